	.target	sm_80

	.elftype	@"ET_EXEC"


//--------------------- .note.nv.tkinfo           --------------------------
	.section	.note.nv.tkinfo,"",@"SHT_NOTE"
	.sectionflags	@"SHF_NOTE_NV_TKINFO"
	.tkinfo
        /*0018*/ 	.word	0x00000002
        /*0030*/ 	.string	""
        /*0030*/ 	.string	"ptxas"
        /*0030*/ 	.string	"Cuda compilation tools, release 13.0, V13.0.88"
        /*0030*/ 	.string	"Build cuda_13.0.r13.0/compiler.36424714_0"
        /*0030*/ 	.string	"-arch sm_80 -m 64 "



//--------------------- .note.nv.cuinfo           --------------------------
	.section	.note.nv.cuinfo,"",@"SHT_NOTE"
	.sectionflags	@"SHF_NOTE_NV_CUINFO"
        /*0018*/ 	.short	0x0002
        /*001a*/ 	.short	0x0050
        /*001c*/ 	.short	0x0082
	.zero		2


//--------------------- .nv.info                  --------------------------
	.section	.nv.info,"",@"SHT_CUDA_INFO"
	.align	4


	//----- nvinfo : EIATTR_REGCOUNT
	.align		4
        /*0000*/ 	.byte	0x04, 0x2f
        /*0002*/ 	.short	(.L_12 - .L_11)
	.align		4
.L_11:
        /*0004*/ 	.word	index@(_ZN7cutlass13device_kernelIN5flash19enable_sm80_to_sm89INS1_16FlashAttnFwdSm80INS1_25CollectiveMainloopFwdSm80ILi4ELi1ELb0EN4cute5tupleIJNS5_1CILi128EEENS7_ILi64EEENS7_ILi96EEEEEELi96ENS_6half_tEfNS_4arch4Sm80ELb1ELb0ELb0ELb1ELb0ELb1ELb1ELb0EEENS1_21CollectiveEpilogueFwdINS6_IJS8_SA_S9_EEENS6_IJNS7_ILi1EEESI_SI_EEESC_SE_Li128ELb1ELb1ELb0ELb0EEENS1_19SingleTileSchedulerILb1ELb0ELb1ELi128EEEEEEEEEvNT_6ParamsE)
        /*0008*/ 	.word	0x000000ff


	//----- nvinfo : EIATTR_FRAME_SIZE
	.align		4
.L_12:
        /*000c*/ 	.byte	0x04, 0x11
        /*000e*/ 	.short	(.L_14 - .L_13)
	.align		4
.L_13:
        /*0010*/ 	.word	index@(_ZN7cutlass13device_kernelIN5flash19enable_sm80_to_sm89INS1_16FlashAttnFwdSm80INS1_25CollectiveMainloopFwdSm80ILi4ELi1ELb0EN4cute5tupleIJNS5_1CILi128EEENS7_ILi64EEENS7_ILi96EEEEEELi96ENS_6half_tEfNS_4arch4Sm80ELb1ELb0ELb0ELb1ELb0ELb1ELb1ELb0EEENS1_21CollectiveEpilogueFwdINS6_IJS8_SA_S9_EEENS6_IJNS7_ILi1EEESI_SI_EEESC_SE_Li128ELb1ELb1ELb0ELb0EEENS1_19SingleTileSchedulerILb1ELb0ELb1ELi128EEEEEEEEEvNT_6ParamsE)
        /*0014*/ 	.word	0x00000080


	//----- nvinfo : EIATTR_REGCOUNT
	.align		4
.L_14:
        /*0018*/ 	.byte	0x04, 0x2f
        /*001a*/ 	.short	(.L_16 - .L_15)
	.align		4
.L_15:
        /*001c*/ 	.word	index@(_ZN7cutlass13device_kernelIN5flash19enable_sm80_to_sm89INS1_16FlashAttnFwdSm80INS1_25CollectiveMainloopFwdSm80ILi4ELi1ELb0EN4cute5tupleIJNS5_1CILi128EEENS7_ILi64EEENS7_ILi96EEEEEELi96ENS_6half_tEfNS_4arch4Sm80ELb1ELb0ELb0ELb1ELb0ELb0ELb1ELb0EEENS1_21CollectiveEpilogueFwdINS6_IJS8_SA_S9_EEENS6_IJNS7_ILi1EEESI_SI_EEESC_SE_Li128ELb1ELb1ELb0ELb0EEENS1_19SingleTileSchedulerILb1ELb0ELb1ELi128EEEEEEEEEvNT_6ParamsE)
        /*0020*/ 	.word	0x000000ff


	//----- nvinfo : EIATTR_FRAME_SIZE
	.align		4
.L_16:
        /*0024*/ 	.byte	0x04, 0x11
        /*0026*/ 	.short	(.L_18 - .L_17)
	.align		4
.L_17:
        /*0028*/ 	.word	index@(_ZN7cutlass13device_kernelIN5flash19enable_sm80_to_sm89INS1_16FlashAttnFwdSm80INS1_25CollectiveMainloopFwdSm80ILi4ELi1ELb0EN4cute5tupleIJNS5_1CILi128EEENS7_ILi64EEENS7_ILi96EEEEEELi96ENS_6half_tEfNS_4arch4Sm80ELb1ELb0ELb0ELb1ELb0ELb0ELb1ELb0EEENS1_21CollectiveEpilogueFwdINS6_IJS8_SA_S9_EEENS6_IJNS7_ILi1EEESI_SI_EEESC_SE_Li128ELb1ELb1ELb0ELb0EEENS1_19SingleTileSchedulerILb1ELb0ELb1ELi128EEEEEEEEEvNT_6ParamsE)
        /*002c*/ 	.word	0x00000070


	//----- nvinfo : EIATTR_REGCOUNT
	.align		4
.L_18:
        /*0030*/ 	.byte	0x04, 0x2f
        /*0032*/ 	.short	(.L_20 - .L_19)
	.align		4
.L_19:
        /*0034*/ 	.word	index@(_ZN7cutlass13device_kernelIN5flash19enable_sm80_to_sm89INS1_16FlashAttnFwdSm80INS1_25CollectiveMainloopFwdSm80ILi4ELi1ELb0EN4cute5tupleIJNS5_1CILi128EEENS7_ILi64EEENS7_ILi96EEEEEELi96ENS_6half_tEfNS_4arch4Sm80ELb1ELb0ELb0ELb0ELb0ELb0ELb1ELb0EEENS1_21CollectiveEpilogueFwdINS6_IJS8_SA_S9_EEENS6_IJNS7_ILi1EEESI_SI_EEESC_SE_Li128ELb0ELb1ELb0ELb0EEENS1_30DynamicPersistentTileSchedulerILi128ELi128ELb0ELb1ELb0EEEEEEEEEvNT_6ParamsE)
        /*0038*/ 	.word	0x000000ff


	//----- nvinfo : EIATTR_FRAME_SIZE
	.align		4
.L_20:
        /*003c*/ 	.byte	0x04, 0x11
        /*003e*/ 	.short	(.L_22 - .L_21)
	.align		4
.L_21:
        /*0040*/ 	.word	index@($__internal_3_$__cuda_sm70_shflsync_idx_p)
        /*0044*/ 	.word	0x00000000


	//----- nvinfo : EIATTR_FRAME_SIZE
	.align		4
.L_22:
        /*0048*/ 	.byte	0x04, 0x11
        /*004a*/ 	.short	(.L_24 - .L_23)
	.align		4
.L_23:
        /*004c*/ 	.word	index@($__internal_2_$__cuda_sm70_shflsync_bfly_p)
        /*0050*/ 	.word	0x00000000


	//----- nvinfo : EIATTR_FRAME_SIZE
	.align		4
.L_24:
        /*0054*/ 	.byte	0x04, 0x11
        /*0056*/ 	.short	(.L_26 - .L_25)
	.align		4
.L_25:
        /*0058*/ 	.word	index@(_ZN7cutlass13device_kernelIN5flash19enable_sm80_to_sm89INS1_16FlashAttnFwdSm80INS1_25CollectiveMainloopFwdSm80ILi4ELi1ELb0EN4cute5tupleIJNS5_1CILi128EEENS7_ILi64EEENS7_ILi96EEEEEELi96ENS_6half_tEfNS_4arch4Sm80ELb1ELb0ELb0ELb0ELb0ELb0ELb1ELb0EEENS1_21CollectiveEpilogueFwdINS6_IJS8_SA_S9_EEENS6_IJNS7_ILi1EEESI_SI_EEESC_SE_Li128ELb0ELb1ELb0ELb0EEENS1_30DynamicPersistentTileSchedulerILi128ELi128ELb0ELb1ELb0EEEEEEEEEvNT_6ParamsE)
        /*005c*/ 	.word	0x00000080


	//----- nvinfo : EIATTR_REGCOUNT
	.align		4
.L_26:
        /*0060*/ 	.byte	0x04, 0x2f
        /*0062*/ 	.short	(.L_28 - .L_27)
	.align		4
.L_27:
        /*0064*/ 	.word	index@(_ZN7cutlass13device_kernelIN5flash19enable_sm80_to_sm89INS1_16FlashAttnFwdSm80INS1_25CollectiveMainloopFwdSm80ILi4ELi1ELb0EN4cute5tupleIJNS5_1CILi128EEENS7_ILi48EEENS7_ILi96EEEEEELi96ENS_6half_tEfNS_4arch4Sm80ELb0ELb1ELb0ELb1ELb0ELb1ELb1ELb0EEENS1_21CollectiveEpilogueFwdINS6_IJS8_SA_S9_EEENS6_IJNS7_ILi1EEESI_SI_EEESC_SE_Li128ELb1ELb1ELb0ELb0EEENS1_19SingleTileSchedulerILb1ELb0ELb1ELi128EEEEEEEEEvNT_6ParamsE)
        /*0068*/ 	.word	0x000000ff


	//----- nvinfo : EIATTR_FRAME_SIZE
	.align		4
.L_28:
        /*006c*/ 	.byte	0x04, 0x11
        /*006e*/ 	.short	(.L_30 - .L_29)
	.align		4
.L_29:
        /*0070*/ 	.word	index@(_ZN7cutlass13device_kernelIN5flash19enable_sm80_to_sm89INS1_16FlashAttnFwdSm80INS1_25CollectiveMainloopFwdSm80ILi4ELi1ELb0EN4cute5tupleIJNS5_1CILi128EEENS7_ILi48EEENS7_ILi96EEEEEELi96ENS_6half_tEfNS_4arch4Sm80ELb0ELb1ELb0ELb1ELb0ELb1ELb1ELb0EEENS1_21CollectiveEpilogueFwdINS6_IJS8_SA_S9_EEENS6_IJNS7_ILi1EEESI_SI_EEESC_SE_Li128ELb1ELb1ELb0ELb0EEENS1_19SingleTileSchedulerILb1ELb0ELb1ELi128EEEEEEEEEvNT_6ParamsE)
        /*0074*/ 	.word	0x00000000


	//----- nvinfo : EIATTR_REGCOUNT
	.align		4
.L_30:
        /*0078*/ 	.byte	0x04, 0x2f
        /*007a*/ 	.short	(.L_32 - .L_31)
	.align		4
.L_31:
        /*007c*/ 	.word	index@(_ZN7cutlass13device_kernelIN5flash19enable_sm80_to_sm89INS1_16FlashAttnFwdSm80INS1_25CollectiveMainloopFwdSm80ILi4ELi1ELb0EN4cute5tupleIJNS5_1CILi128EEENS7_ILi48EEENS7_ILi96EEEEEELi96ENS_6half_tEfNS_4arch4Sm80ELb0ELb1ELb0ELb1ELb0ELb0ELb1ELb0EEENS1_21CollectiveEpilogueFwdINS6_IJS8_SA_S9_EEENS6_IJNS7_ILi1EEESI_SI_EEESC_SE_Li128ELb1ELb1ELb0ELb0EEENS1_19SingleTileSchedulerILb1ELb0ELb1ELi128EEEEEEEEEvNT_6ParamsE)
        /*0080*/ 	.word	0x000000ff


	//----- nvinfo : EIATTR_FRAME_SIZE
	.align		4
.L_32:
        /*0084*/ 	.byte	0x04, 0x11
        /*0086*/ 	.short	(.L_34 - .L_33)
	.align		4
.L_33:
        /*0088*/ 	.word	index@(_ZN7cutlass13device_kernelIN5flash19enable_sm80_to_sm89INS1_16FlashAttnFwdSm80INS1_25CollectiveMainloopFwdSm80ILi4ELi1ELb0EN4cute5tupleIJNS5_1CILi128EEENS7_ILi48EEENS7_ILi96EEEEEELi96ENS_6half_tEfNS_4arch4Sm80ELb0ELb1ELb0ELb1ELb0ELb0ELb1ELb0EEENS1_21CollectiveEpilogueFwdINS6_IJS8_SA_S9_EEENS6_IJNS7_ILi1EEESI_SI_EEESC_SE_Li128ELb1ELb1ELb0ELb0EEENS1_19SingleTileSchedulerILb1ELb0ELb1ELi128EEEEEEEEEvNT_6ParamsE)
        /*008c*/ 	.word	0x00000000


	//----- nvinfo : EIATTR_REGCOUNT
	.align		4
.L_34:
        /*0090*/ 	.byte	0x04, 0x2f
        /*0092*/ 	.short	(.L_36 - .L_35)
	.align		4
.L_35:
        /*0094*/ 	.word	index@(_ZN7cutlass13device_kernelIN5flash19enable_sm80_to_sm89INS1_16FlashAttnFwdSm80INS1_25CollectiveMainloopFwdSm80ILi4ELi1ELb0EN4cute5tupleIJNS5_1CILi128EEENS7_ILi48EEENS7_ILi96EEEEEELi96ENS_6half_tEfNS_4arch4Sm80ELb0ELb1ELb0ELb0ELb0ELb0ELb1ELb0EEENS1_21CollectiveEpilogueFwdINS6_IJS8_SA_S9_EEENS6_IJNS7_ILi1EEESI_SI_EEESC_SE_Li128ELb0ELb1ELb0ELb0EEENS1_19SingleTileSchedulerILb0ELb0ELb1ELi128EEEEEEEEEvNT_6ParamsE)
        /*0098*/ 	.word	0x000000ff


	//----- nvinfo : EIATTR_FRAME_SIZE
	.align		4
.L_36:
        /*009c*/ 	.byte	0x04, 0x11
        /*009e*/ 	.short	(.L_38 - .L_37)
	.align		4
.L_37:
        /*00a0*/ 	.word	index@(_ZN7cutlass13device_kernelIN5flash19enable_sm80_to_sm89INS1_16FlashAttnFwdSm80INS1_25CollectiveMainloopFwdSm80ILi4ELi1ELb0EN4cute5tupleIJNS5_1CILi128EEENS7_ILi48EEENS7_ILi96EEEEEELi96ENS_6half_tEfNS_4arch4Sm80ELb0ELb1ELb0ELb0ELb0ELb0ELb1ELb0EEENS1_21CollectiveEpilogueFwdINS6_IJS8_SA_S9_EEENS6_IJNS7_ILi1EEESI_SI_EEESC_SE_Li128ELb0ELb1ELb0ELb0EEENS1_19SingleTileSchedulerILb0ELb0ELb1ELi128EEEEEEEEEvNT_6ParamsE)
        /*00a4*/ 	.word	0x00000000


	//----- nvinfo : EIATTR_REGCOUNT
	.align		4
.L_38:
        /*00a8*/ 	.byte	0x04, 0x2f
        /*00aa*/ 	.short	(.L_40 - .L_39)
	.align		4
.L_39:
        /*00ac*/ 	.word	index@(_ZN7cutlass13device_kernelIN5flash19enable_sm80_to_sm89INS1_16FlashAttnFwdSm80INS1_25CollectiveMainloopFwdSm80ILi4ELi1ELb0EN4cute5tupleIJNS5_1CILi128EEENS7_ILi64EEENS7_ILi96EEEEEELi96ENS_6half_tEfNS_4arch4Sm80ELb0ELb0ELb0ELb1ELb0ELb1ELb1ELb0EEENS1_21CollectiveEpilogueFwdINS6_IJS8_SA_S9_EEENS6_IJNS7_ILi1EEESI_SI_EEESC_SE_Li128ELb1ELb1ELb0ELb0EEENS1_19SingleTileSchedulerILb1ELb0ELb1ELi128EEEEEEEEEvNT_6ParamsE)
        /*00b0*/ 	.word	0x000000ff


	//----- nvinfo : EIATTR_FRAME_SIZE
	.align		4
.L_40:
        /*00b4*/ 	.byte	0x04, 0x11
        /*00b6*/ 	.short	(.L_42 - .L_41)
	.align		4
.L_41:
        /*00b8*/ 	.word	index@(_ZN7cutlass13device_kernelIN5flash19enable_sm80_to_sm89INS1_16FlashAttnFwdSm80INS1_25CollectiveMainloopFwdSm80ILi4ELi1ELb0EN4cute5tupleIJNS5_1CILi128EEENS7_ILi64EEENS7_ILi96EEEEEELi96ENS_6half_tEfNS_4arch4Sm80ELb0ELb0ELb0ELb1ELb0ELb1ELb1ELb0EEENS1_21CollectiveEpilogueFwdINS6_IJS8_SA_S9_EEENS6_IJNS7_ILi1EEESI_SI_EEESC_SE_Li128ELb1ELb1ELb0ELb0EEENS1_19SingleTileSchedulerILb1ELb0ELb1ELi128EEEEEEEEEvNT_6ParamsE)
        /*00bc*/ 	.word	0x00000040


	//----- nvinfo : EIATTR_REGCOUNT
	.align		4
.L_42:
        /*00c0*/ 	.byte	0x04, 0x2f
        /*00c2*/ 	.short	(.L_44 - .L_43)
	.align		4
.L_43:
        /*00c4*/ 	.word	index@(_ZN7cutlass13device_kernelIN5flash19enable_sm80_to_sm89INS1_16FlashAttnFwdSm80INS1_25CollectiveMainloopFwdSm80ILi4ELi1ELb0EN4cute5tupleIJNS5_1CILi128EEENS7_ILi64EEENS7_ILi96EEEEEELi96ENS_6half_tEfNS_4arch4Sm80ELb0ELb0ELb0ELb1ELb0ELb0ELb1ELb0EEENS1_21CollectiveEpilogueFwdINS6_IJS8_SA_S9_EEENS6_IJNS7_ILi1EEESI_SI_EEESC_SE_Li128ELb1ELb1ELb0ELb0EEENS1_19SingleTileSchedulerILb1ELb0ELb1ELi128EEEEEEEEEvNT_6ParamsE)
        /*00c8*/ 	.word	0x000000ff


	//----- nvinfo : EIATTR_FRAME_SIZE
	.align		4
.L_44:
        /*00cc*/ 	.byte	0x04, 0x11
        /*00ce*/ 	.short	(.L_46 - .L_45)
	.align		4
.L_45:
        /*00d0*/ 	.word	index@(_ZN7cutlass13device_kernelIN5flash19enable_sm80_to_sm89INS1_16FlashAttnFwdSm80INS1_25CollectiveMainloopFwdSm80ILi4ELi1ELb0EN4cute5tupleIJNS5_1CILi128EEENS7_ILi64EEENS7_ILi96EEEEEELi96ENS_6half_tEfNS_4arch4Sm80ELb0ELb0ELb0ELb1ELb0ELb0ELb1ELb0EEENS1_21CollectiveEpilogueFwdINS6_IJS8_SA_S9_EEENS6_IJNS7_ILi1EEESI_SI_EEESC_SE_Li128ELb1ELb1ELb0ELb0EEENS1_19SingleTileSchedulerILb1ELb0ELb1ELi128EEEEEEEEEvNT_6ParamsE)
        /*00d4*/ 	.word	0x00000040


	//----- nvinfo : EIATTR_REGCOUNT
	.align		4
.L_46:
        /*00d8*/ 	.byte	0x04, 0x2f
        /*00da*/ 	.short	(.L_48 - .L_47)
	.align		4
.L_47:
        /*00dc*/ 	.word	index@(_ZN7cutlass13device_kernelIN5flash19enable_sm80_to_sm89INS1_16FlashAttnFwdSm80INS1_25CollectiveMainloopFwdSm80ILi4ELi1ELb0EN4cute5tupleIJNS5_1CILi128EEENS7_ILi64EEENS7_ILi96EEEEEELi96ENS_6half_tEfNS_4arch4Sm80ELb0ELb0ELb0ELb0ELb0ELb0ELb1ELb0EEENS1_21CollectiveEpilogueFwdINS6_IJS8_SA_S9_EEENS6_IJNS7_ILi1EEESI_SI_EEESC_SE_Li128ELb0ELb1ELb0ELb0EEENS1_19SingleTileSchedulerILb0ELb0ELb1ELi128EEEEEEEEEvNT_6ParamsE)
        /*00e0*/ 	.word	0x000000ff


	//----- nvinfo : EIATTR_FRAME_SIZE
	.align		4
.L_48:
        /*00e4*/ 	.byte	0x04, 0x11
        /*00e6*/ 	.short	(.L_50 - .L_49)
	.align		4
.L_49:
        /*00e8*/ 	.word	index@(_ZN7cutlass13device_kernelIN5flash19enable_sm80_to_sm89INS1_16FlashAttnFwdSm80INS1_25CollectiveMainloopFwdSm80ILi4ELi1ELb0EN4cute5tupleIJNS5_1CILi128EEENS7_ILi64EEENS7_ILi96EEEEEELi96ENS_6half_tEfNS_4arch4Sm80ELb0ELb0ELb0ELb0ELb0ELb0ELb1ELb0EEENS1_21CollectiveEpilogueFwdINS6_IJS8_SA_S9_EEENS6_IJNS7_ILi1EEESI_SI_EEESC_SE_Li128ELb0ELb1ELb0ELb0EEENS1_19SingleTileSchedulerILb0ELb0ELb1ELi128EEEEEEEEEvNT_6ParamsE)
        /*00ec*/ 	.word	0x00000030


	//----- nvinfo : EIATTR_REGCOUNT
	.align		4
.L_50:
        /*00f0*/ 	.byte	0x04, 0x2f
        /*00f2*/ 	.short	(.L_52 - .L_51)
	.align		4
.L_51:
        /*00f4*/ 	.word	index@(_ZN7cutlass13device_kernelIN5flash19enable_sm80_to_sm89INS1_16FlashAttnFwdSm80INS1_25CollectiveMainloopFwdSm80ILi4ELi1ELb0EN4cute5tupleIJNS5_1CILi128EEENS7_ILi64EEENS7_ILi96EEEEEELi96ENS_6half_tEfNS_4arch4Sm80ELb1ELb0ELb1ELb1ELb0ELb1ELb1ELb0EEENS1_21CollectiveEpilogueFwdINS6_IJS8_SA_S9_EEENS6_IJNS7_ILi1EEESI_SI_EEESC_SE_Li128ELb1ELb1ELb0ELb0EEENS1_19SingleTileSchedulerILb1ELb0ELb1ELi128EEEEEEEEEvNT_6ParamsE)
        /*00f8*/ 	.word	0x000000ff


	//----- nvinfo : EIATTR_FRAME_SIZE
	.align		4
.L_52:
        /*00fc*/ 	.byte	0x04, 0x11
        /*00fe*/ 	.short	(.L_54 - .L_53)
	.align		4
.L_53:
        /*0100*/ 	.word	index@(_ZN7cutlass13device_kernelIN5flash19enable_sm80_to_sm89INS1_16FlashAttnFwdSm80INS1_25CollectiveMainloopFwdSm80ILi4ELi1ELb0EN4cute5tupleIJNS5_1CILi128EEENS7_ILi64EEENS7_ILi96EEEEEELi96ENS_6half_tEfNS_4arch4Sm80ELb1ELb0ELb1ELb1ELb0ELb1ELb1ELb0EEENS1_21CollectiveEpilogueFwdINS6_IJS8_SA_S9_EEENS6_IJNS7_ILi1EEESI_SI_EEESC_SE_Li128ELb1ELb1ELb0ELb0EEENS1_19SingleTileSchedulerILb1ELb0ELb1ELi128EEEEEEEEEvNT_6ParamsE)
        /*0104*/ 	.word	0x00000090


	//----- nvinfo : EIATTR_REGCOUNT
	.align		4
.L_54:
        /*0108*/ 	.byte	0x04, 0x2f
        /*010a*/ 	.short	(.L_56 - .L_55)
	.align		4
.L_55:
        /*010c*/ 	.word	index@(_ZN7cutlass13device_kernelIN5flash19enable_sm80_to_sm89INS1_16FlashAttnFwdSm80INS1_25CollectiveMainloopFwdSm80ILi4ELi1ELb0EN4cute5tupleIJNS5_1CILi128EEENS7_ILi64EEENS7_ILi96EEEEEELi96ENS_6half_tEfNS_4arch4Sm80ELb1ELb0ELb1ELb1ELb0ELb0ELb1ELb0EEENS1_21CollectiveEpilogueFwdINS6_IJS8_SA_S9_EEENS6_IJNS7_ILi1EEESI_SI_EEESC_SE_Li128ELb1ELb1ELb0ELb0EEENS1_19SingleTileSchedulerILb1ELb0ELb1ELi128EEEEEEEEEvNT_6ParamsE)
        /*0110*/ 	.word	0x000000ff


	//----- nvinfo : EIATTR_FRAME_SIZE
	.align		4
.L_56:
        /*0114*/ 	.byte	0x04, 0x11
        /*0116*/ 	.short	(.L_58 - .L_57)
	.align		4
.L_57:
        /*0118*/ 	.word	index@(_ZN7cutlass13device_kernelIN5flash19enable_sm80_to_sm89INS1_16FlashAttnFwdSm80INS1_25CollectiveMainloopFwdSm80ILi4ELi1ELb0EN4cute5tupleIJNS5_1CILi128EEENS7_ILi64EEENS7_ILi96EEEEEELi96ENS_6half_tEfNS_4arch4Sm80ELb1ELb0ELb1ELb1ELb0ELb0ELb1ELb0EEENS1_21CollectiveEpilogueFwdINS6_IJS8_SA_S9_EEENS6_IJNS7_ILi1EEESI_SI_EEESC_SE_Li128ELb1ELb1ELb0ELb0EEENS1_19SingleTileSchedulerILb1ELb0ELb1ELi128EEEEEEEEEvNT_6ParamsE)
        /*011c*/ 	.word	0x00000080


	//----- nvinfo : EIATTR_REGCOUNT
	.align		4
.L_58:
        /*0120*/ 	.byte	0x04, 0x2f
        /*0122*/ 	.short	(.L_60 - .L_59)
	.align		4
.L_59:
        /*0124*/ 	.word	index@(_ZN7cutlass13device_kernelIN5flash19enable_sm80_to_sm89INS1_16FlashAttnFwdSm80INS1_25CollectiveMainloopFwdSm80ILi4ELi1ELb0EN4cute5tupleIJNS5_1CILi128EEENS7_ILi64EEENS7_ILi96EEEEEELi96ENS_6half_tEfNS_4arch4Sm80ELb1ELb0ELb1ELb0ELb0ELb0ELb1ELb0EEENS1_21CollectiveEpilogueFwdINS6_IJS8_SA_S9_EEENS6_IJNS7_ILi1EEESI_SI_EEESC_SE_Li128ELb0ELb1ELb0ELb0EEENS1_30DynamicPersistentTileSchedulerILi128ELi128ELb0ELb1ELb0EEEEEEEEEvNT_6ParamsE)
        /*0128*/ 	.word	0x000000ff


	//----- nvinfo : EIATTR_FRAME_SIZE
	.align		4
.L_60:
        /*012c*/ 	.byte	0x04, 0x11
        /*012e*/ 	.short	(.L_62 - .L_61)
	.align		4
.L_61:
        /*0130*/ 	.word	index@($__internal_1_$__cuda_sm70_shflsync_idx_p)
        /*0134*/ 	.word	0x00000000


	//----- nvinfo : EIATTR_FRAME_SIZE
	.align		4
.L_62:
        /*0138*/ 	.byte	0x04, 0x11
        /*013a*/ 	.short	(.L_64 - .L_63)
	.align		4
.L_63:
        /*013c*/ 	.word	index@($__internal_0_$__cuda_sm70_shflsync_bfly_p)
        /*0140*/ 	.word	0x00000000


	//----- nvinfo : EIATTR_FRAME_SIZE
	.align		4
.L_64:
        /*0144*/ 	.byte	0x04, 0x11
        /*0146*/ 	.short	(.L_66 - .L_65)
	.align		4
.L_65:
        /*0148*/ 	.word	index@(_ZN7cutlass13device_kernelIN5flash19enable_sm80_to_sm89INS1_16FlashAttnFwdSm80INS1_25CollectiveMainloopFwdSm80ILi4ELi1ELb0EN4cute5tupleIJNS5_1CILi128EEENS7_ILi64EEENS7_ILi96EEEEEELi96ENS_6half_tEfNS_4arch4Sm80ELb1ELb0ELb1ELb0ELb0ELb0ELb1ELb0EEENS1_21CollectiveEpilogueFwdINS6_IJS8_SA_S9_EEENS6_IJNS7_ILi1EEESI_SI_EEESC_SE_Li128ELb0ELb1ELb0ELb0EEENS1_30DynamicPersistentTileSchedulerILi128ELi128ELb0ELb1ELb0EEEEEEEEEvNT_6ParamsE)
        /*014c*/ 	.word	0x00000088


	//----- nvinfo : EIATTR_REGCOUNT
	.align		4
.L_66:
        /*0150*/ 	.byte	0x04, 0x2f
        /*0152*/ 	.short	(.L_68 - .L_67)
	.align		4
.L_67:
        /*0154*/ 	.word	index@(_ZN7cutlass13device_kernelIN5flash19enable_sm80_to_sm89INS1_16FlashAttnFwdSm80INS1_25CollectiveMainloopFwdSm80ILi4ELi1ELb0EN4cute5tupleIJNS5_1CILi128EEENS7_ILi48EEENS7_ILi96EEEEEELi96ENS_6half_tEfNS_4arch4Sm80ELb0ELb1ELb1ELb1ELb0ELb1ELb1ELb0EEENS1_21CollectiveEpilogueFwdINS6_IJS8_SA_S9_EEENS6_IJNS7_ILi1EEESI_SI_EEESC_SE_Li128ELb1ELb1ELb0ELb0EEENS1_19SingleTileSchedulerILb1ELb0ELb1ELi128EEEEEEEEEvNT_6ParamsE)
        /*0158*/ 	.word	0x000000ff


	//----- nvinfo : EIATTR_FRAME_SIZE
	.align		4
.L_68:
        /*015c*/ 	.byte	0x04, 0x11
        /*015e*/ 	.short	(.L_70 - .L_69)
	.align		4
.L_69:
        /*0160*/ 	.word	index@(_ZN7cutlass13device_kernelIN5flash19enable_sm80_to_sm89INS1_16FlashAttnFwdSm80INS1_25CollectiveMainloopFwdSm80ILi4ELi1ELb0EN4cute5tupleIJNS5_1CILi128EEENS7_ILi48EEENS7_ILi96EEEEEELi96ENS_6half_tEfNS_4arch4Sm80ELb0ELb1ELb1ELb1ELb0ELb1ELb1ELb0EEENS1_21CollectiveEpilogueFwdINS6_IJS8_SA_S9_EEENS6_IJNS7_ILi1EEESI_SI_EEESC_SE_Li128ELb1ELb1ELb0ELb0EEENS1_19SingleTileSchedulerILb1ELb0ELb1ELi128EEEEEEEEEvNT_6ParamsE)
        /*0164*/ 	.word	0x00000068


	//----- nvinfo : EIATTR_REGCOUNT
	.align		4
.L_70:
        /*0168*/ 	.byte	0x04, 0x2f
        /*016a*/ 	.short	(.L_72 - .L_71)
	.align		4
.L_71:
        /*016c*/ 	.word	index@(_ZN7cutlass13device_kernelIN5flash19enable_sm80_to_sm89INS1_16FlashAttnFwdSm80INS1_25CollectiveMainloopFwdSm80ILi4ELi1ELb0EN4cute5tupleIJNS5_1CILi128EEENS7_ILi48EEENS7_ILi96EEEEEELi96ENS_6half_tEfNS_4arch4Sm80ELb0ELb1ELb1ELb1ELb0ELb0ELb1ELb0EEENS1_21CollectiveEpilogueFwdINS6_IJS8_SA_S9_EEENS6_IJNS7_ILi1EEESI_SI_EEESC_SE_Li128ELb1ELb1ELb0ELb0EEENS1_19SingleTileSchedulerILb1ELb0ELb1ELi128EEEEEEEEEvNT_6ParamsE)
        /*0170*/ 	.word	0x000000ff


	//----- nvinfo : EIATTR_FRAME_SIZE
	.align		4
.L_72:
        /*0174*/ 	.byte	0x04, 0x11
        /*0176*/ 	.short	(.L_74 - .L_73)
	.align		4
.L_73:
        /*0178*/ 	.word	index@(_ZN7cutlass13device_kernelIN5flash19enable_sm80_to_sm89INS1_16FlashAttnFwdSm80INS1_25CollectiveMainloopFwdSm80ILi4ELi1ELb0EN4cute5tupleIJNS5_1CILi128EEENS7_ILi48EEENS7_ILi96EEEEEELi96ENS_6half_tEfNS_4arch4Sm80ELb0ELb1ELb1ELb1ELb0ELb0ELb1ELb0EEENS1_21CollectiveEpilogueFwdINS6_IJS8_SA_S9_EEENS6_IJNS7_ILi1EEESI_SI_EEESC_SE_Li128ELb1ELb1ELb0ELb0EEENS1_19SingleTileSchedulerILb1ELb0ELb1ELi128EEEEEEEEEvNT_6ParamsE)
        /*017c*/ 	.word	0x00000070


	//----- nvinfo : EIATTR_REGCOUNT
	.align		4
.L_74:
        /*0180*/ 	.byte	0x04, 0x2f
        /*0182*/ 	.short	(.L_76 - .L_75)
	.align		4
.L_75:
        /*0184*/ 	.word	index@(_ZN7cutlass13device_kernelIN5flash19enable_sm80_to_sm89INS1_16FlashAttnFwdSm80INS1_25CollectiveMainloopFwdSm80ILi4ELi1ELb0EN4cute5tupleIJNS5_1CILi128EEENS7_ILi48EEENS7_ILi96EEEEEELi96ENS_6half_tEfNS_4arch4Sm80ELb0ELb1ELb1ELb0ELb0ELb0ELb1ELb0EEENS1_21CollectiveEpilogueFwdINS6_IJS8_SA_S9_EEENS6_IJNS7_ILi1EEESI_SI_EEESC_SE_Li128ELb0ELb1ELb0ELb0EEENS1_19SingleTileSchedulerILb0ELb0ELb1ELi128EEEEEEEEEvNT_6ParamsE)
        /*0188*/ 	.word	0x000000ff


	//----- nvinfo : EIATTR_FRAME_SIZE
	.align		4
.L_76:
        /*018c*/ 	.byte	0x04, 0x11
        /*018e*/ 	.short	(.L_78 - .L_77)
	.align		4
.L_77:
        /*0190*/ 	.word	index@(_ZN7cutlass13device_kernelIN5flash19enable_sm80_to_sm89INS1_16FlashAttnFwdSm80INS1_25CollectiveMainloopFwdSm80ILi4ELi1ELb0EN4cute5tupleIJNS5_1CILi128EEENS7_ILi48EEENS7_ILi96EEEEEELi96ENS_6half_tEfNS_4arch4Sm80ELb0ELb1ELb1ELb0ELb0ELb0ELb1ELb0EEENS1_21CollectiveEpilogueFwdINS6_IJS8_SA_S9_EEENS6_IJNS7_ILi1EEESI_SI_EEESC_SE_Li128ELb0ELb1ELb0ELb0EEENS1_19SingleTileSchedulerILb0ELb0ELb1ELi128EEEEEEEEEvNT_6ParamsE)
        /*0194*/ 	.word	0x00000000


	//----- nvinfo : EIATTR_REGCOUNT
	.align		4
.L_78:
        /*0198*/ 	.byte	0x04, 0x2f
        /*019a*/ 	.short	(.L_80 - .L_79)
	.align		4
.L_79:
        /*019c*/ 	.word	index@(_ZN7cutlass13device_kernelIN5flash19enable_sm80_to_sm89INS1_16FlashAttnFwdSm80INS1_25CollectiveMainloopFwdSm80ILi4ELi1ELb0EN4cute5tupleIJNS5_1CILi128EEENS7_ILi64EEENS7_ILi96EEEEEELi96ENS_6half_tEfNS_4arch4Sm80ELb0ELb0ELb1ELb1ELb0ELb1ELb1ELb0EEENS1_21CollectiveEpilogueFwdINS6_IJS8_SA_S9_EEENS6_IJNS7_ILi1EEESI_SI_EEESC_SE_Li128ELb1ELb1ELb0ELb0EEENS1_19SingleTileSchedulerILb1ELb0ELb1ELi128EEEEEEEEEvNT_6ParamsE)
        /*01a0*/ 	.word	0x000000ff


	//----- nvinfo : EIATTR_FRAME_SIZE
	.align		4
.L_80:
        /*01a4*/ 	.byte	0x04, 0x11
        /*01a6*/ 	.short	(.L_82 - .L_81)
	.align		4
.L_81:
        /*01a8*/ 	.word	index@(_ZN7cutlass13device_kernelIN5flash19enable_sm80_to_sm89INS1_16FlashAttnFwdSm80INS1_25CollectiveMainloopFwdSm80ILi4ELi1ELb0EN4cute5tupleIJNS5_1CILi128EEENS7_ILi64EEENS7_ILi96EEEEEELi96ENS_6half_tEfNS_4arch4Sm80ELb0ELb0ELb1ELb1ELb0ELb1ELb1ELb0EEENS1_21CollectiveEpilogueFwdINS6_IJS8_SA_S9_EEENS6_IJNS7_ILi1EEESI_SI_EEESC_SE_Li128ELb1ELb1ELb0ELb0EEENS1_19SingleTileSchedulerILb1ELb0ELb1ELi128EEEEEEEEEvNT_6ParamsE)
        /*01ac*/ 	.word	0x00000060


	//----- nvinfo : EIATTR_REGCOUNT
	.align		4
.L_82:
        /*01b0*/ 	.byte	0x04, 0x2f
        /*01b2*/ 	.short	(.L_84 - .L_83)
	.align		4
.L_83:
        /*01b4*/ 	.word	index@(_ZN7cutlass13device_kernelIN5flash19enable_sm80_to_sm89INS1_16FlashAttnFwdSm80INS1_25CollectiveMainloopFwdSm80ILi4ELi1ELb0EN4cute5tupleIJNS5_1CILi128EEENS7_ILi64EEENS7_ILi96EEEEEELi96ENS_6half_tEfNS_4arch4Sm80ELb0ELb0ELb1ELb1ELb0ELb0ELb1ELb0EEENS1_21CollectiveEpilogueFwdINS6_IJS8_SA_S9_EEENS6_IJNS7_ILi1EEESI_SI_EEESC_SE_Li128ELb1ELb1ELb0ELb0EEENS1_19SingleTileSchedulerILb1ELb0ELb1ELi128EEEEEEEEEvNT_6ParamsE)
        /*01b8*/ 	.word	0x000000ff


	//----- nvinfo : EIATTR_FRAME_SIZE
	.align		4
.L_84:
        /*01bc*/ 	.byte	0x04, 0x11
        /*01be*/ 	.short	(.L_86 - .L_85)
	.align		4
.L_85:
        /*01c0*/ 	.word	index@(_ZN7cutlass13device_kernelIN5flash19enable_sm80_to_sm89INS1_16FlashAttnFwdSm80INS1_25CollectiveMainloopFwdSm80ILi4ELi1ELb0EN4cute5tupleIJNS5_1CILi128EEENS7_ILi64EEENS7_ILi96EEEEEELi96ENS_6half_tEfNS_4arch4Sm80ELb0ELb0ELb1ELb1ELb0ELb0ELb1ELb0EEENS1_21CollectiveEpilogueFwdINS6_IJS8_SA_S9_EEENS6_IJNS7_ILi1EEESI_SI_EEESC_SE_Li128ELb1ELb1ELb0ELb0EEENS1_19SingleTileSchedulerILb1ELb0ELb1ELi128EEEEEEEEEvNT_6ParamsE)
        /*01c4*/ 	.word	0x00000060


	//----- nvinfo : EIATTR_REGCOUNT
	.align		4
.L_86:
        /*01c8*/ 	.byte	0x04, 0x2f
        /*01ca*/ 	.short	(.L_88 - .L_87)
	.align		4
.L_87:
        /*01cc*/ 	.word	index@(_ZN7cutlass13device_kernelIN5flash19enable_sm80_to_sm89INS1_16FlashAttnFwdSm80INS1_25CollectiveMainloopFwdSm80ILi4ELi1ELb0EN4cute5tupleIJNS5_1CILi128EEENS7_ILi64EEENS7_ILi96EEEEEELi96ENS_6half_tEfNS_4arch4Sm80ELb0ELb0ELb1ELb0ELb0ELb0ELb1ELb0EEENS1_21CollectiveEpilogueFwdINS6_IJS8_SA_S9_EEENS6_IJNS7_ILi1EEESI_SI_EEESC_SE_Li128ELb0ELb1ELb0ELb0EEENS1_19SingleTileSchedulerILb0ELb0ELb1ELi128EEEEEEEEEvNT_6ParamsE)
        /*01d0*/ 	.word	0x000000ff


	//----- nvinfo : EIATTR_FRAME_SIZE
	.align		4
.L_88:
        /*01d4*/ 	.byte	0x04, 0x11
        /*01d6*/ 	.short	(.L_90 - .L_89)
	.align		4
.L_89:
        /*01d8*/ 	.word	index@(_ZN7cutlass13device_kernelIN5flash19enable_sm80_to_sm89INS1_16FlashAttnFwdSm80INS1_25CollectiveMainloopFwdSm80ILi4ELi1ELb0EN4cute5tupleIJNS5_1CILi128EEENS7_ILi64EEENS7_ILi96EEEEEELi96ENS_6half_tEfNS_4arch4Sm80ELb0ELb0ELb1ELb0ELb0ELb0ELb1ELb0EEENS1_21CollectiveEpilogueFwdINS6_IJS8_SA_S9_EEENS6_IJNS7_ILi1EEESI_SI_EEESC_SE_Li128ELb0ELb1ELb0ELb0EEENS1_19SingleTileSchedulerILb0ELb0ELb1ELi128EEEEEEEEEvNT_6ParamsE)
        /*01dc*/ 	.word	0x00000050


	//----- nvinfo : EIATTR_MIN_STACK_SIZE
	.align		4
.L_90:
        /*01e0*/ 	.byte	0x04, 0x12
        /*01e2*/ 	.short	(.L_92 - .L_91)
	.align		4
.L_91:
        /*01e4*/ 	.word	index@(_ZN7cutlass13device_kernelIN5flash19enable_sm80_to_sm89INS1_16FlashAttnFwdSm80INS1_25CollectiveMainloopFwdSm80ILi4ELi1ELb0EN4cute5tupleIJNS5_1CILi128EEENS7_ILi64EEENS7_ILi96EEEEEELi96ENS_6half_tEfNS_4arch4Sm80ELb0ELb0ELb1ELb0ELb0ELb0ELb1ELb0EEENS1_21CollectiveEpilogueFwdINS6_IJS8_SA_S9_EEENS6_IJNS7_ILi1EEESI_SI_EEESC_SE_Li128ELb0ELb1ELb0ELb0EEENS1_19SingleTileSchedulerILb0ELb0ELb1ELi128EEEEEEEEEvNT_6ParamsE)
        /*01e8*/ 	.word	0x00000050


	//----- nvinfo : EIATTR_MIN_STACK_SIZE
	.align		4
.L_92:
        /*01ec*/ 	.byte	0x04, 0x12
        /*01ee*/ 	.short	(.L_94 - .L_93)
	.align		4
.L_93:
        /*01f0*/ 	.word	index@(_ZN7cutlass13device_kernelIN5flash19enable_sm80_to_sm89INS1_16FlashAttnFwdSm80INS1_25CollectiveMainloopFwdSm80ILi4ELi1ELb0EN4cute5tupleIJNS5_1CILi128EEENS7_ILi64EEENS7_ILi96EEEEEELi96ENS_6half_tEfNS_4arch4Sm80ELb0ELb0ELb1ELb1ELb0ELb0ELb1ELb0EEENS1_21CollectiveEpilogueFwdINS6_IJS8_SA_S9_EEENS6_IJNS7_ILi1EEESI_SI_EEESC_SE_Li128ELb1ELb1ELb0ELb0EEENS1_19SingleTileSchedulerILb1ELb0ELb1ELi128EEEEEEEEEvNT_6ParamsE)
        /*01f4*/ 	.word	0x00000060


	//----- nvinfo : EIATTR_MIN_STACK_SIZE
	.align		4
.L_94:
        /*01f8*/ 	.byte	0x04, 0x12
        /*01fa*/ 	.short	(.L_96 - .L_95)
	.align		4
.L_95:
        /*01fc*/ 	.word	index@(_ZN7cutlass13device_kernelIN5flash19enable_sm80_to_sm89INS1_16FlashAttnFwdSm80INS1_25CollectiveMainloopFwdSm80ILi4ELi1ELb0EN4cute5tupleIJNS5_1CILi128EEENS7_ILi64EEENS7_ILi96EEEEEELi96ENS_6half_tEfNS_4arch4Sm80ELb0ELb0ELb1ELb1ELb0ELb1ELb1ELb0EEENS1_21CollectiveEpilogueFwdINS6_IJS8_SA_S9_EEENS6_IJNS7_ILi1EEESI_SI_EEESC_SE_Li128ELb1ELb1ELb0ELb0EEENS1_19SingleTileSchedulerILb1ELb0ELb1ELi128EEEEEEEEEvNT_6ParamsE)
        /*0200*/ 	.word	0x00000060


	//----- nvinfo : EIATTR_MIN_STACK_SIZE
	.align		4
.L_96:
        /*0204*/ 	.byte	0x04, 0x12
        /*0206*/ 	.short	(.L_98 - .L_97)
	.align		4
.L_97:
        /*0208*/ 	.word	index@(_ZN7cutlass13device_kernelIN5flash19enable_sm80_to_sm89INS1_16FlashAttnFwdSm80INS1_25CollectiveMainloopFwdSm80ILi4ELi1ELb0EN4cute5tupleIJNS5_1CILi128EEENS7_ILi48EEENS7_ILi96EEEEEELi96ENS_6half_tEfNS_4arch4Sm80ELb0ELb1ELb1ELb0ELb0ELb0ELb1ELb0EEENS1_21CollectiveEpilogueFwdINS6_IJS8_SA_S9_EEENS6_IJNS7_ILi1EEESI_SI_EEESC_SE_Li128ELb0ELb1ELb0ELb0EEENS1_19SingleTileSchedulerILb0ELb0ELb1ELi128EEEEEEEEEvNT_6ParamsE)
        /*020c*/ 	.word	0x00000000


	//----- nvinfo : EIATTR_MIN_STACK_SIZE
	.align		4
.L_98:
        /*0210*/ 	.byte	0x04, 0x12
        /*0212*/ 	.short	(.L_100 - .L_99)
	.align		4
.L_99:
        /*0214*/ 	.word	index@(_ZN7cutlass13device_kernelIN5flash19enable_sm80_to_sm89INS1_16FlashAttnFwdSm80INS1_25CollectiveMainloopFwdSm80ILi4ELi1ELb0EN4cute5tupleIJNS5_1CILi128EEENS7_ILi48EEENS7_ILi96EEEEEELi96ENS_6half_tEfNS_4arch4Sm80ELb0ELb1ELb1ELb1ELb0ELb0ELb1ELb0EEENS1_21CollectiveEpilogueFwdINS6_IJS8_SA_S9_EEENS6_IJNS7_ILi1EEESI_SI_EEESC_SE_Li128ELb1ELb1ELb0ELb0EEENS1_19SingleTileSchedulerILb1ELb0ELb1ELi128EEEEEEEEEvNT_6ParamsE)
        /*0218*/ 	.word	0x00000070


	//----- nvinfo : EIATTR_MIN_STACK_SIZE
	.align		4
.L_100:
        /*021c*/ 	.byte	0x04, 0x12
        /*021e*/ 	.short	(.L_102 - .L_101)
	.align		4
.L_101:
        /*0220*/ 	.word	index@(_ZN7cutlass13device_kernelIN5flash19enable_sm80_to_sm89INS1_16FlashAttnFwdSm80INS1_25CollectiveMainloopFwdSm80ILi4ELi1ELb0EN4cute5tupleIJNS5_1CILi128EEENS7_ILi48EEENS7_ILi96EEEEEELi96ENS_6half_tEfNS_4arch4Sm80ELb0ELb1ELb1ELb1ELb0ELb1ELb1ELb0EEENS1_21CollectiveEpilogueFwdINS6_IJS8_SA_S9_EEENS6_IJNS7_ILi1EEESI_SI_EEESC_SE_Li128ELb1ELb1ELb0ELb0EEENS1_19SingleTileSchedulerILb1ELb0ELb1ELi128EEEEEEEEEvNT_6ParamsE)
        /*0224*/ 	.word	0x00000068


	//----- nvinfo : EIATTR_MIN_STACK_SIZE
	.align		4
.L_102:
        /*0228*/ 	.byte	0x04, 0x12
        /*022a*/ 	.short	(.L_104 - .L_103)
	.align		4
.L_103:
        /*022c*/ 	.word	index@(_ZN7cutlass13device_kernelIN5flash19enable_sm80_to_sm89INS1_16FlashAttnFwdSm80INS1_25CollectiveMainloopFwdSm80ILi4ELi1ELb0EN4cute5tupleIJNS5_1CILi128EEENS7_ILi64EEENS7_ILi96EEEEEELi96ENS_6half_tEfNS_4arch4Sm80ELb1ELb0ELb1ELb0ELb0ELb0ELb1ELb0EEENS1_21CollectiveEpilogueFwdINS6_IJS8_SA_S9_EEENS6_IJNS7_ILi1EEESI_SI_EEESC_SE_Li128ELb0ELb1ELb0ELb0EEENS1_30DynamicPersistentTileSchedulerILi128ELi128ELb0ELb1ELb0EEEEEEEEEvNT_6ParamsE)
        /*0230*/ 	.word	0x00000088


	//----- nvinfo : EIATTR_MIN_STACK_SIZE
	.align		4
.L_104:
        /*0234*/ 	.byte	0x04, 0x12
        /*0236*/ 	.short	(.L_106 - .L_105)
	.align		4
.L_105:
        /*0238*/ 	.word	index@(_ZN7cutlass13device_kernelIN5flash19enable_sm80_to_sm89INS1_16FlashAttnFwdSm80INS1_25CollectiveMainloopFwdSm80ILi4ELi1ELb0EN4cute5tupleIJNS5_1CILi128EEENS7_ILi64EEENS7_ILi96EEEEEELi96ENS_6half_tEfNS_4arch4Sm80ELb1ELb0ELb1ELb1ELb0ELb0ELb1ELb0EEENS1_21CollectiveEpilogueFwdINS6_IJS8_SA_S9_EEENS6_IJNS7_ILi1EEESI_SI_EEESC_SE_Li128ELb1ELb1ELb0ELb0EEENS1_19SingleTileSchedulerILb1ELb0ELb1ELi128EEEEEEEEEvNT_6ParamsE)
        /*023c*/ 	.word	0x00000080


	//----- nvinfo : EIATTR_MIN_STACK_SIZE
	.align		4
.L_106:
        /*0240*/ 	.byte	0x04, 0x12
        /*0242*/ 	.short	(.L_108 - .L_107)
	.align		4
.L_107:
        /*0244*/ 	.word	index@(_ZN7cutlass13device_kernelIN5flash19enable_sm80_to_sm89INS1_16FlashAttnFwdSm80INS1_25CollectiveMainloopFwdSm80ILi4ELi1ELb0EN4cute5tupleIJNS5_1CILi128EEENS7_ILi64EEENS7_ILi96EEEEEELi96ENS_6half_tEfNS_4arch4Sm80ELb1ELb0ELb1ELb1ELb0ELb1ELb1ELb0EEENS1_21CollectiveEpilogueFwdINS6_IJS8_SA_S9_EEENS6_IJNS7_ILi1EEESI_SI_EEESC_SE_Li128ELb1ELb1ELb0ELb0EEENS1_19SingleTileSchedulerILb1ELb0ELb1ELi128EEEEEEEEEvNT_6ParamsE)
        /*0248*/ 	.word	0x00000090


	//----- nvinfo : EIATTR_MIN_STACK_SIZE
	.align		4
.L_108:
        /*024c*/ 	.byte	0x04, 0x12
        /*024e*/ 	.short	(.L_110 - .L_109)
	.align		4
.L_109:
        /*0250*/ 	.word	index@(_ZN7cutlass13device_kernelIN5flash19enable_sm80_to_sm89INS1_16FlashAttnFwdSm80INS1_25CollectiveMainloopFwdSm80ILi4ELi1ELb0EN4cute5tupleIJNS5_1CILi128EEENS7_ILi64EEENS7_ILi96EEEEEELi96ENS_6half_tEfNS_4arch4Sm80ELb0ELb0ELb0ELb0ELb0ELb0ELb1ELb0EEENS1_21CollectiveEpilogueFwdINS6_IJS8_SA_S9_EEENS6_IJNS7_ILi1EEESI_SI_EEESC_SE_Li128ELb0ELb1ELb0ELb0EEENS1_19SingleTileSchedulerILb0ELb0ELb1ELi128EEEEEEEEEvNT_6ParamsE)
        /*0254*/ 	.word	0x00000030


	//----- nvinfo : EIATTR_MIN_STACK_SIZE
	.align		4
.L_110:
        /*0258*/ 	.byte	0x04, 0x12
        /*025a*/ 	.short	(.L_112 - .L_111)
	.align		4
.L_111:
        /*025c*/ 	.word	index@(_ZN7cutlass13device_kernelIN5flash19enable_sm80_to_sm89INS1_16FlashAttnFwdSm80INS1_25CollectiveMainloopFwdSm80ILi4ELi1ELb0EN4cute5tupleIJNS5_1CILi128EEENS7_ILi64EEENS7_ILi96EEEEEELi96ENS_6half_tEfNS_4arch4Sm80ELb0ELb0ELb0ELb1ELb0ELb0ELb1ELb0EEENS1_21CollectiveEpilogueFwdINS6_IJS8_SA_S9_EEENS6_IJNS7_ILi1EEESI_SI_EEESC_SE_Li128ELb1ELb1ELb0ELb0EEENS1_19SingleTileSchedulerILb1ELb0ELb1ELi128EEEEEEEEEvNT_6ParamsE)
        /*0260*/ 	.word	0x00000040


	//----- nvinfo : EIATTR_MIN_STACK_SIZE
	.align		4
.L_112:
        /*0264*/ 	.byte	0x04, 0x12
        /*0266*/ 	.short	(.L_114 - .L_113)
	.align		4
.L_113:
        /*0268*/ 	.word	index@(_ZN7cutlass13device_kernelIN5flash19enable_sm80_to_sm89INS1_16FlashAttnFwdSm80INS1_25CollectiveMainloopFwdSm80ILi4ELi1ELb0EN4cute5tupleIJNS5_1CILi128EEENS7_ILi64EEENS7_ILi96EEEEEELi96ENS_6half_tEfNS_4arch4Sm80ELb0ELb0ELb0ELb1ELb0ELb1ELb1ELb0EEENS1_21CollectiveEpilogueFwdINS6_IJS8_SA_S9_EEENS6_IJNS7_ILi1EEESI_SI_EEESC_SE_Li128ELb1ELb1ELb0ELb0EEENS1_19SingleTileSchedulerILb1ELb0ELb1ELi128EEEEEEEEEvNT_6ParamsE)
        /*026c*/ 	.word	0x00000040


	//----- nvinfo : EIATTR_MIN_STACK_SIZE
	.align		4
.L_114:
        /*0270*/ 	.byte	0x04, 0x12
        /*0272*/ 	.short	(.L_116 - .L_115)
	.align		4
.L_115:
        /*0274*/ 	.word	index@(_ZN7cutlass13device_kernelIN5flash19enable_sm80_to_sm89INS1_16FlashAttnFwdSm80INS1_25CollectiveMainloopFwdSm80ILi4ELi1ELb0EN4cute5tupleIJNS5_1CILi128EEENS7_ILi48EEENS7_ILi96EEEEEELi96ENS_6half_tEfNS_4arch4Sm80ELb0ELb1ELb0ELb0ELb0ELb0ELb1ELb0EEENS1_21CollectiveEpilogueFwdINS6_IJS8_SA_S9_EEENS6_IJNS7_ILi1EEESI_SI_EEESC_SE_Li128ELb0ELb1ELb0ELb0EEENS1_19SingleTileSchedulerILb0ELb0ELb1ELi128EEEEEEEEEvNT_6ParamsE)
        /*0278*/ 	.word	0x00000000


	//----- nvinfo : EIATTR_MIN_STACK_SIZE
	.align		4
.L_116:
        /*027c*/ 	.byte	0x04, 0x12
        /*027e*/ 	.short	(.L_118 - .L_117)
	.align		4
.L_117:
        /*0280*/ 	.word	index@(_ZN7cutlass13device_kernelIN5flash19enable_sm80_to_sm89INS1_16FlashAttnFwdSm80INS1_25CollectiveMainloopFwdSm80ILi4ELi1ELb0EN4cute5tupleIJNS5_1CILi128EEENS7_ILi48EEENS7_ILi96EEEEEELi96ENS_6half_tEfNS_4arch4Sm80ELb0ELb1ELb0ELb1ELb0ELb0ELb1ELb0EEENS1_21CollectiveEpilogueFwdINS6_IJS8_SA_S9_EEENS6_IJNS7_ILi1EEESI_SI_EEESC_SE_Li128ELb1ELb1ELb0ELb0EEENS1_19SingleTileSchedulerILb1ELb0ELb1ELi128EEEEEEEEEvNT_6ParamsE)
        /*0284*/ 	.word	0x00000000


	//----- nvinfo : EIATTR_MIN_STACK_SIZE
	.align		4
.L_118:
        /*0288*/ 	.byte	0x04, 0x12
        /*028a*/ 	.short	(.L_120 - .L_119)
	.align		4
.L_119:
        /*028c*/ 	.word	index@(_ZN7cutlass13device_kernelIN5flash19enable_sm80_to_sm89INS1_16FlashAttnFwdSm80INS1_25CollectiveMainloopFwdSm80ILi4ELi1ELb0EN4cute5tupleIJNS5_1CILi128EEENS7_ILi48EEENS7_ILi96EEEEEELi96ENS_6half_tEfNS_4arch4Sm80ELb0ELb1ELb0ELb1ELb0ELb1ELb1ELb0EEENS1_21CollectiveEpilogueFwdINS6_IJS8_SA_S9_EEENS6_IJNS7_ILi1EEESI_SI_EEESC_SE_Li128ELb1ELb1ELb0ELb0EEENS1_19SingleTileSchedulerILb1ELb0ELb1ELi128EEEEEEEEEvNT_6ParamsE)
        /*0290*/ 	.word	0x00000000


	//----- nvinfo : EIATTR_MIN_STACK_SIZE
	.align		4
.L_120:
        /*0294*/ 	.byte	0x04, 0x12
        /*0296*/ 	.short	(.L_122 - .L_121)
	.align		4
.L_121:
        /*0298*/ 	.word	index@(_ZN7cutlass13device_kernelIN5flash19enable_sm80_to_sm89INS1_16FlashAttnFwdSm80INS1_25CollectiveMainloopFwdSm80ILi4ELi1ELb0EN4cute5tupleIJNS5_1CILi128EEENS7_ILi64EEENS7_ILi96EEEEEELi96ENS_6half_tEfNS_4arch4Sm80ELb1ELb0ELb0ELb0ELb0ELb0ELb1ELb0EEENS1_21CollectiveEpilogueFwdINS6_IJS8_SA_S9_EEENS6_IJNS7_ILi1EEESI_SI_EEESC_SE_Li128ELb0ELb1ELb0ELb0EEENS1_30DynamicPersistentTileSchedulerILi128ELi128ELb0ELb1ELb0EEEEEEEEEvNT_6ParamsE)
        /*029c*/ 	.word	0x00000080


	//----- nvinfo : EIATTR_MIN_STACK_SIZE
	.align		4
.L_122:
        /*02a0*/ 	.byte	0x04, 0x12
        /*02a2*/ 	.short	(.L_124 - .L_123)
	.align		4
.L_123:
        /*02a4*/ 	.word	index@(_ZN7cutlass13device_kernelIN5flash19enable_sm80_to_sm89INS1_16FlashAttnFwdSm80INS1_25CollectiveMainloopFwdSm80ILi4ELi1ELb0EN4cute5tupleIJNS5_1CILi128EEENS7_ILi64EEENS7_ILi96EEEEEELi96ENS_6half_tEfNS_4arch4Sm80ELb1ELb0ELb0ELb1ELb0ELb0ELb1ELb0EEENS1_21CollectiveEpilogueFwdINS6_IJS8_SA_S9_EEENS6_IJNS7_ILi1EEESI_SI_EEESC_SE_Li128ELb1ELb1ELb0ELb0EEENS1_19SingleTileSchedulerILb1ELb0ELb1ELi128EEEEEEEEEvNT_6ParamsE)
        /*02a8*/ 	.word	0x00000070


	//----- nvinfo : EIATTR_MIN_STACK_SIZE
	.align		4
.L_124:
        /*02ac*/ 	.byte	0x04, 0x12
        /*02ae*/ 	.short	(.L_126 - .L_125)
	.align		4
.L_125:
        /*02b0*/ 	.word	index@(_ZN7cutlass13device_kernelIN5flash19enable_sm80_to_sm89INS1_16FlashAttnFwdSm80INS1_25CollectiveMainloopFwdSm80ILi4ELi1ELb0EN4cute5tupleIJNS5_1CILi128EEENS7_ILi64EEENS7_ILi96EEEEEELi96ENS_6half_tEfNS_4arch4Sm80ELb1ELb0ELb0ELb1ELb0ELb1ELb1ELb0EEENS1_21CollectiveEpilogueFwdINS6_IJS8_SA_S9_EEENS6_IJNS7_ILi1EEESI_SI_EEESC_SE_Li128ELb1ELb1ELb0ELb0EEENS1_19SingleTileSchedulerILb1ELb0ELb1ELi128EEEEEEEEEvNT_6ParamsE)
        /*02b4*/ 	.word	0x00000080
.L_126:


//--------------------- .nv.info._ZN7cutlass13device_kernelIN5flash19enable_sm80_to_sm89INS1_16FlashAttnFwdSm80INS1_25CollectiveMainloopFwdSm80ILi4ELi1ELb0EN4cute5tupleIJNS5_1CILi128EEENS7_ILi64EEENS7_ILi96EEEEEELi96ENS_6half_tEfNS_4arch4Sm80ELb0ELb0ELb1ELb0ELb0ELb0ELb1ELb0EEENS1_21CollectiveEpilogueFwdINS6_IJS8_SA_S9_EEENS6_IJNS7_ILi1EEESI_SI_EEESC_SE_Li128ELb0ELb1ELb0ELb0EEENS1_19SingleTileSchedulerILb0ELb0ELb1ELi128EEEEEEEEEvNT_6ParamsE --------------------------
	.section	.nv.info._ZN7cutlass13device_kernelIN5flash19enable_sm80_to_sm89INS1_16FlashAttnFwdSm80INS1_25CollectiveMainloopFwdSm80ILi4ELi1ELb0EN4cute5tupleIJNS5_1CILi128EEENS7_ILi64EEENS7_ILi96EEEEEELi96ENS_6half_tEfNS_4arch4Sm80ELb0ELb0ELb1ELb0ELb0ELb0ELb1ELb0EEENS1_21CollectiveEpilogueFwdINS6_IJS8_SA_S9_EEENS6_IJNS7_ILi1EEESI_SI_EEESC_SE_Li128ELb0ELb1ELb0ELb0EEENS1_19SingleTileSchedulerILb0ELb0ELb1ELi128EEEEEEEEEvNT_6ParamsE,"",@"SHT_CUDA_INFO"
	.sectionflags	@""
	.align	4


	//----- nvinfo : EIATTR_CUDA_API_VERSION
	.align		4
        /*0000*/ 	.byte	0x04, 0x37
        /*0002*/ 	.short	(.L_128 - .L_127)
.L_127:
        /*0004*/ 	.word	0x00000082


	//----- nvinfo : EIATTR_SW2861232_WAR
	.align		4
.L_128:
        /*0008*/ 	.byte	0x01, 0x35
	.zero		2


	//----- nvinfo : EIATTR_PARAM_CBANK
	.align		4
        /*000c*/ 	.byte	0x04, 0x0a
        /*000e*/ 	.short	(.L_130 - .L_129)
	.align		4
.L_129:
        /*0010*/ 	.word	index@(.nv.constant0._ZN7cutlass13device_kernelIN5flash19enable_sm80_to_sm89INS1_16FlashAttnFwdSm80INS1_25CollectiveMainloopFwdSm80ILi4ELi1ELb0EN4cute5tupleIJNS5_1CILi128EEENS7_ILi64EEENS7_ILi96EEEEEELi96ENS_6half_tEfNS_4arch4Sm80ELb0ELb0ELb1ELb0ELb0ELb0ELb1ELb0EEENS1_21CollectiveEpilogueFwdINS6_IJS8_SA_S9_EEENS6_IJNS7_ILi1EEESI_SI_EEESC_SE_Li128ELb0ELb1ELb0ELb0EEENS1_19SingleTileSchedulerILb0ELb0ELb1ELi128EEEEEEEEEvNT_6ParamsE)
        /*0014*/ 	.short	0x0160
        /*0016*/ 	.short	0x0418


	//----- nvinfo : EIATTR_CBANK_PARAM_SIZE
	.align		4
.L_130:
        /*0018*/ 	.byte	0x03, 0x19
        /*001a*/ 	.short	0x0418


	//----- nvinfo : EIATTR_KPARAM_INFO
	.align		4
        /*001c*/ 	.byte	0x04, 0x17
        /*001e*/ 	.short	(.L_132 - .L_131)
.L_131:
        /*0020*/ 	.word	0x00000000
        /*0024*/ 	.short	0x0000
        /*0026*/ 	.short	0x0000
        /*0028*/ 	.byte	0x00, 0xf0, 0x61, 0x10


	//----- nvinfo : EIATTR_MAXREG_COUNT
	.align		4
.L_132:
        /*002c*/ 	.byte	0x03, 0x1b
        /*002e*/ 	.short	0x00ff


	//----- nvinfo : EIATTR_NUM_BARRIERS
	.align		4
        /*0030*/ 	.byte	0x02, 0x4c
        /*0032*/ 	.byte	0x02
	.zero		1


	//----- nvinfo : EIATTR_ANNOTATIONS
	.align		4
        /*0034*/ 	.byte	0x04, 0x55
        /*0036*/ 	.short	(.L_134 - .L_133)


	//   ....[0]....
.L_133:
        /*0038*/ 	.word	0x00000001
        /*003c*/ 	.byte	0x00, 0x03, 0x00, 0x00, 0x01, 0x00, 0x00, 0x00, 0x90, 0x05, 0x00, 0x00, 0x01, 0x00, 0x00, 0x00
        /* <DEDUP_REMOVED lines=17> */
        /*015c*/ 	.byte	0xa0, 0x90, 0x00, 0x00


	//----- nvinfo : EIATTR_MERCURY_ISA_VERSION
	.align		4
.L_134:
        /*0160*/ 	.byte	0x03, 0x5f
        /*0162*/ 	.short	0x0000


	//----- nvinfo : EIATTR_COOP_GROUP_MASK_REGIDS
	.align		4
        /*0164*/ 	.byte	0x04, 0x29
        /*0166*/ 	.short	(.L_136 - .L_135)


	//   ....[0]....
.L_135:
        /*0168*/ 	.word	0xffffffff


	//   ....[1]....
        /*016c*/ 	.word	0xffffffff


	//   ....[2]....
        /*0170*/ 	.word	0xffffffff


	//   ....[3]....
        /*0174*/ 	.word	0xffffffff


	//   ....[4]....
        /*0178*/ 	.word	0xffffffff


	//   ....[5]....
        /*017c*/ 	.word	0xffffffff


	//   ....[6]....
        /*0180*/ 	.word	0xffffffff


	//   ....[7]....
        /*0184*/ 	.word	0xffffffff


	//   ....[8]....
        /*0188*/ 	.word	0xffffffff


	//   ....[9]....
        /*018c*/ 	.word	0xffffffff


	//   ....[10]....
        /*0190*/ 	.word	0xffffffff


	//   ....[11]....
        /*0194*/ 	.word	0xffffffff


	//   ....[12]....
        /*0198*/ 	.word	0xffffffff


	//   ....[13]....
        /*019c*/ 	.word	0xffffffff


	//   ....[14]....
        /*01a0*/ 	.word	0xffffffff


	//   ....[15]....
        /*01a4*/ 	.word	0xffffffff


	//   ....[16]....
        /*01a8*/ 	.word	0xffffffff


	//   ....[17]....
        /*01ac*/ 	.word	0xffffffff


	//   ....[18]....
        /*01b0*/ 	.word	0xffffffff


	//   ....[19]....
        /*01b4*/ 	.word	0xffffffff


	//   ....[20]....
        /*01b8*/ 	.word	0xffffffff


	//   ....[21]....
        /*01bc*/ 	.word	0xffffffff


	//   ....[22]....
        /*01c0*/ 	.word	0xffffffff


	//   ....[23]....
        /*01c4*/ 	.word	0xffffffff


	//   ....[24]....
        /*01c8*/ 	.word	0xffffffff


	//   ....[25]....
        /*01cc*/ 	.word	0xffffffff


	//   ....[26]....
        /*01d0*/ 	.word	0xffffffff


	//   ....[27]....
        /*01d4*/ 	.word	0xffffffff


	//   ....[28]....
        /*01d8*/ 	.word	0xffffffff


	//   ....[29]....
        /*01dc*/ 	.word	0xffffffff


	//   ....[30]....
        /*01e0*/ 	.word	0xffffffff


	//   ....[31]....
        /*01e4*/ 	.word	0xffffffff


	//   ....[32]....
        /*01e8*/ 	.word	0xffffffff


	//   ....[33]....
        /*01ec*/ 	.word	0xffffffff


	//   ....[34]....
        /*01f0*/ 	.word	0xffffffff


	//   ....[35]....
        /*01f4*/ 	.word	0xffffffff


	//   ....[36]....
        /*01f8*/ 	.word	0xffffffff


	//   ....[37]....
        /*01fc*/ 	.word	0xffffffff


	//   ....[38]....
        /*0200*/ 	.word	0xffffffff


	//   ....[39]....
        /*0204*/ 	.word	0xffffffff


	//   ....[40]....
        /*0208*/ 	.word	0xffffffff


	//   ....[41]....
        /*020c*/ 	.word	0xffffffff


	//   ....[42]....
        /*0210*/ 	.word	0xffffffff


	//   ....[43]....
        /*0214*/ 	.word	0xffffffff


	//   ....[44]....
        /*0218*/ 	.word	0xffffffff


	//   ....[45]....
        /*021c*/ 	.word	0xffffffff


	//   ....[46]....
        /*0220*/ 	.word	0xffffffff


	//   ....[47]....
        /*0224*/ 	.word	0xffffffff


	//----- nvinfo : EIATTR_COOP_GROUP_INSTR_OFFSETS
	.align		4
.L_136:
        /*0228*/ 	.byte	0x04, 0x28
        /*022a*/ 	.short	(.L_138 - .L_137)


	//   ....[0]....
.L_137:
        /*022c*/ 	.word	0x00000620


	//   ....[1]....
        /*0230*/ 	.word	0x00000650


	//   ....[2]....
        /*0234*/ 	.word	0x000006b0


	//   ....[3]....
        /*0238*/ 	.word	0x00000700


	//   ....[4]....
        /*023c*/ 	.word	0x000008f0


	//   ....[5]....
        /*0240*/ 	.word	0x00000910


	//   ....[6]....
        /*0244*/ 	.word	0x000009b0


	//   ....[7]....
        /*0248*/ 	.word	0x00000b00


	//   ....[8]....
        /*024c*/ 	.word	0x00002d90


	//   ....[9]....
        /*0250*/ 	.word	0x00002f10


	//   ....[10]....
        /*0254*/ 	.word	0x00002f70


	//   ....[11]....
        /*0258*/ 	.word	0x00003070


	//   ....[12]....
        /*025c*/ 	.word	0x000030c0


	//   ....[13]....
        /*0260*/ 	.word	0x000031a0


	//   ....[14]....
        /*0264*/ 	.word	0x00003210


	//   ....[15]....
        /*0268*/ 	.word	0x00003300


	//   ....[16]....
        /*026c*/ 	.word	0x00006080


	//   ....[17]....
        /*0270*/ 	.word	0x000060b0


	//   ....[18]....
        /*0274*/ 	.word	0x00006110


	//   ....[19]....
        /*0278*/ 	.word	0x00006210


	//   ....[20]....
        /*027c*/ 	.word	0x000062b0


	//   ....[21]....
        /*0280*/ 	.word	0x000062d0


	//   ....[22]....
        /*0284*/ 	.word	0x00006430


	//   ....[23]....
        /*0288*/ 	.word	0x000068d0


	//   ....[24]....
        /*028c*/ 	.word	0x00008690


	//   ....[25]....
        /*0290*/ 	.word	0x000086a0


	//   ....[26]....
        /*0294*/ 	.word	0x000086b0


	//   ....[27]....
        /*0298*/ 	.word	0x000086c0


	//   ....[28]....
        /*029c*/ 	.word	0x00008720


	//   ....[29]....
        /*02a0*/ 	.word	0x00008740


	//   ....[30]....
        /*02a4*/ 	.word	0x00008750


	//   ....[31]....
        /*02a8*/ 	.word	0x00008760


	//   ....[32]....
        /*02ac*/ 	.word	0x00009c80


	//   ....[33]....
        /*02b0*/ 	.word	0x00009c90


	//   ....[34]....
        /*02b4*/ 	.word	0x00009cb0


	//   ....[35]....
        /*02b8*/ 	.word	0x00009cc0


	//   ....[36]....
        /*02bc*/ 	.word	0x00009cd0


	//   ....[37]....
        /*02c0*/ 	.word	0x00009ce0


	//   ....[38]....
        /*02c4*/ 	.word	0x00009cf0


	//   ....[39]....
        /*02c8*/ 	.word	0x00009d00


	//   ....[40]....
        /*02cc*/ 	.word	0x00009e30


	//   ....[41]....
        /*02d0*/ 	.word	0x00009e50


	//   ....[42]....
        /*02d4*/ 	.word	0x00009fd0


	//   ....[43]....
        /*02d8*/ 	.word	0x0000a000


	//   ....[44]....
        /*02dc*/ 	.word	0x0000a130


	//   ....[45]....
        /*02e0*/ 	.word	0x0000a160


	//   ....[46]....
        /*02e4*/ 	.word	0x0000a290


	//   ....[47]....
        /*02e8*/ 	.word	0x0000a2b0


	//----- nvinfo : EIATTR_EXIT_INSTR_OFFSETS
	.align		4
.L_138:
        /*02ec*/ 	.byte	0x04, 0x1c
        /*02ee*/ 	.short	(.L_140 - .L_139)


	//   ....[0]....
.L_139:
        /*02f0*/ 	.word	0x00000040


	//   ....[1]....
        /*02f4*/ 	.word	0x0000a2c0


	//   ....[2]....
        /*02f8*/ 	.word	0x0000a370


	//   ....[3]....
        /*02fc*/ 	.word	0x0000a3d0


	//----- nvinfo : EIATTR_CTAIDZ_USED
	.align		4
.L_140:
        /*0300*/ 	.byte	0x01, 0x04
	.zero		2


	//----- nvinfo : EIATTR_MAX_THREADS
	.align		4
        /*0304*/ 	.byte	0x04, 0x05
        /*0306*/ 	.short	(.L_142 - .L_141)
.L_141:
        /*0308*/ 	.word	0x00000080
        /*030c*/ 	.word	0x00000001
        /*0310*/ 	.word	0x00000001


	//----- nvinfo : EIATTR_CRS_STACK_SIZE
	.align		4
.L_142:
        /*0314*/ 	.byte	0x04, 0x1e
        /*0316*/ 	.short	(.L_144 - .L_143)
.L_143:
        /*0318*/ 	.word	0x00000000
.L_144:


//--------------------- .nv.info._ZN7cutlass13device_kernelIN5flash19enable_sm80_to_sm89INS1_16FlashAttnFwdSm80INS1_25CollectiveMainloopFwdSm80ILi4ELi1ELb0EN4cute5tupleIJNS5_1CILi128EEENS7_ILi64EEENS7_ILi96EEEEEELi96ENS_6half_tEfNS_4arch4Sm80ELb0ELb0ELb1ELb1ELb0ELb0ELb1ELb0EEENS1_21CollectiveEpilogueFwdINS6_IJS8_SA_S9_EEENS6_IJNS7_ILi1EEESI_SI_EEESC_SE_Li128ELb1ELb1ELb0ELb0EEENS1_19SingleTileSchedulerILb1ELb0ELb1ELi128EEEEEEEEEvNT_6ParamsE --------------------------
	.section	.nv.info._ZN7cutlass13device_kernelIN5flash19enable_sm80_to_sm89INS1_16FlashAttnFwdSm80INS1_25CollectiveMainloopFwdSm80ILi4ELi1ELb0EN4cute5tupleIJNS5_1CILi128EEENS7_ILi64EEENS7_ILi96EEEEEELi96ENS_6half_tEfNS_4arch4Sm80ELb0ELb0ELb1ELb1ELb0ELb0ELb1ELb0EEENS1_21CollectiveEpilogueFwdINS6_IJS8_SA_S9_EEENS6_IJNS7_ILi1EEESI_SI_EEESC_SE_Li128ELb1ELb1ELb0ELb0EEENS1_19SingleTileSchedulerILb1ELb0ELb1ELi128EEEEEEEEEvNT_6ParamsE,"",@"SHT_CUDA_INFO"
	.sectionflags	@""
	.align	4


	//----- nvinfo : EIATTR_CUDA_API_VERSION
	.align		4
        /*0000*/ 	.byte	0x04, 0x37
        /*0002*/ 	.short	(.L_146 - .L_145)
.L_145:
        /*0004*/ 	.word	0x00000082


	//----- nvinfo : EIATTR_SW2861232_WAR
	.align		4
.L_146:
        /*0008*/ 	.byte	0x01, 0x35
	.zero		2


	//----- nvinfo : EIATTR_PARAM_CBANK
	.align		4
        /*000c*/ 	.byte	0x04, 0x0a
        /*000e*/ 	.short	(.L_148 - .L_147)
	.align		4
.L_147:
        /*0010*/ 	.word	index@(.nv.constant0._ZN7cutlass13device_kernelIN5flash19enable_sm80_to_sm89INS1_16FlashAttnFwdSm80INS1_25CollectiveMainloopFwdSm80ILi4ELi1ELb0EN4cute5tupleIJNS5_1CILi128EEENS7_ILi64EEENS7_ILi96EEEEEELi96ENS_6half_tEfNS_4arch4Sm80ELb0ELb0ELb1ELb1ELb0ELb0ELb1ELb0EEENS1_21CollectiveEpilogueFwdINS6_IJS8_SA_S9_EEENS6_IJNS7_ILi1EEESI_SI_EEESC_SE_Li128ELb1ELb1ELb0ELb0EEENS1_19SingleTileSchedulerILb1ELb0ELb1ELi128EEEEEEEEEvNT_6ParamsE)
        /*0014*/ 	.short	0x0160
        /*0016*/ 	.short	0x0418


	//----- nvinfo : EIATTR_CBANK_PARAM_SIZE
	.align		4
.L_148:
        /*0018*/ 	.byte	0x03, 0x19
        /*001a*/ 	.short	0x0418


	//----- nvinfo : EIATTR_KPARAM_INFO
	.align		4
        /*001c*/ 	.byte	0x04, 0x17
        /*001e*/ 	.short	(.L_150 - .L_149)
.L_149:
        /*0020*/ 	.word	0x00000000
        /*0024*/ 	.short	0x0000
        /*0026*/ 	.short	0x0000
        /*0028*/ 	.byte	0x00, 0xf0, 0x61, 0x10


	//----- nvinfo : EIATTR_MAXREG_COUNT
	.align		4
.L_150:
        /*002c*/ 	.byte	0x03, 0x1b
        /*002e*/ 	.short	0x00ff


	//----- nvinfo : EIATTR_NUM_BARRIERS
	.align		4
        /*0030*/ 	.byte	0x02, 0x4c
        /*0032*/ 	.byte	0x02
	.zero		1


	//----- nvinfo : EIATTR_ANNOTATIONS
	.align		4
        /*0034*/ 	.byte	0x04, 0x55
        /*0036*/ 	.short	(.L_152 - .L_151)


	//   ....[0]....
.L_151:
        /* <DEDUP_REMOVED lines=28> */


	//----- nvinfo : EIATTR_MERCURY_ISA_VERSION
	.align		4
.L_152:
        /*01e0*/ 	.byte	0x03, 0x5f
        /*01e2*/ 	.short	0x0000


	//----- nvinfo : EIATTR_COOP_GROUP_MASK_REGIDS
	.align		4
        /*01e4*/ 	.byte	0x04, 0x29
        /*01e6*/ 	.short	(.L_154 - .L_153)


	//   ....[0]....
.L_153:
        /*01e8*/ 	.word	0xffffffff


	//   ....[1]....
        /*01ec*/ 	.word	0xffffffff


	//   ....[2]....
        /*01f0*/ 	.word	0xffffffff


	//   ....[3]....
        /*01f4*/ 	.word	0xffffffff


	//   ....[4]....
        /*01f8*/ 	.word	0xffffffff


	//   ....[5]....
        /*01fc*/ 	.word	0xffffffff


	//   ....[6]....
        /*0200*/ 	.word	0xffffffff


	//   ....[7]....
        /*0204*/ 	.word	0xffffffff


	//   ....[8]....
        /*0208*/ 	.word	0xffffffff


	//   ....[9]....
        /*020c*/ 	.word	0xffffffff


	//   ....[10]....
        /*0210*/ 	.word	0xffffffff


	//   ....[11]....
        /*0214*/ 	.word	0xffffffff


	//   ....[12]....
        /*0218*/ 	.word	0xffffffff


	//   ....[13]....
        /*021c*/ 	.word	0xffffffff


	//   ....[14]....
        /*0220*/ 	.word	0xffffffff


	//   ....[15]....
        /*0224*/ 	.word	0xffffffff


	//   ....[16]....
        /*0228*/ 	.word	0xffffffff


	//   ....[17]....
        /*022c*/ 	.word	0xffffffff


	//   ....[18]....
        /*0230*/ 	.word	0xffffffff


	//   ....[19]....
        /*0234*/ 	.word	0xffffffff


	//   ....[20]....
        /*0238*/ 	.word	0xffffffff


	//   ....[21]....
        /*023c*/ 	.word	0xffffffff


	//   ....[22]....
        /*0240*/ 	.word	0xffffffff


	//   ....[23]....
        /*0244*/ 	.word	0xffffffff


	//   ....[24]....
        /*0248*/ 	.word	0xffffffff


	//   ....[25]....
        /*024c*/ 	.word	0xffffffff


	//   ....[26]....
        /*0250*/ 	.word	0xffffffff


	//   ....[27]....
        /*0254*/ 	.word	0xffffffff


	//   ....[28]....
        /*0258*/ 	.word	0xffffffff


	//   ....[29]....
        /*025c*/ 	.word	0xffffffff


	//   ....[30]....
        /*0260*/ 	.word	0xffffffff


	//   ....[31]....
        /*0264*/ 	.word	0xffffffff


	//   ....[32]....
        /*0268*/ 	.word	0xffffffff


	//   ....[33]....
        /*026c*/ 	.word	0xffffffff


	//   ....[34]....
        /*0270*/ 	.word	0xffffffff


	//   ....[35]....
        /*0274*/ 	.word	0xffffffff


	//   ....[36]....
        /*0278*/ 	.word	0xffffffff


	//   ....[37]....
        /*027c*/ 	.word	0xffffffff


	//   ....[38]....
        /*0280*/ 	.word	0xffffffff


	//   ....[39]....
        /*0284*/ 	.word	0xffffffff


	//   ....[40]....
        /*0288*/ 	.word	0xffffffff


	//   ....[41]....
        /*028c*/ 	.word	0xffffffff


	//   ....[42]....
        /*0290*/ 	.word	0xffffffff


	//   ....[43]....
        /*0294*/ 	.word	0xffffffff


	//   ....[44]....
        /*0298*/ 	.word	0xffffffff


	//   ....[45]....
        /*029c*/ 	.word	0xffffffff


	//   ....[46]....
        /*02a0*/ 	.word	0xffffffff


	//   ....[47]....
        /*02a4*/ 	.word	0xffffffff


	//   ....[48]....
        /*02a8*/ 	.word	0xffffffff


	//   ....[49]....
        /*02ac*/ 	.word	0xffffffff


	//   ....[50]....
        /*02b0*/ 	.word	0xffffffff


	//   ....[51]....
        /*02b4*/ 	.word	0xffffffff


	//   ....[52]....
        /*02b8*/ 	.word	0xffffffff


	//   ....[53]....
        /*02bc*/ 	.word	0xffffffff


	//   ....[54]....
        /*02c0*/ 	.word	0xffffffff


	//   ....[55]....
        /*02c4*/ 	.word	0xffffffff


	//   ....[56]....
        /*02c8*/ 	.word	0xffffffff


	//----- nvinfo : EIATTR_COOP_GROUP_INSTR_OFFSETS
	.align		4
.L_154:
        /*02cc*/ 	.byte	0x04, 0x28
        /*02ce*/ 	.short	(.L_156 - .L_155)


	//   ....[0]....
.L_155:
        /*02d0*/ 	.word	0x00000090


	//   ....[1]....
        /*02d4*/ 	.word	0x00001450


	//   ....[2]....
        /*02d8*/ 	.word	0x00001480


	//   ....[3]....
        /*02dc*/ 	.word	0x00001650


	//   ....[4]....
        /*02e0*/ 	.word	0x00001680


	//   ....[5]....
        /*02e4*/ 	.word	0x000017c0


	//   ....[6]....
        /*02e8*/ 	.word	0x000017f0


	//   ....[7]....
        /*02ec*/ 	.word	0x00001920


	//   ....[8]....
        /*02f0*/ 	.word	0x00001960


	//   ....[9]....
        /*02f4*/ 	.word	0x000035b0


	//   ....[10]....
        /*02f8*/ 	.word	0x00003700


	//   ....[11]....
        /*02fc*/ 	.word	0x00003810


	//   ....[12]....
        /*0300*/ 	.word	0x000039a0


	//   ....[13]....
        /*0304*/ 	.word	0x00003a10


	//   ....[14]....
        /*0308*/ 	.word	0x00003b40


	//   ....[15]....
        /*030c*/ 	.word	0x00003b60


	//   ....[16]....
        /*0310*/ 	.word	0x00003d10


	//   ....[17]....
        /*0314*/ 	.word	0x00006a90


	//   ....[18]....
        /*0318*/ 	.word	0x00006ae0


	//   ....[19]....
        /*031c*/ 	.word	0x00006b20


	//   ....[20]....
        /*0320*/ 	.word	0x00006b80


	//   ....[21]....
        /*0324*/ 	.word	0x00006bd0


	//   ....[22]....
        /*0328*/ 	.word	0x00006c90


	//   ....[23]....
        /*032c*/ 	.word	0x00007070


	//   ....[24]....
        /*0330*/ 	.word	0x000071a0


	//   ....[25]....
        /*0334*/ 	.word	0x00009250


	//   ....[26]....
        /*0338*/ 	.word	0x00009260


	//   ....[27]....
        /*033c*/ 	.word	0x00009270


	//   ....[28]....
        /*0340*/ 	.word	0x00009280


	//   ....[29]....
        /*0344*/ 	.word	0x000092b0


	//   ....[30]....
        /*0348*/ 	.word	0x000092d0


	//   ....[31]....
        /*034c*/ 	.word	0x000092f0


	//   ....[32]....
        /*0350*/ 	.word	0x00009300


	//   ....[33]....
        /*0354*/ 	.word	0x0000aa00


	//   ....[34]....
        /*0358*/ 	.word	0x0000aa30


	//   ....[35]....
        /*035c*/ 	.word	0x0000aa50


	//   ....[36]....
        /*0360*/ 	.word	0x0000aa70


	//   ....[37]....
        /*0364*/ 	.word	0x0000aa80


	//   ....[38]....
        /*0368*/ 	.word	0x0000aa90


	//   ....[39]....
        /*036c*/ 	.word	0x0000aaa0


	//   ....[40]....
        /*0370*/ 	.word	0x0000aab0


	//   ....[41]....
        /*0374*/ 	.word	0x0000acd0


	//   ....[42]....
        /*0378*/ 	.word	0x0000ace0


	//   ....[43]....
        /*037c*/ 	.word	0x0000ae60


	//   ....[44]....
        /*0380*/ 	.word	0x0000ae90


	//   ....[45]....
        /*0384*/ 	.word	0x0000afe0


	//   ....[46]....
        /*0388*/ 	.word	0x0000b010


	//   ....[47]....
        /*038c*/ 	.word	0x0000b160


	//   ....[48]....
        /*0390*/ 	.word	0x0000b180


	//   ....[49]....
        /*0394*/ 	.word	0x0000b980


	//   ....[50]....
        /*0398*/ 	.word	0x0000b9a0


	//   ....[51]....
        /*039c*/ 	.word	0x0000baf0


	//   ....[52]....
        /*03a0*/ 	.word	0x0000bb20


	//   ....[53]....
        /*03a4*/ 	.word	0x0000bc50


	//   ....[54]....
        /*03a8*/ 	.word	0x0000bc80


	//   ....[55]....
        /*03ac*/ 	.word	0x0000bdb0


	//   ....[56]....
        /*03b0*/ 	.word	0x0000bdd0


	//----- nvinfo : EIATTR_EXIT_INSTR_OFFSETS
	.align		4
.L_156:
        /*03b4*/ 	.byte	0x04, 0x1c
        /*03b6*/ 	.short	(.L_158 - .L_157)


	//   ....[0]....
.L_157:
        /*03b8*/ 	.word	0x00000350


	//   ....[1]....
        /*03bc*/ 	.word	0x0000b190


	//   ....[2]....
        /*03c0*/ 	.word	0x0000b260


	//   ....[3]....
        /*03c4*/ 	.word	0x0000b2c0


	//   ....[4]....
        /*03c8*/ 	.word	0x0000bde0


	//   ....[5]....
        /*03cc*/ 	.word	0x0000be90


	//   ....[6]....
        /*03d0*/ 	.word	0x0000bef0


	//----- nvinfo : EIATTR_CTAIDZ_USED
	.align		4
.L_158:
        /*03d4*/ 	.byte	0x01, 0x04
	.zero		2


	//----- nvinfo : EIATTR_MAX_THREADS
	.align		4
        /*03d8*/ 	.byte	0x04, 0x05
        /*03da*/ 	.short	(.L_160 - .L_159)
.L_159:
        /*03dc*/ 	.word	0x00000080
        /*03e0*/ 	.word	0x00000001
        /*03e4*/ 	.word	0x00000001


	//----- nvinfo : EIATTR_CRS_STACK_SIZE
	.align		4
.L_160:
        /*03e8*/ 	.byte	0x04, 0x1e
        /*03ea*/ 	.short	(.L_162 - .L_161)
.L_161:
        /*03ec*/ 	.word	0x00000000
.L_162:


//--------------------- .nv.info._ZN7cutlass13device_kernelIN5flash19enable_sm80_to_sm89INS1_16FlashAttnFwdSm80INS1_25CollectiveMainloopFwdSm80ILi4ELi1ELb0EN4cute5tupleIJNS5_1CILi128EEENS7_ILi64EEENS7_ILi96EEEEEELi96ENS_6half_tEfNS_4arch4Sm80ELb0ELb0ELb1ELb1ELb0ELb1ELb1ELb0EEENS1_21CollectiveEpilogueFwdINS6_IJS8_SA_S9_EEENS6_IJNS7_ILi1EEESI_SI_EEESC_SE_Li128ELb1ELb1ELb0ELb0EEENS1_19SingleTileSchedulerILb1ELb0ELb1ELi128EEEEEEEEEvNT_6ParamsE --------------------------
	.section	.nv.info._ZN7cutlass13device_kernelIN5flash19enable_sm80_to_sm89INS1_16FlashAttnFwdSm80INS1_25CollectiveMainloopFwdSm80ILi4ELi1ELb0EN4cute5tupleIJNS5_1CILi128EEENS7_ILi64EEENS7_ILi96EEEEEELi96ENS_6half_tEfNS_4arch4Sm80ELb0ELb0ELb1ELb1ELb0ELb1ELb1ELb0EEENS1_21CollectiveEpilogueFwdINS6_IJS8_SA_S9_EEENS6_IJNS7_ILi1EEESI_SI_EEESC_SE_Li128ELb1ELb1ELb0ELb0EEENS1_19SingleTileSchedulerILb1ELb0ELb1ELi128EEEEEEEEEvNT_6ParamsE,"",@"SHT_CUDA_INFO"
	.sectionflags	@""
	.align	4


	//----- nvinfo : EIATTR_CUDA_API_VERSION
	.align		4
        /*0000*/ 	.byte	0x04, 0x37
        /*0002*/ 	.short	(.L_164 - .L_163)
.L_163:
        /*0004*/ 	.word	0x00000082


	//----- nvinfo : EIATTR_SW2861232_WAR
	.align		4
.L_164:
        /*0008*/ 	.byte	0x01, 0x35
	.zero		2


	//----- nvinfo : EIATTR_PARAM_CBANK
	.align		4
        /*000c*/ 	.byte	0x04, 0x0a
        /*000e*/ 	.short	(.L_166 - .L_165)
	.align		4
.L_165:
        /*0010*/ 	.word	index@(.nv.constant0._ZN7cutlass13device_kernelIN5flash19enable_sm80_to_sm89INS1_16FlashAttnFwdSm80INS1_25CollectiveMainloopFwdSm80ILi4ELi1ELb0EN4cute5tupleIJNS5_1CILi128EEENS7_ILi64EEENS7_ILi96EEEEEELi96ENS_6half_tEfNS_4arch4Sm80ELb0ELb0ELb1ELb1ELb0ELb1ELb1ELb0EEENS1_21CollectiveEpilogueFwdINS6_IJS8_SA_S9_EEENS6_IJNS7_ILi1EEESI_SI_EEESC_SE_Li128ELb1ELb1ELb0ELb0EEENS1_19SingleTileSchedulerILb1ELb0ELb1ELi128EEEEEEEEEvNT_6ParamsE)
        /*0014*/ 	.short	0x0160
        /*0016*/ 	.short	0x0418


	//----- nvinfo : EIATTR_CBANK_PARAM_SIZE
	.align		4
.L_166:
        /*0018*/ 	.byte	0x03, 0x19
        /*001a*/ 	.short	0x0418


	//----- nvinfo : EIATTR_KPARAM_INFO
	.align		4
        /*001c*/ 	.byte	0x04, 0x17
        /*001e*/ 	.short	(.L_168 - .L_167)
.L_167:
        /*0020*/ 	.word	0x00000000
        /*0024*/ 	.short	0x0000
        /*0026*/ 	.short	0x0000
        /*0028*/ 	.byte	0x00, 0xf0, 0x61, 0x10


	//----- nvinfo : EIATTR_MAXREG_COUNT
	.align		4
.L_168:
        /*002c*/ 	.byte	0x03, 0x1b
        /*002e*/ 	.short	0x00ff


	//----- nvinfo : EIATTR_NUM_BARRIERS
	.align		4
        /*0030*/ 	.byte	0x02, 0x4c
        /*0032*/ 	.byte	0x02
	.zero		1


	//----- nvinfo : EIATTR_ANNOTATIONS
	.align		4
        /*0034*/ 	.byte	0x04, 0x55
        /*0036*/ 	.short	(.L_170 - .L_169)


	//   ....[0]....
.L_169:
        /* <DEDUP_REMOVED lines=28> */
        /*01ec*/ 	.byte	0xb0, 0x4c, 0x01, 0x00, 0x01, 0x00, 0x00, 0x00, 0xe0, 0x63, 0x01, 0x00


	//----- nvinfo : EIATTR_MERCURY_ISA_VERSION
	.align		4
.L_170:
        /*01f8*/ 	.byte	0x03, 0x5f
        /*01fa*/ 	.short	0x0000


	//----- nvinfo : EIATTR_COOP_GROUP_MASK_REGIDS
	.align		4
        /*01fc*/ 	.byte	0x04, 0x29
        /*01fe*/ 	.short	(.L_172 - .L_171)


	//   ....[0]....
.L_171:
        /*0200*/ 	.word	0xffffffff


	//   ....[1]....
        /*0204*/ 	.word	0xffffffff


	//   ....[2]....
        /*0208*/ 	.word	0xffffffff


	//   ....[3]....
        /*020c*/ 	.word	0xffffffff


	//   ....[4]....
        /*0210*/ 	.word	0xffffffff


	//   ....[5]....
        /*0214*/ 	.word	0xffffffff


	//   ....[6]....
        /*0218*/ 	.word	0xffffffff


	//   ....[7]....
        /*021c*/ 	.word	0xffffffff


	//   ....[8]....
        /*0220*/ 	.word	0xffffffff


	//   ....[9]....
        /*0224*/ 	.word	0xffffffff


	//   ....[10]....
        /*0228*/ 	.word	0xffffffff


	//   ....[11]....
        /*022c*/ 	.word	0xffffffff


	//   ....[12]....
        /*0230*/ 	.word	0xffffffff


	//   ....[13]....
        /*0234*/ 	.word	0xffffffff


	//   ....[14]....
        /*0238*/ 	.word	0xffffffff


	//   ....[15]....
        /*023c*/ 	.word	0xffffffff


	//   ....[16]....
        /*0240*/ 	.word	0xffffffff


	//   ....[17]....
        /*0244*/ 	.word	0xffffffff


	//   ....[18]....
        /*0248*/ 	.word	0xffffffff


	//   ....[19]....
        /*024c*/ 	.word	0xffffffff


	//   ....[20]....
        /*0250*/ 	.word	0xffffffff


	//   ....[21]....
        /*0254*/ 	.word	0xffffffff


	//   ....[22]....
        /*0258*/ 	.word	0xffffffff


	//   ....[23]....
        /*025c*/ 	.word	0xffffffff


	//   ....[24]....
        /*0260*/ 	.word	0xffffffff


	//   ....[25]....
        /*0264*/ 	.word	0xffffffff


	//   ....[26]....
        /*0268*/ 	.word	0xffffffff


	//   ....[27]....
        /*026c*/ 	.word	0xffffffff


	//   ....[28]....
        /*0270*/ 	.word	0xffffffff


	//   ....[29]....
        /*0274*/ 	.word	0xffffffff


	//   ....[30]....
        /*0278*/ 	.word	0xffffffff


	//   ....[31]....
        /*027c*/ 	.word	0xffffffff


	//   ....[32]....
        /*0280*/ 	.word	0xffffffff


	//   ....[33]....
        /*0284*/ 	.word	0xffffffff


	//   ....[34]....
        /*0288*/ 	.word	0xffffffff


	//   ....[35]....
        /*028c*/ 	.word	0xffffffff


	//   ....[36]....
        /*0290*/ 	.word	0xffffffff


	//   ....[37]....
        /*0294*/ 	.word	0xffffffff


	//   ....[38]....
        /*0298*/ 	.word	0xffffffff


	//   ....[39]....
        /*029c*/ 	.word	0xffffffff


	//   ....[40]....
        /*02a0*/ 	.word	0xffffffff


	//   ....[41]....
        /*02a4*/ 	.word	0xffffffff


	//   ....[42]....
        /*02a8*/ 	.word	0xffffffff


	//   ....[43]....
        /*02ac*/ 	.word	0xffffffff


	//   ....[44]....
        /*02b0*/ 	.word	0xffffffff


	//   ....[45]....
        /*02b4*/ 	.word	0xffffffff


	//   ....[46]....
        /*02b8*/ 	.word	0xffffffff


	//   ....[47]....
        /*02bc*/ 	.word	0xffffffff


	//   ....[48]....
        /*02c0*/ 	.word	0xffffffff


	//   ....[49]....
        /*02c4*/ 	.word	0xffffffff


	//   ....[50]....
        /*02c8*/ 	.word	0xffffffff


	//   ....[51]....
        /*02cc*/ 	.word	0xffffffff


	//   ....[52]....
        /*02d0*/ 	.word	0xffffffff


	//   ....[53]....
        /*02d4*/ 	.word	0xffffffff


	//   ....[54]....
        /*02d8*/ 	.word	0xffffffff


	//   ....[55]....
        /*02dc*/ 	.word	0xffffffff


	//   ....[56]....
        /*02e0*/ 	.word	0xffffffff


	//----- nvinfo : EIATTR_COOP_GROUP_INSTR_OFFSETS
	.align		4
.L_172:
        /*02e4*/ 	.byte	0x04, 0x28
        /*02e6*/ 	.short	(.L_174 - .L_173)


	//   ....[0]....
.L_173:
        /*02e8*/ 	.word	0x00000090


	//   ....[1]....
        /*02ec*/ 	.word	0x00006660


	//   ....[2]....
        /*02f0*/ 	.word	0x00006690


	//   ....[3]....
        /*02f4*/ 	.word	0x00006940


	//   ....[4]....
        /*02f8*/ 	.word	0x00006970


	//   ....[5]....
        /*02fc*/ 	.word	0x00006ab0


	//   ....[6]....
        /*0300*/ 	.word	0x00006ae0


	//   ....[7]....
        /*0304*/ 	.word	0x00006c10


	//   ....[8]....
        /*0308*/ 	.word	0x00006c50


	//   ....[9]....
        /*030c*/ 	.word	0x0000e610


	//   ....[10]....
        /*0310*/ 	.word	0x0000e780


	//   ....[11]....
        /*0314*/ 	.word	0x0000e8f0


	//   ....[12]....
        /*0318*/ 	.word	0x0000ea80


	//   ....[13]....
        /*031c*/ 	.word	0x0000eaf0


	//   ....[14]....
        /*0320*/ 	.word	0x0000ec20


	//   ....[15]....
        /*0324*/ 	.word	0x0000ec40


	//   ....[16]....
        /*0328*/ 	.word	0x0000edf0


	//   ....[17]....
        /*032c*/ 	.word	0x00011bb0


	//   ....[18]....
        /*0330*/ 	.word	0x00011c00


	//   ....[19]....
        /*0334*/ 	.word	0x00011c40


	//   ....[20]....
        /*0338*/ 	.word	0x00011ca0


	//   ....[21]....
        /*033c*/ 	.word	0x00011cf0


	//   ....[22]....
        /*0340*/ 	.word	0x00011db0


	//   ....[23]....
        /*0344*/ 	.word	0x00012190


	//   ....[24]....
        /*0348*/ 	.word	0x000122c0


	//   ....[25]....
        /*034c*/ 	.word	0x00014380


	//   ....[26]....
        /*0350*/ 	.word	0x00014390


	//   ....[27]....
        /*0354*/ 	.word	0x000143a0


	//   ....[28]....
        /*0358*/ 	.word	0x000143b0


	//   ....[29]....
        /*035c*/ 	.word	0x000143e0


	//   ....[30]....
        /*0360*/ 	.word	0x00014400


	//   ....[31]....
        /*0364*/ 	.word	0x00014420


	//   ....[32]....
        /*0368*/ 	.word	0x00014430


	//   ....[33]....
        /*036c*/ 	.word	0x00015b00


	//   ....[34]....
        /*0370*/ 	.word	0x00015b30


	//   ....[35]....
        /*0374*/ 	.word	0x00015b60


	//   ....[36]....
        /*0378*/ 	.word	0x00015b80


	//   ....[37]....
        /*037c*/ 	.word	0x00015b90


	//   ....[38]....
        /*0380*/ 	.word	0x00015ba0


	//   ....[39]....
        /*0384*/ 	.word	0x00015bb0


	//   ....[40]....
        /*0388*/ 	.word	0x00015bc0


	//   ....[41]....
        /*038c*/ 	.word	0x00015de0


	//   ....[42]....
        /*0390*/ 	.word	0x00015df0


	//   ....[43]....
        /*0394*/ 	.word	0x00015f70


	//   ....[44]....
        /*0398*/ 	.word	0x00015fa0


	//   ....[45]....
        /*039c*/ 	.word	0x000160f0


	//   ....[46]....
        /*03a0*/ 	.word	0x00016120


	//   ....[47]....
        /*03a4*/ 	.word	0x00016270


	//   ....[48]....
        /*03a8*/ 	.word	0x00016290


	//   ....[49]....
        /*03ac*/ 	.word	0x00016a50


	//   ....[50]....
        /*03b0*/ 	.word	0x00016a70


	//   ....[51]....
        /*03b4*/ 	.word	0x00016bc0


	//   ....[52]....
        /*03b8*/ 	.word	0x00016bf0


	//   ....[53]....
        /*03bc*/ 	.word	0x00016d20


	//   ....[54]....
        /*03c0*/ 	.word	0x00016d50


	//   ....[55]....
        /*03c4*/ 	.word	0x00016e80


	//   ....[56]....
        /*03c8*/ 	.word	0x00016ea0


	//----- nvinfo : EIATTR_EXIT_INSTR_OFFSETS
	.align		4
.L_174:
        /*03cc*/ 	.byte	0x04, 0x1c
        /*03ce*/ 	.short	(.L_176 - .L_175)


	//   ....[0]....
.L_175:
        /*03d0*/ 	.word	0x00000350


	//   ....[1]....
        /*03d4*/ 	.word	0x000162a0


	//   ....[2]....
        /*03d8*/ 	.word	0x00016370


	//   ....[3]....
        /*03dc*/ 	.word	0x000163d0


	//   ....[4]....
        /*03e0*/ 	.word	0x00016eb0


	//   ....[5]....
        /*03e4*/ 	.word	0x00016f60


	//   ....[6]....
        /*03e8*/ 	.word	0x00016fc0


	//----- nvinfo : EIATTR_CTAIDZ_USED
	.align		4
.L_176:
        /*03ec*/ 	.byte	0x01, 0x04
	.zero		2


	//----- nvinfo : EIATTR_MAX_THREADS
	.align		4
        /*03f0*/ 	.byte	0x04, 0x05
        /*03f2*/ 	.short	(.L_178 - .L_177)
.L_177:
        /*03f4*/ 	.word	0x00000080
        /*03f8*/ 	.word	0x00000001
        /*03fc*/ 	.word	0x00000001


	//----- nvinfo : EIATTR_CRS_STACK_SIZE
	.align		4
.L_178:
        /*0400*/ 	.byte	0x04, 0x1e
        /*0402*/ 	.short	(.L_180 - .L_179)
.L_179:
        /*0404*/ 	.word	0x00000000
.L_180:


//--------------------- .nv.info._ZN7cutlass13device_kernelIN5flash19enable_sm80_to_sm89INS1_16FlashAttnFwdSm80INS1_25CollectiveMainloopFwdSm80ILi4ELi1ELb0EN4cute5tupleIJNS5_1CILi128EEENS7_ILi48EEENS7_ILi96EEEEEELi96ENS_6half_tEfNS_4arch4Sm80ELb0ELb1ELb1ELb0ELb0ELb0ELb1ELb0EEENS1_21CollectiveEpilogueFwdINS6_IJS8_SA_S9_EEENS6_IJNS7_ILi1EEESI_SI_EEESC_SE_Li128ELb0ELb1ELb0ELb0EEENS1_19SingleTileSchedulerILb0ELb0ELb1ELi128EEEEEEEEEvNT_6ParamsE --------------------------
	.section	.nv.info._ZN7cutlass13device_kernelIN5flash19enable_sm80_to_sm89INS1_16FlashAttnFwdSm80INS1_25CollectiveMainloopFwdSm80ILi4ELi1ELb0EN4cute5tupleIJNS5_1CILi128EEENS7_ILi48EEENS7_ILi96EEEEEELi96ENS_6half_tEfNS_4arch4Sm80ELb0ELb1ELb1ELb0ELb0ELb0ELb1ELb0EEENS1_21CollectiveEpilogueFwdINS6_IJS8_SA_S9_EEENS6_IJNS7_ILi1EEESI_SI_EEESC_SE_Li128ELb0ELb1ELb0ELb0EEENS1_19SingleTileSchedulerILb0ELb0ELb1ELi128EEEEEEEEEvNT_6ParamsE,"",@"SHT_CUDA_INFO"
	.sectionflags	@""
	.align	4


	//----- nvinfo : EIATTR_CUDA_API_VERSION
	.align		4
        /*0000*/ 	.byte	0x04, 0x37
        /*0002*/ 	.short	(.L_182 - .L_181)
.L_181:
        /*0004*/ 	.word	0x00000082


	//----- nvinfo : EIATTR_SW2861232_WAR
	.align		4
.L_182:
        /*0008*/ 	.byte	0x01, 0x35
	.zero		2


	//----- nvinfo : EIATTR_PARAM_CBANK
	.align		4
        /*000c*/ 	.byte	0x04, 0x0a
        /*000e*/ 	.short	(.L_184 - .L_183)
	.align		4
.L_183:
        /*0010*/ 	.word	index@(.nv.constant0._ZN7cutlass13device_kernelIN5flash19enable_sm80_to_sm89INS1_16FlashAttnFwdSm80INS1_25CollectiveMainloopFwdSm80ILi4ELi1ELb0EN4cute5tupleIJNS5_1CILi128EEENS7_ILi48EEENS7_ILi96EEEEEELi96ENS_6half_tEfNS_4arch4Sm80ELb0ELb1ELb1ELb0ELb0ELb0ELb1ELb0EEENS1_21CollectiveEpilogueFwdINS6_IJS8_SA_S9_EEENS6_IJNS7_ILi1EEESI_SI_EEESC_SE_Li128ELb0ELb1ELb0ELb0EEENS1_19SingleTileSchedulerILb0ELb0ELb1ELi128EEEEEEEEEvNT_6ParamsE)
        /*0014*/ 	.short	0x0160
        /*0016*/ 	.short	0x0418


	//----- nvinfo : EIATTR_CBANK_PARAM_SIZE
	.align		4
.L_184:
        /*0018*/ 	.byte	0x03, 0x19
        /*001a*/ 	.short	0x0418


	//----- nvinfo : EIATTR_KPARAM_INFO
	.align		4
        /*001c*/ 	.byte	0x04, 0x17
        /*001e*/ 	.short	(.L_186 - .L_185)
.L_185:
        /*0020*/ 	.word	0x00000000
        /*0024*/ 	.short	0x0000
        /*0026*/ 	.short	0x0000
        /*0028*/ 	.byte	0x00, 0xf0, 0x61, 0x10


	//----- nvinfo : EIATTR_MAXREG_COUNT
	.align		4
.L_186:
        /*002c*/ 	.byte	0x03, 0x1b
        /*002e*/ 	.short	0x00ff


	//----- nvinfo : EIATTR_NUM_BARRIERS
	.align		4
        /*0030*/ 	.byte	0x02, 0x4c
        /*0032*/ 	.byte	0x02
	.zero		1


	//----- nvinfo : EIATTR_MERCURY_ISA_VERSION
	.align		4
        /*0034*/ 	.byte	0x03, 0x5f
        /*0036*/ 	.short	0x0000


	//----- nvinfo : EIATTR_COOP_GROUP_MASK_REGIDS
	.align		4
        /*0038*/ 	.byte	0x04, 0x29
        /*003a*/ 	.short	(.L_188 - .L_187)


	//   ....[0]....
.L_187:
        /*003c*/ 	.word	0xffffffff


	//   ....[1]....
        /*0040*/ 	.word	0xffffffff


	//   ....[2]....
        /*0044*/ 	.word	0xffffffff


	//   ....[3]....
        /*0048*/ 	.word	0xffffffff


	//   ....[4]....
        /*004c*/ 	.word	0xffffffff


	//   ....[5]....
        /*0050*/ 	.word	0xffffffff


	//   ....[6]....
        /*0054*/ 	.word	0xffffffff


	//   ....[7]....
        /*0058*/ 	.word	0xffffffff


	//   ....[8]....
        /*005c*/ 	.word	0xffffffff


	//   ....[9]....
        /*0060*/ 	.word	0xffffffff


	//   ....[10]....
        /*0064*/ 	.word	0xffffffff


	//   ....[11]....
        /*0068*/ 	.word	0xffffffff


	//   ....[12]....
        /*006c*/ 	.word	0xffffffff


	//   ....[13]....
        /*0070*/ 	.word	0xffffffff


	//   ....[14]....
        /*0074*/ 	.word	0xffffffff


	//   ....[15]....
        /*0078*/ 	.word	0xffffffff


	//   ....[16]....
        /*007c*/ 	.word	0xffffffff


	//   ....[17]....
        /*0080*/ 	.word	0xffffffff


	//   ....[18]....
        /*0084*/ 	.word	0xffffffff


	//   ....[19]....
        /*0088*/ 	.word	0xffffffff


	//   ....[20]....
        /*008c*/ 	.word	0xffffffff


	//   ....[21]....
        /*0090*/ 	.word	0xffffffff


	//   ....[22]....
        /*0094*/ 	.word	0xffffffff


	//   ....[23]....
        /*0098*/ 	.word	0xffffffff


	//   ....[24]....
        /*009c*/ 	.word	0xffffffff


	//   ....[25]....
        /*00a0*/ 	.word	0xffffffff


	//   ....[26]....
        /*00a4*/ 	.word	0xffffffff


	//   ....[27]....
        /*00a8*/ 	.word	0xffffffff


	//   ....[28]....
        /*00ac*/ 	.word	0xffffffff


	//   ....[29]....
        /*00b0*/ 	.word	0xffffffff


	//   ....[30]....
        /*00b4*/ 	.word	0xffffffff


	//   ....[31]....
        /*00b8*/ 	.word	0xffffffff


	//   ....[32]....
        /*00bc*/ 	.word	0xffffffff


	//   ....[33]....
        /*00c0*/ 	.word	0xffffffff


	//   ....[34]....
        /*00c4*/ 	.word	0xffffffff


	//   ....[35]....
        /*00c8*/ 	.word	0xffffffff


	//   ....[36]....
        /*00cc*/ 	.word	0xffffffff


	//   ....[37]....
        /*00d0*/ 	.word	0xffffffff


	//   ....[38]....
        /*00d4*/ 	.word	0xffffffff


	//   ....[39]....
        /*00d8*/ 	.word	0xffffffff


	//   ....[40]....
        /*00dc*/ 	.word	0xffffffff


	//   ....[41]....
        /*00e0*/ 	.word	0xffffffff


	//   ....[42]....
        /*00e4*/ 	.word	0xffffffff


	//   ....[43]....
        /*00e8*/ 	.word	0xffffffff


	//   ....[44]....
        /*00ec*/ 	.word	0xffffffff


	//   ....[45]....
        /*00f0*/ 	.word	0xffffffff


	//   ....[46]....
        /*00f4*/ 	.word	0xffffffff


	//   ....[47]....
        /*00f8*/ 	.word	0xffffffff


	//   ....[48]....
        /*00fc*/ 	.word	0xffffffff


	//   ....[49]....
        /*0100*/ 	.word	0xffffffff


	//   ....[50]....
        /*0104*/ 	.word	0xffffffff


	//   ....[51]....
        /*0108*/ 	.word	0xffffffff


	//   ....[52]....
        /*010c*/ 	.word	0xffffffff


	//   ....[53]....
        /*0110*/ 	.word	0xffffffff


	//   ....[54]....
        /*0114*/ 	.word	0xffffffff


	//   ....[55]....
        /*0118*/ 	.word	0xffffffff


	//   ....[56]....
        /*011c*/ 	.word	0xffffffff


	//   ....[57]....
        /*0120*/ 	.word	0xffffffff


	//   ....[58]....
        /*0124*/ 	.word	0xffffffff


	//   ....[59]....
        /*0128*/ 	.word	0xffffffff


	//   ....[60]....
        /*012c*/ 	.word	0xffffffff


	//   ....[61]....
        /*0130*/ 	.word	0xffffffff


	//   ....[62]....
        /*0134*/ 	.word	0xffffffff


	//   ....[63]....
        /*0138*/ 	.word	0xffffffff


	//   ....[64]....
        /*013c*/ 	.word	0xffffffff


	//   ....[65]....
        /*0140*/ 	.word	0xffffffff


	//   ....[66]....
        /*0144*/ 	.word	0xffffffff


	//   ....[67]....
        /*0148*/ 	.word	0xffffffff


	//   ....[68]....
        /*014c*/ 	.word	0xffffffff


	//   ....[69]....
        /*0150*/ 	.word	0xffffffff


	//   ....[70]....
        /*0154*/ 	.word	0xffffffff


	//   ....[71]....
        /*0158*/ 	.word	0xffffffff


	//   ....[72]....
        /*015c*/ 	.word	0xffffffff


	//   ....[73]....
        /*0160*/ 	.word	0xffffffff


	//   ....[74]....
        /*0164*/ 	.word	0xffffffff


	//   ....[75]....
        /*0168*/ 	.word	0xffffffff


	//   ....[76]....
        /*016c*/ 	.word	0xffffffff


	//   ....[77]....
        /*0170*/ 	.word	0xffffffff


	//   ....[78]....
        /*0174*/ 	.word	0xffffffff


	//   ....[79]....
        /*0178*/ 	.word	0xffffffff


	//   ....[80]....
        /*017c*/ 	.word	0xffffffff


	//   ....[81]....
        /*0180*/ 	.word	0xffffffff


	//   ....[82]....
        /*0184*/ 	.word	0xffffffff


	//   ....[83]....
        /*0188*/ 	.word	0xffffffff


	//----- nvinfo : EIATTR_COOP_GROUP_INSTR_OFFSETS
	.align		4
.L_188:
        /*018c*/ 	.byte	0x04, 0x28
        /*018e*/ 	.short	(.L_190 - .L_189)


	//   ....[0]....
.L_189:
        /*0190*/ 	.word	0x00000d80


	//   ....[1]....
        /*0194*/ 	.word	0x00000dc0


	//   ....[2]....
        /*0198*/ 	.word	0x00000e00


	//   ....[3]....
        /*019c*/ 	.word	0x00000e40


	//   ....[4]....
        /*01a0*/ 	.word	0x00000ea0


	//   ....[5]....
        /*01a4*/ 	.word	0x00001000


	//   ....[6]....
        /*01a8*/ 	.word	0x00001120


	//   ....[7]....
        /*01ac*/ 	.word	0x00001160


	//   ....[8]....
        /*01b0*/ 	.word	0x000027f0


	//   ....[9]....
        /*01b4*/ 	.word	0x00002a90


	//   ....[10]....
        /*01b8*/ 	.word	0x00003260


	//   ....[11]....
        /*01bc*/ 	.word	0x00003ba0


	//   ....[12]....
        /*01c0*/ 	.word	0x000042f0


	//   ....[13]....
        /*01c4*/ 	.word	0x00004360


	//   ....[14]....
        /*01c8*/ 	.word	0x00004380


	//   ....[15]....
        /*01cc*/ 	.word	0x000043a0


	//   ....[16]....
        /*01d0*/ 	.word	0x00004440


	//   ....[17]....
        /*01d4*/ 	.word	0x00004550


	//   ....[18]....
        /*01d8*/ 	.word	0x00004820


	//   ....[19]....
        /*01dc*/ 	.word	0x000049b0


	//   ....[20]....
        /*01e0*/ 	.word	0x00006b20


	//   ....[21]....
        /*01e4*/ 	.word	0x00007090


	//   ....[22]....
        /*01e8*/ 	.word	0x00007550


	//   ....[23]....
        /*01ec*/ 	.word	0x00007760


	//   ....[24]....
        /*01f0*/ 	.word	0x00008060


	//   ....[25]....
        /*01f4*/ 	.word	0x00008100


	//   ....[26]....
        /*01f8*/ 	.word	0x000081b0


	//   ....[27]....
        /*01fc*/ 	.word	0x000081d0


	//   ....[28]....
        /*0200*/ 	.word	0x000081e0


	//   ....[29]....
        /*0204*/ 	.word	0x00008380


	//   ....[30]....
        /*0208*/ 	.word	0x00008490


	//   ....[31]....
        /*020c*/ 	.word	0x00008600


	//   ....[32]....
        /*0210*/ 	.word	0x0000b470


	//   ....[33]....
        /*0214*/ 	.word	0x0000b4c0


	//   ....[34]....
        /*0218*/ 	.word	0x0000b500


	//   ....[35]....
        /*021c*/ 	.word	0x0000b540


	//   ....[36]....
        /*0220*/ 	.word	0x0000b580


	//   ....[37]....
        /*0224*/ 	.word	0x0000b5b0


	//   ....[38]....
        /*0228*/ 	.word	0x0000b710


	//   ....[39]....
        /*022c*/ 	.word	0x0000b840


	//   ....[40]....
        /*0230*/ 	.word	0x0000e2e0


	//   ....[41]....
        /*0234*/ 	.word	0x0000e690


	//   ....[42]....
        /*0238*/ 	.word	0x0000eb10


	//   ....[43]....
        /*023c*/ 	.word	0x0000f1b0


	//   ....[44]....
        /*0240*/ 	.word	0x0000f700


	//   ....[45]....
        /*0244*/ 	.word	0x0000f7c0


	//   ....[46]....
        /*0248*/ 	.word	0x0000f8c0


	//   ....[47]....
        /*024c*/ 	.word	0x0000f920


	//   ....[48]....
        /*0250*/ 	.word	0x0000f950


	//   ....[49]....
        /*0254*/ 	.word	0x0000fa80


	//   ....[50]....
        /*0258*/ 	.word	0x0000fc00


	//   ....[51]....
        /*025c*/ 	.word	0x0000fd70


	//   ....[52]....
        /*0260*/ 	.word	0x00011390


	//   ....[53]....
        /*0264*/ 	.word	0x000113c0


	//   ....[54]....
        /*0268*/ 	.word	0x000113f0


	//   ....[55]....
        /*026c*/ 	.word	0x00011400


	//   ....[56]....
        /*0270*/ 	.word	0x00011430


	//   ....[57]....
        /*0274*/ 	.word	0x00011450


	//   ....[58]....
        /*0278*/ 	.word	0x00011470


	//   ....[59]....
        /*027c*/ 	.word	0x00011480


	//   ....[60]....
        /*0280*/ 	.word	0x00012b50


	//   ....[61]....
        /*0284*/ 	.word	0x00012b60


	//   ....[62]....
        /*0288*/ 	.word	0x00012b80


	//   ....[63]....
        /*028c*/ 	.word	0x00012b90


	//   ....[64]....
        /*0290*/ 	.word	0x00012ba0


	//   ....[65]....
        /*0294*/ 	.word	0x00012bb0


	//   ....[66]....
        /*0298*/ 	.word	0x00012bc0


	//   ....[67]....
        /*029c*/ 	.word	0x00012bd0


	//   ....[68]....
        /*02a0*/ 	.word	0x00012c00


	//   ....[69]....
        /*02a4*/ 	.word	0x00012c20


	//   ....[70]....
        /*02a8*/ 	.word	0x00012e40


	//   ....[71]....
        /*02ac*/ 	.word	0x00012e70


	//   ....[72]....
        /*02b0*/ 	.word	0x00012fc0


	//   ....[73]....
        /*02b4*/ 	.word	0x00012ff0


	//   ....[74]....
        /*02b8*/ 	.word	0x00013140


	//   ....[75]....
        /*02bc*/ 	.word	0x00013160


	//   ....[76]....
        /*02c0*/ 	.word	0x000137f0


	//   ....[77]....
        /*02c4*/ 	.word	0x00013810


	//   ....[78]....
        /*02c8*/ 	.word	0x00013940


	//   ....[79]....
        /*02cc*/ 	.word	0x00013970


	//   ....[80]....
        /*02d0*/ 	.word	0x00013aa0


	//   ....[81]....
        /*02d4*/ 	.word	0x00013ad0


	//   ....[82]....
        /*02d8*/ 	.word	0x00013c00


	//   ....[83]....
        /*02dc*/ 	.word	0x00013c20


	//----- nvinfo : EIATTR_EXIT_INSTR_OFFSETS
	.align		4
.L_190:
        /*02e0*/ 	.byte	0x04, 0x1c
        /*02e2*/ 	.short	(.L_192 - .L_191)


	//   ....[0]....
.L_191:
        /*02e4*/ 	.word	0x00000030


	//   ....[1]....
        /*02e8*/ 	.word	0x00013170


	//   ....[2]....
        /*02ec*/ 	.word	0x00013240


	//   ....[3]....
        /*02f0*/ 	.word	0x000132a0


	//   ....[4]....
        /*02f4*/ 	.word	0x00013c30


	//   ....[5]....
        /*02f8*/ 	.word	0x00013ce0


	//   ....[6]....
        /*02fc*/ 	.word	0x00013d40


	//----- nvinfo : EIATTR_CTAIDZ_USED
	.align		4
.L_192:
        /*0300*/ 	.byte	0x01, 0x04
	.zero		2


	//----- nvinfo : EIATTR_MAX_THREADS
	.align		4
        /*0304*/ 	.byte	0x04, 0x05
        /*0306*/ 	.short	(.L_194 - .L_193)
.L_193:
        /*0308*/ 	.word	0x00000080
        /*030c*/ 	.word	0x00000001
        /*0310*/ 	.word	0x00000001


	//----- nvinfo : EIATTR_CRS_STACK_SIZE
	.align		4
.L_194:
        /*0314*/ 	.byte	0x04, 0x1e
        /*0316*/ 	.short	(.L_196 - .L_195)
.L_195:
        /*0318*/ 	.word	0x00000000
.L_196:


//--------------------- .nv.info._ZN7cutlass13device_kernelIN5flash19enable_sm80_to_sm89INS1_16FlashAttnFwdSm80INS1_25CollectiveMainloopFwdSm80ILi4ELi1ELb0EN4cute5tupleIJNS5_1CILi128EEENS7_ILi48EEENS7_ILi96EEEEEELi96ENS_6half_tEfNS_4arch4Sm80ELb0ELb1ELb1ELb1ELb0ELb0ELb1ELb0EEENS1_21CollectiveEpilogueFwdINS6_IJS8_SA_S9_EEENS6_IJNS7_ILi1EEESI_SI_EEESC_SE_Li128ELb1ELb1ELb0ELb0EEENS1_19SingleTileSchedulerILb1ELb0ELb1ELi128EEEEEEEEEvNT_6ParamsE --------------------------
	.section	.nv.info._ZN7cutlass13device_kernelIN5flash19enable_sm80_to_sm89INS1_16FlashAttnFwdSm80INS1_25CollectiveMainloopFwdSm80ILi4ELi1ELb0EN4cute5tupleIJNS5_1CILi128EEENS7_ILi48EEENS7_ILi96EEEEEELi96ENS_6half_tEfNS_4arch4Sm80ELb0ELb1ELb1ELb1ELb0ELb0ELb1ELb0EEENS1_21CollectiveEpilogueFwdINS6_IJS8_SA_S9_EEENS6_IJNS7_ILi1EEESI_SI_EEESC_SE_Li128ELb1ELb1ELb0ELb0EEENS1_19SingleTileSchedulerILb1ELb0ELb1ELi128EEEEEEEEEvNT_6ParamsE,"",@"SHT_CUDA_INFO"
	.sectionflags	@""
	.align	4


	//----- nvinfo : EIATTR_CUDA_API_VERSION
	.align		4
        /*0000*/ 	.byte	0x04, 0x37
        /*0002*/ 	.short	(.L_198 - .L_197)
.L_197:
        /*0004*/ 	.word	0x00000082


	//----- nvinfo : EIATTR_SW2861232_WAR
	.align		4
.L_198:
        /*0008*/ 	.byte	0x01, 0x35
	.zero		2


	//----- nvinfo : EIATTR_PARAM_CBANK
	.align		4
        /*000c*/ 	.byte	0x04, 0x0a
        /*000e*/ 	.short	(.L_200 - .L_199)
	.align		4
.L_199:
        /*0010*/ 	.word	index@(.nv.constant0._ZN7cutlass13device_kernelIN5flash19enable_sm80_to_sm89INS1_16FlashAttnFwdSm80INS1_25CollectiveMainloopFwdSm80ILi4ELi1ELb0EN4cute5tupleIJNS5_1CILi128EEENS7_ILi48EEENS7_ILi96EEEEEELi96ENS_6half_tEfNS_4arch4Sm80ELb0ELb1ELb1ELb1ELb0ELb0ELb1ELb0EEENS1_21CollectiveEpilogueFwdINS6_IJS8_SA_S9_EEENS6_IJNS7_ILi1EEESI_SI_EEESC_SE_Li128ELb1ELb1ELb0ELb0EEENS1_19SingleTileSchedulerILb1ELb0ELb1ELi128EEEEEEEEEvNT_6ParamsE)
        /*0014*/ 	.short	0x0160
        /*0016*/ 	.short	0x0418


	//----- nvinfo : EIATTR_CBANK_PARAM_SIZE
	.align		4
.L_200:
        /*0018*/ 	.byte	0x03, 0x19
        /*001a*/ 	.short	0x0418


	//----- nvinfo : EIATTR_KPARAM_INFO
	.align		4
        /*001c*/ 	.byte	0x04, 0x17
        /*001e*/ 	.short	(.L_202 - .L_201)
.L_201:
        /*0020*/ 	.word	0x00000000
        /*0024*/ 	.short	0x0000
        /*0026*/ 	.short	0x0000
        /*0028*/ 	.byte	0x00, 0xf0, 0x61, 0x10


	//----- nvinfo : EIATTR_MAXREG_COUNT
	.align		4
.L_202:
        /*002c*/ 	.byte	0x03, 0x1b
        /*002e*/ 	.short	0x00ff


	//----- nvinfo : EIATTR_NUM_BARRIERS
	.align		4
        /*0030*/ 	.byte	0x02, 0x4c
        /*0032*/ 	.byte	0x02
	.zero		1


	//----- nvinfo : EIATTR_ANNOTATIONS
	.align		4
        /*0034*/ 	.byte	0x04, 0x55
        /*0036*/ 	.short	(.L_204 - .L_203)


	//   ....[0]....
.L_203:
        /* <DEDUP_REMOVED lines=53> */


	//----- nvinfo : EIATTR_MERCURY_ISA_VERSION
	.align		4
.L_204:
        /*0378*/ 	.byte	0x03, 0x5f
        /*037a*/ 	.short	0x0000


	//----- nvinfo : EIATTR_COOP_GROUP_MASK_REGIDS
	.align		4
        /*037c*/ 	.byte	0x04, 0x29
        /*037e*/ 	.short	(.L_206 - .L_205)


	//   ....[0]....
.L_205:
        /*0380*/ 	.word	0xffffffff


	//   ....[1]....
        /*0384*/ 	.word	0xffffffff


	//   ....[2]....
        /*0388*/ 	.word	0xffffffff


	//   ....[3]....
        /*038c*/ 	.word	0xffffffff


	//   ....[4]....
        /*0390*/ 	.word	0xffffffff


	//   ....[5]....
        /*0394*/ 	.word	0xffffffff


	//   ....[6]....
        /*0398*/ 	.word	0xffffffff


	//   ....[7]....
        /*039c*/ 	.word	0xffffffff


	//   ....[8]....
        /*03a0*/ 	.word	0xffffffff


	//   ....[9]....
        /*03a4*/ 	.word	0xffffffff


	//   ....[10]....
        /*03a8*/ 	.word	0xffffffff


	//   ....[11]....
        /*03ac*/ 	.word	0xffffffff


	//   ....[12]....
        /*03b0*/ 	.word	0xffffffff


	//   ....[13]....
        /*03b4*/ 	.word	0xffffffff


	//   ....[14]....
        /*03b8*/ 	.word	0xffffffff


	//   ....[15]....
        /*03bc*/ 	.word	0xffffffff


	//   ....[16]....
        /*03c0*/ 	.word	0xffffffff


	//   ....[17]....
        /*03c4*/ 	.word	0xffffffff


	//   ....[18]....
        /*03c8*/ 	.word	0xffffffff


	//   ....[19]....
        /*03cc*/ 	.word	0xffffffff


	//   ....[20]....
        /*03d0*/ 	.word	0xffffffff


	//   ....[21]....
        /*03d4*/ 	.word	0xffffffff


	//   ....[22]....
        /*03d8*/ 	.word	0xffffffff


	//   ....[23]....
        /*03dc*/ 	.word	0xffffffff


	//   ....[24]....
        /*03e0*/ 	.word	0xffffffff


	//   ....[25]....
        /*03e4*/ 	.word	0xffffffff


	//   ....[26]....
        /*03e8*/ 	.word	0xffffffff


	//   ....[27]....
        /*03ec*/ 	.word	0xffffffff


	//   ....[28]....
        /*03f0*/ 	.word	0xffffffff


	//   ....[29]....
        /*03f4*/ 	.word	0xffffffff


	//   ....[30]....
        /*03f8*/ 	.word	0xffffffff


	//   ....[31]....
        /*03fc*/ 	.word	0xffffffff


	//   ....[32]....
        /*0400*/ 	.word	0xffffffff


	//   ....[33]....
        /*0404*/ 	.word	0xffffffff


	//   ....[34]....
        /*0408*/ 	.word	0xffffffff


	//   ....[35]....
        /*040c*/ 	.word	0xffffffff


	//   ....[36]....
        /*0410*/ 	.word	0xffffffff


	//   ....[37]....
        /*0414*/ 	.word	0xffffffff


	//   ....[38]....
        /*0418*/ 	.word	0xffffffff


	//   ....[39]....
        /*041c*/ 	.word	0xffffffff


	//   ....[40]....
        /*0420*/ 	.word	0xffffffff


	//   ....[41]....
        /*0424*/ 	.word	0xffffffff


	//   ....[42]....
        /*0428*/ 	.word	0xffffffff


	//   ....[43]....
        /*042c*/ 	.word	0xffffffff


	//   ....[44]....
        /*0430*/ 	.word	0xffffffff


	//   ....[45]....
        /*0434*/ 	.word	0xffffffff


	//   ....[46]....
        /*0438*/ 	.word	0xffffffff


	//   ....[47]....
        /*043c*/ 	.word	0xffffffff


	//   ....[48]....
        /*0440*/ 	.word	0xffffffff


	//   ....[49]....
        /*0444*/ 	.word	0xffffffff


	//   ....[50]....
        /*0448*/ 	.word	0xffffffff


	//   ....[51]....
        /*044c*/ 	.word	0xffffffff


	//   ....[52]....
        /*0450*/ 	.word	0xffffffff


	//   ....[53]....
        /*0454*/ 	.word	0xffffffff


	//   ....[54]....
        /*0458*/ 	.word	0xffffffff


	//   ....[55]....
        /*045c*/ 	.word	0xffffffff


	//   ....[56]....
        /*0460*/ 	.word	0xffffffff


	//   ....[57]....
        /*0464*/ 	.word	0xffffffff


	//   ....[58]....
        /*0468*/ 	.word	0xffffffff


	//   ....[59]....
        /*046c*/ 	.word	0xffffffff


	//   ....[60]....
        /*0470*/ 	.word	0xffffffff


	//   ....[61]....
        /*0474*/ 	.word	0xffffffff


	//   ....[62]....
        /*0478*/ 	.word	0xffffffff


	//   ....[63]....
        /*047c*/ 	.word	0xffffffff


	//   ....[64]....
        /*0480*/ 	.word	0xffffffff


	//   ....[65]....
        /*0484*/ 	.word	0xffffffff


	//   ....[66]....
        /*0488*/ 	.word	0xffffffff


	//   ....[67]....
        /*048c*/ 	.word	0xffffffff


	//   ....[68]....
        /*0490*/ 	.word	0xffffffff


	//   ....[69]....
        /*0494*/ 	.word	0xffffffff


	//   ....[70]....
        /*0498*/ 	.word	0xffffffff


	//   ....[71]....
        /*049c*/ 	.word	0xffffffff


	//   ....[72]....
        /*04a0*/ 	.word	0xffffffff


	//   ....[73]....
        /*04a4*/ 	.word	0xffffffff


	//   ....[74]....
        /*04a8*/ 	.word	0xffffffff


	//   ....[75]....
        /*04ac*/ 	.word	0xffffffff


	//   ....[76]....
        /*04b0*/ 	.word	0xffffffff


	//   ....[77]....
        /*04b4*/ 	.word	0xffffffff


	//   ....[78]....
        /*04b8*/ 	.word	0xffffffff


	//   ....[79]....
        /*04bc*/ 	.word	0xffffffff


	//   ....[80]....
        /*04c0*/ 	.word	0xffffffff


	//   ....[81]....
        /*04c4*/ 	.word	0xffffffff


	//   ....[82]....
        /*04c8*/ 	.word	0xffffffff


	//   ....[83]....
        /*04cc*/ 	.word	0xffffffff


	//   ....[84]....
        /*04d0*/ 	.word	0xffffffff


	//----- nvinfo : EIATTR_COOP_GROUP_INSTR_OFFSETS
	.align		4
.L_206:
        /*04d4*/ 	.byte	0x04, 0x28
        /*04d6*/ 	.short	(.L_208 - .L_207)


	//   ....[0]....
.L_207:
        /*04d8*/ 	.word	0x00000090


	//   ....[1]....
        /*04dc*/ 	.word	0x00001570


	//   ....[2]....
        /*04e0*/ 	.word	0x000015f0


	//   ....[3]....
        /*04e4*/ 	.word	0x000017c0


	//   ....[4]....
        /*04e8*/ 	.word	0x000017f0


	//   ....[5]....
        /*04ec*/ 	.word	0x00001930


	//   ....[6]....
        /*04f0*/ 	.word	0x00001960


	//   ....[7]....
        /*04f4*/ 	.word	0x00001a90


	//   ....[8]....
        /*04f8*/ 	.word	0x00001ad0


	//   ....[9]....
        /*04fc*/ 	.word	0x00003020


	//   ....[10]....
        /*0500*/ 	.word	0x00003290


	//   ....[11]....
        /*0504*/ 	.word	0x00003910


	//   ....[12]....
        /*0508*/ 	.word	0x00004170


	//   ....[13]....
        /*050c*/ 	.word	0x000046c0


	//   ....[14]....
        /*0510*/ 	.word	0x00004840


	//   ....[15]....
        /*0514*/ 	.word	0x00004910


	//   ....[16]....
        /*0518*/ 	.word	0x000049c0


	//   ....[17]....
        /*051c*/ 	.word	0x00005010


	//   ....[18]....
        /*0520*/ 	.word	0x000050c0


	//   ....[19]....
        /*0524*/ 	.word	0x000050e0


	//   ....[20]....
        /*0528*/ 	.word	0x000051a0


	//   ....[21]....
        /*052c*/ 	.word	0x00007340


	//   ....[22]....
        /*0530*/ 	.word	0x00007550


	//   ....[23]....
        /*0534*/ 	.word	0x00007a90


	//   ....[24]....
        /*0538*/ 	.word	0x00007f10


	//   ....[25]....
        /*053c*/ 	.word	0x00008560


	//   ....[26]....
        /*0540*/ 	.word	0x00008680


	//   ....[27]....
        /*0544*/ 	.word	0x00008800


	//   ....[28]....
        /*0548*/ 	.word	0x00008920


	//   ....[29]....
        /*054c*/ 	.word	0x00008950


	//   ....[30]....
        /*0550*/ 	.word	0x00008a00


	//   ....[31]....
        /*0554*/ 	.word	0x00008c50


	//   ....[32]....
        /*0558*/ 	.word	0x00008cb0


	//   ....[33]....
        /*055c*/ 	.word	0x0000bd50


	//   ....[34]....
        /*0560*/ 	.word	0x0000bd90


	//   ....[35]....
        /*0564*/ 	.word	0x0000be30


	//   ....[36]....
        /*0568*/ 	.word	0x0000be80


	//   ....[37]....
        /*056c*/ 	.word	0x0000beb0


	//   ....[38]....
        /*0570*/ 	.word	0x0000bfd0


	//   ....[39]....
        /*0574*/ 	.word	0x0000c020


	//   ....[40]....
        /*0578*/ 	.word	0x0000c4e0


	//   ....[41]....
        /*057c*/ 	.word	0x0000ed60


	//   ....[42]....
        /*0580*/ 	.word	0x0000f2b0


	//   ....[43]....
        /*0584*/ 	.word	0x0000f490


	//   ....[44]....
        /*0588*/ 	.word	0x0000f900


	//   ....[45]....
        /*058c*/ 	.word	0x0000ff60


	//   ....[46]....
        /*0590*/ 	.word	0x00010080


	//   ....[47]....
        /*0594*/ 	.word	0x000101e0


	//   ....[48]....
        /*0598*/ 	.word	0x00010300


	//   ....[49]....
        /*059c*/ 	.word	0x00010330


	//   ....[50]....
        /*05a0*/ 	.word	0x000103f0


	//   ....[51]....
        /*05a4*/ 	.word	0x00010620


	//   ....[52]....
        /*05a8*/ 	.word	0x00010680


	//   ....[53]....
        /*05ac*/ 	.word	0x00011d80


	//   ....[54]....
        /*05b0*/ 	.word	0x00011d90


	//   ....[55]....
        /*05b4*/ 	.word	0x00011da0


	//   ....[56]....
        /*05b8*/ 	.word	0x00011db0


	//   ....[57]....
        /*05bc*/ 	.word	0x00011de0


	//   ....[58]....
        /*05c0*/ 	.word	0x00011e00


	//   ....[59]....
        /*05c4*/ 	.word	0x00011e20


	//   ....[60]....
        /*05c8*/ 	.word	0x00011e30


	//   ....[61]....
        /*05cc*/ 	.word	0x00013540


	//   ....[62]....
        /*05d0*/ 	.word	0x00013570


	//   ....[63]....
        /*05d4*/ 	.word	0x00013590


	//   ....[64]....
        /*05d8*/ 	.word	0x000135b0


	//   ....[65]....
        /*05dc*/ 	.word	0x000135c0


	//   ....[66]....
        /*05e0*/ 	.word	0x000135d0


	//   ....[67]....
        /*05e4*/ 	.word	0x000135e0


	//   ....[68]....
        /*05e8*/ 	.word	0x000135f0


	//   ....[69]....
        /*05ec*/ 	.word	0x00013810


	//   ....[70]....
        /*05f0*/ 	.word	0x00013820


	//   ....[71]....
        /*05f4*/ 	.word	0x000139a0


	//   ....[72]....
        /*05f8*/ 	.word	0x000139d0


	//   ....[73]....
        /*05fc*/ 	.word	0x00013b20


	//   ....[74]....
        /*0600*/ 	.word	0x00013b50


	//   ....[75]....
        /*0604*/ 	.word	0x00013ca0


	//   ....[76]....
        /*0608*/ 	.word	0x00013cc0


	//   ....[77]....
        /*060c*/ 	.word	0x000144c0


	//   ....[78]....
        /*0610*/ 	.word	0x000144e0


	//   ....[79]....
        /*0614*/ 	.word	0x00014630


	//   ....[80]....
        /*0618*/ 	.word	0x00014660


	//   ....[81]....
        /*061c*/ 	.word	0x00014790


	//   ....[82]....
        /*0620*/ 	.word	0x000147c0


	//   ....[83]....
        /*0624*/ 	.word	0x000148f0


	//   ....[84]....
        /*0628*/ 	.word	0x00014910


	//----- nvinfo : EIATTR_EXIT_INSTR_OFFSETS
	.align		4
.L_208:
        /*062c*/ 	.byte	0x04, 0x1c
        /*062e*/ 	.short	(.L_210 - .L_209)


	//   ....[0]....
.L_209:
        /*0630*/ 	.word	0x00000370


	//   ....[1]....
        /*0634*/ 	.word	0x00013cd0


	//   ....[2]....
        /*0638*/ 	.word	0x00013da0


	//   ....[3]....
        /*063c*/ 	.word	0x00013e00


	//   ....[4]....
        /*0640*/ 	.word	0x00014920


	//   ....[5]....
        /*0644*/ 	.word	0x000149d0


	//   ....[6]....
        /*0648*/ 	.word	0x00014a30


	//----- nvinfo : EIATTR_CTAIDZ_USED
	.align		4
.L_210:
        /*064c*/ 	.byte	0x01, 0x04
	.zero		2


	//----- nvinfo : EIATTR_MAX_THREADS
	.align		4
        /*0650*/ 	.byte	0x04, 0x05
        /*0652*/ 	.short	(.L_212 - .L_211)
.L_211:
        /*0654*/ 	.word	0x00000080
        /*0658*/ 	.word	0x00000001
        /*065c*/ 	.word	0x00000001


	//----- nvinfo : EIATTR_CRS_STACK_SIZE
	.align		4
.L_212:
        /*0660*/ 	.byte	0x04, 0x1e
        /*0662*/ 	.short	(.L_214 - .L_213)
.L_213:
        /*0664*/ 	.word	0x00000000
.L_214:


//--------------------- .nv.info._ZN7cutlass13device_kernelIN5flash19enable_sm80_to_sm89INS1_16FlashAttnFwdSm80INS1_25CollectiveMainloopFwdSm80ILi4ELi1ELb0EN4cute5tupleIJNS5_1CILi128EEENS7_ILi48EEENS7_ILi96EEEEEELi96ENS_6half_tEfNS_4arch4Sm80ELb0ELb1ELb1ELb1ELb0ELb1ELb1ELb0EEENS1_21CollectiveEpilogueFwdINS6_IJS8_SA_S9_EEENS6_IJNS7_ILi1EEESI_SI_EEESC_SE_Li128ELb1ELb1ELb0ELb0EEENS1_19SingleTileSchedulerILb1ELb0ELb1ELi128EEEEEEEEEvNT_6ParamsE --------------------------
	.section	.nv.info._ZN7cutlass13device_kernelIN5flash19enable_sm80_to_sm89INS1_16FlashAttnFwdSm80INS1_25CollectiveMainloopFwdSm80ILi4ELi1ELb0EN4cute5tupleIJNS5_1CILi128EEENS7_ILi48EEENS7_ILi96EEEEEELi96ENS_6half_tEfNS_4arch4Sm80ELb0ELb1ELb1ELb1ELb0ELb1ELb1ELb0EEENS1_21CollectiveEpilogueFwdINS6_IJS8_SA_S9_EEENS6_IJNS7_ILi1EEESI_SI_EEESC_SE_Li128ELb1ELb1ELb0ELb0EEENS1_19SingleTileSchedulerILb1ELb0ELb1ELi128EEEEEEEEEvNT_6ParamsE,"",@"SHT_CUDA_INFO"
	.sectionflags	@""
	.align	4


	//----- nvinfo : EIATTR_CUDA_API_VERSION
	.align		4
        /*0000*/ 	.byte	0x04, 0x37
        /*0002*/ 	.short	(.L_216 - .L_215)
.L_215:
        /*0004*/ 	.word	0x00000082


	//----- nvinfo : EIATTR_SW2861232_WAR
	.align		4
.L_216:
        /*0008*/ 	.byte	0x01, 0x35
	.zero		2


	//----- nvinfo : EIATTR_PARAM_CBANK
	.align		4
        /*000c*/ 	.byte	0x04, 0x0a
        /*000e*/ 	.short	(.L_218 - .L_217)
	.align		4
.L_217:
        /*0010*/ 	.word	index@(.nv.constant0._ZN7cutlass13device_kernelIN5flash19enable_sm80_to_sm89INS1_16FlashAttnFwdSm80INS1_25CollectiveMainloopFwdSm80ILi4ELi1ELb0EN4cute5tupleIJNS5_1CILi128EEENS7_ILi48EEENS7_ILi96EEEEEELi96ENS_6half_tEfNS_4arch4Sm80ELb0ELb1ELb1ELb1ELb0ELb1ELb1ELb0EEENS1_21CollectiveEpilogueFwdINS6_IJS8_SA_S9_EEENS6_IJNS7_ILi1EEESI_SI_EEESC_SE_Li128ELb1ELb1ELb0ELb0EEENS1_19SingleTileSchedulerILb1ELb0ELb1ELi128EEEEEEEEEvNT_6ParamsE)
        /*0014*/ 	.short	0x0160
        /*0016*/ 	.short	0x0418


	//----- nvinfo : EIATTR_CBANK_PARAM_SIZE
	.align		4
.L_218:
        /*0018*/ 	.byte	0x03, 0x19
        /*001a*/ 	.short	0x0418


	//----- nvinfo : EIATTR_KPARAM_INFO
	.align		4
        /*001c*/ 	.byte	0x04, 0x17
        /*001e*/ 	.short	(.L_220 - .L_219)
.L_219:
        /*0020*/ 	.word	0x00000000
        /*0024*/ 	.short	0x0000
        /*0026*/ 	.short	0x0000
        /*0028*/ 	.byte	0x00, 0xf0, 0x61, 0x10


	//----- nvinfo : EIATTR_MAXREG_COUNT
	.align		4
.L_220:
        /*002c*/ 	.byte	0x03, 0x1b
        /*002e*/ 	.short	0x00ff


	//----- nvinfo : EIATTR_NUM_BARRIERS
	.align		4
        /*0030*/ 	.byte	0x02, 0x4c
        /*0032*/ 	.byte	0x02
	.zero		1


	//----- nvinfo : EIATTR_ANNOTATIONS
	.align		4
        /*0034*/ 	.byte	0x04, 0x55
        /*0036*/ 	.short	(.L_222 - .L_221)


	//   ....[0]....
.L_221:
        /* <DEDUP_REMOVED lines=53> */


	//----- nvinfo : EIATTR_MERCURY_ISA_VERSION
	.align		4
.L_222:
        /*0378*/ 	.byte	0x03, 0x5f
        /*037a*/ 	.short	0x0000


	//----- nvinfo : EIATTR_COOP_GROUP_MASK_REGIDS
	.align		4
        /*037c*/ 	.byte	0x04, 0x29
        /*037e*/ 	.short	(.L_224 - .L_223)


	//   ....[0]....
.L_223:
        /*0380*/ 	.word	0xffffffff


	//   ....[1]....
        /*0384*/ 	.word	0xffffffff


	//   ....[2]....
        /*0388*/ 	.word	0xffffffff


	//   ....[3]....
        /*038c*/ 	.word	0xffffffff


	//   ....[4]....
        /*0390*/ 	.word	0xffffffff


	//   ....[5]....
        /*0394*/ 	.word	0xffffffff


	//   ....[6]....
        /*0398*/ 	.word	0xffffffff


	//   ....[7]....
        /*039c*/ 	.word	0xffffffff


	//   ....[8]....
        /*03a0*/ 	.word	0xffffffff


	//   ....[9]....
        /*03a4*/ 	.word	0xffffffff


	//   ....[10]....
        /*03a8*/ 	.word	0xffffffff


	//   ....[11]....
        /*03ac*/ 	.word	0xffffffff


	//   ....[12]....
        /*03b0*/ 	.word	0xffffffff


	//   ....[13]....
        /*03b4*/ 	.word	0xffffffff


	//   ....[14]....
        /*03b8*/ 	.word	0xffffffff


	//   ....[15]....
        /*03bc*/ 	.word	0xffffffff


	//   ....[16]....
        /*03c0*/ 	.word	0xffffffff


	//   ....[17]....
        /*03c4*/ 	.word	0xffffffff


	//   ....[18]....
        /*03c8*/ 	.word	0xffffffff


	//   ....[19]....
        /*03cc*/ 	.word	0xffffffff


	//   ....[20]....
        /*03d0*/ 	.word	0xffffffff


	//   ....[21]....
        /*03d4*/ 	.word	0xffffffff


	//   ....[22]....
        /*03d8*/ 	.word	0xffffffff


	//   ....[23]....
        /*03dc*/ 	.word	0xffffffff


	//   ....[24]....
        /*03e0*/ 	.word	0xffffffff


	//   ....[25]....
        /*03e4*/ 	.word	0xffffffff


	//   ....[26]....
        /*03e8*/ 	.word	0xffffffff


	//   ....[27]....
        /*03ec*/ 	.word	0xffffffff


	//   ....[28]....
        /*03f0*/ 	.word	0xffffffff


	//   ....[29]....
        /*03f4*/ 	.word	0xffffffff


	//   ....[30]....
        /*03f8*/ 	.word	0xffffffff


	//   ....[31]....
        /*03fc*/ 	.word	0xffffffff


	//   ....[32]....
        /*0400*/ 	.word	0xffffffff


	//   ....[33]....
        /*0404*/ 	.word	0xffffffff


	//   ....[34]....
        /*0408*/ 	.word	0xffffffff


	//   ....[35]....
        /*040c*/ 	.word	0xffffffff


	//   ....[36]....
        /*0410*/ 	.word	0xffffffff


	//   ....[37]....
        /*0414*/ 	.word	0xffffffff


	//   ....[38]....
        /*0418*/ 	.word	0xffffffff


	//   ....[39]....
        /*041c*/ 	.word	0xffffffff


	//   ....[40]....
        /*0420*/ 	.word	0xffffffff


	//   ....[41]....
        /*0424*/ 	.word	0xffffffff


	//   ....[42]....
        /*0428*/ 	.word	0xffffffff


	//   ....[43]....
        /*042c*/ 	.word	0xffffffff


	//   ....[44]....
        /*0430*/ 	.word	0xffffffff


	//   ....[45]....
        /*0434*/ 	.word	0xffffffff


	//   ....[46]....
        /*0438*/ 	.word	0xffffffff


	//   ....[47]....
        /*043c*/ 	.word	0xffffffff


	//   ....[48]....
        /*0440*/ 	.word	0xffffffff


	//   ....[49]....
        /*0444*/ 	.word	0xffffffff


	//   ....[50]....
        /*0448*/ 	.word	0xffffffff


	//   ....[51]....
        /*044c*/ 	.word	0xffffffff


	//   ....[52]....
        /*0450*/ 	.word	0xffffffff


	//   ....[53]....
        /*0454*/ 	.word	0xffffffff


	//   ....[54]....
        /*0458*/ 	.word	0xffffffff


	//   ....[55]....
        /*045c*/ 	.word	0xffffffff


	//   ....[56]....
        /*0460*/ 	.word	0xffffffff


	//   ....[57]....
        /*0464*/ 	.word	0xffffffff


	//   ....[58]....
        /*0468*/ 	.word	0xffffffff


	//   ....[59]....
        /*046c*/ 	.word	0xffffffff


	//   ....[60]....
        /*0470*/ 	.word	0xffffffff


	//   ....[61]....
        /*0474*/ 	.word	0xffffffff


	//   ....[62]....
        /*0478*/ 	.word	0xffffffff


	//   ....[63]....
        /*047c*/ 	.word	0xffffffff


	//   ....[64]....
        /*0480*/ 	.word	0xffffffff


	//   ....[65]....
        /*0484*/ 	.word	0xffffffff


	//   ....[66]....
        /*0488*/ 	.word	0xffffffff


	//   ....[67]....
        /*048c*/ 	.word	0xffffffff


	//   ....[68]....
        /*0490*/ 	.word	0xffffffff


	//   ....[69]....
        /*0494*/ 	.word	0xffffffff


	//   ....[70]....
        /*0498*/ 	.word	0xffffffff


	//   ....[71]....
        /*049c*/ 	.word	0xffffffff


	//   ....[72]....
        /*04a0*/ 	.word	0xffffffff


	//   ....[73]....
        /*04a4*/ 	.word	0xffffffff


	//   ....[74]....
        /*04a8*/ 	.word	0xffffffff


	//   ....[75]....
        /*04ac*/ 	.word	0xffffffff


	//   ....[76]....
        /*04b0*/ 	.word	0xffffffff


	//   ....[77]....
        /*04b4*/ 	.word	0xffffffff


	//   ....[78]....
        /*04b8*/ 	.word	0xffffffff


	//   ....[79]....
        /*04bc*/ 	.word	0xffffffff


	//   ....[80]....
        /*04c0*/ 	.word	0xffffffff


	//   ....[81]....
        /*04c4*/ 	.word	0xffffffff


	//   ....[82]....
        /*04c8*/ 	.word	0xffffffff


	//   ....[83]....
        /*04cc*/ 	.word	0xffffffff


	//   ....[84]....
        /*04d0*/ 	.word	0xffffffff


	//   ....[85]....
        /*04d4*/ 	.word	0xffffffff


	//   ....[86]....
        /*04d8*/ 	.word	0xffffffff


	//   ....[87]....
        /*04dc*/ 	.word	0xffffffff


	//   ....[88]....
        /*04e0*/ 	.word	0xffffffff


	//   ....[89]....
        /*04e4*/ 	.word	0xffffffff


	//   ....[90]....
        /*04e8*/ 	.word	0xffffffff


	//   ....[91]....
        /*04ec*/ 	.word	0xffffffff


	//   ....[92]....
        /*04f0*/ 	.word	0xffffffff


	//   ....[93]....
        /*04f4*/ 	.word	0xffffffff


	//   ....[94]....
        /*04f8*/ 	.word	0xffffffff


	//   ....[95]....
        /*04fc*/ 	.word	0xffffffff


	//   ....[96]....
        /*0500*/ 	.word	0xffffffff


	//   ....[97]....
        /*0504*/ 	.word	0xffffffff


	//   ....[98]....
        /*0508*/ 	.word	0xffffffff


	//   ....[99]....
        /*050c*/ 	.word	0xffffffff


	//   ....[100]....
        /*0510*/ 	.word	0xffffffff


	//----- nvinfo : EIATTR_COOP_GROUP_INSTR_OFFSETS
	.align		4
.L_224:
        /*0514*/ 	.byte	0x04, 0x28
        /*0516*/ 	.short	(.L_226 - .L_225)


	//   ....[0]....
.L_225:
        /*0518*/ 	.word	0x00000090


	//   ....[1]....
        /*051c*/ 	.word	0x00007100


	//   ....[2]....
        /*0520*/ 	.word	0x00007120


	//   ....[3]....
        /*0524*/ 	.word	0x00007250


	//   ....[4]....
        /*0528*/ 	.word	0x00007280


	//   ....[5]....
        /*052c*/ 	.word	0x000073c0


	//   ....[6]....
        /*0530*/ 	.word	0x000073f0


	//   ....[7]....
        /*0534*/ 	.word	0x00007540


	//   ....[8]....
        /*0538*/ 	.word	0x00007570


	//   ....[9]....
        /*053c*/ 	.word	0x00007d30


	//   ....[10]....
        /*0540*/ 	.word	0x00007d50


	//   ....[11]....
        /*0544*/ 	.word	0x00007d60


	//   ....[12]....
        /*0548*/ 	.word	0x00007d70


	//   ....[13]....
        /*054c*/ 	.word	0x000082e0


	//   ....[14]....
        /*0550*/ 	.word	0x00008370


	//   ....[15]....
        /*0554*/ 	.word	0x00008440


	//   ....[16]....
        /*0558*/ 	.word	0x00008480


	//   ....[17]....
        /*055c*/ 	.word	0x0000b2a0


	//   ....[18]....
        /*0560*/ 	.word	0x0000b2c0


	//   ....[19]....
        /*0564*/ 	.word	0x0000b2d0


	//   ....[20]....
        /*0568*/ 	.word	0x0000b2e0


	//   ....[21]....
        /*056c*/ 	.word	0x0000b560


	//   ....[22]....
        /*0570*/ 	.word	0x0000b7b0


	//   ....[23]....
        /*0574*/ 	.word	0x0000b820


	//   ....[24]....
        /*0578*/ 	.word	0x0000b860


	//   ....[25]....
        /*057c*/ 	.word	0x0000fc00


	//   ....[26]....
        /*0580*/ 	.word	0x0000fe60


	//   ....[27]....
        /*0584*/ 	.word	0x000104e0


	//   ....[28]....
        /*0588*/ 	.word	0x00010d40


	//   ....[29]....
        /*058c*/ 	.word	0x00011290


	//   ....[30]....
        /*0590*/ 	.word	0x00011410


	//   ....[31]....
        /*0594*/ 	.word	0x000114d0


	//   ....[32]....
        /*0598*/ 	.word	0x00011570


	//   ....[33]....
        /*059c*/ 	.word	0x00011bd0


	//   ....[34]....
        /*05a0*/ 	.word	0x00011c80


	//   ....[35]....
        /*05a4*/ 	.word	0x00011ca0


	//   ....[36]....
        /*05a8*/ 	.word	0x00011d60


	//   ....[37]....
        /*05ac*/ 	.word	0x00013ed0


	//   ....[38]....
        /*05b0*/ 	.word	0x000140e0


	//   ....[39]....
        /*05b4*/ 	.word	0x00014620


	//   ....[40]....
        /*05b8*/ 	.word	0x00014aa0


	//   ....[41]....
        /*05bc*/ 	.word	0x000150f0


	//   ....[42]....
        /*05c0*/ 	.word	0x00015210


	//   ....[43]....
        /*05c4*/ 	.word	0x00015390


	//   ....[44]....
        /*05c8*/ 	.word	0x000154b0


	//   ....[45]....
        /*05cc*/ 	.word	0x000154e0


	//   ....[46]....
        /*05d0*/ 	.word	0x00015590


	//   ....[47]....
        /*05d4*/ 	.word	0x000157e0


	//   ....[48]....
        /*05d8*/ 	.word	0x00015840


	//   ....[49]....
        /*05dc*/ 	.word	0x000188f0


	//   ....[50]....
        /*05e0*/ 	.word	0x00018930


	//   ....[51]....
        /*05e4*/ 	.word	0x000189d0


	//   ....[52]....
        /*05e8*/ 	.word	0x00018a20


	//   ....[53]....
        /*05ec*/ 	.word	0x00018a50


	//   ....[54]....
        /*05f0*/ 	.word	0x00018b70


	//   ....[55]....
        /*05f4*/ 	.word	0x00018bc0


	//   ....[56]....
        /*05f8*/ 	.word	0x00019080


	//   ....[57]....
        /*05fc*/ 	.word	0x0001b890


	//   ....[58]....
        /*0600*/ 	.word	0x0001bde0


	//   ....[59]....
        /*0604*/ 	.word	0x0001bfc0


	//   ....[60]....
        /*0608*/ 	.word	0x0001c430


	//   ....[61]....
        /*060c*/ 	.word	0x0001ca90


	//   ....[62]....
        /*0610*/ 	.word	0x0001cbb0


	//   ....[63]....
        /*0614*/ 	.word	0x0001cd10


	//   ....[64]....
        /*0618*/ 	.word	0x0001ce30


	//   ....[65]....
        /*061c*/ 	.word	0x0001ce60


	//   ....[66]....
        /*0620*/ 	.word	0x0001cf20


	//   ....[67]....
        /*0624*/ 	.word	0x0001d150


	//   ....[68]....
        /*0628*/ 	.word	0x0001d1b0


	//   ....[69]....
        /*062c*/ 	.word	0x0001e870


	//   ....[70]....
        /*0630*/ 	.word	0x0001e8a0


	//   ....[71]....
        /*0634*/ 	.word	0x0001eaa0


	//   ....[72]....
        /*0638*/ 	.word	0x0001eab0


	//   ....[73]....
        /*063c*/ 	.word	0x0001eac0


	//   ....[74]....
        /*0640*/ 	.word	0x0001eaf0


	//   ....[75]....
        /*0644*/ 	.word	0x0001eb10


	//   ....[76]....
        /*0648*/ 	.word	0x0001eb20


	//   ....[77]....
        /*064c*/ 	.word	0x00020030


	//   ....[78]....
        /*0650*/ 	.word	0x00020060


	//   ....[79]....
        /*0654*/ 	.word	0x00020090


	//   ....[80]....
        /*0658*/ 	.word	0x000200b0


	//   ....[81]....
        /*065c*/ 	.word	0x000200c0


	//   ....[82]....
        /*0660*/ 	.word	0x000200d0


	//   ....[83]....
        /*0664*/ 	.word	0x000200e0


	//   ....[84]....
        /*0668*/ 	.word	0x000200f0


	//   ....[85]....
        /*066c*/ 	.word	0x00020310


	//   ....[86]....
        /*0670*/ 	.word	0x00020320


	//   ....[87]....
        /*0674*/ 	.word	0x000204a0


	//   ....[88]....
        /*0678*/ 	.word	0x000204d0


	//   ....[89]....
        /*067c*/ 	.word	0x00020620


	//   ....[90]....
        /*0680*/ 	.word	0x00020650


	//   ....[91]....
        /*0684*/ 	.word	0x000207a0


	//   ....[92]....
        /*0688*/ 	.word	0x000207c0


	//   ....[93]....
        /*068c*/ 	.word	0x00020fb0


	//   ....[94]....
        /*0690*/ 	.word	0x00020fd0


	//   ....[95]....
        /*0694*/ 	.word	0x00021120


	//   ....[96]....
        /*0698*/ 	.word	0x00021150


	//   ....[97]....
        /*069c*/ 	.word	0x00021280


	//   ....[98]....
        /*06a0*/ 	.word	0x000212b0


	//   ....[99]....
        /*06a4*/ 	.word	0x000213e0


	//   ....[100]....
        /*06a8*/ 	.word	0x00021400


	//----- nvinfo : EIATTR_EXIT_INSTR_OFFSETS
	.align		4
.L_226:
        /*06ac*/ 	.byte	0x04, 0x1c
        /*06ae*/ 	.short	(.L_228 - .L_227)


	//   ....[0]....
.L_227:
        /*06b0*/ 	.word	0x00000370


	//   ....[1]....
        /*06b4*/ 	.word	0x000207d0


	//   ....[2]....
        /*06b8*/ 	.word	0x000208a0


	//   ....[3]....
        /*06bc*/ 	.word	0x00020900


	//   ....[4]....
        /*06c0*/ 	.word	0x00021410


	//   ....[5]....
        /*06c4*/ 	.word	0x000214c0


	//   ....[6]....
        /*06c8*/ 	.word	0x00021520


	//----- nvinfo : EIATTR_CTAIDZ_USED
	.align		4
.L_228:
        /*06cc*/ 	.byte	0x01, 0x04
	.zero		2


	//----- nvinfo : EIATTR_MAX_THREADS
	.align		4
        /*06d0*/ 	.byte	0x04, 0x05
        /*06d2*/ 	.short	(.L_230 - .L_229)
.L_229:
        /*06d4*/ 	.word	0x00000080
        /*06d8*/ 	.word	0x00000001
        /*06dc*/ 	.word	0x00000001


	//----- nvinfo : EIATTR_CRS_STACK_SIZE
	.align		4
.L_230:
        /*06e0*/ 	.byte	0x04, 0x1e
        /*06e2*/ 	.short	(.L_232 - .L_231)
.L_231:
        /*06e4*/ 	.word	0x00000000
.L_232:


//--------------------- .nv.info._ZN7cutlass13device_kernelIN5flash19enable_sm80_to_sm89INS1_16FlashAttnFwdSm80INS1_25CollectiveMainloopFwdSm80ILi4ELi1ELb0EN4cute5tupleIJNS5_1CILi128EEENS7_ILi64EEENS7_ILi96EEEEEELi96ENS_6half_tEfNS_4arch4Sm80ELb1ELb0ELb1ELb0ELb0ELb0ELb1ELb0EEENS1_21CollectiveEpilogueFwdINS6_IJS8_SA_S9_EEENS6_IJNS7_ILi1EEESI_SI_EEESC_SE_Li128ELb0ELb1ELb0ELb0EEENS1_30DynamicPersistentTileSchedulerILi128ELi128ELb0ELb1ELb0EEEEEEEEEvNT_6ParamsE --------------------------
	.section	.nv.info._ZN7cutlass13device_kernelIN5flash19enable_sm80_to_sm89INS1_16FlashAttnFwdSm80INS1_25CollectiveMainloopFwdSm80ILi4ELi1ELb0EN4cute5tupleIJNS5_1CILi128EEENS7_ILi64EEENS7_ILi96EEEEEELi96ENS_6half_tEfNS_4arch4Sm80ELb1ELb0ELb1ELb0ELb0ELb0ELb1ELb0EEENS1_21CollectiveEpilogueFwdINS6_IJS8_SA_S9_EEENS6_IJNS7_ILi1EEESI_SI_EEESC_SE_Li128ELb0ELb1ELb0ELb0EEENS1_30DynamicPersistentTileSchedulerILi128ELi128ELb0ELb1ELb0EEEEEEEEEvNT_6ParamsE,"",@"SHT_CUDA_INFO"
	.sectionflags	@""
	.align	4


	//----- nvinfo : EIATTR_CUDA_API_VERSION
	.align		4
        /*0000*/ 	.byte	0x04, 0x37
        /*0002*/ 	.short	(.L_234 - .L_233)
.L_233:
        /*0004*/ 	.word	0x00000082


	//----- nvinfo : EIATTR_SW2861232_WAR
	.align		4
.L_234:
        /*0008*/ 	.byte	0x01, 0x35
	.zero		2


	//----- nvinfo : EIATTR_PARAM_CBANK
	.align		4
        /*000c*/ 	.byte	0x04, 0x0a
        /*000e*/ 	.short	(.L_236 - .L_235)
	.align		4
.L_235:
        /*0010*/ 	.word	index@(.nv.constant0._ZN7cutlass13device_kernelIN5flash19enable_sm80_to_sm89INS1_16FlashAttnFwdSm80INS1_25CollectiveMainloopFwdSm80ILi4ELi1ELb0EN4cute5tupleIJNS5_1CILi128EEENS7_ILi64EEENS7_ILi96EEEEEELi96ENS_6half_tEfNS_4arch4Sm80ELb1ELb0ELb1ELb0ELb0ELb0ELb1ELb0EEENS1_21CollectiveEpilogueFwdINS6_IJS8_SA_S9_EEENS6_IJNS7_ILi1EEESI_SI_EEESC_SE_Li128ELb0ELb1ELb0ELb0EEENS1_30DynamicPersistentTileSchedulerILi128ELi128ELb0ELb1ELb0EEEEEEEEEvNT_6ParamsE)
        /*0014*/ 	.short	0x0160
        /*0016*/ 	.short	0x0428


	//----- nvinfo : EIATTR_CBANK_PARAM_SIZE
	.align		4
.L_236:
        /*0018*/ 	.byte	0x03, 0x19
        /*001a*/ 	.short	0x0428


	//----- nvinfo : EIATTR_KPARAM_INFO
	.align		4
        /*001c*/ 	.byte	0x04, 0x17
        /*001e*/ 	.short	(.L_238 - .L_237)
.L_237:
        /*0020*/ 	.word	0x00000000
        /*0024*/ 	.short	0x0000
        /*0026*/ 	.short	0x0000
        /*0028*/ 	.byte	0x00, 0xf0, 0xa1, 0x10


	//----- nvinfo : EIATTR_MAXREG_COUNT
	.align		4
.L_238:
        /*002c*/ 	.byte	0x03, 0x1b
        /*002e*/ 	.short	0x00ff


	//----- nvinfo : EIATTR_NUM_BARRIERS
	.align		4
        /*0030*/ 	.byte	0x02, 0x4c
        /*0032*/ 	.byte	0x06
	.zero		1


	//----- nvinfo : EIATTR_ANNOTATIONS
	.align		4
        /*0034*/ 	.byte	0x04, 0x55
        /*0036*/ 	.short	(.L_240 - .L_239)


	//   ....[0]....
.L_239:
        /* <DEDUP_REMOVED lines=78> */


	//----- nvinfo : EIATTR_MERCURY_ISA_VERSION
	.align		4
.L_240:
        /*0508*/ 	.byte	0x03, 0x5f
        /*050a*/ 	.short	0x0000


	//----- nvinfo : EIATTR_INT_WARP_WIDE_INSTR_OFFSETS
	.align		4
        /*050c*/ 	.byte	0x04, 0x31
        /*050e*/ 	.short	(.L_242 - .L_241)


	//   ....[0]....
.L_241:
        /*0510*/ 	.word	0x0000ec00


	//   ....[1]....
        /*0514*/ 	.word	0x0000ec80


	//----- nvinfo : EIATTR_COOP_GROUP_MASK_REGIDS
	.align		4
.L_242:
        /*0518*/ 	.byte	0x04, 0x29
        /*051a*/ 	.short	(.L_244 - .L_243)


	//   ....[0]....
.L_243:
        /*051c*/ 	.word	0xffffffff


	//   ....[1]....
        /*0520*/ 	.word	0xffffffff


	//   ....[2]....
        /*0524*/ 	.word	0xffffffff


	//   ....[3]....
        /*0528*/ 	.word	0xffffffff


	//   ....[4]....
        /*052c*/ 	.word	0xffffffff


	//   ....[5]....
        /*0530*/ 	.word	0xffffffff


	//   ....[6]....
        /*0534*/ 	.word	0xffffffff


	//   ....[7]....
        /*0538*/ 	.word	0xffffffff


	//   ....[8]....
        /*053c*/ 	.word	0xffffffff


	//   ....[9]....
        /*0540*/ 	.word	0xffffffff


	//   ....[10]....
        /*0544*/ 	.word	0xffffffff


	//   ....[11]....
        /*0548*/ 	.word	0xffffffff


	//   ....[12]....
        /*054c*/ 	.word	0xffffffff


	//   ....[13]....
        /*0550*/ 	.word	0xffffffff


	//   ....[14]....
        /*0554*/ 	.word	0xffffffff


	//   ....[15]....
        /*0558*/ 	.word	0xffffffff


	//   ....[16]....
        /*055c*/ 	.word	0xffffffff


	//   ....[17]....
        /*0560*/ 	.word	0xffffffff


	//   ....[18]....
        /*0564*/ 	.word	0xffffffff


	//   ....[19]....
        /*0568*/ 	.word	0xffffffff


	//   ....[20]....
        /*056c*/ 	.word	0xffffffff


	//   ....[21]....
        /*0570*/ 	.word	0xffffffff


	//   ....[22]....
        /*0574*/ 	.word	0xffffffff


	//   ....[23]....
        /*0578*/ 	.word	0xffffffff


	//   ....[24]....
        /*057c*/ 	.word	0xffffffff


	//   ....[25]....
        /*0580*/ 	.word	0xffffffff


	//   ....[26]....
        /*0584*/ 	.word	0xffffffff


	//   ....[27]....
        /*0588*/ 	.word	0xffffffff


	//   ....[28]....
        /*058c*/ 	.word	0xffffffff


	//   ....[29]....
        /*0590*/ 	.word	0xffffffff


	//   ....[30]....
        /*0594*/ 	.word	0xffffffff


	//   ....[31]....
        /*0598*/ 	.word	0xffffffff


	//   ....[32]....
        /*059c*/ 	.word	0xffffffff


	//   ....[33]....
        /*05a0*/ 	.word	0xffffffff


	//   ....[34]....
        /*05a4*/ 	.word	0xffffffff


	//   ....[35]....
        /*05a8*/ 	.word	0xffffffff


	//   ....[36]....
        /*05ac*/ 	.word	0xffffffff


	//   ....[37]....
        /*05b0*/ 	.word	0xffffffff


	//   ....[38]....
        /*05b4*/ 	.word	0xffffffff


	//   ....[39]....
        /*05b8*/ 	.word	0xffffffff


	//   ....[40]....
        /*05bc*/ 	.word	0xffffffff


	//   ....[41]....
        /*05c0*/ 	.word	0xffffffff


	//   ....[42]....
        /*05c4*/ 	.word	0xffffffff


	//   ....[43]....
        /*05c8*/ 	.word	0xffffffff


	//   ....[44]....
        /*05cc*/ 	.word	0xffffffff


	//   ....[45]....
        /*05d0*/ 	.word	0xffffffff


	//   ....[46]....
        /*05d4*/ 	.word	0xffffffff


	//   ....[47]....
        /*05d8*/ 	.word	0xffffffff


	//   ....[48]....
        /*05dc*/ 	.word	0xffffffff


	//   ....[49]....
        /*05e0*/ 	.word	0xffffffff


	//   ....[50]....
        /*05e4*/ 	.word	0xffffffff


	//   ....[51]....
        /*05e8*/ 	.word	0xffffffff


	//   ....[52]....
        /*05ec*/ 	.word	0xffffffff


	//   ....[53]....
        /*05f0*/ 	.word	0xffffffff


	//   ....[54]....
        /*05f4*/ 	.word	0xffffffff


	//   ....[55]....
        /*05f8*/ 	.word	0xffffffff


	//   ....[56]....
        /*05fc*/ 	.word	0xffffffff


	//   ....[57]....
        /*0600*/ 	.word	0xffffffff


	//   ....[58]....
        /*0604*/ 	.word	0xffffffff


	//   ....[59]....
        /*0608*/ 	.word	0xffffffff


	//   ....[60]....
        /*060c*/ 	.word	0xffffffff


	//   ....[61]....
        /*0610*/ 	.word	0xffffffff


	//   ....[62]....
        /*0614*/ 	.word	0xffffffff


	//   ....[63]....
        /*0618*/ 	.word	0xffffffff


	//   ....[64]....
        /*061c*/ 	.word	0xffffffff


	//   ....[65]....
        /*0620*/ 	.word	0xffffffff


	//   ....[66]....
        /*0624*/ 	.word	0xffffffff


	//   ....[67]....
        /*0628*/ 	.word	0xffffffff


	//   ....[68]....
        /*062c*/ 	.word	0xffffffff


	//   ....[69]....
        /*0630*/ 	.word	0xffffffff


	//   ....[70]....
        /*0634*/ 	.word	0xffffffff


	//   ....[71]....
        /*0638*/ 	.word	0xffffffff


	//   ....[72]....
        /*063c*/ 	.word	0xffffffff


	//   ....[73]....
        /*0640*/ 	.word	0xffffffff


	//   ....[74]....
        /*0644*/ 	.word	0xffffffff


	//   ....[75]....
        /*0648*/ 	.word	0xffffffff


	//   ....[76]....
        /*064c*/ 	.word	0xffffffff


	//   ....[77]....
        /*0650*/ 	.word	0xffffffff


	//   ....[78]....
        /*0654*/ 	.word	0xffffffff


	//   ....[79]....
        /*0658*/ 	.word	0xffffffff


	//   ....[80]....
        /*065c*/ 	.word	0xffffffff


	//   ....[81]....
        /*0660*/ 	.word	0xffffffff


	//   ....[82]....
        /*0664*/ 	.word	0xffffffff


	//   ....[83]....
        /*0668*/ 	.word	0xffffffff


	//   ....[84]....
        /*066c*/ 	.word	0xffffffff


	//   ....[85]....
        /*0670*/ 	.word	0xffffffff


	//   ....[86]....
        /*0674*/ 	.word	0xffffffff


	//   ....[87]....
        /*0678*/ 	.word	0xffffffff


	//   ....[88]....
        /*067c*/ 	.word	0xffffffff


	//   ....[89]....
        /*0680*/ 	.word	0xffffffff


	//   ....[90]....
        /*0684*/ 	.word	0xffffffff


	//   ....[91]....
        /*0688*/ 	.word	0xffffffff


	//   ....[92]....
        /*068c*/ 	.word	0xffffffff


	//   ....[93]....
        /*0690*/ 	.word	0xffffffff


	//   ....[94]....
        /*0694*/ 	.word	0xffffffff


	//   ....[95]....
        /*0698*/ 	.word	0xffffffff


	//   ....[96]....
        /*069c*/ 	.word	0xffffffff


	//   ....[97]....
        /*06a0*/ 	.word	0xffffffff


	//   ....[98]....
        /*06a4*/ 	.word	0xffffffff


	//   ....[99]....
        /*06a8*/ 	.word	0xffffffff


	//----- nvinfo : EIATTR_COOP_GROUP_INSTR_OFFSETS
	.align		4
.L_244:
        /*06ac*/ 	.byte	0x04, 0x28
        /*06ae*/ 	.short	(.L_246 - .L_245)


	//   ....[0]....
.L_245:
        /*06b0*/ 	.word	0x00000050


	//   ....[1]....
        /*06b4*/ 	.word	0x00001800


	//   ....[2]....
        /*06b8*/ 	.word	0x00001820


	//   ....[3]....
        /*06bc*/ 	.word	0x000019f0


	//   ....[4]....
        /*06c0*/ 	.word	0x00001a00


	//   ....[5]....
        /*06c4*/ 	.word	0x00001bc0


	//   ....[6]....
        /*06c8*/ 	.word	0x00001be0


	//   ....[7]....
        /*06cc*/ 	.word	0x00001da0


	//   ....[8]....
        /*06d0*/ 	.word	0x00001db0


	//   ....[9]....
        /*06d4*/ 	.word	0x000037a0


	//   ....[10]....
        /*06d8*/ 	.word	0x000037e0


	//   ....[11]....
        /*06dc*/ 	.word	0x00003d40


	//   ....[12]....
        /*06e0*/ 	.word	0x00003d70


	//   ....[13]....
        /*06e4*/ 	.word	0x00003da0


	//   ....[14]....
        /*06e8*/ 	.word	0x00003e50


	//   ....[15]....
        /*06ec*/ 	.word	0x00003e80


	//   ....[16]....
        /*06f0*/ 	.word	0x00003f50


	//   ....[17]....
        /*06f4*/ 	.word	0x00004520


	//   ....[18]....
        /*06f8*/ 	.word	0x000046a0


	//   ....[19]....
        /*06fc*/ 	.word	0x000046d0


	//   ....[20]....
        /*0700*/ 	.word	0x00004750


	//   ....[21]....
        /*0704*/ 	.word	0x00006b00


	//   ....[22]....
        /*0708*/ 	.word	0x00006b50


	//   ....[23]....
        /*070c*/ 	.word	0x00006bb0


	//   ....[24]....
        /*0710*/ 	.word	0x00006c20


	//   ....[25]....
        /*0714*/ 	.word	0x00007b50


	//   ....[26]....
        /*0718*/ 	.word	0x00007d60


	//   ....[27]....
        /*071c*/ 	.word	0x00008020


	//   ....[28]....
        /*0720*/ 	.word	0x00008120


	//   ....[29]....
        /*0724*/ 	.word	0x00008170


	//   ....[30]....
        /*0728*/ 	.word	0x000081f0


	//   ....[31]....
        /*072c*/ 	.word	0x00008220


	//   ....[32]....
        /*0730*/ 	.word	0x00008340


	//   ....[33]....
        /*0734*/ 	.word	0x0000bb00


	//   ....[34]....
        /*0738*/ 	.word	0x0000bb90


	//   ....[35]....
        /*073c*/ 	.word	0x0000bbc0


	//   ....[36]....
        /*0740*/ 	.word	0x0000bbf0


	//   ....[37]....
        /*0744*/ 	.word	0x0000bc70


	//   ....[38]....
        /*0748*/ 	.word	0x0000bcb0


	//   ....[39]....
        /*074c*/ 	.word	0x0000c1e0


	//   ....[40]....
        /*0750*/ 	.word	0x0000c350


	//   ....[41]....
        /*0754*/ 	.word	0x0000e200


	//   ....[42]....
        /*0758*/ 	.word	0x0000e270


	//   ....[43]....
        /*075c*/ 	.word	0x0000e280


	//   ....[44]....
        /*0760*/ 	.word	0x0000e290


	//   ....[45]....
        /*0764*/ 	.word	0x0000e2c0


	//   ....[46]....
        /*0768*/ 	.word	0x0000e2e0


	//   ....[47]....
        /*076c*/ 	.word	0x0000e2f0


	//   ....[48]....
        /*0770*/ 	.word	0x0000e300


	//   ....[49]....
        /*0774*/ 	.word	0x0000f410


	//   ....[50]....
        /*0778*/ 	.word	0x0000f800


	//   ....[51]....
        /*077c*/ 	.word	0x0000f830


	//   ....[52]....
        /*0780*/ 	.word	0x0000f860


	//   ....[53]....
        /*0784*/ 	.word	0x0000f880


	//   ....[54]....
        /*0788*/ 	.word	0x0000f890


	//   ....[55]....
        /*078c*/ 	.word	0x0000f8a0


	//   ....[56]....
        /*0790*/ 	.word	0x0000f8b0


	//   ....[57]....
        /*0794*/ 	.word	0x0000f8c0


	//   ....[58]....
        /*0798*/ 	.word	0x0000fb40


	//   ....[59]....
        /*079c*/ 	.word	0x0000fb50


	//   ....[60]....
        /*07a0*/ 	.word	0x0000fc80


	//   ....[61]....
        /*07a4*/ 	.word	0x0000fcb0


	//   ....[62]....
        /*07a8*/ 	.word	0x0000fdb0


	//   ....[63]....
        /*07ac*/ 	.word	0x0000fde0


	//   ....[64]....
        /*07b0*/ 	.word	0x0000fed0


	//   ....[65]....
        /*07b4*/ 	.word	0x0000fee0


	//   ....[66]....
        /*07b8*/ 	.word	0x000104b0


	//   ....[67]....
        /*07bc*/ 	.word	0x000104d0


	//   ....[68]....
        /*07c0*/ 	.word	0x00010660


	//   ....[69]....
        /*07c4*/ 	.word	0x00010670


	//   ....[70]....
        /*07c8*/ 	.word	0x000107f0


	//   ....[71]....
        /*07cc*/ 	.word	0x00010810


	//   ....[72]....
        /*07d0*/ 	.word	0x00010990


	//   ....[73]....
        /*07d4*/ 	.word	0x000109a0


	//   ....[74]....
        /*07d8*/ 	.word	0x00010b90


	//   ....[75]....
        /*07dc*/ 	.word	0x00010c80


	//   ....[76]....
        /*07e0*/ 	.word	0x00010cf0


	//   ....[77]....
        /*07e4*/ 	.word	0x00010d50


	//   ....[78]....
        /*07e8*/ 	.word	0x00010db0


	//   ....[79]....
        /*07ec*/ 	.word	0x00010e10


	//   ....[80]....
        /*07f0*/ 	.word	0x00010e80


	//   ....[81]....
        /*07f4*/ 	.word	0x00010ee0


	//   ....[82]....
        /*07f8*/ 	.word	0x00010f40


	//   ....[83]....
        /*07fc*/ 	.word	0x00010f90


	//   ....[84]....
        /*0800*/ 	.word	0x00010ff0


	//   ....[85]....
        /*0804*/ 	.word	0x00011040


	//   ....[86]....
        /*0808*/ 	.word	0x000110a0


	//   ....[87]....
        /*080c*/ 	.word	0x000110f0


	//   ....[88]....
        /*0810*/ 	.word	0x00011150


	//   ....[89]....
        /*0814*/ 	.word	0x000111a0


	//   ....[90]....
        /*0818*/ 	.word	0x00011200


	//   ....[91]....
        /*081c*/ 	.word	0x00011260


	//   ....[92]....
        /*0820*/ 	.word	0x000112d0


	//   ....[93]....
        /*0824*/ 	.word	0x00011330


	//   ....[94]....
        /*0828*/ 	.word	0x00011390


	//   ....[95]....
        /*082c*/ 	.word	0x000113f0


	//   ....[96]....
        /*0830*/ 	.word	0x00011460


	//   ....[97]....
        /*0834*/ 	.word	0x000114c0


	//   ....[98]....
        /*0838*/ 	.word	0x00011520


	//   ....[99]....
        /*083c*/ 	.word	0x00011580


	//----- nvinfo : EIATTR_EXIT_INSTR_OFFSETS
	.align		4
.L_246:
        /*0840*/ 	.byte	0x04, 0x1c
        /*0842*/ 	.short	(.L_248 - .L_247)


	//   ....[0]....
.L_247:
        /*0844*/ 	.word	0x000000a0


	//   ....[1]....
        /*0848*/ 	.word	0x00010c30


	//----- nvinfo : EIATTR_MAX_THREADS
	.align		4
.L_248:
        /*084c*/ 	.byte	0x04, 0x05
        /*084e*/ 	.short	(.L_250 - .L_249)
.L_249:
        /*0850*/ 	.word	0x00000080
        /*0854*/ 	.word	0x00000001
        /*0858*/ 	.word	0x00000001


	//----- nvinfo : EIATTR_CRS_STACK_SIZE
	.align		4
.L_250:
        /*085c*/ 	.byte	0x04, 0x1e
        /*085e*/ 	.short	(.L_252 - .L_251)
.L_251:
        /*0860*/ 	.word	0x00000000
.L_252:


//--------------------- .nv.info._ZN7cutlass13device_kernelIN5flash19enable_sm80_to_sm89INS1_16FlashAttnFwdSm80INS1_25CollectiveMainloopFwdSm80ILi4ELi1ELb0EN4cute5tupleIJNS5_1CILi128EEENS7_ILi64EEENS7_ILi96EEEEEELi96ENS_6half_tEfNS_4arch4Sm80ELb1ELb0ELb1ELb1ELb0ELb0ELb1ELb0EEENS1_21CollectiveEpilogueFwdINS6_IJS8_SA_S9_EEENS6_IJNS7_ILi1EEESI_SI_EEESC_SE_Li128ELb1ELb1ELb0ELb0EEENS1_19SingleTileSchedulerILb1ELb0ELb1ELi128EEEEEEEEEvNT_6ParamsE --------------------------
	.section	.nv.info._ZN7cutlass13device_kernelIN5flash19enable_sm80_to_sm89INS1_16FlashAttnFwdSm80INS1_25CollectiveMainloopFwdSm80ILi4ELi1ELb0EN4cute5tupleIJNS5_1CILi128EEENS7_ILi64EEENS7_ILi96EEEEEELi96ENS_6half_tEfNS_4arch4Sm80ELb1ELb0ELb1ELb1ELb0ELb0ELb1ELb0EEENS1_21CollectiveEpilogueFwdINS6_IJS8_SA_S9_EEENS6_IJNS7_ILi1EEESI_SI_EEESC_SE_Li128ELb1ELb1ELb0ELb0EEENS1_19SingleTileSchedulerILb1ELb0ELb1ELi128EEEEEEEEEvNT_6ParamsE,"",@"SHT_CUDA_INFO"
	.sectionflags	@""
	.align	4


	//----- nvinfo : EIATTR_CUDA_API_VERSION
	.align		4
        /*0000*/ 	.byte	0x04, 0x37
        /*0002*/ 	.short	(.L_254 - .L_253)
.L_253:
        /*0004*/ 	.word	0x00000082


	//----- nvinfo : EIATTR_SW2861232_WAR
	.align		4
.L_254:
        /*0008*/ 	.byte	0x01, 0x35
	.zero		2


	//----- nvinfo : EIATTR_PARAM_CBANK
	.align		4
        /*000c*/ 	.byte	0x04, 0x0a
        /*000e*/ 	.short	(.L_256 - .L_255)
	.align		4
.L_255:
        /*0010*/ 	.word	index@(.nv.constant0._ZN7cutlass13device_kernelIN5flash19enable_sm80_to_sm89INS1_16FlashAttnFwdSm80INS1_25CollectiveMainloopFwdSm80ILi4ELi1ELb0EN4cute5tupleIJNS5_1CILi128EEENS7_ILi64EEENS7_ILi96EEEEEELi96ENS_6half_tEfNS_4arch4Sm80ELb1ELb0ELb1ELb1ELb0ELb0ELb1ELb0EEENS1_21CollectiveEpilogueFwdINS6_IJS8_SA_S9_EEENS6_IJNS7_ILi1EEESI_SI_EEESC_SE_Li128ELb1ELb1ELb0ELb0EEENS1_19SingleTileSchedulerILb1ELb0ELb1ELi128EEEEEEEEEvNT_6ParamsE)
        /*0014*/ 	.short	0x0160
        /*0016*/ 	.short	0x0418


	//----- nvinfo : EIATTR_CBANK_PARAM_SIZE
	.align		4
.L_256:
        /*0018*/ 	.byte	0x03, 0x19
        /*001a*/ 	.short	0x0418


	//----- nvinfo : EIATTR_KPARAM_INFO
	.align		4
        /*001c*/ 	.byte	0x04, 0x17
        /*001e*/ 	.short	(.L_258 - .L_257)
.L_257:
        /*0020*/ 	.word	0x00000000
        /*0024*/ 	.short	0x0000
        /*0026*/ 	.short	0x0000
        /*0028*/ 	.byte	0x00, 0xf0, 0x61, 0x10


	//----- nvinfo : EIATTR_MAXREG_COUNT
	.align		4
.L_258:
        /*002c*/ 	.byte	0x03, 0x1b
        /*002e*/ 	.short	0x00ff


	//----- nvinfo : EIATTR_NUM_BARRIERS
	.align		4
        /*0030*/ 	.byte	0x02, 0x4c
        /*0032*/ 	.byte	0x02
	.zero		1


	//----- nvinfo : EIATTR_ANNOTATIONS
	.align		4
        /*0034*/ 	.byte	0x04, 0x55
        /*0036*/ 	.short	(.L_260 - .L_259)


	//   ....[0]....
.L_259:
        /* <DEDUP_REMOVED lines=48> */


	//----- nvinfo : EIATTR_MERCURY_ISA_VERSION
	.align		4
.L_260:
        /*0320*/ 	.byte	0x03, 0x5f
        /*0322*/ 	.short	0x0000


	//----- nvinfo : EIATTR_COOP_GROUP_MASK_REGIDS
	.align		4
        /*0324*/ 	.byte	0x04, 0x29
        /*0326*/ 	.short	(.L_262 - .L_261)


	//   ....[0]....
.L_261:
        /*0328*/ 	.word	0xffffffff


	//   ....[1]....
        /*032c*/ 	.word	0xffffffff


	//   ....[2]....
        /*0330*/ 	.word	0xffffffff


	//   ....[3]....
        /*0334*/ 	.word	0xffffffff


	//   ....[4]....
        /*0338*/ 	.word	0xffffffff


	//   ....[5]....
        /*033c*/ 	.word	0xffffffff


	//   ....[6]....
        /*0340*/ 	.word	0xffffffff


	//   ....[7]....
        /*0344*/ 	.word	0xffffffff


	//   ....[8]....
        /*0348*/ 	.word	0xffffffff


	//   ....[9]....
        /*034c*/ 	.word	0xffffffff


	//   ....[10]....
        /*0350*/ 	.word	0xffffffff


	//   ....[11]....
        /*0354*/ 	.word	0xffffffff


	//   ....[12]....
        /*0358*/ 	.word	0xffffffff


	//   ....[13]....
        /*035c*/ 	.word	0xffffffff


	//   ....[14]....
        /*0360*/ 	.word	0xffffffff


	//   ....[15]....
        /*0364*/ 	.word	0xffffffff


	//   ....[16]....
        /*0368*/ 	.word	0xffffffff


	//   ....[17]....
        /*036c*/ 	.word	0xffffffff


	//   ....[18]....
        /*0370*/ 	.word	0xffffffff


	//   ....[19]....
        /*0374*/ 	.word	0xffffffff


	//   ....[20]....
        /*0378*/ 	.word	0xffffffff


	//   ....[21]....
        /*037c*/ 	.word	0xffffffff


	//   ....[22]....
        /*0380*/ 	.word	0xffffffff


	//   ....[23]....
        /*0384*/ 	.word	0xffffffff


	//   ....[24]....
        /*0388*/ 	.word	0xffffffff


	//   ....[25]....
        /*038c*/ 	.word	0xffffffff


	//   ....[26]....
        /*0390*/ 	.word	0xffffffff


	//   ....[27]....
        /*0394*/ 	.word	0xffffffff


	//   ....[28]....
        /*0398*/ 	.word	0xffffffff


	//   ....[29]....
        /*039c*/ 	.word	0xffffffff


	//   ....[30]....
        /*03a0*/ 	.word	0xffffffff


	//   ....[31]....
        /*03a4*/ 	.word	0xffffffff


	//   ....[32]....
        /*03a8*/ 	.word	0xffffffff


	//   ....[33]....
        /*03ac*/ 	.word	0xffffffff


	//   ....[34]....
        /*03b0*/ 	.word	0xffffffff


	//   ....[35]....
        /*03b4*/ 	.word	0xffffffff


	//   ....[36]....
        /*03b8*/ 	.word	0xffffffff


	//   ....[37]....
        /*03bc*/ 	.word	0xffffffff


	//   ....[38]....
        /*03c0*/ 	.word	0xffffffff


	//   ....[39]....
        /*03c4*/ 	.word	0xffffffff


	//   ....[40]....
        /*03c8*/ 	.word	0xffffffff


	//   ....[41]....
        /*03cc*/ 	.word	0xffffffff


	//   ....[42]....
        /*03d0*/ 	.word	0xffffffff


	//   ....[43]....
        /*03d4*/ 	.word	0xffffffff


	//   ....[44]....
        /*03d8*/ 	.word	0xffffffff


	//   ....[45]....
        /*03dc*/ 	.word	0xffffffff


	//   ....[46]....
        /*03e0*/ 	.word	0xffffffff


	//   ....[47]....
        /*03e4*/ 	.word	0xffffffff


	//   ....[48]....
        /*03e8*/ 	.word	0xffffffff


	//   ....[49]....
        /*03ec*/ 	.word	0xffffffff


	//   ....[50]....
        /*03f0*/ 	.word	0xffffffff


	//   ....[51]....
        /*03f4*/ 	.word	0xffffffff


	//   ....[52]....
        /*03f8*/ 	.word	0xffffffff


	//   ....[53]....
        /*03fc*/ 	.word	0xffffffff


	//   ....[54]....
        /*0400*/ 	.word	0xffffffff


	//   ....[55]....
        /*0404*/ 	.word	0xffffffff


	//   ....[56]....
        /*0408*/ 	.word	0xffffffff


	//   ....[57]....
        /*040c*/ 	.word	0xffffffff


	//   ....[58]....
        /*0410*/ 	.word	0xffffffff


	//   ....[59]....
        /*0414*/ 	.word	0xffffffff


	//   ....[60]....
        /*0418*/ 	.word	0xffffffff


	//   ....[61]....
        /*041c*/ 	.word	0xffffffff


	//   ....[62]....
        /*0420*/ 	.word	0xffffffff


	//   ....[63]....
        /*0424*/ 	.word	0xffffffff


	//   ....[64]....
        /*0428*/ 	.word	0xffffffff


	//   ....[65]....
        /*042c*/ 	.word	0xffffffff


	//   ....[66]....
        /*0430*/ 	.word	0xffffffff


	//   ....[67]....
        /*0434*/ 	.word	0xffffffff


	//   ....[68]....
        /*0438*/ 	.word	0xffffffff


	//   ....[69]....
        /*043c*/ 	.word	0xffffffff


	//   ....[70]....
        /*0440*/ 	.word	0xffffffff


	//   ....[71]....
        /*0444*/ 	.word	0xffffffff


	//   ....[72]....
        /*0448*/ 	.word	0xffffffff


	//----- nvinfo : EIATTR_COOP_GROUP_INSTR_OFFSETS
	.align		4
.L_262:
        /*044c*/ 	.byte	0x04, 0x28
        /*044e*/ 	.short	(.L_264 - .L_263)


	//   ....[0]....
.L_263:
        /*0450*/ 	.word	0x00000090


	//   ....[1]....
        /*0454*/ 	.word	0x000012a0


	//   ....[2]....
        /*0458*/ 	.word	0x00001390


	//   ....[3]....
        /*045c*/ 	.word	0x000014e0


	//   ....[4]....
        /*0460*/ 	.word	0x00001510


	//   ....[5]....
        /*0464*/ 	.word	0x00001660


	//   ....[6]....
        /*0468*/ 	.word	0x00001690


	//   ....[7]....
        /*046c*/ 	.word	0x000017d0


	//   ....[8]....
        /*0470*/ 	.word	0x00001810


	//   ....[9]....
        /*0474*/ 	.word	0x00002eb0


	//   ....[10]....
        /*0478*/ 	.word	0x00002ed0


	//   ....[11]....
        /*047c*/ 	.word	0x00002ef0


	//   ....[12]....
        /*0480*/ 	.word	0x00002f10


	//   ....[13]....
        /*0484*/ 	.word	0x00003890


	//   ....[14]....
        /*0488*/ 	.word	0x00003ac0


	//   ....[15]....
        /*048c*/ 	.word	0x00003af0


	//   ....[16]....
        /*0490*/ 	.word	0x00003c50


	//   ....[17]....
        /*0494*/ 	.word	0x00003fe0


	//   ....[18]....
        /*0498*/ 	.word	0x00004190


	//   ....[19]....
        /*049c*/ 	.word	0x000041c0


	//   ....[20]....
        /*04a0*/ 	.word	0x000043f0


	//   ....[21]....
        /*04a4*/ 	.word	0x00006fe0


	//   ....[22]....
        /*04a8*/ 	.word	0x00007020


	//   ....[23]....
        /*04ac*/ 	.word	0x00007060


	//   ....[24]....
        /*04b0*/ 	.word	0x000070b0


	//   ....[25]....
        /*04b4*/ 	.word	0x00007c50


	//   ....[26]....
        /*04b8*/ 	.word	0x00007cf0


	//   ....[27]....
        /*04bc*/ 	.word	0x00007d70


	//   ....[28]....
        /*04c0*/ 	.word	0x00007e40


	//   ....[29]....
        /*04c4*/ 	.word	0x00008060


	//   ....[30]....
        /*04c8*/ 	.word	0x00008190


	//   ....[31]....
        /*04cc*/ 	.word	0x00008270


	//   ....[32]....
        /*04d0*/ 	.word	0x00008340


	//   ....[33]....
        /*04d4*/ 	.word	0x0000bbf0


	//   ....[34]....
        /*04d8*/ 	.word	0x0000bc80


	//   ....[35]....
        /*04dc*/ 	.word	0x0000bd00


	//   ....[36]....
        /*04e0*/ 	.word	0x0000bd90


	//   ....[37]....
        /*04e4*/ 	.word	0x0000be70


	//   ....[38]....
        /*04e8*/ 	.word	0x0000bf20


	//   ....[39]....
        /*04ec*/ 	.word	0x0000c210


	//   ....[40]....
        /*04f0*/ 	.word	0x0000c380


	//   ....[41]....
        /*04f4*/ 	.word	0x0000e410


	//   ....[42]....
        /*04f8*/ 	.word	0x0000e420


	//   ....[43]....
        /*04fc*/ 	.word	0x0000e430


	//   ....[44]....
        /*0500*/ 	.word	0x0000e440


	//   ....[45]....
        /*0504*/ 	.word	0x0000e470


	//   ....[46]....
        /*0508*/ 	.word	0x0000e490


	//   ....[47]....
        /*050c*/ 	.word	0x0000e4b0


	//   ....[48]....
        /*0510*/ 	.word	0x0000e4c0


	//   ....[49]....
        /*0514*/ 	.word	0x0000fba0


	//   ....[50]....
        /*0518*/ 	.word	0x0000fbe0


	//   ....[51]....
        /*051c*/ 	.word	0x0000fc10


	//   ....[52]....
        /*0520*/ 	.word	0x0000fc30


	//   ....[53]....
        /*0524*/ 	.word	0x0000fc40


	//   ....[54]....
        /*0528*/ 	.word	0x0000fc50


	//   ....[55]....
        /*052c*/ 	.word	0x0000fc60


	//   ....[56]....
        /*0530*/ 	.word	0x0000fc70


	//   ....[57]....
        /*0534*/ 	.word	0x0000fe80


	//   ....[58]....
        /*0538*/ 	.word	0x0000fe90


	//   ....[59]....
        /*053c*/ 	.word	0x00010010


	//   ....[60]....
        /*0540*/ 	.word	0x00010040


	//   ....[61]....
        /*0544*/ 	.word	0x00010190


	//   ....[62]....
        /*0548*/ 	.word	0x000101c0


	//   ....[63]....
        /*054c*/ 	.word	0x00010310


	//   ....[64]....
        /*0550*/ 	.word	0x00010330


	//   ....[65]....
        /*0554*/ 	.word	0x00010b30


	//   ....[66]....
        /*0558*/ 	.word	0x00010b50


	//   ....[67]....
        /*055c*/ 	.word	0x00010ca0


	//   ....[68]....
        /*0560*/ 	.word	0x00010cd0


	//   ....[69]....
        /*0564*/ 	.word	0x00010e00


	//   ....[70]....
        /*0568*/ 	.word	0x00010e30


	//   ....[71]....
        /*056c*/ 	.word	0x00010f60


	//   ....[72]....
        /*0570*/ 	.word	0x00010f80


	//----- nvinfo : EIATTR_EXIT_INSTR_OFFSETS
	.align		4
.L_264:
        /*0574*/ 	.byte	0x04, 0x1c
        /*0576*/ 	.short	(.L_266 - .L_265)


	//   ....[0]....
.L_265:
        /*0578*/ 	.word	0x00000370


	//   ....[1]....
        /*057c*/ 	.word	0x00010340


	//   ....[2]....
        /*0580*/ 	.word	0x00010410


	//   ....[3]....
        /*0584*/ 	.word	0x00010470


	//   ....[4]....
        /*0588*/ 	.word	0x00010f90


	//   ....[5]....
        /*058c*/ 	.word	0x00011040


	//   ....[6]....
        /*0590*/ 	.word	0x000110a0


	//----- nvinfo : EIATTR_CTAIDZ_USED
	.align		4
.L_266:
        /*0594*/ 	.byte	0x01, 0x04
	.zero		2


	//----- nvinfo : EIATTR_MAX_THREADS
	.align		4
        /*0598*/ 	.byte	0x04, 0x05
        /*059a*/ 	.short	(.L_268 - .L_267)
.L_267:
        /*059c*/ 	.word	0x00000080
        /*05a0*/ 	.word	0x00000001
        /*05a4*/ 	.word	0x00000001


	//----- nvinfo : EIATTR_CRS_STACK_SIZE
	.align		4
.L_268:
        /*05a8*/ 	.byte	0x04, 0x1e
        /*05aa*/ 	.short	(.L_270 - .L_269)
.L_269:
        /*05ac*/ 	.word	0x00000000
.L_270:


//--------------------- .nv.info._ZN7cutlass13device_kernelIN5flash19enable_sm80_to_sm89INS1_16FlashAttnFwdSm80INS1_25CollectiveMainloopFwdSm80ILi4ELi1ELb0EN4cute5tupleIJNS5_1CILi128EEENS7_ILi64EEENS7_ILi96EEEEEELi96ENS_6half_tEfNS_4arch4Sm80ELb1ELb0ELb1ELb1ELb0ELb1ELb1ELb0EEENS1_21CollectiveEpilogueFwdINS6_IJS8_SA_S9_EEENS6_IJNS7_ILi1EEESI_SI_EEESC_SE_Li128ELb1ELb1ELb0ELb0EEENS1_19SingleTileSchedulerILb1ELb0ELb1ELi128EEEEEEEEEvNT_6ParamsE --------------------------
	.section	.nv.info._ZN7cutlass13device_kernelIN5flash19enable_sm80_to_sm89INS1_16FlashAttnFwdSm80INS1_25CollectiveMainloopFwdSm80ILi4ELi1ELb0EN4cute5tupleIJNS5_1CILi128EEENS7_ILi64EEENS7_ILi96EEEEEELi96ENS_6half_tEfNS_4arch4Sm80ELb1ELb0ELb1ELb1ELb0ELb1ELb1ELb0EEENS1_21CollectiveEpilogueFwdINS6_IJS8_SA_S9_EEENS6_IJNS7_ILi1EEESI_SI_EEESC_SE_Li128ELb1ELb1ELb0ELb0EEENS1_19SingleTileSchedulerILb1ELb0ELb1ELi128EEEEEEEEEvNT_6ParamsE,"",@"SHT_CUDA_INFO"
	.sectionflags	@""
	.align	4


	//----- nvinfo : EIATTR_CUDA_API_VERSION
	.align		4
        /*0000*/ 	.byte	0x04, 0x37
        /*0002*/ 	.short	(.L_272 - .L_271)
.L_271:
        /*0004*/ 	.word	0x00000082


	//----- nvinfo : EIATTR_SW2861232_WAR
	.align		4
.L_272:
        /*0008*/ 	.byte	0x01, 0x35
	.zero		2


	//----- nvinfo : EIATTR_PARAM_CBANK
	.align		4
        /*000c*/ 	.byte	0x04, 0x0a
        /*000e*/ 	.short	(.L_274 - .L_273)
	.align		4
.L_273:
        /*0010*/ 	.word	index@(.nv.constant0._ZN7cutlass13device_kernelIN5flash19enable_sm80_to_sm89INS1_16FlashAttnFwdSm80INS1_25CollectiveMainloopFwdSm80ILi4ELi1ELb0EN4cute5tupleIJNS5_1CILi128EEENS7_ILi64EEENS7_ILi96EEEEEELi96ENS_6half_tEfNS_4arch4Sm80ELb1ELb0ELb1ELb1ELb0ELb1ELb1ELb0EEENS1_21CollectiveEpilogueFwdINS6_IJS8_SA_S9_EEENS6_IJNS7_ILi1EEESI_SI_EEESC_SE_Li128ELb1ELb1ELb0ELb0EEENS1_19SingleTileSchedulerILb1ELb0ELb1ELi128EEEEEEEEEvNT_6ParamsE)
        /*0014*/ 	.short	0x0160
        /*0016*/ 	.short	0x0418


	//----- nvinfo : EIATTR_CBANK_PARAM_SIZE
	.align		4
.L_274:
        /*0018*/ 	.byte	0x03, 0x19
        /*001a*/ 	.short	0x0418


	//----- nvinfo : EIATTR_KPARAM_INFO
	.align		4
        /*001c*/ 	.byte	0x04, 0x17
        /*001e*/ 	.short	(.L_276 - .L_275)
.L_275:
        /*0020*/ 	.word	0x00000000
        /*0024*/ 	.short	0x0000
        /*0026*/ 	.short	0x0000
        /*0028*/ 	.byte	0x00, 0xf0, 0x61, 0x10


	//----- nvinfo : EIATTR_MAXREG_COUNT
	.align		4
.L_276:
        /*002c*/ 	.byte	0x03, 0x1b
        /*002e*/ 	.short	0x00ff


	//----- nvinfo : EIATTR_NUM_BARRIERS
	.align		4
        /*0030*/ 	.byte	0x02, 0x4c
        /*0032*/ 	.byte	0x02
	.zero		1


	//----- nvinfo : EIATTR_ANNOTATIONS
	.align		4
        /*0034*/ 	.byte	0x04, 0x55
        /*0036*/ 	.short	(.L_278 - .L_277)


	//   ....[0]....
.L_277:
        /* <DEDUP_REMOVED lines=53> */


	//----- nvinfo : EIATTR_MERCURY_ISA_VERSION
	.align		4
.L_278:
        /*0370*/ 	.byte	0x03, 0x5f
        /*0372*/ 	.short	0x0000


	//----- nvinfo : EIATTR_COOP_GROUP_MASK_REGIDS
	.align		4
        /*0374*/ 	.byte	0x04, 0x29
        /*0376*/ 	.short	(.L_280 - .L_279)


	//   ....[0]....
.L_279:
        /*0378*/ 	.word	0xffffffff


	//   ....[1]....
        /*037c*/ 	.word	0xffffffff


	//   ....[2]....
        /*0380*/ 	.word	0xffffffff


	//   ....[3]....
        /*0384*/ 	.word	0xffffffff


	//   ....[4]....
        /*0388*/ 	.word	0xffffffff


	//   ....[5]....
        /*038c*/ 	.word	0xffffffff


	//   ....[6]....
        /*0390*/ 	.word	0xffffffff


	//   ....[7]....
        /*0394*/ 	.word	0xffffffff


	//   ....[8]....
        /*0398*/ 	.word	0xffffffff


	//   ....[9]....
        /*039c*/ 	.word	0xffffffff


	//   ....[10]....
        /*03a0*/ 	.word	0xffffffff


	//   ....[11]....
        /*03a4*/ 	.word	0xffffffff


	//   ....[12]....
        /*03a8*/ 	.word	0xffffffff


	//   ....[13]....
        /*03ac*/ 	.word	0xffffffff


	//   ....[14]....
        /*03b0*/ 	.word	0xffffffff


	//   ....[15]....
        /*03b4*/ 	.word	0xffffffff


	//   ....[16]....
        /*03b8*/ 	.word	0xffffffff


	//   ....[17]....
        /*03bc*/ 	.word	0xffffffff


	//   ....[18]....
        /*03c0*/ 	.word	0xffffffff


	//   ....[19]....
        /*03c4*/ 	.word	0xffffffff


	//   ....[20]....
        /*03c8*/ 	.word	0xffffffff


	//   ....[21]....
        /*03cc*/ 	.word	0xffffffff


	//   ....[22]....
        /*03d0*/ 	.word	0xffffffff


	//   ....[23]....
        /*03d4*/ 	.word	0xffffffff


	//   ....[24]....
        /*03d8*/ 	.word	0xffffffff


	//   ....[25]....
        /*03dc*/ 	.word	0xffffffff


	//   ....[26]....
        /*03e0*/ 	.word	0xffffffff


	//   ....[27]....
        /*03e4*/ 	.word	0xffffffff


	//   ....[28]....
        /*03e8*/ 	.word	0xffffffff


	//   ....[29]....
        /*03ec*/ 	.word	0xffffffff


	//   ....[30]....
        /*03f0*/ 	.word	0xffffffff


	//   ....[31]....
        /*03f4*/ 	.word	0xffffffff


	//   ....[32]....
        /*03f8*/ 	.word	0xffffffff


	//   ....[33]....
        /*03fc*/ 	.word	0xffffffff


	//   ....[34]....
        /*0400*/ 	.word	0xffffffff


	//   ....[35]....
        /*0404*/ 	.word	0xffffffff


	//   ....[36]....
        /*0408*/ 	.word	0xffffffff


	//   ....[37]....
        /*040c*/ 	.word	0xffffffff


	//   ....[38]....
        /*0410*/ 	.word	0xffffffff


	//   ....[39]....
        /*0414*/ 	.word	0xffffffff


	//   ....[40]....
        /*0418*/ 	.word	0xffffffff


	//   ....[41]....
        /*041c*/ 	.word	0xffffffff


	//   ....[42]....
        /*0420*/ 	.word	0xffffffff


	//   ....[43]....
        /*0424*/ 	.word	0xffffffff


	//   ....[44]....
        /*0428*/ 	.word	0xffffffff


	//   ....[45]....
        /*042c*/ 	.word	0xffffffff


	//   ....[46]....
        /*0430*/ 	.word	0xffffffff


	//   ....[47]....
        /*0434*/ 	.word	0xffffffff


	//   ....[48]....
        /*0438*/ 	.word	0xffffffff


	//   ....[49]....
        /*043c*/ 	.word	0xffffffff


	//   ....[50]....
        /*0440*/ 	.word	0xffffffff


	//   ....[51]....
        /*0444*/ 	.word	0xffffffff


	//   ....[52]....
        /*0448*/ 	.word	0xffffffff


	//   ....[53]....
        /*044c*/ 	.word	0xffffffff


	//   ....[54]....
        /*0450*/ 	.word	0xffffffff


	//   ....[55]....
        /*0454*/ 	.word	0xffffffff


	//   ....[56]....
        /*0458*/ 	.word	0xffffffff


	//   ....[57]....
        /*045c*/ 	.word	0xffffffff


	//   ....[58]....
        /*0460*/ 	.word	0xffffffff


	//   ....[59]....
        /*0464*/ 	.word	0xffffffff


	//   ....[60]....
        /*0468*/ 	.word	0xffffffff


	//   ....[61]....
        /*046c*/ 	.word	0xffffffff


	//   ....[62]....
        /*0470*/ 	.word	0xffffffff


	//   ....[63]....
        /*0474*/ 	.word	0xffffffff


	//   ....[64]....
        /*0478*/ 	.word	0xffffffff


	//   ....[65]....
        /*047c*/ 	.word	0xffffffff


	//   ....[66]....
        /*0480*/ 	.word	0xffffffff


	//   ....[67]....
        /*0484*/ 	.word	0xffffffff


	//   ....[68]....
        /*0488*/ 	.word	0xffffffff


	//   ....[69]....
        /*048c*/ 	.word	0xffffffff


	//   ....[70]....
        /*0490*/ 	.word	0xffffffff


	//   ....[71]....
        /*0494*/ 	.word	0xffffffff


	//   ....[72]....
        /*0498*/ 	.word	0xffffffff


	//   ....[73]....
        /*049c*/ 	.word	0xffffffff


	//   ....[74]....
        /*04a0*/ 	.word	0xffffffff


	//   ....[75]....
        /*04a4*/ 	.word	0xffffffff


	//   ....[76]....
        /*04a8*/ 	.word	0xffffffff


	//   ....[77]....
        /*04ac*/ 	.word	0xffffffff


	//   ....[78]....
        /*04b0*/ 	.word	0xffffffff


	//   ....[79]....
        /*04b4*/ 	.word	0xffffffff


	//   ....[80]....
        /*04b8*/ 	.word	0xffffffff


	//   ....[81]....
        /*04bc*/ 	.word	0xffffffff


	//   ....[82]....
        /*04c0*/ 	.word	0xffffffff


	//   ....[83]....
        /*04c4*/ 	.word	0xffffffff


	//   ....[84]....
        /*04c8*/ 	.word	0xffffffff


	//   ....[85]....
        /*04cc*/ 	.word	0xffffffff


	//   ....[86]....
        /*04d0*/ 	.word	0xffffffff


	//   ....[87]....
        /*04d4*/ 	.word	0xffffffff


	//   ....[88]....
        /*04d8*/ 	.word	0xffffffff


	//----- nvinfo : EIATTR_COOP_GROUP_INSTR_OFFSETS
	.align		4
.L_280:
        /*04dc*/ 	.byte	0x04, 0x28
        /*04de*/ 	.short	(.L_282 - .L_281)


	//   ....[0]....
.L_281:
        /*04e0*/ 	.word	0x00000090


	//   ....[1]....
        /*04e4*/ 	.word	0x00006730


	//   ....[2]....
        /*04e8*/ 	.word	0x00006740


	//   ....[3]....
        /*04ec*/ 	.word	0x00006870


	//   ....[4]....
        /*04f0*/ 	.word	0x000068a0


	//   ....[5]....
        /*04f4*/ 	.word	0x000069e0


	//   ....[6]....
        /*04f8*/ 	.word	0x00006a10


	//   ....[7]....
        /*04fc*/ 	.word	0x00006b70


	//   ....[8]....
        /*0500*/ 	.word	0x00006b90


	//   ....[9]....
        /*0504*/ 	.word	0x00007310


	//   ....[10]....
        /*0508*/ 	.word	0x00007330


	//   ....[11]....
        /*050c*/ 	.word	0x00007340


	//   ....[12]....
        /*0510*/ 	.word	0x00007350


	//   ....[13]....
        /*0514*/ 	.word	0x000078c0


	//   ....[14]....
        /*0518*/ 	.word	0x00007950


	//   ....[15]....
        /*051c*/ 	.word	0x00007a20


	//   ....[16]....
        /*0520*/ 	.word	0x00007a60


	//   ....[17]....
        /*0524*/ 	.word	0x0000a880


	//   ....[18]....
        /*0528*/ 	.word	0x0000a8a0


	//   ....[19]....
        /*052c*/ 	.word	0x0000a8b0


	//   ....[20]....
        /*0530*/ 	.word	0x0000a8c0


	//   ....[21]....
        /*0534*/ 	.word	0x0000ab40


	//   ....[22]....
        /*0538*/ 	.word	0x0000ad90


	//   ....[23]....
        /*053c*/ 	.word	0x0000ae00


	//   ....[24]....
        /*0540*/ 	.word	0x0000ae40


	//   ....[25]....
        /*0544*/ 	.word	0x0000f340


	//   ....[26]....
        /*0548*/ 	.word	0x0000f380


	//   ....[27]....
        /*054c*/ 	.word	0x0000f3b0


	//   ....[28]....
        /*0550*/ 	.word	0x0000f3e0


	//   ....[29]....
        /*0554*/ 	.word	0x0000fd60


	//   ....[30]....
        /*0558*/ 	.word	0x0000ff90


	//   ....[31]....
        /*055c*/ 	.word	0x0000ffc0


	//   ....[32]....
        /*0560*/ 	.word	0x00010150


	//   ....[33]....
        /*0564*/ 	.word	0x000104e0


	//   ....[34]....
        /*0568*/ 	.word	0x00010650


	//   ....[35]....
        /*056c*/ 	.word	0x00010680


	//   ....[36]....
        /*0570*/ 	.word	0x00010890


	//   ....[37]....
        /*0574*/ 	.word	0x00013540


	//   ....[38]....
        /*0578*/ 	.word	0x00013580


	//   ....[39]....
        /*057c*/ 	.word	0x000135c0


	//   ....[40]....
        /*0580*/ 	.word	0x000135f0


	//   ....[41]....
        /*0584*/ 	.word	0x00014190


	//   ....[42]....
        /*0588*/ 	.word	0x00014350


	//   ....[43]....
        /*058c*/ 	.word	0x000143a0


	//   ....[44]....
        /*0590*/ 	.word	0x00014420


	//   ....[45]....
        /*0594*/ 	.word	0x00014470


	//   ....[46]....
        /*0598*/ 	.word	0x00014580


	//   ....[47]....
        /*059c*/ 	.word	0x000146c0


	//   ....[48]....
        /*05a0*/ 	.word	0x00014870


	//   ....[49]....
        /*05a4*/ 	.word	0x00018130


	//   ....[50]....
        /*05a8*/ 	.word	0x000181b0


	//   ....[51]....
        /*05ac*/ 	.word	0x00018200


	//   ....[52]....
        /*05b0*/ 	.word	0x000182c0


	//   ....[53]....
        /*05b4*/ 	.word	0x000183e0


	//   ....[54]....
        /*05b8*/ 	.word	0x00018470


	//   ....[55]....
        /*05bc*/ 	.word	0x00018770


	//   ....[56]....
        /*05c0*/ 	.word	0x000188c0


	//   ....[57]....
        /*05c4*/ 	.word	0x0001aa40


	//   ....[58]....
        /*05c8*/ 	.word	0x0001aa50


	//   ....[59]....
        /*05cc*/ 	.word	0x0001aa60


	//   ....[60]....
        /*05d0*/ 	.word	0x0001aa70


	//   ....[61]....
        /*05d4*/ 	.word	0x0001aaa0


	//   ....[62]....
        /*05d8*/ 	.word	0x0001aac0


	//   ....[63]....
        /*05dc*/ 	.word	0x0001aae0


	//   ....[64]....
        /*05e0*/ 	.word	0x0001aaf0


	//   ....[65]....
        /*05e4*/ 	.word	0x0001c1c0


	//   ....[66]....
        /*05e8*/ 	.word	0x0001c1f0


	//   ....[67]....
        /*05ec*/ 	.word	0x0001c220


	//   ....[68]....
        /*05f0*/ 	.word	0x0001c240


	//   ....[69]....
        /*05f4*/ 	.word	0x0001c250


	//   ....[70]....
        /*05f8*/ 	.word	0x0001c260


	//   ....[71]....
        /*05fc*/ 	.word	0x0001c270


	//   ....[72]....
        /*0600*/ 	.word	0x0001c280


	//   ....[73]....
        /*0604*/ 	.word	0x0001c4a0


	//   ....[74]....
        /*0608*/ 	.word	0x0001c4b0


	//   ....[75]....
        /*060c*/ 	.word	0x0001c630


	//   ....[76]....
        /*0610*/ 	.word	0x0001c660


	//   ....[77]....
        /*0614*/ 	.word	0x0001c7b0


	//   ....[78]....
        /*0618*/ 	.word	0x0001c7e0


	//   ....[79]....
        /*061c*/ 	.word	0x0001c930


	//   ....[80]....
        /*0620*/ 	.word	0x0001c950


	//   ....[81]....
        /*0624*/ 	.word	0x0001d110


	//   ....[82]....
        /*0628*/ 	.word	0x0001d130


	//   ....[83]....
        /*062c*/ 	.word	0x0001d280


	//   ....[84]....
        /*0630*/ 	.word	0x0001d2b0


	//   ....[85]....
        /*0634*/ 	.word	0x0001d3e0


	//   ....[86]....
        /*0638*/ 	.word	0x0001d410


	//   ....[87]....
        /*063c*/ 	.word	0x0001d540


	//   ....[88]....
        /*0640*/ 	.word	0x0001d560


	//----- nvinfo : EIATTR_EXIT_INSTR_OFFSETS
	.align		4
.L_282:
        /*0644*/ 	.byte	0x04, 0x1c
        /*0646*/ 	.short	(.L_284 - .L_283)


	//   ....[0]....
.L_283:
        /*0648*/ 	.word	0x00000370


	//   ....[1]....
        /*064c*/ 	.word	0x0001c960


	//   ....[2]....
        /*0650*/ 	.word	0x0001ca30


	//   ....[3]....
        /*0654*/ 	.word	0x0001ca90


	//   ....[4]....
        /*0658*/ 	.word	0x0001d570


	//   ....[5]....
        /*065c*/ 	.word	0x0001d620


	//   ....[6]....
        /*0660*/ 	.word	0x0001d680


	//----- nvinfo : EIATTR_CTAIDZ_USED
	.align		4
.L_284:
        /*0664*/ 	.byte	0x01, 0x04
	.zero		2


	//----- nvinfo : EIATTR_MAX_THREADS
	.align		4
        /*0668*/ 	.byte	0x04, 0x05
        /*066a*/ 	.short	(.L_286 - .L_285)
.L_285:
        /*066c*/ 	.word	0x00000080
        /*0670*/ 	.word	0x00000001
        /*0674*/ 	.word	0x00000001


	//----- nvinfo : EIATTR_CRS_STACK_SIZE
	.align		4
.L_286:
        /*0678*/ 	.byte	0x04, 0x1e
        /*067a*/ 	.short	(.L_288 - .L_287)
.L_287:
        /*067c*/ 	.word	0x00000000
.L_288:


//--------------------- .nv.info._ZN7cutlass13device_kernelIN5flash19enable_sm80_to_sm89INS1_16FlashAttnFwdSm80INS1_25CollectiveMainloopFwdSm80ILi4ELi1ELb0EN4cute5tupleIJNS5_1CILi128EEENS7_ILi64EEENS7_ILi96EEEEEELi96ENS_6half_tEfNS_4arch4Sm80ELb0ELb0ELb0ELb0ELb0ELb0ELb1ELb0EEENS1_21CollectiveEpilogueFwdINS6_IJS8_SA_S9_EEENS6_IJNS7_ILi1EEESI_SI_EEESC_SE_Li128ELb0ELb1ELb0ELb0EEENS1_19SingleTileSchedulerILb0ELb0ELb1ELi128EEEEEEEEEvNT_6ParamsE --------------------------
	.section	.nv.info._ZN7cutlass13device_kernelIN5flash19enable_sm80_to_sm89INS1_16FlashAttnFwdSm80INS1_25CollectiveMainloopFwdSm80ILi4ELi1ELb0EN4cute5tupleIJNS5_1CILi128EEENS7_ILi64EEENS7_ILi96EEEEEELi96ENS_6half_tEfNS_4arch4Sm80ELb0ELb0ELb0ELb0ELb0ELb0ELb1ELb0EEENS1_21CollectiveEpilogueFwdINS6_IJS8_SA_S9_EEENS6_IJNS7_ILi1EEESI_SI_EEESC_SE_Li128ELb0ELb1ELb0ELb0EEENS1_19SingleTileSchedulerILb0ELb0ELb1ELi128EEEEEEEEEvNT_6ParamsE,"",@"SHT_CUDA_INFO"
	.sectionflags	@""
	.align	4


	//----- nvinfo : EIATTR_CUDA_API_VERSION
	.align		4
        /*0000*/ 	.byte	0x04, 0x37
        /*0002*/ 	.short	(.L_290 - .L_289)
.L_289:
        /*0004*/ 	.word	0x00000082


	//----- nvinfo : EIATTR_SW2861232_WAR
	.align		4
.L_290:
        /*0008*/ 	.byte	0x01, 0x35
	.zero		2


	//----- nvinfo : EIATTR_PARAM_CBANK
	.align		4
        /*000c*/ 	.byte	0x04, 0x0a
        /*000e*/ 	.short	(.L_292 - .L_291)
	.align		4
.L_291:
        /*0010*/ 	.word	index@(.nv.constant0._ZN7cutlass13device_kernelIN5flash19enable_sm80_to_sm89INS1_16FlashAttnFwdSm80INS1_25CollectiveMainloopFwdSm80ILi4ELi1ELb0EN4cute5tupleIJNS5_1CILi128EEENS7_ILi64EEENS7_ILi96EEEEEELi96ENS_6half_tEfNS_4arch4Sm80ELb0ELb0ELb0ELb0ELb0ELb0ELb1ELb0EEENS1_21CollectiveEpilogueFwdINS6_IJS8_SA_S9_EEENS6_IJNS7_ILi1EEESI_SI_EEESC_SE_Li128ELb0ELb1ELb0ELb0EEENS1_19SingleTileSchedulerILb0ELb0ELb1ELi128EEEEEEEEEvNT_6ParamsE)
        /*0014*/ 	.short	0x0160
        /*0016*/ 	.short	0x0418


	//----- nvinfo : EIATTR_CBANK_PARAM_SIZE
	.align		4
.L_292:
        /*0018*/ 	.byte	0x03, 0x19
        /*001a*/ 	.short	0x0418


	//----- nvinfo : EIATTR_KPARAM_INFO
	.align		4
        /*001c*/ 	.byte	0x04, 0x17
        /*001e*/ 	.short	(.L_294 - .L_293)
.L_293:
        /*0020*/ 	.word	0x00000000
        /*0024*/ 	.short	0x0000
        /*0026*/ 	.short	0x0000
        /*0028*/ 	.byte	0x00, 0xf0, 0x61, 0x10


	//----- nvinfo : EIATTR_MAXREG_COUNT
	.align		4
.L_294:
        /*002c*/ 	.byte	0x03, 0x1b
        /*002e*/ 	.short	0x00ff


	//----- nvinfo : EIATTR_NUM_BARRIERS
	.align		4
        /*0030*/ 	.byte	0x02, 0x4c
        /*0032*/ 	.byte	0x02
	.zero		1


	//----- nvinfo : EIATTR_ANNOTATIONS
	.align		4
        /*0034*/ 	.byte	0x04, 0x55
        /*0036*/ 	.short	(.L_296 - .L_295)


	//   ....[0]....
.L_295:
        /* <DEDUP_REMOVED lines=12> */


	//----- nvinfo : EIATTR_MERCURY_ISA_VERSION
	.align		4
.L_296:
        /*00e0*/ 	.byte	0x03, 0x5f
        /*00e2*/ 	.short	0x0000


	//----- nvinfo : EIATTR_COOP_GROUP_MASK_REGIDS
	.align		4
        /*00e4*/ 	.byte	0x04, 0x29
        /*00e6*/ 	.short	(.L_298 - .L_297)


	//   ....[0]....
.L_297:
        /*00e8*/ 	.word	0xffffffff


	//   ....[1]....
        /*00ec*/ 	.word	0xffffffff


	//   ....[2]....
        /*00f0*/ 	.word	0xffffffff


	//   ....[3]....
        /*00f4*/ 	.word	0xffffffff


	//   ....[4]....
        /*00f8*/ 	.word	0xffffffff


	//   ....[5]....
        /*00fc*/ 	.word	0xffffffff


	//   ....[6]....
        /*0100*/ 	.word	0xffffffff


	//   ....[7]....
        /*0104*/ 	.word	0xffffffff


	//   ....[8]....
        /*0108*/ 	.word	0xffffffff


	//   ....[9]....
        /*010c*/ 	.word	0xffffffff


	//   ....[10]....
        /*0110*/ 	.word	0xffffffff


	//   ....[11]....
        /*0114*/ 	.word	0xffffffff


	//   ....[12]....
        /*0118*/ 	.word	0xffffffff


	//   ....[13]....
        /*011c*/ 	.word	0xffffffff


	//   ....[14]....
        /*0120*/ 	.word	0xffffffff


	//   ....[15]....
        /*0124*/ 	.word	0xffffffff


	//   ....[16]....
        /*0128*/ 	.word	0xffffffff


	//   ....[17]....
        /*012c*/ 	.word	0xffffffff


	//   ....[18]....
        /*0130*/ 	.word	0xffffffff


	//   ....[19]....
        /*0134*/ 	.word	0xffffffff


	//   ....[20]....
        /*0138*/ 	.word	0xffffffff


	//   ....[21]....
        /*013c*/ 	.word	0xffffffff


	//   ....[22]....
        /*0140*/ 	.word	0xffffffff


	//   ....[23]....
        /*0144*/ 	.word	0xffffffff


	//   ....[24]....
        /*0148*/ 	.word	0xffffffff


	//   ....[25]....
        /*014c*/ 	.word	0xffffffff


	//   ....[26]....
        /*0150*/ 	.word	0xffffffff


	//   ....[27]....
        /*0154*/ 	.word	0xffffffff


	//   ....[28]....
        /*0158*/ 	.word	0xffffffff


	//   ....[29]....
        /*015c*/ 	.word	0xffffffff


	//   ....[30]....
        /*0160*/ 	.word	0xffffffff


	//   ....[31]....
        /*0164*/ 	.word	0xffffffff


	//   ....[32]....
        /*0168*/ 	.word	0xffffffff


	//   ....[33]....
        /*016c*/ 	.word	0xffffffff


	//   ....[34]....
        /*0170*/ 	.word	0xffffffff


	//   ....[35]....
        /*0174*/ 	.word	0xffffffff


	//   ....[36]....
        /*0178*/ 	.word	0xffffffff


	//   ....[37]....
        /*017c*/ 	.word	0xffffffff


	//   ....[38]....
        /*0180*/ 	.word	0xffffffff


	//   ....[39]....
        /*0184*/ 	.word	0xffffffff


	//   ....[40]....
        /*0188*/ 	.word	0xffffffff


	//   ....[41]....
        /*018c*/ 	.word	0xffffffff


	//   ....[42]....
        /*0190*/ 	.word	0xffffffff


	//   ....[43]....
        /*0194*/ 	.word	0xffffffff


	//   ....[44]....
        /*0198*/ 	.word	0xffffffff


	//   ....[45]....
        /*019c*/ 	.word	0xffffffff


	//   ....[46]....
        /*01a0*/ 	.word	0xffffffff


	//   ....[47]....
        /*01a4*/ 	.word	0xffffffff


	//----- nvinfo : EIATTR_COOP_GROUP_INSTR_OFFSETS
	.align		4
.L_298:
        /*01a8*/ 	.byte	0x04, 0x28
        /*01aa*/ 	.short	(.L_300 - .L_299)


	//   ....[0]....
.L_299:
        /*01ac*/ 	.word	0x00000630


	//   ....[1]....
        /*01b0*/ 	.word	0x00000660


	//   ....[2]....
        /*01b4*/ 	.word	0x000006c0


	//   ....[3]....
        /*01b8*/ 	.word	0x00000710


	//   ....[4]....
        /*01bc*/ 	.word	0x00000900


	//   ....[5]....
        /*01c0*/ 	.word	0x00000920


	//   ....[6]....
        /*01c4*/ 	.word	0x000009c0


	//   ....[7]....
        /*01c8*/ 	.word	0x00000b10


	//   ....[8]....
        /*01cc*/ 	.word	0x000025e0


	//   ....[9]....
        /*01d0*/ 	.word	0x00002730


	//   ....[10]....
        /*01d4*/ 	.word	0x00002760


	//   ....[11]....
        /*01d8*/ 	.word	0x00002810


	//   ....[12]....
        /*01dc*/ 	.word	0x00002890


	//   ....[13]....
        /*01e0*/ 	.word	0x00002980


	//   ....[14]....
        /*01e4*/ 	.word	0x000029d0


	//   ....[15]....
        /*01e8*/ 	.word	0x00002ac0


	//   ....[16]....
        /*01ec*/ 	.word	0x00005280


	//   ....[17]....
        /*01f0*/ 	.word	0x000052d0


	//   ....[18]....
        /*01f4*/ 	.word	0x00005390


	//   ....[19]....
        /*01f8*/ 	.word	0x000053e0


	//   ....[20]....
        /*01fc*/ 	.word	0x00005420


	//   ....[21]....
        /*0200*/ 	.word	0x00005510


	//   ....[22]....
        /*0204*/ 	.word	0x00005670


	//   ....[23]....
        /*0208*/ 	.word	0x00005bc0


	//   ....[24]....
        /*020c*/ 	.word	0x00007400


	//   ....[25]....
        /*0210*/ 	.word	0x00007410


	//   ....[26]....
        /*0214*/ 	.word	0x00007420


	//   ....[27]....
        /*0218*/ 	.word	0x00007470


	//   ....[28]....
        /*021c*/ 	.word	0x00007490


	//   ....[29]....
        /*0220*/ 	.word	0x000077b0


	//   ....[30]....
        /*0224*/ 	.word	0x00007820


	//   ....[31]....
        /*0228*/ 	.word	0x00007830


	//   ....[32]....
        /*022c*/ 	.word	0x00008a70


	//   ....[33]....
        /*0230*/ 	.word	0x00008a80


	//   ....[34]....
        /*0234*/ 	.word	0x00008aa0


	//   ....[35]....
        /*0238*/ 	.word	0x00008ab0


	//   ....[36]....
        /*023c*/ 	.word	0x00008ac0


	//   ....[37]....
        /*0240*/ 	.word	0x00008ad0


	//   ....[38]....
        /*0244*/ 	.word	0x00008ae0


	//   ....[39]....
        /*0248*/ 	.word	0x00008af0


	//   ....[40]....
        /*024c*/ 	.word	0x00008c20


	//   ....[41]....
        /*0250*/ 	.word	0x00008c40


	//   ....[42]....
        /*0254*/ 	.word	0x00008dc0


	//   ....[43]....
        /*0258*/ 	.word	0x00008df0


	//   ....[44]....
        /*025c*/ 	.word	0x00008f20


	//   ....[45]....
        /*0260*/ 	.word	0x00008f50


	//   ....[46]....
        /*0264*/ 	.word	0x00009080


	//   ....[47]....
        /*0268*/ 	.word	0x000090a0


	//----- nvinfo : EIATTR_EXIT_INSTR_OFFSETS
	.align		4
.L_300:
        /*026c*/ 	.byte	0x04, 0x1c
        /*026e*/ 	.short	(.L_302 - .L_301)


	//   ....[0]....
.L_301:
        /*0270*/ 	.word	0x00000040


	//   ....[1]....
        /*0274*/ 	.word	0x000090b0


	//   ....[2]....
        /*0278*/ 	.word	0x00009160


	//   ....[3]....
        /*027c*/ 	.word	0x000091c0


	//----- nvinfo : EIATTR_CTAIDZ_USED
	.align		4
.L_302:
        /*0280*/ 	.byte	0x01, 0x04
	.zero		2


	//----- nvinfo : EIATTR_MAX_THREADS
	.align		4
        /*0284*/ 	.byte	0x04, 0x05
        /*0286*/ 	.short	(.L_304 - .L_303)
.L_303:
        /*0288*/ 	.word	0x00000080
        /*028c*/ 	.word	0x00000001
        /*0290*/ 	.word	0x00000001


	//----- nvinfo : EIATTR_CRS_STACK_SIZE
	.align		4
.L_304:
        /*0294*/ 	.byte	0x04, 0x1e
        /*0296*/ 	.short	(.L_306 - .L_305)
.L_305:
        /*0298*/ 	.word	0x00000000
.L_306:


//--------------------- .nv.info._ZN7cutlass13device_kernelIN5flash19enable_sm80_to_sm89INS1_16FlashAttnFwdSm80INS1_25CollectiveMainloopFwdSm80ILi4ELi1ELb0EN4cute5tupleIJNS5_1CILi128EEENS7_ILi64EEENS7_ILi96EEEEEELi96ENS_6half_tEfNS_4arch4Sm80ELb0ELb0ELb0ELb1ELb0ELb0ELb1ELb0EEENS1_21CollectiveEpilogueFwdINS6_IJS8_SA_S9_EEENS6_IJNS7_ILi1EEESI_SI_EEESC_SE_Li128ELb1ELb1ELb0ELb0EEENS1_19SingleTileSchedulerILb1ELb0ELb1ELi128EEEEEEEEEvNT_6ParamsE --------------------------
	.section	.nv.info._ZN7cutlass13device_kernelIN5flash19enable_sm80_to_sm89INS1_16FlashAttnFwdSm80INS1_25CollectiveMainloopFwdSm80ILi4ELi1ELb0EN4cute5tupleIJNS5_1CILi128EEENS7_ILi64EEENS7_ILi96EEEEEELi96ENS_6half_tEfNS_4arch4Sm80ELb0ELb0ELb0ELb1ELb0ELb0ELb1ELb0EEENS1_21CollectiveEpilogueFwdINS6_IJS8_SA_S9_EEENS6_IJNS7_ILi1EEESI_SI_EEESC_SE_Li128ELb1ELb1ELb0ELb0EEENS1_19SingleTileSchedulerILb1ELb0ELb1ELi128EEEEEEEEEvNT_6ParamsE,"",@"SHT_CUDA_INFO"
	.sectionflags	@""
	.align	4


	//----- nvinfo : EIATTR_CUDA_API_VERSION
	.align		4
        /*0000*/ 	.byte	0x04, 0x37
        /*0002*/ 	.short	(.L_308 - .L_307)
.L_307:
        /*0004*/ 	.word	0x00000082


	//----- nvinfo : EIATTR_SW2861232_WAR
	.align		4
.L_308:
        /*0008*/ 	.byte	0x01, 0x35
	.zero		2


	//----- nvinfo : EIATTR_PARAM_CBANK
	.align		4
        /*000c*/ 	.byte	0x04, 0x0a
        /*000e*/ 	.short	(.L_310 - .L_309)
	.align		4
.L_309:
        /*0010*/ 	.word	index@(.nv.constant0._ZN7cutlass13device_kernelIN5flash19enable_sm80_to_sm89INS1_16FlashAttnFwdSm80INS1_25CollectiveMainloopFwdSm80ILi4ELi1ELb0EN4cute5tupleIJNS5_1CILi128EEENS7_ILi64EEENS7_ILi96EEEEEELi96ENS_6half_tEfNS_4arch4Sm80ELb0ELb0ELb0ELb1ELb0ELb0ELb1ELb0EEENS1_21CollectiveEpilogueFwdINS6_IJS8_SA_S9_EEENS6_IJNS7_ILi1EEESI_SI_EEESC_SE_Li128ELb1ELb1ELb0ELb0EEENS1_19SingleTileSchedulerILb1ELb0ELb1ELi128EEEEEEEEEvNT_6ParamsE)
        /*0014*/ 	.short	0x0160
        /*0016*/ 	.short	0x0418


	//----- nvinfo : EIATTR_CBANK_PARAM_SIZE
	.align		4
.L_310:
        /*0018*/ 	.byte	0x03, 0x19
        /*001a*/ 	.short	0x0418


	//----- nvinfo : EIATTR_KPARAM_INFO
	.align		4
        /*001c*/ 	.byte	0x04, 0x17
        /*001e*/ 	.short	(.L_312 - .L_311)
.L_311:
        /*0020*/ 	.word	0x00000000
        /*0024*/ 	.short	0x0000
        /*0026*/ 	.short	0x0000
        /*0028*/ 	.byte	0x00, 0xf0, 0x61, 0x10


	//----- nvinfo : EIATTR_MAXREG_COUNT
	.align		4
.L_312:
        /*002c*/ 	.byte	0x03, 0x1b
        /*002e*/ 	.short	0x00ff


	//----- nvinfo : EIATTR_NUM_BARRIERS
	.align		4
        /*0030*/ 	.byte	0x02, 0x4c
        /*0032*/ 	.byte	0x02
	.zero		1


	//----- nvinfo : EIATTR_ANNOTATIONS
	.align		4
        /*0034*/ 	.byte	0x04, 0x55
        /*0036*/ 	.short	(.L_314 - .L_313)


	//   ....[0]....
.L_313:
        /* <DEDUP_REMOVED lines=17> */


	//----- nvinfo : EIATTR_MERCURY_ISA_VERSION
	.align		4
.L_314:
        /*0130*/ 	.byte	0x03, 0x5f
        /*0132*/ 	.short	0x0000


	//----- nvinfo : EIATTR_COOP_GROUP_MASK_REGIDS
	.align		4
        /*0134*/ 	.byte	0x04, 0x29
        /*0136*/ 	.short	(.L_316 - .L_315)


	//   ....[0]....
.L_315:
        /*0138*/ 	.word	0xffffffff


	//   ....[1]....
        /*013c*/ 	.word	0xffffffff


	//   ....[2]....
        /*0140*/ 	.word	0xffffffff


	//   ....[3]....
        /*0144*/ 	.word	0xffffffff


	//   ....[4]....
        /*0148*/ 	.word	0xffffffff


	//   ....[5]....
        /*014c*/ 	.word	0xffffffff


	//   ....[6]....
        /*0150*/ 	.word	0xffffffff


	//   ....[7]....
        /*0154*/ 	.word	0xffffffff


	//   ....[8]....
        /*0158*/ 	.word	0xffffffff


	//   ....[9]....
        /*015c*/ 	.word	0xffffffff


	//   ....[10]....
        /*0160*/ 	.word	0xffffffff


	//   ....[11]....
        /*0164*/ 	.word	0xffffffff


	//   ....[12]....
        /*0168*/ 	.word	0xffffffff


	//   ....[13]....
        /*016c*/ 	.word	0xffffffff


	//   ....[14]....
        /*0170*/ 	.word	0xffffffff


	//   ....[15]....
        /*0174*/ 	.word	0xffffffff


	//   ....[16]....
        /*0178*/ 	.word	0xffffffff


	//   ....[17]....
        /*017c*/ 	.word	0xffffffff


	//   ....[18]....
        /*0180*/ 	.word	0xffffffff


	//   ....[19]....
        /*0184*/ 	.word	0xffffffff


	//   ....[20]....
        /*0188*/ 	.word	0xffffffff


	//   ....[21]....
        /*018c*/ 	.word	0xffffffff


	//   ....[22]....
        /*0190*/ 	.word	0xffffffff


	//   ....[23]....
        /*0194*/ 	.word	0xffffffff


	//   ....[24]....
        /*0198*/ 	.word	0xffffffff


	//   ....[25]....
        /*019c*/ 	.word	0xffffffff


	//   ....[26]....
        /*01a0*/ 	.word	0xffffffff


	//   ....[27]....
        /*01a4*/ 	.word	0xffffffff


	//   ....[28]....
        /*01a8*/ 	.word	0xffffffff


	//   ....[29]....
        /*01ac*/ 	.word	0xffffffff


	//   ....[30]....
        /*01b0*/ 	.word	0xffffffff


	//   ....[31]....
        /*01b4*/ 	.word	0xffffffff


	//   ....[32]....
        /*01b8*/ 	.word	0xffffffff


	//   ....[33]....
        /*01bc*/ 	.word	0xffffffff


	//   ....[34]....
        /*01c0*/ 	.word	0xffffffff


	//   ....[35]....
        /*01c4*/ 	.word	0xffffffff


	//   ....[36]....
        /*01c8*/ 	.word	0xffffffff


	//   ....[37]....
        /*01cc*/ 	.word	0xffffffff


	//   ....[38]....
        /*01d0*/ 	.word	0xffffffff


	//   ....[39]....
        /*01d4*/ 	.word	0xffffffff


	//   ....[40]....
        /*01d8*/ 	.word	0xffffffff


	//   ....[41]....
        /*01dc*/ 	.word	0xffffffff


	//   ....[42]....
        /*01e0*/ 	.word	0xffffffff


	//   ....[43]....
        /*01e4*/ 	.word	0xffffffff


	//   ....[44]....
        /*01e8*/ 	.word	0xffffffff


	//   ....[45]....
        /*01ec*/ 	.word	0xffffffff


	//   ....[46]....
        /*01f0*/ 	.word	0xffffffff


	//   ....[47]....
        /*01f4*/ 	.word	0xffffffff


	//   ....[48]....
        /*01f8*/ 	.word	0xffffffff


	//   ....[49]....
        /*01fc*/ 	.word	0xffffffff


	//   ....[50]....
        /*0200*/ 	.word	0xffffffff


	//   ....[51]....
        /*0204*/ 	.word	0xffffffff


	//   ....[52]....
        /*0208*/ 	.word	0xffffffff


	//   ....[53]....
        /*020c*/ 	.word	0xffffffff


	//   ....[54]....
        /*0210*/ 	.word	0xffffffff


	//   ....[55]....
        /*0214*/ 	.word	0xffffffff


	//   ....[56]....
        /*0218*/ 	.word	0xffffffff


	//----- nvinfo : EIATTR_COOP_GROUP_INSTR_OFFSETS
	.align		4
.L_316:
        /*021c*/ 	.byte	0x04, 0x28
        /*021e*/ 	.short	(.L_318 - .L_317)


	//   ....[0]....
.L_317:
        /*0220*/ 	.word	0x00000090


	//   ....[1]....
        /*0224*/ 	.word	0x00001460


	//   ....[2]....
        /*0228*/ 	.word	0x00001490


	//   ....[3]....
        /*022c*/ 	.word	0x00001660


	//   ....[4]....
        /*0230*/ 	.word	0x00001690


	//   ....[5]....
        /*0234*/ 	.word	0x000017d0


	//   ....[6]....
        /*0238*/ 	.word	0x00001800


	//   ....[7]....
        /*023c*/ 	.word	0x00001930


	//   ....[8]....
        /*0240*/ 	.word	0x00001970


	//   ....[9]....
        /*0244*/ 	.word	0x00002ea0


	//   ....[10]....
        /*0248*/ 	.word	0x00003000


	//   ....[11]....
        /*024c*/ 	.word	0x00003030


	//   ....[12]....
        /*0250*/ 	.word	0x00003160


	//   ....[13]....
        /*0254*/ 	.word	0x000031f0


	//   ....[14]....
        /*0258*/ 	.word	0x000032e0


	//   ....[15]....
        /*025c*/ 	.word	0x00003390


	//   ....[16]....
        /*0260*/ 	.word	0x00003540


	//   ....[17]....
        /*0264*/ 	.word	0x00005b50


	//   ....[18]....
        /*0268*/ 	.word	0x00005ba0


	//   ....[19]....
        /*026c*/ 	.word	0x00005c60


	//   ....[20]....
        /*0270*/ 	.word	0x00005cb0


	//   ....[21]....
        /*0274*/ 	.word	0x00005cf0


	//   ....[22]....
        /*0278*/ 	.word	0x00005e00


	//   ....[23]....
        /*027c*/ 	.word	0x00006060


	//   ....[24]....
        /*0280*/ 	.word	0x00006260


	//   ....[25]....
        /*0284*/ 	.word	0x00007d60


	//   ....[26]....
        /*0288*/ 	.word	0x00007d90


	//   ....[27]....
        /*028c*/ 	.word	0x00007dc0


	//   ....[28]....
        /*0290*/ 	.word	0x00007de0


	//   ....[29]....
        /*0294*/ 	.word	0x00007e10


	//   ....[30]....
        /*0298*/ 	.word	0x00007e30


	//   ....[31]....
        /*029c*/ 	.word	0x00007e50


	//   ....[32]....
        /*02a0*/ 	.word	0x00007e60


	//   ....[33]....
        /*02a4*/ 	.word	0x00009560


	//   ....[34]....
        /*02a8*/ 	.word	0x00009590


	//   ....[35]....
        /*02ac*/ 	.word	0x000095b0


	//   ....[36]....
        /*02b0*/ 	.word	0x000095d0


	//   ....[37]....
        /*02b4*/ 	.word	0x000095e0


	//   ....[38]....
        /*02b8*/ 	.word	0x000095f0


	//   ....[39]....
        /*02bc*/ 	.word	0x00009600


	//   ....[40]....
        /*02c0*/ 	.word	0x00009610


	//   ....[41]....
        /*02c4*/ 	.word	0x00009830


	//   ....[42]....
        /*02c8*/ 	.word	0x00009840


	//   ....[43]....
        /*02cc*/ 	.word	0x000099c0


	//   ....[44]....
        /*02d0*/ 	.word	0x000099f0


	//   ....[45]....
        /*02d4*/ 	.word	0x00009b40


	//   ....[46]....
        /*02d8*/ 	.word	0x00009b70


	//   ....[47]....
        /*02dc*/ 	.word	0x00009cc0


	//   ....[48]....
        /*02e0*/ 	.word	0x00009ce0


	//   ....[49]....
        /*02e4*/ 	.word	0x0000a4e0


	//   ....[50]....
        /*02e8*/ 	.word	0x0000a500


	//   ....[51]....
        /*02ec*/ 	.word	0x0000a650


	//   ....[52]....
        /*02f0*/ 	.word	0x0000a680


	//   ....[53]....
        /*02f4*/ 	.word	0x0000a7b0


	//   ....[54]....
        /*02f8*/ 	.word	0x0000a7e0


	//   ....[55]....
        /*02fc*/ 	.word	0x0000a910


	//   ....[56]....
        /*0300*/ 	.word	0x0000a930


	//----- nvinfo : EIATTR_EXIT_INSTR_OFFSETS
	.align		4
.L_318:
        /*0304*/ 	.byte	0x04, 0x1c
        /*0306*/ 	.short	(.L_320 - .L_319)


	//   ....[0]....
.L_319:
        /*0308*/ 	.word	0x00000350


	//   ....[1]....
        /*030c*/ 	.word	0x00009cf0


	//   ....[2]....
        /*0310*/ 	.word	0x00009dc0


	//   ....[3]....
        /*0314*/ 	.word	0x00009e20


	//   ....[4]....
        /*0318*/ 	.word	0x0000a940


	//   ....[5]....
        /*031c*/ 	.word	0x0000a9f0


	//   ....[6]....
        /*0320*/ 	.word	0x0000aa50


	//----- nvinfo : EIATTR_CTAIDZ_USED
	.align		4
.L_320:
        /*0324*/ 	.byte	0x01, 0x04
	.zero		2


	//----- nvinfo : EIATTR_MAX_THREADS
	.align		4
        /*0328*/ 	.byte	0x04, 0x05
        /*032a*/ 	.short	(.L_322 - .L_321)
.L_321:
        /*032c*/ 	.word	0x00000080
        /*0330*/ 	.word	0x00000001
        /*0334*/ 	.word	0x00000001


	//----- nvinfo : EIATTR_CRS_STACK_SIZE
	.align		4
.L_322:
        /*0338*/ 	.byte	0x04, 0x1e
        /*033a*/ 	.short	(.L_324 - .L_323)
.L_323:
        /*033c*/ 	.word	0x00000000
.L_324:


//--------------------- .nv.info._ZN7cutlass13device_kernelIN5flash19enable_sm80_to_sm89INS1_16FlashAttnFwdSm80INS1_25CollectiveMainloopFwdSm80ILi4ELi1ELb0EN4cute5tupleIJNS5_1CILi128EEENS7_ILi64EEENS7_ILi96EEEEEELi96ENS_6half_tEfNS_4arch4Sm80ELb0ELb0ELb0ELb1ELb0ELb1ELb1ELb0EEENS1_21CollectiveEpilogueFwdINS6_IJS8_SA_S9_EEENS6_IJNS7_ILi1EEESI_SI_EEESC_SE_Li128ELb1ELb1ELb0ELb0EEENS1_19SingleTileSchedulerILb1ELb0ELb1ELi128EEEEEEEEEvNT_6ParamsE --------------------------
	.section	.nv.info._ZN7cutlass13device_kernelIN5flash19enable_sm80_to_sm89INS1_16FlashAttnFwdSm80INS1_25CollectiveMainloopFwdSm80ILi4ELi1ELb0EN4cute5tupleIJNS5_1CILi128EEENS7_ILi64EEENS7_ILi96EEEEEELi96ENS_6half_tEfNS_4arch4Sm80ELb0ELb0ELb0ELb1ELb0ELb1ELb1ELb0EEENS1_21CollectiveEpilogueFwdINS6_IJS8_SA_S9_EEENS6_IJNS7_ILi1EEESI_SI_EEESC_SE_Li128ELb1ELb1ELb0ELb0EEENS1_19SingleTileSchedulerILb1ELb0ELb1ELi128EEEEEEEEEvNT_6ParamsE,"",@"SHT_CUDA_INFO"
	.sectionflags	@""
	.align	4


	//----- nvinfo : EIATTR_CUDA_API_VERSION
	.align		4
        /*0000*/ 	.byte	0x04, 0x37
        /*0002*/ 	.short	(.L_326 - .L_325)
.L_325:
        /*0004*/ 	.word	0x00000082


	//----- nvinfo : EIATTR_SW2861232_WAR
	.align		4
.L_326:
        /*0008*/ 	.byte	0x01, 0x35
	.zero		2


	//----- nvinfo : EIATTR_PARAM_CBANK
	.align		4
        /*000c*/ 	.byte	0x04, 0x0a
        /*000e*/ 	.short	(.L_328 - .L_327)
	.align		4
.L_327:
        /*0010*/ 	.word	index@(.nv.constant0._ZN7cutlass13device_kernelIN5flash19enable_sm80_to_sm89INS1_16FlashAttnFwdSm80INS1_25CollectiveMainloopFwdSm80ILi4ELi1ELb0EN4cute5tupleIJNS5_1CILi128EEENS7_ILi64EEENS7_ILi96EEEEEELi96ENS_6half_tEfNS_4arch4Sm80ELb0ELb0ELb0ELb1ELb0ELb1ELb1ELb0EEENS1_21CollectiveEpilogueFwdINS6_IJS8_SA_S9_EEENS6_IJNS7_ILi1EEESI_SI_EEESC_SE_Li128ELb1ELb1ELb0ELb0EEENS1_19SingleTileSchedulerILb1ELb0ELb1ELi128EEEEEEEEEvNT_6ParamsE)
        /*0014*/ 	.short	0x0160
        /*0016*/ 	.short	0x0418


	//----- nvinfo : EIATTR_CBANK_PARAM_SIZE
	.align		4
.L_328:
        /*0018*/ 	.byte	0x03, 0x19
        /*001a*/ 	.short	0x0418


	//----- nvinfo : EIATTR_KPARAM_INFO
	.align		4
        /*001c*/ 	.byte	0x04, 0x17
        /*001e*/ 	.short	(.L_330 - .L_329)
.L_329:
        /*0020*/ 	.word	0x00000000
        /*0024*/ 	.short	0x0000
        /*0026*/ 	.short	0x0000
        /*0028*/ 	.byte	0x00, 0xf0, 0x61, 0x10


	//----- nvinfo : EIATTR_MAXREG_COUNT
	.align		4
.L_330:
        /*002c*/ 	.byte	0x03, 0x1b
        /*002e*/ 	.short	0x00ff


	//----- nvinfo : EIATTR_NUM_BARRIERS
	.align		4
        /*0030*/ 	.byte	0x02, 0x4c
        /*0032*/ 	.byte	0x02
	.zero		1


	//----- nvinfo : EIATTR_ANNOTATIONS
	.align		4
        /*0034*/ 	.byte	0x04, 0x55
        /*0036*/ 	.short	(.L_332 - .L_331)


	//   ....[0]....
.L_331:
        /* <DEDUP_REMOVED lines=18> */


	//----- nvinfo : EIATTR_MERCURY_ISA_VERSION
	.align		4
.L_332:
        /*0140*/ 	.byte	0x03, 0x5f
        /*0142*/ 	.short	0x0000


	//----- nvinfo : EIATTR_COOP_GROUP_MASK_REGIDS
	.align		4
        /*0144*/ 	.byte	0x04, 0x29
        /*0146*/ 	.short	(.L_334 - .L_333)


	//   ....[0]....
.L_333:
        /*0148*/ 	.word	0xffffffff


	//   ....[1]....
        /*014c*/ 	.word	0xffffffff


	//   ....[2]....
        /*0150*/ 	.word	0xffffffff


	//   ....[3]....
        /*0154*/ 	.word	0xffffffff


	//   ....[4]....
        /*0158*/ 	.word	0xffffffff


	//   ....[5]....
        /*015c*/ 	.word	0xffffffff


	//   ....[6]....
        /*0160*/ 	.word	0xffffffff


	//   ....[7]....
        /*0164*/ 	.word	0xffffffff


	//   ....[8]....
        /*0168*/ 	.word	0xffffffff


	//   ....[9]....
        /*016c*/ 	.word	0xffffffff


	//   ....[10]....
        /*0170*/ 	.word	0xffffffff


	//   ....[11]....
        /*0174*/ 	.word	0xffffffff


	//   ....[12]....
        /*0178*/ 	.word	0xffffffff


	//   ....[13]....
        /*017c*/ 	.word	0xffffffff


	//   ....[14]....
        /*0180*/ 	.word	0xffffffff


	//   ....[15]....
        /*0184*/ 	.word	0xffffffff


	//   ....[16]....
        /*0188*/ 	.word	0xffffffff


	//   ....[17]....
        /*018c*/ 	.word	0xffffffff


	//   ....[18]....
        /*0190*/ 	.word	0xffffffff


	//   ....[19]....
        /*0194*/ 	.word	0xffffffff


	//   ....[20]....
        /*0198*/ 	.word	0xffffffff


	//   ....[21]....
        /*019c*/ 	.word	0xffffffff


	//   ....[22]....
        /*01a0*/ 	.word	0xffffffff


	//   ....[23]....
        /*01a4*/ 	.word	0xffffffff


	//   ....[24]....
        /*01a8*/ 	.word	0xffffffff


	//   ....[25]....
        /*01ac*/ 	.word	0xffffffff


	//   ....[26]....
        /*01b0*/ 	.word	0xffffffff


	//   ....[27]....
        /*01b4*/ 	.word	0xffffffff


	//   ....[28]....
        /*01b8*/ 	.word	0xffffffff


	//   ....[29]....
        /*01bc*/ 	.word	0xffffffff


	//   ....[30]....
        /*01c0*/ 	.word	0xffffffff


	//   ....[31]....
        /*01c4*/ 	.word	0xffffffff


	//   ....[32]....
        /*01c8*/ 	.word	0xffffffff


	//   ....[33]....
        /*01cc*/ 	.word	0xffffffff


	//   ....[34]....
        /*01d0*/ 	.word	0xffffffff


	//   ....[35]....
        /*01d4*/ 	.word	0xffffffff


	//   ....[36]....
        /*01d8*/ 	.word	0xffffffff


	//   ....[37]....
        /*01dc*/ 	.word	0xffffffff


	//   ....[38]....
        /*01e0*/ 	.word	0xffffffff


	//   ....[39]....
        /*01e4*/ 	.word	0xffffffff


	//   ....[40]....
        /*01e8*/ 	.word	0xffffffff


	//   ....[41]....
        /*01ec*/ 	.word	0xffffffff


	//   ....[42]....
        /*01f0*/ 	.word	0xffffffff


	//   ....[43]....
        /*01f4*/ 	.word	0xffffffff


	//   ....[44]....
        /*01f8*/ 	.word	0xffffffff


	//   ....[45]....
        /*01fc*/ 	.word	0xffffffff


	//   ....[46]....
        /*0200*/ 	.word	0xffffffff


	//   ....[47]....
        /*0204*/ 	.word	0xffffffff


	//   ....[48]....
        /*0208*/ 	.word	0xffffffff


	//   ....[49]....
        /*020c*/ 	.word	0xffffffff


	//   ....[50]....
        /*0210*/ 	.word	0xffffffff


	//   ....[51]....
        /*0214*/ 	.word	0xffffffff


	//   ....[52]....
        /*0218*/ 	.word	0xffffffff


	//   ....[53]....
        /*021c*/ 	.word	0xffffffff


	//   ....[54]....
        /*0220*/ 	.word	0xffffffff


	//   ....[55]....
        /*0224*/ 	.word	0xffffffff


	//   ....[56]....
        /*0228*/ 	.word	0xffffffff


	//----- nvinfo : EIATTR_COOP_GROUP_INSTR_OFFSETS
	.align		4
.L_334:
        /*022c*/ 	.byte	0x04, 0x28
        /*022e*/ 	.short	(.L_336 - .L_335)


	//   ....[0]....
.L_335:
        /*0230*/ 	.word	0x00000090


	//   ....[1]....
        /*0234*/ 	.word	0x00006830


	//   ....[2]....
        /*0238*/ 	.word	0x00006860


	//   ....[3]....
        /*023c*/ 	.word	0x00006b10


	//   ....[4]....
        /*0240*/ 	.word	0x00006b40


	//   ....[5]....
        /*0244*/ 	.word	0x00006c80


	//   ....[6]....
        /*0248*/ 	.word	0x00006cb0


	//   ....[7]....
        /*024c*/ 	.word	0x00006e10


	//   ....[8]....
        /*0250*/ 	.word	0x00006e40


	//   ....[9]....
        /*0254*/ 	.word	0x0000e120


	//   ....[10]....
        /*0258*/ 	.word	0x0000e280


	//   ....[11]....
        /*025c*/ 	.word	0x0000e2b0


	//   ....[12]....
        /*0260*/ 	.word	0x0000e3e0


	//   ....[13]....
        /*0264*/ 	.word	0x0000e470


	//   ....[14]....
        /*0268*/ 	.word	0x0000e560


	//   ....[15]....
        /*026c*/ 	.word	0x0000e610


	//   ....[16]....
        /*0270*/ 	.word	0x0000e7c0


	//   ....[17]....
        /*0274*/ 	.word	0x00010d90


	//   ....[18]....
        /*0278*/ 	.word	0x00010de0


	//   ....[19]....
        /*027c*/ 	.word	0x00010ea0


	//   ....[20]....
        /*0280*/ 	.word	0x00010ef0


	//   ....[21]....
        /*0284*/ 	.word	0x00010f30


	//   ....[22]....
        /*0288*/ 	.word	0x00011030


	//   ....[23]....
        /*028c*/ 	.word	0x000112a0


	//   ....[24]....
        /*0290*/ 	.word	0x00011400


	//   ....[25]....
        /*0294*/ 	.word	0x00012fb0


	//   ....[26]....
        /*0298*/ 	.word	0x00012fe0


	//   ....[27]....
        /*029c*/ 	.word	0x00013010


	//   ....[28]....
        /*02a0*/ 	.word	0x00013030


	//   ....[29]....
        /*02a4*/ 	.word	0x00013060


	//   ....[30]....
        /*02a8*/ 	.word	0x00013080


	//   ....[31]....
        /*02ac*/ 	.word	0x000130a0


	//   ....[32]....
        /*02b0*/ 	.word	0x000130b0


	//   ....[33]....
        /*02b4*/ 	.word	0x00014780


	//   ....[34]....
        /*02b8*/ 	.word	0x000147b0


	//   ....[35]....
        /*02bc*/ 	.word	0x000147e0


	//   ....[36]....
        /*02c0*/ 	.word	0x00014800


	//   ....[37]....
        /*02c4*/ 	.word	0x00014810


	//   ....[38]....
        /*02c8*/ 	.word	0x00014820


	//   ....[39]....
        /*02cc*/ 	.word	0x00014830


	//   ....[40]....
        /*02d0*/ 	.word	0x00014840


	//   ....[41]....
        /*02d4*/ 	.word	0x00014a60


	//   ....[42]....
        /*02d8*/ 	.word	0x00014a70


	//   ....[43]....
        /*02dc*/ 	.word	0x00014bf0


	//   ....[44]....
        /*02e0*/ 	.word	0x00014c20


	//   ....[45]....
        /*02e4*/ 	.word	0x00014d70


	//   ....[46]....
        /*02e8*/ 	.word	0x00014da0


	//   ....[47]....
        /*02ec*/ 	.word	0x00014ef0


	//   ....[48]....
        /*02f0*/ 	.word	0x00014f10


	//   ....[49]....
        /*02f4*/ 	.word	0x000156d0


	//   ....[50]....
        /*02f8*/ 	.word	0x000156f0


	//   ....[51]....
        /*02fc*/ 	.word	0x00015840


	//   ....[52]....
        /*0300*/ 	.word	0x00015870


	//   ....[53]....
        /*0304*/ 	.word	0x000159a0


	//   ....[54]....
        /*0308*/ 	.word	0x000159d0


	//   ....[55]....
        /*030c*/ 	.word	0x00015b00


	//   ....[56]....
        /*0310*/ 	.word	0x00015b20


	//----- nvinfo : EIATTR_EXIT_INSTR_OFFSETS
	.align		4
.L_336:
        /*0314*/ 	.byte	0x04, 0x1c
        /*0316*/ 	.short	(.L_338 - .L_337)


	//   ....[0]....
.L_337:
        /*0318*/ 	.word	0x00000350


	//   ....[1]....
        /*031c*/ 	.word	0x00014f20


	//   ....[2]....
        /*0320*/ 	.word	0x00014ff0


	//   ....[3]....
        /*0324*/ 	.word	0x00015050


	//   ....[4]....
        /*0328*/ 	.word	0x00015b30


	//   ....[5]....
        /*032c*/ 	.word	0x00015be0


	//   ....[6]....
        /*0330*/ 	.word	0x00015c40


	//----- nvinfo : EIATTR_CTAIDZ_USED
	.align		4
.L_338:
        /*0334*/ 	.byte	0x01, 0x04
	.zero		2


	//----- nvinfo : EIATTR_MAX_THREADS
	.align		4
        /*0338*/ 	.byte	0x04, 0x05
        /*033a*/ 	.short	(.L_340 - .L_339)
.L_339:
        /*033c*/ 	.word	0x00000080
        /*0340*/ 	.word	0x00000001
        /*0344*/ 	.word	0x00000001


	//----- nvinfo : EIATTR_CRS_STACK_SIZE
	.align		4
.L_340:
        /*0348*/ 	.byte	0x04, 0x1e
        /*034a*/ 	.short	(.L_342 - .L_341)
.L_341:
        /*034c*/ 	.word	0x00000000
.L_342:


//--------------------- .nv.info._ZN7cutlass13device_kernelIN5flash19enable_sm80_to_sm89INS1_16FlashAttnFwdSm80INS1_25CollectiveMainloopFwdSm80ILi4ELi1ELb0EN4cute5tupleIJNS5_1CILi128EEENS7_ILi48EEENS7_ILi96EEEEEELi96ENS_6half_tEfNS_4arch4Sm80ELb0ELb1ELb0ELb0ELb0ELb0ELb1ELb0EEENS1_21CollectiveEpilogueFwdINS6_IJS8_SA_S9_EEENS6_IJNS7_ILi1EEESI_SI_EEESC_SE_Li128ELb0ELb1ELb0ELb0EEENS1_19SingleTileSchedulerILb0ELb0ELb1ELi128EEEEEEEEEvNT_6ParamsE --------------------------
	.section	.nv.info._ZN7cutlass13device_kernelIN5flash19enable_sm80_to_sm89INS1_16FlashAttnFwdSm80INS1_25CollectiveMainloopFwdSm80ILi4ELi1ELb0EN4cute5tupleIJNS5_1CILi128EEENS7_ILi48EEENS7_ILi96EEEEEELi96ENS_6half_tEfNS_4arch4Sm80ELb0ELb1ELb0ELb0ELb0ELb0ELb1ELb0EEENS1_21CollectiveEpilogueFwdINS6_IJS8_SA_S9_EEENS6_IJNS7_ILi1EEESI_SI_EEESC_SE_Li128ELb0ELb1ELb0ELb0EEENS1_19SingleTileSchedulerILb0ELb0ELb1ELi128EEEEEEEEEvNT_6ParamsE,"",@"SHT_CUDA_INFO"
	.sectionflags	@""
	.align	4


	//----- nvinfo : EIATTR_CUDA_API_VERSION
	.align		4
        /*0000*/ 	.byte	0x04, 0x37
        /*0002*/ 	.short	(.L_344 - .L_343)
.L_343:
        /*0004*/ 	.word	0x00000082


	//----- nvinfo : EIATTR_SW2861232_WAR
	.align		4
.L_344:
        /*0008*/ 	.byte	0x01, 0x35
	.zero		2


	//----- nvinfo : EIATTR_PARAM_CBANK
	.align		4
        /*000c*/ 	.byte	0x04, 0x0a
        /*000e*/ 	.short	(.L_346 - .L_345)
	.align		4
.L_345:
        /*0010*/ 	.word	index@(.nv.constant0._ZN7cutlass13device_kernelIN5flash19enable_sm80_to_sm89INS1_16FlashAttnFwdSm80INS1_25CollectiveMainloopFwdSm80ILi4ELi1ELb0EN4cute5tupleIJNS5_1CILi128EEENS7_ILi48EEENS7_ILi96EEEEEELi96ENS_6half_tEfNS_4arch4Sm80ELb0ELb1ELb0ELb0ELb0ELb0ELb1ELb0EEENS1_21CollectiveEpilogueFwdINS6_IJS8_SA_S9_EEENS6_IJNS7_ILi1EEESI_SI_EEESC_SE_Li128ELb0ELb1ELb0ELb0EEENS1_19SingleTileSchedulerILb0ELb0ELb1ELi128EEEEEEEEEvNT_6ParamsE)
        /*0014*/ 	.short	0x0160
        /*0016*/ 	.short	0x0418


	//----- nvinfo : EIATTR_CBANK_PARAM_SIZE
	.align		4
.L_346:
        /*0018*/ 	.byte	0x03, 0x19
        /*001a*/ 	.short	0x0418


	//----- nvinfo : EIATTR_KPARAM_INFO
	.align		4
        /*001c*/ 	.byte	0x04, 0x17
        /*001e*/ 	.short	(.L_348 - .L_347)
.L_347:
        /*0020*/ 	.word	0x00000000
        /*0024*/ 	.short	0x0000
        /*0026*/ 	.short	0x0000
        /*0028*/ 	.byte	0x00, 0xf0, 0x61, 0x10


	//----- nvinfo : EIATTR_MAXREG_COUNT
	.align		4
.L_348:
        /*002c*/ 	.byte	0x03, 0x1b
        /*002e*/ 	.short	0x00ff


	//----- nvinfo : EIATTR_NUM_BARRIERS
	.align		4
        /*0030*/ 	.byte	0x02, 0x4c
        /*0032*/ 	.byte	0x02
	.zero		1


	//----- nvinfo : EIATTR_MERCURY_ISA_VERSION
	.align		4
        /*0034*/ 	.byte	0x03, 0x5f
        /*0036*/ 	.short	0x0000


	//----- nvinfo : EIATTR_COOP_GROUP_MASK_REGIDS
	.align		4
        /*0038*/ 	.byte	0x04, 0x29
        /*003a*/ 	.short	(.L_350 - .L_349)


	//   ....[0]....
.L_349:
        /*003c*/ 	.word	0xffffffff


	//   ....[1]....
        /*0040*/ 	.word	0xffffffff


	//   ....[2]....
        /*0044*/ 	.word	0xffffffff


	//   ....[3]....
        /*0048*/ 	.word	0xffffffff


	//   ....[4]....
        /*004c*/ 	.word	0xffffffff


	//   ....[5]....
        /*0050*/ 	.word	0xffffffff


	//   ....[6]....
        /*0054*/ 	.word	0xffffffff


	//   ....[7]....
        /*0058*/ 	.word	0xffffffff


	//   ....[8]....
        /*005c*/ 	.word	0xffffffff


	//   ....[9]....
        /*0060*/ 	.word	0xffffffff


	//   ....[10]....
        /*0064*/ 	.word	0xffffffff


	//   ....[11]....
        /*0068*/ 	.word	0xffffffff


	//   ....[12]....
        /*006c*/ 	.word	0xffffffff


	//   ....[13]....
        /*0070*/ 	.word	0xffffffff


	//   ....[14]....
        /*0074*/ 	.word	0xffffffff


	//   ....[15]....
        /*0078*/ 	.word	0xffffffff


	//   ....[16]....
        /*007c*/ 	.word	0xffffffff


	//   ....[17]....
        /*0080*/ 	.word	0xffffffff


	//   ....[18]....
        /*0084*/ 	.word	0xffffffff


	//   ....[19]....
        /*0088*/ 	.word	0xffffffff


	//   ....[20]....
        /*008c*/ 	.word	0xffffffff


	//   ....[21]....
        /*0090*/ 	.word	0xffffffff


	//   ....[22]....
        /*0094*/ 	.word	0xffffffff


	//   ....[23]....
        /*0098*/ 	.word	0xffffffff


	//   ....[24]....
        /*009c*/ 	.word	0xffffffff


	//   ....[25]....
        /*00a0*/ 	.word	0xffffffff


	//   ....[26]....
        /*00a4*/ 	.word	0xffffffff


	//   ....[27]....
        /*00a8*/ 	.word	0xffffffff


	//   ....[28]....
        /*00ac*/ 	.word	0xffffffff


	//   ....[29]....
        /*00b0*/ 	.word	0xffffffff


	//   ....[30]....
        /*00b4*/ 	.word	0xffffffff


	//   ....[31]....
        /*00b8*/ 	.word	0xffffffff


	//   ....[32]....
        /*00bc*/ 	.word	0xffffffff


	//   ....[33]....
        /*00c0*/ 	.word	0xffffffff


	//   ....[34]....
        /*00c4*/ 	.word	0xffffffff


	//   ....[35]....
        /*00c8*/ 	.word	0xffffffff


	//   ....[36]....
        /*00cc*/ 	.word	0xffffffff


	//   ....[37]....
        /*00d0*/ 	.word	0xffffffff


	//   ....[38]....
        /*00d4*/ 	.word	0xffffffff


	//   ....[39]....
        /*00d8*/ 	.word	0xffffffff


	//   ....[40]....
        /*00dc*/ 	.word	0xffffffff


	//   ....[41]....
        /*00e0*/ 	.word	0xffffffff


	//   ....[42]....
        /*00e4*/ 	.word	0xffffffff


	//   ....[43]....
        /*00e8*/ 	.word	0xffffffff


	//   ....[44]....
        /*00ec*/ 	.word	0xffffffff


	//   ....[45]....
        /*00f0*/ 	.word	0xffffffff


	//   ....[46]....
        /*00f4*/ 	.word	0xffffffff


	//   ....[47]....
        /*00f8*/ 	.word	0xffffffff


	//   ....[48]....
        /*00fc*/ 	.word	0xffffffff


	//   ....[49]....
        /*0100*/ 	.word	0xffffffff


	//   ....[50]....
        /*0104*/ 	.word	0xffffffff


	//   ....[51]....
        /*0108*/ 	.word	0xffffffff


	//   ....[52]....
        /*010c*/ 	.word	0xffffffff


	//   ....[53]....
        /*0110*/ 	.word	0xffffffff


	//   ....[54]....
        /*0114*/ 	.word	0xffffffff


	//   ....[55]....
        /*0118*/ 	.word	0xffffffff


	//   ....[56]....
        /*011c*/ 	.word	0xffffffff


	//   ....[57]....
        /*0120*/ 	.word	0xffffffff


	//   ....[58]....
        /*0124*/ 	.word	0xffffffff


	//   ....[59]....
        /*0128*/ 	.word	0xffffffff


	//   ....[60]....
        /*012c*/ 	.word	0xffffffff


	//   ....[61]....
        /*0130*/ 	.word	0xffffffff


	//   ....[62]....
        /*0134*/ 	.word	0xffffffff


	//   ....[63]....
        /*0138*/ 	.word	0xffffffff


	//   ....[64]....
        /*013c*/ 	.word	0xffffffff


	//   ....[65]....
        /*0140*/ 	.word	0xffffffff


	//   ....[66]....
        /*0144*/ 	.word	0xffffffff


	//   ....[67]....
        /*0148*/ 	.word	0xffffffff


	//   ....[68]....
        /*014c*/ 	.word	0xffffffff


	//   ....[69]....
        /*0150*/ 	.word	0xffffffff


	//   ....[70]....
        /*0154*/ 	.word	0xffffffff


	//   ....[71]....
        /*0158*/ 	.word	0xffffffff


	//   ....[72]....
        /*015c*/ 	.word	0xffffffff


	//   ....[73]....
        /*0160*/ 	.word	0xffffffff


	//   ....[74]....
        /*0164*/ 	.word	0xffffffff


	//   ....[75]....
        /*0168*/ 	.word	0xffffffff


	//   ....[76]....
        /*016c*/ 	.word	0xffffffff


	//   ....[77]....
        /*0170*/ 	.word	0xffffffff


	//   ....[78]....
        /*0174*/ 	.word	0xffffffff


	//   ....[79]....
        /*0178*/ 	.word	0xffffffff


	//   ....[80]....
        /*017c*/ 	.word	0xffffffff


	//   ....[81]....
        /*0180*/ 	.word	0xffffffff


	//   ....[82]....
        /*0184*/ 	.word	0xffffffff


	//   ....[83]....
        /*0188*/ 	.word	0xffffffff


	//----- nvinfo : EIATTR_COOP_GROUP_INSTR_OFFSETS
	.align		4
.L_350:
        /*018c*/ 	.byte	0x04, 0x28
        /*018e*/ 	.short	(.L_352 - .L_351)


	//   ....[0]....
.L_351:
        /*0190*/ 	.word	0x00000d70


	//   ....[1]....
        /*0194*/ 	.word	0x00000db0


	//   ....[2]....
        /*0198*/ 	.word	0x00000de0


	//   ....[3]....
        /*019c*/ 	.word	0x00000e00


	//   ....[4]....
        /*01a0*/ 	.word	0x00000f30


	//   ....[5]....
        /*01a4*/ 	.word	0x00000fc0


	//   ....[6]....
        /*01a8*/ 	.word	0x00001100


	//   ....[7]....
        /*01ac*/ 	.word	0x00001120


	//   ....[8]....
        /*01b0*/ 	.word	0x000026c0


	//   ....[9]....
        /*01b4*/ 	.word	0x000028e0


	//   ....[10]....
        /*01b8*/ 	.word	0x00002e10


	//   ....[11]....
        /*01bc*/ 	.word	0x000035c0


	//   ....[12]....
        /*01c0*/ 	.word	0x00003c30


	//   ....[13]....
        /*01c4*/ 	.word	0x00003d00


	//   ....[14]....
        /*01c8*/ 	.word	0x00003d40


	//   ....[15]....
        /*01cc*/ 	.word	0x00003e30


	//   ....[16]....
        /*01d0*/ 	.word	0x00004160


	//   ....[17]....
        /*01d4*/ 	.word	0x00004330


	//   ....[18]....
        /*01d8*/ 	.word	0x00004350


	//   ....[19]....
        /*01dc*/ 	.word	0x00004420


	//   ....[20]....
        /*01e0*/ 	.word	0x00005f70


	//   ....[21]....
        /*01e4*/ 	.word	0x00006170


	//   ....[22]....
        /*01e8*/ 	.word	0x00006350


	//   ....[23]....
        /*01ec*/ 	.word	0x00006ba0


	//   ....[24]....
        /*01f0*/ 	.word	0x000071d0


	//   ....[25]....
        /*01f4*/ 	.word	0x000072f0


	//   ....[26]....
        /*01f8*/ 	.word	0x000073f0


	//   ....[27]....
        /*01fc*/ 	.word	0x000074d0


	//   ....[28]....
        /*0200*/ 	.word	0x00007530


	//   ....[29]....
        /*0204*/ 	.word	0x00007630


	//   ....[30]....
        /*0208*/ 	.word	0x000077c0


	//   ....[31]....
        /*020c*/ 	.word	0x00007920


	//   ....[32]....
        /*0210*/ 	.word	0x0000a210


	//   ....[33]....
        /*0214*/ 	.word	0x0000a280


	//   ....[34]....
        /*0218*/ 	.word	0x0000a2c0


	//   ....[35]....
        /*021c*/ 	.word	0x0000a310


	//   ....[36]....
        /*0220*/ 	.word	0x0000a340


	//   ....[37]....
        /*0224*/ 	.word	0x0000a370


	//   ....[38]....
        /*0228*/ 	.word	0x0000a520


	//   ....[39]....
        /*022c*/ 	.word	0x0000a650


	//   ....[40]....
        /*0230*/ 	.word	0x0000c9d0


	//   ....[41]....
        /*0234*/ 	.word	0x0000cbc0


	//   ....[42]....
        /*0238*/ 	.word	0x0000cf00


	//   ....[43]....
        /*023c*/ 	.word	0x0000d6c0


	//   ....[44]....
        /*0240*/ 	.word	0x0000def0


	//   ....[45]....
        /*0244*/ 	.word	0x0000df80


	//   ....[46]....
        /*0248*/ 	.word	0x0000e020


	//   ....[47]....
        /*024c*/ 	.word	0x0000e050


	//   ....[48]....
        /*0250*/ 	.word	0x0000e0b0


	//   ....[49]....
        /*0254*/ 	.word	0x0000e290


	//   ....[50]....
        /*0258*/ 	.word	0x0000e3c0


	//   ....[51]....
        /*025c*/ 	.word	0x0000e4e0


	//   ....[52]....
        /*0260*/ 	.word	0x0000fa30


	//   ....[53]....
        /*0264*/ 	.word	0x0000fa60


	//   ....[54]....
        /*0268*/ 	.word	0x0000fa80


	//   ....[55]....
        /*026c*/ 	.word	0x0000fa90


	//   ....[56]....
        /*0270*/ 	.word	0x0000fac0


	//   ....[57]....
        /*0274*/ 	.word	0x0000fae0


	//   ....[58]....
        /*0278*/ 	.word	0x0000fb00


	//   ....[59]....
        /*027c*/ 	.word	0x0000fb10


	//   ....[60]....
        /*0280*/ 	.word	0x000111c0


	//   ....[61]....
        /*0284*/ 	.word	0x000111d0


	//   ....[62]....
        /*0288*/ 	.word	0x00011200


	//   ....[63]....
        /*028c*/ 	.word	0x00011210


	//   ....[64]....
        /*0290*/ 	.word	0x00011230


	//   ....[65]....
        /*0294*/ 	.word	0x00011240


	//   ....[66]....
        /*0298*/ 	.word	0x00011250


	//   ....[67]....
        /*029c*/ 	.word	0x00011260


	//   ....[68]....
        /*02a0*/ 	.word	0x00011290


	//   ....[69]....
        /*02a4*/ 	.word	0x000112b0


	//   ....[70]....
        /*02a8*/ 	.word	0x000114d0


	//   ....[71]....
        /*02ac*/ 	.word	0x00011500


	//   ....[72]....
        /*02b0*/ 	.word	0x00011650


	//   ....[73]....
        /*02b4*/ 	.word	0x00011680


	//   ....[74]....
        /*02b8*/ 	.word	0x000117d0


	//   ....[75]....
        /*02bc*/ 	.word	0x000117f0


	//   ....[76]....
        /*02c0*/ 	.word	0x00011e80


	//   ....[77]....
        /*02c4*/ 	.word	0x00011ea0


	//   ....[78]....
        /*02c8*/ 	.word	0x00011fd0


	//   ....[79]....
        /*02cc*/ 	.word	0x00012000


	//   ....[80]....
        /*02d0*/ 	.word	0x00012130


	//   ....[81]....
        /*02d4*/ 	.word	0x00012160


	//   ....[82]....
        /*02d8*/ 	.word	0x00012290


	//   ....[83]....
        /*02dc*/ 	.word	0x000122b0


	//----- nvinfo : EIATTR_EXIT_INSTR_OFFSETS
	.align		4
.L_352:
        /*02e0*/ 	.byte	0x04, 0x1c
        /*02e2*/ 	.short	(.L_354 - .L_353)


	//   ....[0]....
.L_353:
        /*02e4*/ 	.word	0x00000030


	//   ....[1]....
        /*02e8*/ 	.word	0x00011800


	//   ....[2]....
        /*02ec*/ 	.word	0x000118d0


	//   ....[3]....
        /*02f0*/ 	.word	0x00011930


	//   ....[4]....
        /*02f4*/ 	.word	0x000122c0


	//   ....[5]....
        /*02f8*/ 	.word	0x00012370


	//   ....[6]....
        /*02fc*/ 	.word	0x000123d0


	//----- nvinfo : EIATTR_CTAIDZ_USED
	.align		4
.L_354:
        /*0300*/ 	.byte	0x01, 0x04
	.zero		2


	//----- nvinfo : EIATTR_MAX_THREADS
	.align		4
        /*0304*/ 	.byte	0x04, 0x05
        /*0306*/ 	.short	(.L_356 - .L_355)
.L_355:
        /*0308*/ 	.word	0x00000080
        /*030c*/ 	.word	0x00000001
        /*0310*/ 	.word	0x00000001


	//----- nvinfo : EIATTR_CRS_STACK_SIZE
	.align		4
.L_356:
        /*0314*/ 	.byte	0x04, 0x1e
        /*0316*/ 	.short	(.L_358 - .L_357)
.L_357:
        /*0318*/ 	.word	0x00000000
.L_358:


//--------------------- .nv.info._ZN7cutlass13device_kernelIN5flash19enable_sm80_to_sm89INS1_16FlashAttnFwdSm80INS1_25CollectiveMainloopFwdSm80ILi4ELi1ELb0EN4cute5tupleIJNS5_1CILi128EEENS7_ILi48EEENS7_ILi96EEEEEELi96ENS_6half_tEfNS_4arch4Sm80ELb0ELb1ELb0ELb1ELb0ELb0ELb1ELb0EEENS1_21CollectiveEpilogueFwdINS6_IJS8_SA_S9_EEENS6_IJNS7_ILi1EEESI_SI_EEESC_SE_Li128ELb1ELb1ELb0ELb0EEENS1_19SingleTileSchedulerILb1ELb0ELb1ELi128EEEEEEEEEvNT_6ParamsE --------------------------
	.section	.nv.info._ZN7cutlass13device_kernelIN5flash19enable_sm80_to_sm89INS1_16FlashAttnFwdSm80INS1_25CollectiveMainloopFwdSm80ILi4ELi1ELb0EN4cute5tupleIJNS5_1CILi128EEENS7_ILi48EEENS7_ILi96EEEEEELi96ENS_6half_tEfNS_4arch4Sm80ELb0ELb1ELb0ELb1ELb0ELb0ELb1ELb0EEENS1_21CollectiveEpilogueFwdINS6_IJS8_SA_S9_EEENS6_IJNS7_ILi1EEESI_SI_EEESC_SE_Li128ELb1ELb1ELb0ELb0EEENS1_19SingleTileSchedulerILb1ELb0ELb1ELi128EEEEEEEEEvNT_6ParamsE,"",@"SHT_CUDA_INFO"
	.sectionflags	@""
	.align	4


	//----- nvinfo : EIATTR_CUDA_API_VERSION
	.align		4
        /*0000*/ 	.byte	0x04, 0x37
        /*0002*/ 	.short	(.L_360 - .L_359)
.L_359:
        /*0004*/ 	.word	0x00000082


	//----- nvinfo : EIATTR_SW2861232_WAR
	.align		4
.L_360:
        /*0008*/ 	.byte	0x01, 0x35
	.zero		2


	//----- nvinfo : EIATTR_PARAM_CBANK
	.align		4
        /*000c*/ 	.byte	0x04, 0x0a
        /*000e*/ 	.short	(.L_362 - .L_361)
	.align		4
.L_361:
        /*0010*/ 	.word	index@(.nv.constant0._ZN7cutlass13device_kernelIN5flash19enable_sm80_to_sm89INS1_16FlashAttnFwdSm80INS1_25CollectiveMainloopFwdSm80ILi4ELi1ELb0EN4cute5tupleIJNS5_1CILi128EEENS7_ILi48EEENS7_ILi96EEEEEELi96ENS_6half_tEfNS_4arch4Sm80ELb0ELb1ELb0ELb1ELb0ELb0ELb1ELb0EEENS1_21CollectiveEpilogueFwdINS6_IJS8_SA_S9_EEENS6_IJNS7_ILi1EEESI_SI_EEESC_SE_Li128ELb1ELb1ELb0ELb0EEENS1_19SingleTileSchedulerILb1ELb0ELb1ELi128EEEEEEEEEvNT_6ParamsE)
        /*0014*/ 	.short	0x0160
        /*0016*/ 	.short	0x0418


	//----- nvinfo : EIATTR_CBANK_PARAM_SIZE
	.align		4
.L_362:
        /*0018*/ 	.byte	0x03, 0x19
        /*001a*/ 	.short	0x0418


	//----- nvinfo : EIATTR_KPARAM_INFO
	.align		4
        /*001c*/ 	.byte	0x04, 0x17
        /*001e*/ 	.short	(.L_364 - .L_363)
.L_363:
        /*0020*/ 	.word	0x00000000
        /*0024*/ 	.short	0x0000
        /*0026*/ 	.short	0x0000
        /*0028*/ 	.byte	0x00, 0xf0, 0x61, 0x10


	//----- nvinfo : EIATTR_MAXREG_COUNT
	.align		4
.L_364:
        /*002c*/ 	.byte	0x03, 0x1b
        /*002e*/ 	.short	0x00ff


	//----- nvinfo : EIATTR_NUM_BARRIERS
	.align		4
        /*0030*/ 	.byte	0x02, 0x4c
        /*0032*/ 	.byte	0x02
	.zero		1


	//----- nvinfo : EIATTR_MERCURY_ISA_VERSION
	.align		4
        /*0034*/ 	.byte	0x03, 0x5f
        /*0036*/ 	.short	0x0000


	//----- nvinfo : EIATTR_COOP_GROUP_MASK_REGIDS
	.align		4
        /*0038*/ 	.byte	0x04, 0x29
        /*003a*/ 	.short	(.L_366 - .L_365)


	//   ....[0]....
.L_365:
        /*003c*/ 	.word	0xffffffff


	//   ....[1]....
        /*0040*/ 	.word	0xffffffff


	//   ....[2]....
        /*0044*/ 	.word	0xffffffff


	//   ....[3]....
        /*0048*/ 	.word	0xffffffff


	//   ....[4]....
        /*004c*/ 	.word	0xffffffff


	//   ....[5]....
        /*0050*/ 	.word	0xffffffff


	//   ....[6]....
        /*0054*/ 	.word	0xffffffff


	//   ....[7]....
        /*0058*/ 	.word	0xffffffff


	//   ....[8]....
        /*005c*/ 	.word	0xffffffff


	//   ....[9]....
        /*0060*/ 	.word	0xffffffff


	//   ....[10]....
        /*0064*/ 	.word	0xffffffff


	//   ....[11]....
        /*0068*/ 	.word	0xffffffff


	//   ....[12]....
        /*006c*/ 	.word	0xffffffff


	//   ....[13]....
        /*0070*/ 	.word	0xffffffff


	//   ....[14]....
        /*0074*/ 	.word	0xffffffff


	//   ....[15]....
        /*0078*/ 	.word	0xffffffff


	//   ....[16]....
        /*007c*/ 	.word	0xffffffff


	//   ....[17]....
        /*0080*/ 	.word	0xffffffff


	//   ....[18]....
        /*0084*/ 	.word	0xffffffff


	//   ....[19]....
        /*0088*/ 	.word	0xffffffff


	//   ....[20]....
        /*008c*/ 	.word	0xffffffff


	//   ....[21]....
        /*0090*/ 	.word	0xffffffff


	//   ....[22]....
        /*0094*/ 	.word	0xffffffff


	//   ....[23]....
        /*0098*/ 	.word	0xffffffff


	//   ....[24]....
        /*009c*/ 	.word	0xffffffff


	//   ....[25]....
        /*00a0*/ 	.word	0xffffffff


	//   ....[26]....
        /*00a4*/ 	.word	0xffffffff


	//   ....[27]....
        /*00a8*/ 	.word	0xffffffff


	//   ....[28]....
        /*00ac*/ 	.word	0xffffffff


	//   ....[29]....
        /*00b0*/ 	.word	0xffffffff


	//   ....[30]....
        /*00b4*/ 	.word	0xffffffff


	//   ....[31]....
        /*00b8*/ 	.word	0xffffffff


	//   ....[32]....
        /*00bc*/ 	.word	0xffffffff


	//   ....[33]....
        /*00c0*/ 	.word	0xffffffff


	//   ....[34]....
        /*00c4*/ 	.word	0xffffffff


	//   ....[35]....
        /*00c8*/ 	.word	0xffffffff


	//   ....[36]....
        /*00cc*/ 	.word	0xffffffff


	//   ....[37]....
        /*00d0*/ 	.word	0xffffffff


	//   ....[38]....
        /*00d4*/ 	.word	0xffffffff


	//   ....[39]....
        /*00d8*/ 	.word	0xffffffff


	//   ....[40]....
        /*00dc*/ 	.word	0xffffffff


	//   ....[41]....
        /*00e0*/ 	.word	0xffffffff


	//   ....[42]....
        /*00e4*/ 	.word	0xffffffff


	//   ....[43]....
        /*00e8*/ 	.word	0xffffffff


	//   ....[44]....
        /*00ec*/ 	.word	0xffffffff


	//   ....[45]....
        /*00f0*/ 	.word	0xffffffff


	//   ....[46]....
        /*00f4*/ 	.word	0xffffffff


	//   ....[47]....
        /*00f8*/ 	.word	0xffffffff


	//   ....[48]....
        /*00fc*/ 	.word	0xffffffff


	//   ....[49]....
        /*0100*/ 	.word	0xffffffff


	//   ....[50]....
        /*0104*/ 	.word	0xffffffff


	//   ....[51]....
        /*0108*/ 	.word	0xffffffff


	//   ....[52]....
        /*010c*/ 	.word	0xffffffff


	//   ....[53]....
        /*0110*/ 	.word	0xffffffff


	//   ....[54]....
        /*0114*/ 	.word	0xffffffff


	//   ....[55]....
        /*0118*/ 	.word	0xffffffff


	//   ....[56]....
        /*011c*/ 	.word	0xffffffff


	//   ....[57]....
        /*0120*/ 	.word	0xffffffff


	//   ....[58]....
        /*0124*/ 	.word	0xffffffff


	//   ....[59]....
        /*0128*/ 	.word	0xffffffff


	//   ....[60]....
        /*012c*/ 	.word	0xffffffff


	//   ....[61]....
        /*0130*/ 	.word	0xffffffff


	//   ....[62]....
        /*0134*/ 	.word	0xffffffff


	//   ....[63]....
        /*0138*/ 	.word	0xffffffff


	//   ....[64]....
        /*013c*/ 	.word	0xffffffff


	//   ....[65]....
        /*0140*/ 	.word	0xffffffff


	//   ....[66]....
        /*0144*/ 	.word	0xffffffff


	//   ....[67]....
        /*0148*/ 	.word	0xffffffff


	//   ....[68]....
        /*014c*/ 	.word	0xffffffff


	//   ....[69]....
        /*0150*/ 	.word	0xffffffff


	//   ....[70]....
        /*0154*/ 	.word	0xffffffff


	//   ....[71]....
        /*0158*/ 	.word	0xffffffff


	//   ....[72]....
        /*015c*/ 	.word	0xffffffff


	//   ....[73]....
        /*0160*/ 	.word	0xffffffff


	//   ....[74]....
        /*0164*/ 	.word	0xffffffff


	//   ....[75]....
        /*0168*/ 	.word	0xffffffff


	//   ....[76]....
        /*016c*/ 	.word	0xffffffff


	//   ....[77]....
        /*0170*/ 	.word	0xffffffff


	//   ....[78]....
        /*0174*/ 	.word	0xffffffff


	//   ....[79]....
        /*0178*/ 	.word	0xffffffff


	//   ....[80]....
        /*017c*/ 	.word	0xffffffff


	//   ....[81]....
        /*0180*/ 	.word	0xffffffff


	//   ....[82]....
        /*0184*/ 	.word	0xffffffff


	//   ....[83]....
        /*0188*/ 	.word	0xffffffff


	//   ....[84]....
        /*018c*/ 	.word	0xffffffff


	//----- nvinfo : EIATTR_COOP_GROUP_INSTR_OFFSETS
	.align		4
.L_366:
        /*0190*/ 	.byte	0x04, 0x28
        /*0192*/ 	.short	(.L_368 - .L_367)


	//   ....[0]....
.L_367:
        /*0194*/ 	.word	0x00000080


	//   ....[1]....
        /*0198*/ 	.word	0x000014c0


	//   ....[2]....
        /*019c*/ 	.word	0x000014e0


	//   ....[3]....
        /*01a0*/ 	.word	0x00001630


	//   ....[4]....
        /*01a4*/ 	.word	0x00001660


	//   ....[5]....
        /*01a8*/ 	.word	0x000017a0


	//   ....[6]....
        /*01ac*/ 	.word	0x000017d0


	//   ....[7]....
        /*01b0*/ 	.word	0x00001910


	//   ....[8]....
        /*01b4*/ 	.word	0x00001950


	//   ....[9]....
        /*01b8*/ 	.word	0x00002ce0


	//   ....[10]....
        /*01bc*/ 	.word	0x00002ef0


	//   ....[11]....
        /*01c0*/ 	.word	0x00003240


	//   ....[12]....
        /*01c4*/ 	.word	0x00003a30


	//   ....[13]....
        /*01c8*/ 	.word	0x00003ff0


	//   ....[14]....
        /*01cc*/ 	.word	0x000040f0


	//   ....[15]....
        /*01d0*/ 	.word	0x00004260


	//   ....[16]....
        /*01d4*/ 	.word	0x00004330


	//   ....[17]....
        /*01d8*/ 	.word	0x000043d0


	//   ....[18]....
        /*01dc*/ 	.word	0x00004610


	//   ....[19]....
        /*01e0*/ 	.word	0x00004670


	//   ....[20]....
        /*01e4*/ 	.word	0x00004760


	//   ....[21]....
        /*01e8*/ 	.word	0x000063c0


	//   ....[22]....
        /*01ec*/ 	.word	0x00006580


	//   ....[23]....
        /*01f0*/ 	.word	0x00006740


	//   ....[24]....
        /*01f4*/ 	.word	0x00006d60


	//   ....[25]....
        /*01f8*/ 	.word	0x00007500


	//   ....[26]....
        /*01fc*/ 	.word	0x00007660


	//   ....[27]....
        /*0200*/ 	.word	0x000076b0


	//   ....[28]....
        /*0204*/ 	.word	0x000077f0


	//   ....[29]....
        /*0208*/ 	.word	0x00007840


	//   ....[30]....
        /*020c*/ 	.word	0x000079d0


	//   ....[31]....
        /*0210*/ 	.word	0x00007b10


	//   ....[32]....
        /*0214*/ 	.word	0x00007c90


	//   ....[33]....
        /*0218*/ 	.word	0x0000a550


	//   ....[34]....
        /*021c*/ 	.word	0x0000a5c0


	//   ....[35]....
        /*0220*/ 	.word	0x0000a600


	//   ....[36]....
        /*0224*/ 	.word	0x0000a650


	//   ....[37]....
        /*0228*/ 	.word	0x0000a680


	//   ....[38]....
        /*022c*/ 	.word	0x0000a6b0


	//   ....[39]....
        /*0230*/ 	.word	0x0000a860


	//   ....[40]....
        /*0234*/ 	.word	0x0000a990


	//   ....[41]....
        /*0238*/ 	.word	0x0000cd50


	//   ....[42]....
        /*023c*/ 	.word	0x0000cf00


	//   ....[43]....
        /*0240*/ 	.word	0x0000d2d0


	//   ....[44]....
        /*0244*/ 	.word	0x0000d7f0


	//   ....[45]....
        /*0248*/ 	.word	0x0000e040


	//   ....[46]....
        /*024c*/ 	.word	0x0000e090


	//   ....[47]....
        /*0250*/ 	.word	0x0000e190


	//   ....[48]....
        /*0254*/ 	.word	0x0000e260


	//   ....[49]....
        /*0258*/ 	.word	0x0000e2c0


	//   ....[50]....
        /*025c*/ 	.word	0x0000e490


	//   ....[51]....
        /*0260*/ 	.word	0x0000e590


	//   ....[52]....
        /*0264*/ 	.word	0x0000e6b0


	//   ....[53]....
        /*0268*/ 	.word	0x0000fbf0


	//   ....[54]....
        /*026c*/ 	.word	0x0000fc20


	//   ....[55]....
        /*0270*/ 	.word	0x0000fc30


	//   ....[56]....
        /*0274*/ 	.word	0x0000fc40


	//   ....[57]....
        /*0278*/ 	.word	0x0000fc70


	//   ....[58]....
        /*027c*/ 	.word	0x0000fc90


	//   ....[59]....
        /*0280*/ 	.word	0x0000fcb0


	//   ....[60]....
        /*0284*/ 	.word	0x0000fcc0


	//   ....[61]....
        /*0288*/ 	.word	0x000113a0


	//   ....[62]....
        /*028c*/ 	.word	0x000113e0


	//   ....[63]....
        /*0290*/ 	.word	0x00011410


	//   ....[64]....
        /*0294*/ 	.word	0x00011440


	//   ....[65]....
        /*0298*/ 	.word	0x00011480


	//   ....[66]....
        /*029c*/ 	.word	0x000114c0


	//   ....[67]....
        /*02a0*/ 	.word	0x00011500


	//   ....[68]....
        /*02a4*/ 	.word	0x00011540


	//   ....[69]....
        /*02a8*/ 	.word	0x00011690


	//   ....[70]....
        /*02ac*/ 	.word	0x000116a0


	//   ....[71]....
        /*02b0*/ 	.word	0x00011820


	//   ....[72]....
        /*02b4*/ 	.word	0x00011850


	//   ....[73]....
        /*02b8*/ 	.word	0x000119a0


	//   ....[74]....
        /*02bc*/ 	.word	0x000119d0


	//   ....[75]....
        /*02c0*/ 	.word	0x00011b20


	//   ....[76]....
        /*02c4*/ 	.word	0x00011b40


	//   ....[77]....
        /*02c8*/ 	.word	0x00012350


	//   ....[78]....
        /*02cc*/ 	.word	0x00012370


	//   ....[79]....
        /*02d0*/ 	.word	0x000124a0


	//   ....[80]....
        /*02d4*/ 	.word	0x000124d0


	//   ....[81]....
        /*02d8*/ 	.word	0x00012600


	//   ....[82]....
        /*02dc*/ 	.word	0x00012630


	//   ....[83]....
        /*02e0*/ 	.word	0x00012760


	//   ....[84]....
        /*02e4*/ 	.word	0x00012780


	//----- nvinfo : EIATTR_EXIT_INSTR_OFFSETS
	.align		4
.L_368:
        /*02e8*/ 	.byte	0x04, 0x1c
        /*02ea*/ 	.short	(.L_370 - .L_369)


	//   ....[0]....
.L_369:
        /*02ec*/ 	.word	0x00000330


	//   ....[1]....
        /*02f0*/ 	.word	0x00011b50


	//   ....[2]....
        /*02f4*/ 	.word	0x00011c20


	//   ....[3]....
        /*02f8*/ 	.word	0x00011c80


	//   ....[4]....
        /*02fc*/ 	.word	0x00012790


	//   ....[5]....
        /*0300*/ 	.word	0x00012840


	//   ....[6]....
        /*0304*/ 	.word	0x000128a0


	//----- nvinfo : EIATTR_CTAIDZ_USED
	.align		4
.L_370:
        /*0308*/ 	.byte	0x01, 0x04
	.zero		2


	//----- nvinfo : EIATTR_MAX_THREADS
	.align		4
        /*030c*/ 	.byte	0x04, 0x05
        /*030e*/ 	.short	(.L_372 - .L_371)
.L_371:
        /*0310*/ 	.word	0x00000080
        /*0314*/ 	.word	0x00000001
        /*0318*/ 	.word	0x00000001


	//----- nvinfo : EIATTR_CRS_STACK_SIZE
	.align		4
.L_372:
        /*031c*/ 	.byte	0x04, 0x1e
        /*031e*/ 	.short	(.L_374 - .L_373)
.L_373:
        /*0320*/ 	.word	0x00000000
.L_374:


//--------------------- .nv.info._ZN7cutlass13device_kernelIN5flash19enable_sm80_to_sm89INS1_16FlashAttnFwdSm80INS1_25CollectiveMainloopFwdSm80ILi4ELi1ELb0EN4cute5tupleIJNS5_1CILi128EEENS7_ILi48EEENS7_ILi96EEEEEELi96ENS_6half_tEfNS_4arch4Sm80ELb0ELb1ELb0ELb1ELb0ELb1ELb1ELb0EEENS1_21CollectiveEpilogueFwdINS6_IJS8_SA_S9_EEENS6_IJNS7_ILi1EEESI_SI_EEESC_SE_Li128ELb1ELb1ELb0ELb0EEENS1_19SingleTileSchedulerILb1ELb0ELb1ELi128EEEEEEEEEvNT_6ParamsE --------------------------
	.section	.nv.info._ZN7cutlass13device_kernelIN5flash19enable_sm80_to_sm89INS1_16FlashAttnFwdSm80INS1_25CollectiveMainloopFwdSm80ILi4ELi1ELb0EN4cute5tupleIJNS5_1CILi128EEENS7_ILi48EEENS7_ILi96EEEEEELi96ENS_6half_tEfNS_4arch4Sm80ELb0ELb1ELb0ELb1ELb0ELb1ELb1ELb0EEENS1_21CollectiveEpilogueFwdINS6_IJS8_SA_S9_EEENS6_IJNS7_ILi1EEESI_SI_EEESC_SE_Li128ELb1ELb1ELb0ELb0EEENS1_19SingleTileSchedulerILb1ELb0ELb1ELi128EEEEEEEEEvNT_6ParamsE,"",@"SHT_CUDA_INFO"
	.sectionflags	@""
	.align	4


	//----- nvinfo : EIATTR_CUDA_API_VERSION
	.align		4
        /*0000*/ 	.byte	0x04, 0x37
        /*0002*/ 	.short	(.L_376 - .L_375)
.L_375:
        /*0004*/ 	.word	0x00000082


	//----- nvinfo : EIATTR_SW2861232_WAR
	.align		4
.L_376:
        /*0008*/ 	.byte	0x01, 0x35
	.zero		2


	//----- nvinfo : EIATTR_PARAM_CBANK
	.align		4
        /*000c*/ 	.byte	0x04, 0x0a
        /*000e*/ 	.short	(.L_378 - .L_377)
	.align		4
.L_377:
        /*0010*/ 	.word	index@(.nv.constant0._ZN7cutlass13device_kernelIN5flash19enable_sm80_to_sm89INS1_16FlashAttnFwdSm80INS1_25CollectiveMainloopFwdSm80ILi4ELi1ELb0EN4cute5tupleIJNS5_1CILi128EEENS7_ILi48EEENS7_ILi96EEEEEELi96ENS_6half_tEfNS_4arch4Sm80ELb0ELb1ELb0ELb1ELb0ELb1ELb1ELb0EEENS1_21CollectiveEpilogueFwdINS6_IJS8_SA_S9_EEENS6_IJNS7_ILi1EEESI_SI_EEESC_SE_Li128ELb1ELb1ELb0ELb0EEENS1_19SingleTileSchedulerILb1ELb0ELb1ELi128EEEEEEEEEvNT_6ParamsE)
        /*0014*/ 	.short	0x0160
        /*0016*/ 	.short	0x0418


	//----- nvinfo : EIATTR_CBANK_PARAM_SIZE
	.align		4
.L_378:
        /*0018*/ 	.byte	0x03, 0x19
        /*001a*/ 	.short	0x0418


	//----- nvinfo : EIATTR_KPARAM_INFO
	.align		4
        /*001c*/ 	.byte	0x04, 0x17
        /*001e*/ 	.short	(.L_380 - .L_379)
.L_379:
        /*0020*/ 	.word	0x00000000
        /*0024*/ 	.short	0x0000
        /*0026*/ 	.short	0x0000
        /*0028*/ 	.byte	0x00, 0xf0, 0x61, 0x10


	//----- nvinfo : EIATTR_MAXREG_COUNT
	.align		4
.L_380:
        /*002c*/ 	.byte	0x03, 0x1b
        /*002e*/ 	.short	0x00ff


	//----- nvinfo : EIATTR_NUM_BARRIERS
	.align		4
        /*0030*/ 	.byte	0x02, 0x4c
        /*0032*/ 	.byte	0x02
	.zero		1


	//----- nvinfo : EIATTR_MERCURY_ISA_VERSION
	.align		4
        /*0034*/ 	.byte	0x03, 0x5f
        /*0036*/ 	.short	0x0000


	//----- nvinfo : EIATTR_COOP_GROUP_MASK_REGIDS
	.align		4
        /*0038*/ 	.byte	0x04, 0x29
        /*003a*/ 	.short	(.L_382 - .L_381)


	//   ....[0]....
.L_381:
        /*003c*/ 	.word	0xffffffff


	//   ....[1]....
        /*0040*/ 	.word	0xffffffff


	//   ....[2]....
        /*0044*/ 	.word	0xffffffff


	//   ....[3]....
        /*0048*/ 	.word	0xffffffff


	//   ....[4]....
        /*004c*/ 	.word	0xffffffff


	//   ....[5]....
        /*0050*/ 	.word	0xffffffff


	//   ....[6]....
        /*0054*/ 	.word	0xffffffff


	//   ....[7]....
        /*0058*/ 	.word	0xffffffff


	//   ....[8]....
        /*005c*/ 	.word	0xffffffff


	//   ....[9]....
        /*0060*/ 	.word	0xffffffff


	//   ....[10]....
        /*0064*/ 	.word	0xffffffff


	//   ....[11]....
        /*0068*/ 	.word	0xffffffff


	//   ....[12]....
        /*006c*/ 	.word	0xffffffff


	//   ....[13]....
        /*0070*/ 	.word	0xffffffff


	//   ....[14]....
        /*0074*/ 	.word	0xffffffff


	//   ....[15]....
        /*0078*/ 	.word	0xffffffff


	//   ....[16]....
        /*007c*/ 	.word	0xffffffff


	//   ....[17]....
        /*0080*/ 	.word	0xffffffff


	//   ....[18]....
        /*0084*/ 	.word	0xffffffff


	//   ....[19]....
        /*0088*/ 	.word	0xffffffff


	//   ....[20]....
        /*008c*/ 	.word	0xffffffff


	//   ....[21]....
        /*0090*/ 	.word	0xffffffff


	//   ....[22]....
        /*0094*/ 	.word	0xffffffff


	//   ....[23]....
        /*0098*/ 	.word	0xffffffff


	//   ....[24]....
        /*009c*/ 	.word	0xffffffff


	//   ....[25]....
        /*00a0*/ 	.word	0xffffffff


	//   ....[26]....
        /*00a4*/ 	.word	0xffffffff


	//   ....[27]....
        /*00a8*/ 	.word	0xffffffff


	//   ....[28]....
        /*00ac*/ 	.word	0xffffffff


	//   ....[29]....
        /*00b0*/ 	.word	0xffffffff


	//   ....[30]....
        /*00b4*/ 	.word	0xffffffff


	//   ....[31]....
        /*00b8*/ 	.word	0xffffffff


	//   ....[32]....
        /*00bc*/ 	.word	0xffffffff


	//   ....[33]....
        /*00c0*/ 	.word	0xffffffff


	//   ....[34]....
        /*00c4*/ 	.word	0xffffffff


	//   ....[35]....
        /*00c8*/ 	.word	0xffffffff


	//   ....[36]....
        /*00cc*/ 	.word	0xffffffff


	//   ....[37]....
        /*00d0*/ 	.word	0xffffffff


	//   ....[38]....
        /*00d4*/ 	.word	0xffffffff


	//   ....[39]....
        /*00d8*/ 	.word	0xffffffff


	//   ....[40]....
        /*00dc*/ 	.word	0xffffffff


	//   ....[41]....
        /*00e0*/ 	.word	0xffffffff


	//   ....[42]....
        /*00e4*/ 	.word	0xffffffff


	//   ....[43]....
        /*00e8*/ 	.word	0xffffffff


	//   ....[44]....
        /*00ec*/ 	.word	0xffffffff


	//   ....[45]....
        /*00f0*/ 	.word	0xffffffff


	//   ....[46]....
        /*00f4*/ 	.word	0xffffffff


	//   ....[47]....
        /*00f8*/ 	.word	0xffffffff


	//   ....[48]....
        /*00fc*/ 	.word	0xffffffff


	//   ....[49]....
        /*0100*/ 	.word	0xffffffff


	//   ....[50]....
        /*0104*/ 	.word	0xffffffff


	//   ....[51]....
        /*0108*/ 	.word	0xffffffff


	//   ....[52]....
        /*010c*/ 	.word	0xffffffff


	//   ....[53]....
        /*0110*/ 	.word	0xffffffff


	//   ....[54]....
        /*0114*/ 	.word	0xffffffff


	//   ....[55]....
        /*0118*/ 	.word	0xffffffff


	//   ....[56]....
        /*011c*/ 	.word	0xffffffff


	//   ....[57]....
        /*0120*/ 	.word	0xffffffff


	//   ....[58]....
        /*0124*/ 	.word	0xffffffff


	//   ....[59]....
        /*0128*/ 	.word	0xffffffff


	//   ....[60]....
        /*012c*/ 	.word	0xffffffff


	//   ....[61]....
        /*0130*/ 	.word	0xffffffff


	//   ....[62]....
        /*0134*/ 	.word	0xffffffff


	//   ....[63]....
        /*0138*/ 	.word	0xffffffff


	//   ....[64]....
        /*013c*/ 	.word	0xffffffff


	//   ....[65]....
        /*0140*/ 	.word	0xffffffff


	//   ....[66]....
        /*0144*/ 	.word	0xffffffff


	//   ....[67]....
        /*0148*/ 	.word	0xffffffff


	//   ....[68]....
        /*014c*/ 	.word	0xffffffff


	//   ....[69]....
        /*0150*/ 	.word	0xffffffff


	//   ....[70]....
        /*0154*/ 	.word	0xffffffff


	//   ....[71]....
        /*0158*/ 	.word	0xffffffff


	//   ....[72]....
        /*015c*/ 	.word	0xffffffff


	//   ....[73]....
        /*0160*/ 	.word	0xffffffff


	//   ....[74]....
        /*0164*/ 	.word	0xffffffff


	//   ....[75]....
        /*0168*/ 	.word	0xffffffff


	//   ....[76]....
        /*016c*/ 	.word	0xffffffff


	//   ....[77]....
        /*0170*/ 	.word	0xffffffff


	//   ....[78]....
        /*0174*/ 	.word	0xffffffff


	//   ....[79]....
        /*0178*/ 	.word	0xffffffff


	//   ....[80]....
        /*017c*/ 	.word	0xffffffff


	//   ....[81]....
        /*0180*/ 	.word	0xffffffff


	//   ....[82]....
        /*0184*/ 	.word	0xffffffff


	//   ....[83]....
        /*0188*/ 	.word	0xffffffff


	//   ....[84]....
        /*018c*/ 	.word	0xffffffff


	//   ....[85]....
        /*0190*/ 	.word	0xffffffff


	//   ....[86]....
        /*0194*/ 	.word	0xffffffff


	//   ....[87]....
        /*0198*/ 	.word	0xffffffff


	//   ....[88]....
        /*019c*/ 	.word	0xffffffff


	//   ....[89]....
        /*01a0*/ 	.word	0xffffffff


	//   ....[90]....
        /*01a4*/ 	.word	0xffffffff


	//   ....[91]....
        /*01a8*/ 	.word	0xffffffff


	//   ....[92]....
        /*01ac*/ 	.word	0xffffffff


	//   ....[93]....
        /*01b0*/ 	.word	0xffffffff


	//   ....[94]....
        /*01b4*/ 	.word	0xffffffff


	//   ....[95]....
        /*01b8*/ 	.word	0xffffffff


	//   ....[96]....
        /*01bc*/ 	.word	0xffffffff


	//   ....[97]....
        /*01c0*/ 	.word	0xffffffff


	//   ....[98]....
        /*01c4*/ 	.word	0xffffffff


	//   ....[99]....
        /*01c8*/ 	.word	0xffffffff


	//   ....[100]....
        /*01cc*/ 	.word	0xffffffff


	//----- nvinfo : EIATTR_COOP_GROUP_INSTR_OFFSETS
	.align		4
.L_382:
        /*01d0*/ 	.byte	0x04, 0x28
        /*01d2*/ 	.short	(.L_384 - .L_383)


	//   ....[0]....
.L_383:
        /*01d4*/ 	.word	0x00000080


	//   ....[1]....
        /*01d8*/ 	.word	0x00006d20


	//   ....[2]....
        /*01dc*/ 	.word	0x00006de0


	//   ....[3]....
        /*01e0*/ 	.word	0x00006fc0


	//   ....[4]....
        /*01e4*/ 	.word	0x00006ff0


	//   ....[5]....
        /*01e8*/ 	.word	0x00007130


	//   ....[6]....
        /*01ec*/ 	.word	0x00007160


	//   ....[7]....
        /*01f0*/ 	.word	0x00007290


	//   ....[8]....
        /*01f4*/ 	.word	0x000072d0


	//   ....[9]....
        /*01f8*/ 	.word	0x00007a20


	//   ....[10]....
        /*01fc*/ 	.word	0x00007a60


	//   ....[11]....
        /*0200*/ 	.word	0x00007a80


	//   ....[12]....
        /*0204*/ 	.word	0x00007a90


	//   ....[13]....
        /*0208*/ 	.word	0x00007ec0


	//   ....[14]....
        /*020c*/ 	.word	0x00007f00


	//   ....[15]....
        /*0210*/ 	.word	0x00008120


	//   ....[16]....
        /*0214*/ 	.word	0x00008160


	//   ....[17]....
        /*0218*/ 	.word	0x0000af60


	//   ....[18]....
        /*021c*/ 	.word	0x0000afa0


	//   ....[19]....
        /*0220*/ 	.word	0x0000afd0


	//   ....[20]....
        /*0224*/ 	.word	0x0000afe0


	//   ....[21]....
        /*0228*/ 	.word	0x0000b260


	//   ....[22]....
        /*022c*/ 	.word	0x0000b2a0


	//   ....[23]....
        /*0230*/ 	.word	0x0000b4c0


	//   ....[24]....
        /*0234*/ 	.word	0x0000b510


	//   ....[25]....
        /*0238*/ 	.word	0x0000f750


	//   ....[26]....
        /*023c*/ 	.word	0x0000f900


	//   ....[27]....
        /*0240*/ 	.word	0x0000fde0


	//   ....[28]....
        /*0244*/ 	.word	0x0000ffa0


	//   ....[29]....
        /*0248*/ 	.word	0x00010ad0


	//   ....[30]....
        /*024c*/ 	.word	0x00010bc0


	//   ....[31]....
        /*0250*/ 	.word	0x00010be0


	//   ....[32]....
        /*0254*/ 	.word	0x00010d80


	//   ....[33]....
        /*0258*/ 	.word	0x00010e00


	//   ....[34]....
        /*025c*/ 	.word	0x00010ef0


	//   ....[35]....
        /*0260*/ 	.word	0x000110f0


	//   ....[36]....
        /*0264*/ 	.word	0x00011280


	//   ....[37]....
        /*0268*/ 	.word	0x00012dd0


	//   ....[38]....
        /*026c*/ 	.word	0x00012f90


	//   ....[39]....
        /*0270*/ 	.word	0x00013150


	//   ....[40]....
        /*0274*/ 	.word	0x00013800


	//   ....[41]....
        /*0278*/ 	.word	0x00013fc0


	//   ....[42]....
        /*027c*/ 	.word	0x000140f0


	//   ....[43]....
        /*0280*/ 	.word	0x00014140


	//   ....[44]....
        /*0284*/ 	.word	0x00014250


	//   ....[45]....
        /*0288*/ 	.word	0x000142b0


	//   ....[46]....
        /*028c*/ 	.word	0x00014400


	//   ....[47]....
        /*0290*/ 	.word	0x000145e0


	//   ....[48]....
        /*0294*/ 	.word	0x00014730


	//   ....[49]....
        /*0298*/ 	.word	0x00016fc0


	//   ....[50]....
        /*029c*/ 	.word	0x00017040


	//   ....[51]....
        /*02a0*/ 	.word	0x00017060


	//   ....[52]....
        /*02a4*/ 	.word	0x000170b0


	//   ....[53]....
        /*02a8*/ 	.word	0x000170e0


	//   ....[54]....
        /*02ac*/ 	.word	0x00017110


	//   ....[55]....
        /*02b0*/ 	.word	0x00017290


	//   ....[56]....
        /*02b4*/ 	.word	0x000173c0


	//   ....[57]....
        /*02b8*/ 	.word	0x000197b0


	//   ....[58]....
        /*02bc*/ 	.word	0x00019960


	//   ....[59]....
        /*02c0*/ 	.word	0x00019da0


	//   ....[60]....
        /*02c4*/ 	.word	0x0001a280


	//   ....[61]....
        /*02c8*/ 	.word	0x0001a9b0


	//   ....[62]....
        /*02cc*/ 	.word	0x0001aaf0


	//   ....[63]....
        /*02d0*/ 	.word	0x0001ab70


	//   ....[64]....
        /*02d4*/ 	.word	0x0001ace0


	//   ....[65]....
        /*02d8*/ 	.word	0x0001ad50


	//   ....[66]....
        /*02dc*/ 	.word	0x0001ae70


	//   ....[67]....
        /*02e0*/ 	.word	0x0001b010


	//   ....[68]....
        /*02e4*/ 	.word	0x0001b150


	//   ....[69]....
        /*02e8*/ 	.word	0x0001c650


	//   ....[70]....
        /*02ec*/ 	.word	0x0001c680


	//   ....[71]....
        /*02f0*/ 	.word	0x0001c6b0


	//   ....[72]....
        /*02f4*/ 	.word	0x0001c6c0


	//   ....[73]....
        /*02f8*/ 	.word	0x0001c6f0


	//   ....[74]....
        /*02fc*/ 	.word	0x0001c710


	//   ....[75]....
        /*0300*/ 	.word	0x0001c730


	//   ....[76]....
        /*0304*/ 	.word	0x0001c740


	//   ....[77]....
        /*0308*/ 	.word	0x0001ddf0


	//   ....[78]....
        /*030c*/ 	.word	0x0001de30


	//   ....[79]....
        /*0310*/ 	.word	0x0001de60


	//   ....[80]....
        /*0314*/ 	.word	0x0001dea0


	//   ....[81]....
        /*0318*/ 	.word	0x0001ded0


	//   ....[82]....
        /*031c*/ 	.word	0x0001df00


	//   ....[83]....
        /*0320*/ 	.word	0x0001df20


	//   ....[84]....
        /*0324*/ 	.word	0x0001df40


	//   ....[85]....
        /*0328*/ 	.word	0x0001e0e0


	//   ....[86]....
        /*032c*/ 	.word	0x0001e0f0


	//   ....[87]....
        /*0330*/ 	.word	0x0001e270


	//   ....[88]....
        /*0334*/ 	.word	0x0001e2a0


	//   ....[89]....
        /*0338*/ 	.word	0x0001e3f0


	//   ....[90]....
        /*033c*/ 	.word	0x0001e420


	//   ....[91]....
        /*0340*/ 	.word	0x0001e570


	//   ....[92]....
        /*0344*/ 	.word	0x0001e590


	//   ....[93]....
        /*0348*/ 	.word	0x0001eda0


	//   ....[94]....
        /*034c*/ 	.word	0x0001edb0


	//   ....[95]....
        /*0350*/ 	.word	0x0001eee0


	//   ....[96]....
        /*0354*/ 	.word	0x0001ef10


	//   ....[97]....
        /*0358*/ 	.word	0x0001f040


	//   ....[98]....
        /*035c*/ 	.word	0x0001f070


	//   ....[99]....
        /*0360*/ 	.word	0x0001f1a0


	//   ....[100]....
        /*0364*/ 	.word	0x0001f1c0


	//----- nvinfo : EIATTR_EXIT_INSTR_OFFSETS
	.align		4
.L_384:
        /*0368*/ 	.byte	0x04, 0x1c
        /*036a*/ 	.short	(.L_386 - .L_385)


	//   ....[0]....
.L_385:
        /*036c*/ 	.word	0x00000330


	//   ....[1]....
        /*0370*/ 	.word	0x0001e5a0


	//   ....[2]....
        /*0374*/ 	.word	0x0001e670


	//   ....[3]....
        /*0378*/ 	.word	0x0001e6d0


	//   ....[4]....
        /*037c*/ 	.word	0x0001f1d0


	//   ....[5]....
        /*0380*/ 	.word	0x0001f280


	//   ....[6]....
        /*0384*/ 	.word	0x0001f2e0


	//----- nvinfo : EIATTR_CTAIDZ_USED
	.align		4
.L_386:
        /*0388*/ 	.byte	0x01, 0x04
	.zero		2


	//----- nvinfo : EIATTR_MAX_THREADS
	.align		4
        /*038c*/ 	.byte	0x04, 0x05
        /*038e*/ 	.short	(.L_388 - .L_387)
.L_387:
        /*0390*/ 	.word	0x00000080
        /*0394*/ 	.word	0x00000001
        /*0398*/ 	.word	0x00000001


	//----- nvinfo : EIATTR_CRS_STACK_SIZE
	.align		4
.L_388:
        /*039c*/ 	.byte	0x04, 0x1e
        /*039e*/ 	.short	(.L_390 - .L_389)
.L_389:
        /*03a0*/ 	.word	0x00000000
.L_390:


//--------------------- .nv.info._ZN7cutlass13device_kernelIN5flash19enable_sm80_to_sm89INS1_16FlashAttnFwdSm80INS1_25CollectiveMainloopFwdSm80ILi4ELi1ELb0EN4cute5tupleIJNS5_1CILi128EEENS7_ILi64EEENS7_ILi96EEEEEELi96ENS_6half_tEfNS_4arch4Sm80ELb1ELb0ELb0ELb0ELb0ELb0ELb1ELb0EEENS1_21CollectiveEpilogueFwdINS6_IJS8_SA_S9_EEENS6_IJNS7_ILi1EEESI_SI_EEESC_SE_Li128ELb0ELb1ELb0ELb0EEENS1_30DynamicPersistentTileSchedulerILi128ELi128ELb0ELb1ELb0EEEEEEEEEvNT_6ParamsE --------------------------
	.section	.nv.info._ZN7cutlass13device_kernelIN5flash19enable_sm80_to_sm89INS1_16FlashAttnFwdSm80INS1_25CollectiveMainloopFwdSm80ILi4ELi1ELb0EN4cute5tupleIJNS5_1CILi128EEENS7_ILi64EEENS7_ILi96EEEEEELi96ENS_6half_tEfNS_4arch4Sm80ELb1ELb0ELb0ELb0ELb0ELb0ELb1ELb0EEENS1_21CollectiveEpilogueFwdINS6_IJS8_SA_S9_EEENS6_IJNS7_ILi1EEESI_SI_EEESC_SE_Li128ELb0ELb1ELb0ELb0EEENS1_30DynamicPersistentTileSchedulerILi128ELi128ELb0ELb1ELb0EEEEEEEEEvNT_6ParamsE,"",@"SHT_CUDA_INFO"
	.sectionflags	@""
	.align	4


	//----- nvinfo : EIATTR_CUDA_API_VERSION
	.align		4
        /*0000*/ 	.byte	0x04, 0x37
        /*0002*/ 	.short	(.L_392 - .L_391)
.L_391:
        /*0004*/ 	.word	0x00000082


	//----- nvinfo : EIATTR_SW2861232_WAR
	.align		4
.L_392:
        /*0008*/ 	.byte	0x01, 0x35
	.zero		2


	//----- nvinfo : EIATTR_PARAM_CBANK
	.align		4
        /*000c*/ 	.byte	0x04, 0x0a
        /*000e*/ 	.short	(.L_394 - .L_393)
	.align		4
.L_393:
        /*0010*/ 	.word	index@(.nv.constant0._ZN7cutlass13device_kernelIN5flash19enable_sm80_to_sm89INS1_16FlashAttnFwdSm80INS1_25CollectiveMainloopFwdSm80ILi4ELi1ELb0EN4cute5tupleIJNS5_1CILi128EEENS7_ILi64EEENS7_ILi96EEEEEELi96ENS_6half_tEfNS_4arch4Sm80ELb1ELb0ELb0ELb0ELb0ELb0ELb1ELb0EEENS1_21CollectiveEpilogueFwdINS6_IJS8_SA_S9_EEENS6_IJNS7_ILi1EEESI_SI_EEESC_SE_Li128ELb0ELb1ELb0ELb0EEENS1_30DynamicPersistentTileSchedulerILi128ELi128ELb0ELb1ELb0EEEEEEEEEvNT_6ParamsE)
        /*0014*/ 	.short	0x0160
        /*0016*/ 	.short	0x0428


	//----- nvinfo : EIATTR_CBANK_PARAM_SIZE
	.align		4
.L_394:
        /*0018*/ 	.byte	0x03, 0x19
        /*001a*/ 	.short	0x0428


	//----- nvinfo : EIATTR_KPARAM_INFO
	.align		4
        /*001c*/ 	.byte	0x04, 0x17
        /*001e*/ 	.short	(.L_396 - .L_395)
.L_395:
        /*0020*/ 	.word	0x00000000
        /*0024*/ 	.short	0x0000
        /*0026*/ 	.short	0x0000
        /*0028*/ 	.byte	0x00, 0xf0, 0xa1, 0x10


	//----- nvinfo : EIATTR_MAXREG_COUNT
	.align		4
.L_396:
        /*002c*/ 	.byte	0x03, 0x1b
        /*002e*/ 	.short	0x00ff


	//----- nvinfo : EIATTR_NUM_BARRIERS
	.align		4
        /*0030*/ 	.byte	0x02, 0x4c
        /*0032*/ 	.byte	0x06
	.zero		1


	//----- nvinfo : EIATTR_ANNOTATIONS
	.align		4
        /*0034*/ 	.byte	0x04, 0x55
        /*0036*/ 	.short	(.L_398 - .L_397)


	//   ....[0]....
.L_397:
        /* <DEDUP_REMOVED lines=77> */


	//----- nvinfo : EIATTR_MERCURY_ISA_VERSION
	.align		4
.L_398:
        /*04f8*/ 	.byte	0x03, 0x5f
        /*04fa*/ 	.short	0x0000


	//----- nvinfo : EIATTR_INT_WARP_WIDE_INSTR_OFFSETS
	.align		4
        /*04fc*/ 	.byte	0x04, 0x31
        /*04fe*/ 	.short	(.L_400 - .L_399)


	//   ....[0]....
.L_399:
        /*0500*/ 	.word	0x0000d1a0


	//   ....[1]....
        /*0504*/ 	.word	0x0000d220


	//----- nvinfo : EIATTR_COOP_GROUP_MASK_REGIDS
	.align		4
.L_400:
        /*0508*/ 	.byte	0x04, 0x29
        /*050a*/ 	.short	(.L_402 - .L_401)


	//   ....[0]....
.L_401:
        /*050c*/ 	.word	0xffffffff


	//   ....[1]....
        /*0510*/ 	.word	0xffffffff


	//   ....[2]....
        /*0514*/ 	.word	0xffffffff


	//   ....[3]....
        /*0518*/ 	.word	0xffffffff


	//   ....[4]....
        /*051c*/ 	.word	0xffffffff


	//   ....[5]....
        /*0520*/ 	.word	0xffffffff


	//   ....[6]....
        /*0524*/ 	.word	0xffffffff


	//   ....[7]....
        /*0528*/ 	.word	0xffffffff


	//   ....[8]....
        /*052c*/ 	.word	0xffffffff


	//   ....[9]....
        /*0530*/ 	.word	0xffffffff


	//   ....[10]....
        /*0534*/ 	.word	0xffffffff


	//   ....[11]....
        /*0538*/ 	.word	0xffffffff


	//   ....[12]....
        /*053c*/ 	.word	0xffffffff


	//   ....[13]....
        /*0540*/ 	.word	0xffffffff


	//   ....[14]....
        /*0544*/ 	.word	0xffffffff


	//   ....[15]....
        /*0548*/ 	.word	0xffffffff


	//   ....[16]....
        /*054c*/ 	.word	0xffffffff


	//   ....[17]....
        /*0550*/ 	.word	0xffffffff


	//   ....[18]....
        /*0554*/ 	.word	0xffffffff


	//   ....[19]....
        /*0558*/ 	.word	0xffffffff


	//   ....[20]....
        /*055c*/ 	.word	0xffffffff


	//   ....[21]....
        /*0560*/ 	.word	0xffffffff


	//   ....[22]....
        /*0564*/ 	.word	0xffffffff


	//   ....[23]....
        /*0568*/ 	.word	0xffffffff


	//   ....[24]....
        /*056c*/ 	.word	0xffffffff


	//   ....[25]....
        /*0570*/ 	.word	0xffffffff


	//   ....[26]....
        /*0574*/ 	.word	0xffffffff


	//   ....[27]....
        /*0578*/ 	.word	0xffffffff


	//   ....[28]....
        /*057c*/ 	.word	0xffffffff


	//   ....[29]....
        /*0580*/ 	.word	0xffffffff


	//   ....[30]....
        /*0584*/ 	.word	0xffffffff


	//   ....[31]....
        /*0588*/ 	.word	0xffffffff


	//   ....[32]....
        /*058c*/ 	.word	0xffffffff


	//   ....[33]....
        /*0590*/ 	.word	0xffffffff


	//   ....[34]....
        /*0594*/ 	.word	0xffffffff


	//   ....[35]....
        /*0598*/ 	.word	0xffffffff


	//   ....[36]....
        /*059c*/ 	.word	0xffffffff


	//   ....[37]....
        /*05a0*/ 	.word	0xffffffff


	//   ....[38]....
        /*05a4*/ 	.word	0xffffffff


	//   ....[39]....
        /*05a8*/ 	.word	0xffffffff


	//   ....[40]....
        /*05ac*/ 	.word	0xffffffff


	//   ....[41]....
        /*05b0*/ 	.word	0xffffffff


	//   ....[42]....
        /*05b4*/ 	.word	0xffffffff


	//   ....[43]....
        /*05b8*/ 	.word	0xffffffff


	//   ....[44]....
        /*05bc*/ 	.word	0xffffffff


	//   ....[45]....
        /*05c0*/ 	.word	0xffffffff


	//   ....[46]....
        /*05c4*/ 	.word	0xffffffff


	//   ....[47]....
        /*05c8*/ 	.word	0xffffffff


	//   ....[48]....
        /*05cc*/ 	.word	0xffffffff


	//   ....[49]....
        /*05d0*/ 	.word	0xffffffff


	//   ....[50]....
        /*05d4*/ 	.word	0xffffffff


	//   ....[51]....
        /*05d8*/ 	.word	0xffffffff


	//   ....[52]....
        /*05dc*/ 	.word	0xffffffff


	//   ....[53]....
        /*05e0*/ 	.word	0xffffffff


	//   ....[54]....
        /*05e4*/ 	.word	0xffffffff


	//   ....[55]....
        /*05e8*/ 	.word	0xffffffff


	//   ....[56]....
        /*05ec*/ 	.word	0xffffffff


	//   ....[57]....
        /*05f0*/ 	.word	0xffffffff


	//   ....[58]....
        /*05f4*/ 	.word	0xffffffff


	//   ....[59]....
        /*05f8*/ 	.word	0xffffffff


	//   ....[60]....
        /*05fc*/ 	.word	0xffffffff


	//   ....[61]....
        /*0600*/ 	.word	0xffffffff


	//   ....[62]....
        /*0604*/ 	.word	0xffffffff


	//   ....[63]....
        /*0608*/ 	.word	0xffffffff


	//   ....[64]....
        /*060c*/ 	.word	0xffffffff


	//   ....[65]....
        /*0610*/ 	.word	0xffffffff


	//   ....[66]....
        /*0614*/ 	.word	0xffffffff


	//   ....[67]....
        /*0618*/ 	.word	0xffffffff


	//   ....[68]....
        /*061c*/ 	.word	0xffffffff


	//   ....[69]....
        /*0620*/ 	.word	0xffffffff


	//   ....[70]....
        /*0624*/ 	.word	0xffffffff


	//   ....[71]....
        /*0628*/ 	.word	0xffffffff


	//   ....[72]....
        /*062c*/ 	.word	0xffffffff


	//   ....[73]....
        /*0630*/ 	.word	0xffffffff


	//   ....[74]....
        /*0634*/ 	.word	0xffffffff


	//   ....[75]....
        /*0638*/ 	.word	0xffffffff


	//   ....[76]....
        /*063c*/ 	.word	0xffffffff


	//   ....[77]....
        /*0640*/ 	.word	0xffffffff


	//   ....[78]....
        /*0644*/ 	.word	0xffffffff


	//   ....[79]....
        /*0648*/ 	.word	0xffffffff


	//   ....[80]....
        /*064c*/ 	.word	0xffffffff


	//   ....[81]....
        /*0650*/ 	.word	0xffffffff


	//   ....[82]....
        /*0654*/ 	.word	0xffffffff


	//   ....[83]....
        /*0658*/ 	.word	0xffffffff


	//   ....[84]....
        /*065c*/ 	.word	0xffffffff


	//   ....[85]....
        /*0660*/ 	.word	0xffffffff


	//   ....[86]....
        /*0664*/ 	.word	0xffffffff


	//   ....[87]....
        /*0668*/ 	.word	0xffffffff


	//   ....[88]....
        /*066c*/ 	.word	0xffffffff


	//   ....[89]....
        /*0670*/ 	.word	0xffffffff


	//   ....[90]....
        /*0674*/ 	.word	0xffffffff


	//   ....[91]....
        /*0678*/ 	.word	0xffffffff


	//   ....[92]....
        /*067c*/ 	.word	0xffffffff


	//   ....[93]....
        /*0680*/ 	.word	0xffffffff


	//   ....[94]....
        /*0684*/ 	.word	0xffffffff


	//   ....[95]....
        /*0688*/ 	.word	0xffffffff


	//   ....[96]....
        /*068c*/ 	.word	0xffffffff


	//   ....[97]....
        /*0690*/ 	.word	0xffffffff


	//   ....[98]....
        /*0694*/ 	.word	0xffffffff


	//   ....[99]....
        /*0698*/ 	.word	0xffffffff


	//----- nvinfo : EIATTR_COOP_GROUP_INSTR_OFFSETS
	.align		4
.L_402:
        /*069c*/ 	.byte	0x04, 0x28
        /*069e*/ 	.short	(.L_404 - .L_403)


	//   ....[0]....
.L_403:
        /*06a0*/ 	.word	0x00000050


	//   ....[1]....
        /*06a4*/ 	.word	0x000017f0


	//   ....[2]....
        /*06a8*/ 	.word	0x00001810


	//   ....[3]....
        /*06ac*/ 	.word	0x000019e0


	//   ....[4]....
        /*06b0*/ 	.word	0x000019f0


	//   ....[5]....
        /*06b4*/ 	.word	0x00001bb0


	//   ....[6]....
        /*06b8*/ 	.word	0x00001bd0


	//   ....[7]....
        /*06bc*/ 	.word	0x00001d90


	//   ....[8]....
        /*06c0*/ 	.word	0x00001da0


	//   ....[9]....
        /*06c4*/ 	.word	0x00002f20


	//   ....[10]....
        /*06c8*/ 	.word	0x00002f30


	//   ....[11]....
        /*06cc*/ 	.word	0x00003060


	//   ....[12]....
        /*06d0*/ 	.word	0x00003480


	//   ....[13]....
        /*06d4*/ 	.word	0x00003530


	//   ....[14]....
        /*06d8*/ 	.word	0x00003670


	//   ....[15]....
        /*06dc*/ 	.word	0x00003690


	//   ....[16]....
        /*06e0*/ 	.word	0x00003790


	//   ....[17]....
        /*06e4*/ 	.word	0x00003da0


	//   ....[18]....
        /*06e8*/ 	.word	0x00003e90


	//   ....[19]....
        /*06ec*/ 	.word	0x00003ea0


	//   ....[20]....
        /*06f0*/ 	.word	0x00003f10


	//   ....[21]....
        /*06f4*/ 	.word	0x00006150


	//   ....[22]....
        /*06f8*/ 	.word	0x000061a0


	//   ....[23]....
        /*06fc*/ 	.word	0x00006200


	//   ....[24]....
        /*0700*/ 	.word	0x00006240


	//   ....[25]....
        /*0704*/ 	.word	0x00006ab0


	//   ....[26]....
        /*0708*/ 	.word	0x00006bc0


	//   ....[27]....
        /*070c*/ 	.word	0x00006f50


	//   ....[28]....
        /*0710*/ 	.word	0x00007090


	//   ....[29]....
        /*0714*/ 	.word	0x000070e0


	//   ....[30]....
        /*0718*/ 	.word	0x00007200


	//   ....[31]....
        /*071c*/ 	.word	0x00007260


	//   ....[32]....
        /*0720*/ 	.word	0x00007320


	//   ....[33]....
        /*0724*/ 	.word	0x0000a530


	//   ....[34]....
        /*0728*/ 	.word	0x0000a590


	//   ....[35]....
        /*072c*/ 	.word	0x0000a5e0


	//   ....[36]....
        /*0730*/ 	.word	0x0000a620


	//   ....[37]....
        /*0734*/ 	.word	0x0000a640


	//   ....[38]....
        /*0738*/ 	.word	0x0000a670


	//   ....[39]....
        /*073c*/ 	.word	0x0000ac60


	//   ....[40]....
        /*0740*/ 	.word	0x0000ad90


	//   ....[41]....
        /*0744*/ 	.word	0x0000c7a0


	//   ....[42]....
        /*0748*/ 	.word	0x0000c810


	//   ....[43]....
        /*074c*/ 	.word	0x0000c820


	//   ....[44]....
        /*0750*/ 	.word	0x0000c830


	//   ....[45]....
        /*0754*/ 	.word	0x0000c860


	//   ....[46]....
        /*0758*/ 	.word	0x0000c880


	//   ....[47]....
        /*075c*/ 	.word	0x0000c890


	//   ....[48]....
        /*0760*/ 	.word	0x0000c8a0


	//   ....[49]....
        /*0764*/ 	.word	0x0000d9b0


	//   ....[50]....
        /*0768*/ 	.word	0x0000dda0


	//   ....[51]....
        /*076c*/ 	.word	0x0000ddd0


	//   ....[52]....
        /*0770*/ 	.word	0x0000de00


	//   ....[53]....
        /*0774*/ 	.word	0x0000de20


	//   ....[54]....
        /*0778*/ 	.word	0x0000de30


	//   ....[55]....
        /*077c*/ 	.word	0x0000de40


	//   ....[56]....
        /*0780*/ 	.word	0x0000de50


	//   ....[57]....
        /*0784*/ 	.word	0x0000de60


	//   ....[58]....
        /*0788*/ 	.word	0x0000e0e0


	//   ....[59]....
        /*078c*/ 	.word	0x0000e0f0


	//   ....[60]....
        /*0790*/ 	.word	0x0000e220


	//   ....[61]....
        /*0794*/ 	.word	0x0000e250


	//   ....[62]....
        /*0798*/ 	.word	0x0000e350


	//   ....[63]....
        /*079c*/ 	.word	0x0000e380


	//   ....[64]....
        /*07a0*/ 	.word	0x0000e470


	//   ....[65]....
        /*07a4*/ 	.word	0x0000e480


	//   ....[66]....
        /*07a8*/ 	.word	0x0000ea50


	//   ....[67]....
        /*07ac*/ 	.word	0x0000ea70


	//   ....[68]....
        /*07b0*/ 	.word	0x0000ec00


	//   ....[69]....
        /*07b4*/ 	.word	0x0000ec10


	//   ....[70]....
        /*07b8*/ 	.word	0x0000ed90


	//   ....[71]....
        /*07bc*/ 	.word	0x0000edb0


	//   ....[72]....
        /*07c0*/ 	.word	0x0000ef30


	//   ....[73]....
        /*07c4*/ 	.word	0x0000ef40


	//   ....[74]....
        /*07c8*/ 	.word	0x0000f130


	//   ....[75]....
        /*07cc*/ 	.word	0x0000f220


	//   ....[76]....
        /*07d0*/ 	.word	0x0000f290


	//   ....[77]....
        /*07d4*/ 	.word	0x0000f2f0


	//   ....[78]....
        /*07d8*/ 	.word	0x0000f350


	//   ....[79]....
        /*07dc*/ 	.word	0x0000f3b0


	//   ....[80]....
        /*07e0*/ 	.word	0x0000f420


	//   ....[81]....
        /*07e4*/ 	.word	0x0000f480


	//   ....[82]....
        /*07e8*/ 	.word	0x0000f4e0


	//   ....[83]....
        /*07ec*/ 	.word	0x0000f530


	//   ....[84]....
        /*07f0*/ 	.word	0x0000f590


	//   ....[85]....
        /*07f4*/ 	.word	0x0000f5e0


	//   ....[86]....
        /*07f8*/ 	.word	0x0000f640


	//   ....[87]....
        /*07fc*/ 	.word	0x0000f690


	//   ....[88]....
        /*0800*/ 	.word	0x0000f6f0


	//   ....[89]....
        /*0804*/ 	.word	0x0000f740


	//   ....[90]....
        /*0808*/ 	.word	0x0000f7a0


	//   ....[91]....
        /*080c*/ 	.word	0x0000f800


	//   ....[92]....
        /*0810*/ 	.word	0x0000f870


	//   ....[93]....
        /*0814*/ 	.word	0x0000f8d0


	//   ....[94]....
        /*0818*/ 	.word	0x0000f930


	//   ....[95]....
        /*081c*/ 	.word	0x0000f990


	//   ....[96]....
        /*0820*/ 	.word	0x0000fa00


	//   ....[97]....
        /*0824*/ 	.word	0x0000fa60


	//   ....[98]....
        /*0828*/ 	.word	0x0000fac0


	//   ....[99]....
        /*082c*/ 	.word	0x0000fb20


	//----- nvinfo : EIATTR_EXIT_INSTR_OFFSETS
	.align		4
.L_404:
        /*0830*/ 	.byte	0x04, 0x1c
        /*0832*/ 	.short	(.L_406 - .L_405)


	//   ....[0]....
.L_405:
        /*0834*/ 	.word	0x000000a0


	//   ....[1]....
        /*0838*/ 	.word	0x0000f1d0


	//----- nvinfo : EIATTR_MAX_THREADS
	.align		4
.L_406:
        /*083c*/ 	.byte	0x04, 0x05
        /*083e*/ 	.short	(.L_408 - .L_407)
.L_407:
        /*0840*/ 	.word	0x00000080
        /*0844*/ 	.word	0x00000001
        /*0848*/ 	.word	0x00000001


	//----- nvinfo : EIATTR_CRS_STACK_SIZE
	.align		4
.L_408:
        /*084c*/ 	.byte	0x04, 0x1e
        /*084e*/ 	.short	(.L_410 - .L_409)
.L_409:
        /*0850*/ 	.word	0x00000000
.L_410:


//--------------------- .nv.info._ZN7cutlass13device_kernelIN5flash19enable_sm80_to_sm89INS1_16FlashAttnFwdSm80INS1_25CollectiveMainloopFwdSm80ILi4ELi1ELb0EN4cute5tupleIJNS5_1CILi128EEENS7_ILi64EEENS7_ILi96EEEEEELi96ENS_6half_tEfNS_4arch4Sm80ELb1ELb0ELb0ELb1ELb0ELb0ELb1ELb0EEENS1_21CollectiveEpilogueFwdINS6_IJS8_SA_S9_EEENS6_IJNS7_ILi1EEESI_SI_EEESC_SE_Li128ELb1ELb1ELb0ELb0EEENS1_19SingleTileSchedulerILb1ELb0ELb1ELi128EEEEEEEEEvNT_6ParamsE --------------------------
	.section	.nv.info._ZN7cutlass13device_kernelIN5flash19enable_sm80_to_sm89INS1_16FlashAttnFwdSm80INS1_25CollectiveMainloopFwdSm80ILi4ELi1ELb0EN4cute5tupleIJNS5_1CILi128EEENS7_ILi64EEENS7_ILi96EEEEEELi96ENS_6half_tEfNS_4arch4Sm80ELb1ELb0ELb0ELb1ELb0ELb0ELb1ELb0EEENS1_21CollectiveEpilogueFwdINS6_IJS8_SA_S9_EEENS6_IJNS7_ILi1EEESI_SI_EEESC_SE_Li128ELb1ELb1ELb0ELb0EEENS1_19SingleTileSchedulerILb1ELb0ELb1ELi128EEEEEEEEEvNT_6ParamsE,"",@"SHT_CUDA_INFO"
	.sectionflags	@""
	.align	4


	//----- nvinfo : EIATTR_CUDA_API_VERSION
	.align		4
        /*0000*/ 	.byte	0x04, 0x37
        /*0002*/ 	.short	(.L_412 - .L_411)
.L_411:
        /*0004*/ 	.word	0x00000082


	//----- nvinfo : EIATTR_SW2861232_WAR
	.align		4
.L_412:
        /*0008*/ 	.byte	0x01, 0x35
	.zero		2


	//----- nvinfo : EIATTR_PARAM_CBANK
	.align		4
        /*000c*/ 	.byte	0x04, 0x0a
        /*000e*/ 	.short	(.L_414 - .L_413)
	.align		4
.L_413:
        /*0010*/ 	.word	index@(.nv.constant0._ZN7cutlass13device_kernelIN5flash19enable_sm80_to_sm89INS1_16FlashAttnFwdSm80INS1_25CollectiveMainloopFwdSm80ILi4ELi1ELb0EN4cute5tupleIJNS5_1CILi128EEENS7_ILi64EEENS7_ILi96EEEEEELi96ENS_6half_tEfNS_4arch4Sm80ELb1ELb0ELb0ELb1ELb0ELb0ELb1ELb0EEENS1_21CollectiveEpilogueFwdINS6_IJS8_SA_S9_EEENS6_IJNS7_ILi1EEESI_SI_EEESC_SE_Li128ELb1ELb1ELb0ELb0EEENS1_19SingleTileSchedulerILb1ELb0ELb1ELi128EEEEEEEEEvNT_6ParamsE)
        /*0014*/ 	.short	0x0160
        /*0016*/ 	.short	0x0418


	//----- nvinfo : EIATTR_CBANK_PARAM_SIZE
	.align		4
.L_414:
        /*0018*/ 	.byte	0x03, 0x19
        /*001a*/ 	.short	0x0418


	//----- nvinfo : EIATTR_KPARAM_INFO
	.align		4
        /*001c*/ 	.byte	0x04, 0x17
        /*001e*/ 	.short	(.L_416 - .L_415)
.L_415:
        /*0020*/ 	.word	0x00000000
        /*0024*/ 	.short	0x0000
        /*0026*/ 	.short	0x0000
        /*0028*/ 	.byte	0x00, 0xf0, 0x61, 0x10


	//----- nvinfo : EIATTR_MAXREG_COUNT
	.align		4
.L_416:
        /*002c*/ 	.byte	0x03, 0x1b
        /*002e*/ 	.short	0x00ff


	//----- nvinfo : EIATTR_NUM_BARRIERS
	.align		4
        /*0030*/ 	.byte	0x02, 0x4c
        /*0032*/ 	.byte	0x02
	.zero		1


	//----- nvinfo : EIATTR_ANNOTATIONS
	.align		4
        /*0034*/ 	.byte	0x04, 0x55
        /*0036*/ 	.short	(.L_418 - .L_417)


	//   ....[0]....
.L_417:
        /* <DEDUP_REMOVED lines=44> */


	//----- nvinfo : EIATTR_MERCURY_ISA_VERSION
	.align		4
.L_418:
        /*02e0*/ 	.byte	0x03, 0x5f
        /*02e2*/ 	.short	0x0000


	//----- nvinfo : EIATTR_COOP_GROUP_MASK_REGIDS
	.align		4
        /*02e4*/ 	.byte	0x04, 0x29
        /*02e6*/ 	.short	(.L_420 - .L_419)


	//   ....[0]....
.L_419:
        /*02e8*/ 	.word	0xffffffff


	//   ....[1]....
        /*02ec*/ 	.word	0xffffffff


	//   ....[2]....
        /*02f0*/ 	.word	0xffffffff


	//   ....[3]....
        /*02f4*/ 	.word	0xffffffff


	//   ....[4]....
        /*02f8*/ 	.word	0xffffffff


	//   ....[5]....
        /*02fc*/ 	.word	0xffffffff


	//   ....[6]....
        /*0300*/ 	.word	0xffffffff


	//   ....[7]....
        /*0304*/ 	.word	0xffffffff


	//   ....[8]....
        /*0308*/ 	.word	0xffffffff


	//   ....[9]....
        /*030c*/ 	.word	0xffffffff


	//   ....[10]....
        /*0310*/ 	.word	0xffffffff


	//   ....[11]....
        /*0314*/ 	.word	0xffffffff


	//   ....[12]....
        /*0318*/ 	.word	0xffffffff


	//   ....[13]....
        /*031c*/ 	.word	0xffffffff


	//   ....[14]....
        /*0320*/ 	.word	0xffffffff


	//   ....[15]....
        /*0324*/ 	.word	0xffffffff


	//   ....[16]....
        /*0328*/ 	.word	0xffffffff


	//   ....[17]....
        /*032c*/ 	.word	0xffffffff


	//   ....[18]....
        /*0330*/ 	.word	0xffffffff


	//   ....[19]....
        /*0334*/ 	.word	0xffffffff


	//   ....[20]....
        /*0338*/ 	.word	0xffffffff


	//   ....[21]....
        /*033c*/ 	.word	0xffffffff


	//   ....[22]....
        /*0340*/ 	.word	0xffffffff


	//   ....[23]....
        /*0344*/ 	.word	0xffffffff


	//   ....[24]....
        /*0348*/ 	.word	0xffffffff


	//   ....[25]....
        /*034c*/ 	.word	0xffffffff


	//   ....[26]....
        /*0350*/ 	.word	0xffffffff


	//   ....[27]....
        /*0354*/ 	.word	0xffffffff


	//   ....[28]....
        /*0358*/ 	.word	0xffffffff


	//   ....[29]....
        /*035c*/ 	.word	0xffffffff


	//   ....[30]....
        /*0360*/ 	.word	0xffffffff


	//   ....[31]....
        /*0364*/ 	.word	0xffffffff


	//   ....[32]....
        /*0368*/ 	.word	0xffffffff


	//   ....[33]....
        /*036c*/ 	.word	0xffffffff


	//   ....[34]....
        /*0370*/ 	.word	0xffffffff


	//   ....[35]....
        /*0374*/ 	.word	0xffffffff


	//   ....[36]....
        /*0378*/ 	.word	0xffffffff


	//   ....[37]....
        /*037c*/ 	.word	0xffffffff


	//   ....[38]....
        /*0380*/ 	.word	0xffffffff


	//   ....[39]....
        /*0384*/ 	.word	0xffffffff


	//   ....[40]....
        /*0388*/ 	.word	0xffffffff


	//   ....[41]....
        /*038c*/ 	.word	0xffffffff


	//   ....[42]....
        /*0390*/ 	.word	0xffffffff


	//   ....[43]....
        /*0394*/ 	.word	0xffffffff


	//   ....[44]....
        /*0398*/ 	.word	0xffffffff


	//   ....[45]....
        /*039c*/ 	.word	0xffffffff


	//   ....[46]....
        /*03a0*/ 	.word	0xffffffff


	//   ....[47]....
        /*03a4*/ 	.word	0xffffffff


	//   ....[48]....
        /*03a8*/ 	.word	0xffffffff


	//   ....[49]....
        /*03ac*/ 	.word	0xffffffff


	//   ....[50]....
        /*03b0*/ 	.word	0xffffffff


	//   ....[51]....
        /*03b4*/ 	.word	0xffffffff


	//   ....[52]....
        /*03b8*/ 	.word	0xffffffff


	//   ....[53]....
        /*03bc*/ 	.word	0xffffffff


	//   ....[54]....
        /*03c0*/ 	.word	0xffffffff


	//   ....[55]....
        /*03c4*/ 	.word	0xffffffff


	//   ....[56]....
        /*03c8*/ 	.word	0xffffffff


	//   ....[57]....
        /*03cc*/ 	.word	0xffffffff


	//   ....[58]....
        /*03d0*/ 	.word	0xffffffff


	//   ....[59]....
        /*03d4*/ 	.word	0xffffffff


	//   ....[60]....
        /*03d8*/ 	.word	0xffffffff


	//   ....[61]....
        /*03dc*/ 	.word	0xffffffff


	//   ....[62]....
        /*03e0*/ 	.word	0xffffffff


	//   ....[63]....
        /*03e4*/ 	.word	0xffffffff


	//   ....[64]....
        /*03e8*/ 	.word	0xffffffff


	//   ....[65]....
        /*03ec*/ 	.word	0xffffffff


	//   ....[66]....
        /*03f0*/ 	.word	0xffffffff


	//   ....[67]....
        /*03f4*/ 	.word	0xffffffff


	//   ....[68]....
        /*03f8*/ 	.word	0xffffffff


	//   ....[69]....
        /*03fc*/ 	.word	0xffffffff


	//   ....[70]....
        /*0400*/ 	.word	0xffffffff


	//   ....[71]....
        /*0404*/ 	.word	0xffffffff


	//   ....[72]....
        /*0408*/ 	.word	0xffffffff


	//----- nvinfo : EIATTR_COOP_GROUP_INSTR_OFFSETS
	.align		4
.L_420:
        /*040c*/ 	.byte	0x04, 0x28
        /*040e*/ 	.short	(.L_422 - .L_421)


	//   ....[0]....
.L_421:
        /*0410*/ 	.word	0x00000090


	//   ....[1]....
        /*0414*/ 	.word	0x000012a0


	//   ....[2]....
        /*0418*/ 	.word	0x00001390


	//   ....[3]....
        /*041c*/ 	.word	0x000014e0


	//   ....[4]....
        /*0420*/ 	.word	0x00001510


	//   ....[5]....
        /*0424*/ 	.word	0x00001660


	//   ....[6]....
        /*0428*/ 	.word	0x00001690


	//   ....[7]....
        /*042c*/ 	.word	0x000017d0


	//   ....[8]....
        /*0430*/ 	.word	0x00001810


	//   ....[9]....
        /*0434*/ 	.word	0x000029f0


	//   ....[10]....
        /*0438*/ 	.word	0x00002a00


	//   ....[11]....
        /*043c*/ 	.word	0x00002ba0


	//   ....[12]....
        /*0440*/ 	.word	0x00002c10


	//   ....[13]....
        /*0444*/ 	.word	0x000033b0


	//   ....[14]....
        /*0448*/ 	.word	0x00003570


	//   ....[15]....
        /*044c*/ 	.word	0x000035a0


	//   ....[16]....
        /*0450*/ 	.word	0x000037d0


	//   ....[17]....
        /*0454*/ 	.word	0x00003800


	//   ....[18]....
        /*0458*/ 	.word	0x000039a0


	//   ....[19]....
        /*045c*/ 	.word	0x000039c0


	//   ....[20]....
        /*0460*/ 	.word	0x00003bc0


	//   ....[21]....
        /*0464*/ 	.word	0x00005d00


	//   ....[22]....
        /*0468*/ 	.word	0x00005f60


	//   ....[23]....
        /*046c*/ 	.word	0x00005f80


	//   ....[24]....
        /*0470*/ 	.word	0x00005fa0


	//   ....[25]....
        /*0474*/ 	.word	0x00006a20


	//   ....[26]....
        /*0478*/ 	.word	0x00006ba0


	//   ....[27]....
        /*047c*/ 	.word	0x00006f10


	//   ....[28]....
        /*0480*/ 	.word	0x00007050


	//   ....[29]....
        /*0484*/ 	.word	0x000070d0


	//   ....[30]....
        /*0488*/ 	.word	0x00007210


	//   ....[31]....
        /*048c*/ 	.word	0x00007250


	//   ....[32]....
        /*0490*/ 	.word	0x00007350


	//   ....[33]....
        /*0494*/ 	.word	0x0000a6e0


	//   ....[34]....
        /*0498*/ 	.word	0x0000a750


	//   ....[35]....
        /*049c*/ 	.word	0x0000a800


	//   ....[36]....
        /*04a0*/ 	.word	0x0000a860


	//   ....[37]....
        /*04a4*/ 	.word	0x0000a890


	//   ....[38]....
        /*04a8*/ 	.word	0x0000a990


	//   ....[39]....
        /*04ac*/ 	.word	0x0000ac80


	//   ....[40]....
        /*04b0*/ 	.word	0x0000adc0


	//   ....[41]....
        /*04b4*/ 	.word	0x0000c9e0


	//   ....[42]....
        /*04b8*/ 	.word	0x0000c9f0


	//   ....[43]....
        /*04bc*/ 	.word	0x0000ca00


	//   ....[44]....
        /*04c0*/ 	.word	0x0000ca20


	//   ....[45]....
        /*04c4*/ 	.word	0x0000ca40


	//   ....[46]....
        /*04c8*/ 	.word	0x0000ca60


	//   ....[47]....
        /*04cc*/ 	.word	0x0000ca70


	//   ....[48]....
        /*04d0*/ 	.word	0x0000caa0


	//   ....[49]....
        /*04d4*/ 	.word	0x0000e170


	//   ....[50]....
        /*04d8*/ 	.word	0x0000e1b0


	//   ....[51]....
        /*04dc*/ 	.word	0x0000e1e0


	//   ....[52]....
        /*04e0*/ 	.word	0x0000e200


	//   ....[53]....
        /*04e4*/ 	.word	0x0000e210


	//   ....[54]....
        /*04e8*/ 	.word	0x0000e220


	//   ....[55]....
        /*04ec*/ 	.word	0x0000e230


	//   ....[56]....
        /*04f0*/ 	.word	0x0000e240


	//   ....[57]....
        /*04f4*/ 	.word	0x0000e450


	//   ....[58]....
        /*04f8*/ 	.word	0x0000e460


	//   ....[59]....
        /*04fc*/ 	.word	0x0000e5e0


	//   ....[60]....
        /*0500*/ 	.word	0x0000e610


	//   ....[61]....
        /*0504*/ 	.word	0x0000e760


	//   ....[62]....
        /*0508*/ 	.word	0x0000e790


	//   ....[63]....
        /*050c*/ 	.word	0x0000e8e0


	//   ....[64]....
        /*0510*/ 	.word	0x0000e900


	//   ....[65]....
        /*0514*/ 	.word	0x0000f100


	//   ....[66]....
        /*0518*/ 	.word	0x0000f120


	//   ....[67]....
        /*051c*/ 	.word	0x0000f270


	//   ....[68]....
        /*0520*/ 	.word	0x0000f2a0


	//   ....[69]....
        /*0524*/ 	.word	0x0000f3d0


	//   ....[70]....
        /*0528*/ 	.word	0x0000f400


	//   ....[71]....
        /*052c*/ 	.word	0x0000f530


	//   ....[72]....
        /*0530*/ 	.word	0x0000f550


	//----- nvinfo : EIATTR_EXIT_INSTR_OFFSETS
	.align		4
.L_422:
        /*0534*/ 	.byte	0x04, 0x1c
        /*0536*/ 	.short	(.L_424 - .L_423)


	//   ....[0]....
.L_423:
        /*0538*/ 	.word	0x00000370


	//   ....[1]....
        /*053c*/ 	.word	0x0000e910


	//   ....[2]....
        /*0540*/ 	.word	0x0000e9e0


	//   ....[3]....
        /*0544*/ 	.word	0x0000ea40


	//   ....[4]....
        /*0548*/ 	.word	0x0000f560


	//   ....[5]....
        /*054c*/ 	.word	0x0000f610


	//   ....[6]....
        /*0550*/ 	.word	0x0000f670


	//----- nvinfo : EIATTR_CTAIDZ_USED
	.align		4
.L_424:
        /*0554*/ 	.byte	0x01, 0x04
	.zero		2


	//----- nvinfo : EIATTR_MAX_THREADS
	.align		4
        /*0558*/ 	.byte	0x04, 0x05
        /*055a*/ 	.short	(.L_426 - .L_425)
.L_425:
        /*055c*/ 	.word	0x00000080
        /*0560*/ 	.word	0x00000001
        /*0564*/ 	.word	0x00000001


	//----- nvinfo : EIATTR_CRS_STACK_SIZE
	.align		4
.L_426:
        /*0568*/ 	.byte	0x04, 0x1e
        /*056a*/ 	.short	(.L_428 - .L_427)
.L_427:
        /*056c*/ 	.word	0x00000000
.L_428:


//--------------------- .nv.info._ZN7cutlass13device_kernelIN5flash19enable_sm80_to_sm89INS1_16FlashAttnFwdSm80INS1_25CollectiveMainloopFwdSm80ILi4ELi1ELb0EN4cute5tupleIJNS5_1CILi128EEENS7_ILi64EEENS7_ILi96EEEEEELi96ENS_6half_tEfNS_4arch4Sm80ELb1ELb0ELb0ELb1ELb0ELb1ELb1ELb0EEENS1_21CollectiveEpilogueFwdINS6_IJS8_SA_S9_EEENS6_IJNS7_ILi1EEESI_SI_EEESC_SE_Li128ELb1ELb1ELb0ELb0EEENS1_19SingleTileSchedulerILb1ELb0ELb1ELi128EEEEEEEEEvNT_6ParamsE --------------------------
	.section	.nv.info._ZN7cutlass13device_kernelIN5flash19enable_sm80_to_sm89INS1_16FlashAttnFwdSm80INS1_25CollectiveMainloopFwdSm80ILi4ELi1ELb0EN4cute5tupleIJNS5_1CILi128EEENS7_ILi64EEENS7_ILi96EEEEEELi96ENS_6half_tEfNS_4arch4Sm80ELb1ELb0ELb0ELb1ELb0ELb1ELb1ELb0EEENS1_21CollectiveEpilogueFwdINS6_IJS8_SA_S9_EEENS6_IJNS7_ILi1EEESI_SI_EEESC_SE_Li128ELb1ELb1ELb0ELb0EEENS1_19SingleTileSchedulerILb1ELb0ELb1ELi128EEEEEEEEEvNT_6ParamsE,"",@"SHT_CUDA_INFO"
	.sectionflags	@""
	.align	4


	//----- nvinfo : EIATTR_CUDA_API_VERSION
	.align		4
        /*0000*/ 	.byte	0x04, 0x37
        /*0002*/ 	.short	(.L_430 - .L_429)
.L_429:
        /*0004*/ 	.word	0x00000082


	//----- nvinfo : EIATTR_SW2861232_WAR
	.align		4
.L_430:
        /*0008*/ 	.byte	0x01, 0x35
	.zero		2


	//----- nvinfo : EIATTR_PARAM_CBANK
	.align		4
        /*000c*/ 	.byte	0x04, 0x0a
        /*000e*/ 	.short	(.L_432 - .L_431)
	.align		4
.L_431:
        /*0010*/ 	.word	index@(.nv.constant0._ZN7cutlass13device_kernelIN5flash19enable_sm80_to_sm89INS1_16FlashAttnFwdSm80INS1_25CollectiveMainloopFwdSm80ILi4ELi1ELb0EN4cute5tupleIJNS5_1CILi128EEENS7_ILi64EEENS7_ILi96EEEEEELi96ENS_6half_tEfNS_4arch4Sm80ELb1ELb0ELb0ELb1ELb0ELb1ELb1ELb0EEENS1_21CollectiveEpilogueFwdINS6_IJS8_SA_S9_EEENS6_IJNS7_ILi1EEESI_SI_EEESC_SE_Li128ELb1ELb1ELb0ELb0EEENS1_19SingleTileSchedulerILb1ELb0ELb1ELi128EEEEEEEEEvNT_6ParamsE)
        /*0014*/ 	.short	0x0160
        /*0016*/ 	.short	0x0418


	//----- nvinfo : EIATTR_CBANK_PARAM_SIZE
	.align		4
.L_432:
        /*0018*/ 	.byte	0x03, 0x19
        /*001a*/ 	.short	0x0418


	//----- nvinfo : EIATTR_KPARAM_INFO
	.align		4
        /*001c*/ 	.byte	0x04, 0x17
        /*001e*/ 	.short	(.L_434 - .L_433)
.L_433:
        /*0020*/ 	.word	0x00000000
        /*0024*/ 	.short	0x0000
        /*0026*/ 	.short	0x0000
        /*0028*/ 	.byte	0x00, 0xf0, 0x61, 0x10


	//----- nvinfo : EIATTR_MAXREG_COUNT
	.align		4
.L_434:
        /*002c*/ 	.byte	0x03, 0x1b
        /*002e*/ 	.short	0x00ff


	//----- nvinfo : EIATTR_NUM_BARRIERS
	.align		4
        /*0030*/ 	.byte	0x02, 0x4c
        /*0032*/ 	.byte	0x02
	.zero		1


	//----- nvinfo : EIATTR_ANNOTATIONS
	.align		4
        /*0034*/ 	.byte	0x04, 0x55
        /*0036*/ 	.short	(.L_436 - .L_435)


	//   ....[0]....
.L_435:
        /* <DEDUP_REMOVED lines=48> */


	//----- nvinfo : EIATTR_MERCURY_ISA_VERSION
	.align		4
.L_436:
        /*0320*/ 	.byte	0x03, 0x5f
        /*0322*/ 	.short	0x0000


	//----- nvinfo : EIATTR_COOP_GROUP_MASK_REGIDS
	.align		4
        /*0324*/ 	.byte	0x04, 0x29
        /*0326*/ 	.short	(.L_438 - .L_437)


	//   ....[0]....
.L_437:
        /*0328*/ 	.word	0xffffffff


	//   ....[1]....
        /*032c*/ 	.word	0xffffffff


	//   ....[2]....
        /*0330*/ 	.word	0xffffffff


	//   ....[3]....
        /*0334*/ 	.word	0xffffffff


	//   ....[4]....
        /*0338*/ 	.word	0xffffffff


	//   ....[5]....
        /*033c*/ 	.word	0xffffffff


	//   ....[6]....
        /*0340*/ 	.word	0xffffffff


	//   ....[7]....
        /*0344*/ 	.word	0xffffffff


	//   ....[8]....
        /*0348*/ 	.word	0xffffffff


	//   ....[9]....
        /*034c*/ 	.word	0xffffffff


	//   ....[10]....
        /*0350*/ 	.word	0xffffffff


	//   ....[11]....
        /*0354*/ 	.word	0xffffffff


	//   ....[12]....
        /*0358*/ 	.word	0xffffffff


	//   ....[13]....
        /*035c*/ 	.word	0xffffffff


	//   ....[14]....
        /*0360*/ 	.word	0xffffffff


	//   ....[15]....
        /*0364*/ 	.word	0xffffffff


	//   ....[16]....
        /*0368*/ 	.word	0xffffffff


	//   ....[17]....
        /*036c*/ 	.word	0xffffffff


	//   ....[18]....
        /*0370*/ 	.word	0xffffffff


	//   ....[19]....
        /*0374*/ 	.word	0xffffffff


	//   ....[20]....
        /*0378*/ 	.word	0xffffffff


	//   ....[21]....
        /*037c*/ 	.word	0xffffffff


	//   ....[22]....
        /*0380*/ 	.word	0xffffffff


	//   ....[23]....
        /*0384*/ 	.word	0xffffffff


	//   ....[24]....
        /*0388*/ 	.word	0xffffffff


	//   ....[25]....
        /*038c*/ 	.word	0xffffffff


	//   ....[26]....
        /*0390*/ 	.word	0xffffffff


	//   ....[27]....
        /*0394*/ 	.word	0xffffffff


	//   ....[28]....
        /*0398*/ 	.word	0xffffffff


	//   ....[29]....
        /*039c*/ 	.word	0xffffffff


	//   ....[30]....
        /*03a0*/ 	.word	0xffffffff


	//   ....[31]....
        /*03a4*/ 	.word	0xffffffff


	//   ....[32]....
        /*03a8*/ 	.word	0xffffffff


	//   ....[33]....
        /*03ac*/ 	.word	0xffffffff


	//   ....[34]....
        /*03b0*/ 	.word	0xffffffff


	//   ....[35]....
        /*03b4*/ 	.word	0xffffffff


	//   ....[36]....
        /*03b8*/ 	.word	0xffffffff


	//   ....[37]....
        /*03bc*/ 	.word	0xffffffff


	//   ....[38]....
        /*03c0*/ 	.word	0xffffffff


	//   ....[39]....
        /*03c4*/ 	.word	0xffffffff


	//   ....[40]....
        /*03c8*/ 	.word	0xffffffff


	//   ....[41]....
        /*03cc*/ 	.word	0xffffffff


	//   ....[42]....
        /*03d0*/ 	.word	0xffffffff


	//   ....[43]....
        /*03d4*/ 	.word	0xffffffff


	//   ....[44]....
        /*03d8*/ 	.word	0xffffffff


	//   ....[45]....
        /*03dc*/ 	.word	0xffffffff


	//   ....[46]....
        /*03e0*/ 	.word	0xffffffff


	//   ....[47]....
        /*03e4*/ 	.word	0xffffffff


	//   ....[48]....
        /*03e8*/ 	.word	0xffffffff


	//   ....[49]....
        /*03ec*/ 	.word	0xffffffff


	//   ....[50]....
        /*03f0*/ 	.word	0xffffffff


	//   ....[51]....
        /*03f4*/ 	.word	0xffffffff


	//   ....[52]....
        /*03f8*/ 	.word	0xffffffff


	//   ....[53]....
        /*03fc*/ 	.word	0xffffffff


	//   ....[54]....
        /*0400*/ 	.word	0xffffffff


	//   ....[55]....
        /*0404*/ 	.word	0xffffffff


	//   ....[56]....
        /*0408*/ 	.word	0xffffffff


	//   ....[57]....
        /*040c*/ 	.word	0xffffffff


	//   ....[58]....
        /*0410*/ 	.word	0xffffffff


	//   ....[59]....
        /*0414*/ 	.word	0xffffffff


	//   ....[60]....
        /*0418*/ 	.word	0xffffffff


	//   ....[61]....
        /*041c*/ 	.word	0xffffffff


	//   ....[62]....
        /*0420*/ 	.word	0xffffffff


	//   ....[63]....
        /*0424*/ 	.word	0xffffffff


	//   ....[64]....
        /*0428*/ 	.word	0xffffffff


	//   ....[65]....
        /*042c*/ 	.word	0xffffffff


	//   ....[66]....
        /*0430*/ 	.word	0xffffffff


	//   ....[67]....
        /*0434*/ 	.word	0xffffffff


	//   ....[68]....
        /*0438*/ 	.word	0xffffffff


	//   ....[69]....
        /*043c*/ 	.word	0xffffffff


	//   ....[70]....
        /*0440*/ 	.word	0xffffffff


	//   ....[71]....
        /*0444*/ 	.word	0xffffffff


	//   ....[72]....
        /*0448*/ 	.word	0xffffffff


	//   ....[73]....
        /*044c*/ 	.word	0xffffffff


	//   ....[74]....
        /*0450*/ 	.word	0xffffffff


	//   ....[75]....
        /*0454*/ 	.word	0xffffffff


	//   ....[76]....
        /*0458*/ 	.word	0xffffffff


	//   ....[77]....
        /*045c*/ 	.word	0xffffffff


	//   ....[78]....
        /*0460*/ 	.word	0xffffffff


	//   ....[79]....
        /*0464*/ 	.word	0xffffffff


	//   ....[80]....
        /*0468*/ 	.word	0xffffffff


	//   ....[81]....
        /*046c*/ 	.word	0xffffffff


	//   ....[82]....
        /*0470*/ 	.word	0xffffffff


	//   ....[83]....
        /*0474*/ 	.word	0xffffffff


	//   ....[84]....
        /*0478*/ 	.word	0xffffffff


	//   ....[85]....
        /*047c*/ 	.word	0xffffffff


	//   ....[86]....
        /*0480*/ 	.word	0xffffffff


	//   ....[87]....
        /*0484*/ 	.word	0xffffffff


	//   ....[88]....
        /*0488*/ 	.word	0xffffffff


	//----- nvinfo : EIATTR_COOP_GROUP_INSTR_OFFSETS
	.align		4
.L_438:
        /*048c*/ 	.byte	0x04, 0x28
        /*048e*/ 	.short	(.L_440 - .L_439)


	//   ....[0]....
.L_439:
        /*0490*/ 	.word	0x00000090


	//   ....[1]....
        /*0494*/ 	.word	0x00006730


	//   ....[2]....
        /*0498*/ 	.word	0x00006740


	//   ....[3]....
        /*049c*/ 	.word	0x00006870


	//   ....[4]....
        /*04a0*/ 	.word	0x000068a0


	//   ....[5]....
        /*04a4*/ 	.word	0x000069e0


	//   ....[6]....
        /*04a8*/ 	.word	0x00006a10


	//   ....[7]....
        /*04ac*/ 	.word	0x00006b70


	//   ....[8]....
        /*04b0*/ 	.word	0x00006b90


	//   ....[9]....
        /*04b4*/ 	.word	0x00007300


	//   ....[10]....
        /*04b8*/ 	.word	0x00007320


	//   ....[11]....
        /*04bc*/ 	.word	0x00007330


	//   ....[12]....
        /*04c0*/ 	.word	0x00007340


	//   ....[13]....
        /*04c4*/ 	.word	0x000078b0


	//   ....[14]....
        /*04c8*/ 	.word	0x00007940


	//   ....[15]....
        /*04cc*/ 	.word	0x00007a10


	//   ....[16]....
        /*04d0*/ 	.word	0x00007a50


	//   ....[17]....
        /*04d4*/ 	.word	0x0000a870


	//   ....[18]....
        /*04d8*/ 	.word	0x0000a890


	//   ....[19]....
        /*04dc*/ 	.word	0x0000a8a0


	//   ....[20]....
        /*04e0*/ 	.word	0x0000a8b0


	//   ....[21]....
        /*04e4*/ 	.word	0x0000ab30


	//   ....[22]....
        /*04e8*/ 	.word	0x0000ad80


	//   ....[23]....
        /*04ec*/ 	.word	0x0000adf0


	//   ....[24]....
        /*04f0*/ 	.word	0x0000ae30


	//   ....[25]....
        /*04f4*/ 	.word	0x0000eea0


	//   ....[26]....
        /*04f8*/ 	.word	0x0000eeb0


	//   ....[27]....
        /*04fc*/ 	.word	0x0000f050


	//   ....[28]....
        /*0500*/ 	.word	0x0000f0c0


	//   ....[29]....
        /*0504*/ 	.word	0x0000f860


	//   ....[30]....
        /*0508*/ 	.word	0x0000fa30


	//   ....[31]....
        /*050c*/ 	.word	0x0000fa60


	//   ....[32]....
        /*0510*/ 	.word	0x0000fc80


	//   ....[33]....
        /*0514*/ 	.word	0x0000fcb0


	//   ....[34]....
        /*0518*/ 	.word	0x0000fe50


	//   ....[35]....
        /*051c*/ 	.word	0x0000fe70


	//   ....[36]....
        /*0520*/ 	.word	0x00010070


	//   ....[37]....
        /*0524*/ 	.word	0x00012200


	//   ....[38]....
        /*0528*/ 	.word	0x00012460


	//   ....[39]....
        /*052c*/ 	.word	0x00012480


	//   ....[40]....
        /*0530*/ 	.word	0x000124a0


	//   ....[41]....
        /*0534*/ 	.word	0x00012f40


	//   ....[42]....
        /*0538*/ 	.word	0x00013050


	//   ....[43]....
        /*053c*/ 	.word	0x00013460


	//   ....[44]....
        /*0540*/ 	.word	0x00013560


	//   ....[45]....
        /*0544*/ 	.word	0x000136b0


	//   ....[46]....
        /*0548*/ 	.word	0x000136e0


	//   ....[47]....
        /*054c*/ 	.word	0x00013740


	//   ....[48]....
        /*0550*/ 	.word	0x00013790


	//   ....[49]....
        /*0554*/ 	.word	0x00016c80


	//   ....[50]....
        /*0558*/ 	.word	0x00016ce0


	//   ....[51]....
        /*055c*/ 	.word	0x00016d90


	//   ....[52]....
        /*0560*/ 	.word	0x00016df0


	//   ....[53]....
        /*0564*/ 	.word	0x00016e20


	//   ....[54]....
        /*0568*/ 	.word	0x00016f10


	//   ....[55]....
        /*056c*/ 	.word	0x00017200


	//   ....[56]....
        /*0570*/ 	.word	0x00017330


	//   ....[57]....
        /*0574*/ 	.word	0x00018f70


	//   ....[58]....
        /*0578*/ 	.word	0x00018f80


	//   ....[59]....
        /*057c*/ 	.word	0x00018f90


	//   ....[60]....
        /*0580*/ 	.word	0x00018fb0


	//   ....[61]....
        /*0584*/ 	.word	0x00018fd0


	//   ....[62]....
        /*0588*/ 	.word	0x00018ff0


	//   ....[63]....
        /*058c*/ 	.word	0x00019000


	//   ....[64]....
        /*0590*/ 	.word	0x00019030


	//   ....[65]....
        /*0594*/ 	.word	0x0001a6f0


	//   ....[66]....
        /*0598*/ 	.word	0x0001a720


	//   ....[67]....
        /*059c*/ 	.word	0x0001a750


	//   ....[68]....
        /*05a0*/ 	.word	0x0001a770


	//   ....[69]....
        /*05a4*/ 	.word	0x0001a780


	//   ....[70]....
        /*05a8*/ 	.word	0x0001a790


	//   ....[71]....
        /*05ac*/ 	.word	0x0001a7a0


	//   ....[72]....
        /*05b0*/ 	.word	0x0001a7b0


	//   ....[73]....
        /*05b4*/ 	.word	0x0001a9d0


	//   ....[74]....
        /*05b8*/ 	.word	0x0001a9e0


	//   ....[75]....
        /*05bc*/ 	.word	0x0001ab60


	//   ....[76]....
        /*05c0*/ 	.word	0x0001ab90


	//   ....[77]....
        /*05c4*/ 	.word	0x0001ace0


	//   ....[78]....
        /*05c8*/ 	.word	0x0001ad10


	//   ....[79]....
        /*05cc*/ 	.word	0x0001ae60


	//   ....[80]....
        /*05d0*/ 	.word	0x0001ae80


	//   ....[81]....
        /*05d4*/ 	.word	0x0001b640


	//   ....[82]....
        /*05d8*/ 	.word	0x0001b660


	//   ....[83]....
        /*05dc*/ 	.word	0x0001b7b0


	//   ....[84]....
        /*05e0*/ 	.word	0x0001b7e0


	//   ....[85]....
        /*05e4*/ 	.word	0x0001b910


	//   ....[86]....
        /*05e8*/ 	.word	0x0001b940


	//   ....[87]....
        /*05ec*/ 	.word	0x0001ba70


	//   ....[88]....
        /*05f0*/ 	.word	0x0001ba90


	//----- nvinfo : EIATTR_EXIT_INSTR_OFFSETS
	.align		4
.L_440:
        /*05f4*/ 	.byte	0x04, 0x1c
        /*05f6*/ 	.short	(.L_442 - .L_441)


	//   ....[0]....
.L_441:
        /*05f8*/ 	.word	0x00000370


	//   ....[1]....
        /*05fc*/ 	.word	0x0001ae90


	//   ....[2]....
        /*0600*/ 	.word	0x0001af60


	//   ....[3]....
        /*0604*/ 	.word	0x0001afc0


	//   ....[4]....
        /*0608*/ 	.word	0x0001baa0


	//   ....[5]....
        /*060c*/ 	.word	0x0001bb50


	//   ....[6]....
        /*0610*/ 	.word	0x0001bbb0


	//----- nvinfo : EIATTR_CTAIDZ_USED
	.align		4
.L_442:
        /*0614*/ 	.byte	0x01, 0x04
	.zero		2


	//----- nvinfo : EIATTR_MAX_THREADS
	.align		4
        /*0618*/ 	.byte	0x04, 0x05
        /*061a*/ 	.short	(.L_444 - .L_443)
.L_443:
        /*061c*/ 	.word	0x00000080
        /*0620*/ 	.word	0x00000001
        /*0624*/ 	.word	0x00000001


	//----- nvinfo : EIATTR_CRS_STACK_SIZE
	.align		4
.L_444:
        /*0628*/ 	.byte	0x04, 0x1e
        /*062a*/ 	.short	(.L_446 - .L_445)
.L_445:
        /*062c*/ 	.word	0x00000000
.L_446:


//--------------------- .nv.callgraph             --------------------------
	.section	.nv.callgraph,"",@"SHT_CUDA_CALLGRAPH"
	.align	4
	.sectionentsize	8
	.align		4
        /*0000*/ 	.word	0x00000000
	.align		4
        /*0004*/ 	.word	0xffffffff
	.align		4
        /*0008*/ 	.word	0x00000000
	.align		4
        /*000c*/ 	.word	0xfffffffe
	.align		4
        /*0010*/ 	.word	0x00000000
	.align		4
        /*0014*/ 	.word	0xfffffffd
	.align		4
        /*0018*/ 	.word	0x00000000
	.align		4
        /*001c*/ 	.word	0xfffffffc


//--------------------- .nv.rel.action            --------------------------
	.section	.nv.rel.action,"",@"SHT_CUDA_RELOCINFO"
	.align	8
	.sectionentsize	8
        /*0000*/ 	.byte	0x73, 0x00, 0x00, 0x00, 0x00, 0x00, 0x00, 0x00, 0x00, 0x00, 0x00, 0x11, 0x25, 0x00, 0x05, 0x36


//--------------------- .nv.constant4             --------------------------
	.section	.nv.constant4,"a",@progbits
	.align	8
	.align		8
.nv.constant4:
        /*0000*/ 	.dword	_ZN76_INTERNAL_5b947126_40_flash_fwd_hdim96_fp16_softcapall_sm80_cu_0106449f_35014cuda3std3__45__cpo5beginE
	.align		8
        /*0008*/ 	.dword	_ZN76_INTERNAL_5b947126_40_flash_fwd_hdim96_fp16_softcapall_sm80_cu_0106449f_35014cuda3std3__45__cpo3endE
	.align		8
        /*0010*/ 	.dword	_ZN76_INTERNAL_5b947126_40_flash_fwd_hdim96_fp16_softcapall_sm80_cu_0106449f_35014cuda3std3__45__cpo6cbeginE
	.align		8
        /*0018*/ 	.dword	_ZN76_INTERNAL_5b947126_40_flash_fwd_hdim96_fp16_softcapall_sm80_cu_0106449f_35014cuda3std3__45__cpo4cendE
	.align		8
        /*0020*/ 	.dword	_ZN76_INTERNAL_5b947126_40_flash_fwd_hdim96_fp16_softcapall_sm80_cu_0106449f_35014cuda3std3__478_GLOBAL__N__5b947126_40_flash_fwd_hdim96_fp16_softcapall_sm80_cu_0106449f_35016ignoreE
	.align		8
        /*0028*/ 	.dword	_ZN76_INTERNAL_5b947126_40_flash_fwd_hdim96_fp16_softcapall_sm80_cu_0106449f_35014cuda3std3__419piecewise_constructE
	.align		8
        /*0030*/ 	.dword	_ZN76_INTERNAL_5b947126_40_flash_fwd_hdim96_fp16_softcapall_sm80_cu_0106449f_35014cuda3std3__48in_placeE
	.align		8
        /*0038*/ 	.dword	_ZN76_INTERNAL_5b947126_40_flash_fwd_hdim96_fp16_softcapall_sm80_cu_0106449f_35014cuda3std6ranges3__45__cpo4swapE
	.align		8
        /*0040*/ 	.dword	_ZN76_INTERNAL_5b947126_40_flash_fwd_hdim96_fp16_softcapall_sm80_cu_0106449f_35014cuda3std6ranges3__45__cpo9iter_moveE
	.align		8
        /*0048*/ 	.dword	_ZN76_INTERNAL_5b947126_40_flash_fwd_hdim96_fp16_softcapall_sm80_cu_0106449f_35014cute7productE
	.align		8
        /*0050*/ 	.dword	_ZN76_INTERNAL_5b947126_40_flash_fwd_hdim96_fp16_softcapall_sm80_cu_0106449f_35014cute1_E


//--------------------- .nv.constant0._ZN7cutlass13device_kernelIN5flash19enable_sm80_to_sm89INS1_16FlashAttnFwdSm80INS1_25CollectiveMainloopFwdSm80ILi4ELi1ELb0EN4cute5tupleIJNS5_1CILi128EEENS7_ILi64EEENS7_ILi96EEEEEELi96ENS_6half_tEfNS_4arch4Sm80ELb0ELb0ELb1ELb0ELb0ELb0ELb1ELb0EEENS1_21CollectiveEpilogueFwdINS6_IJS8_SA_S9_EEENS6_IJNS7_ILi1EEESI_SI_EEESC_SE_Li128ELb0ELb1ELb0ELb0EEENS1_19SingleTileSchedulerILb0ELb0ELb1ELi128EEEEEEEEEvNT_6ParamsE --------------------------
	.section	.nv.constant0._ZN7cutlass13device_kernelIN5flash19enable_sm80_to_sm89INS1_16FlashAttnFwdSm80INS1_25CollectiveMainloopFwdSm80ILi4ELi1ELb0EN4cute5tupleIJNS5_1CILi128EEENS7_ILi64EEENS7_ILi96EEEEEELi96ENS_6half_tEfNS_4arch4Sm80ELb0ELb0ELb1ELb0ELb0ELb0ELb1ELb0EEENS1_21CollectiveEpilogueFwdINS6_IJS8_SA_S9_EEENS6_IJNS7_ILi1EEESI_SI_EEESC_SE_Li128ELb0ELb1ELb0ELb0EEENS1_19SingleTileSchedulerILb0ELb0ELb1ELi128EEEEEEEEEvNT_6ParamsE,"a",@progbits
	.sectionflags	@""
	.align	4
.nv.constant0._ZN7cutlass13device_kernelIN5flash19enable_sm80_to_sm89INS1_16FlashAttnFwdSm80INS1_25CollectiveMainloopFwdSm80ILi4ELi1ELb0EN4cute5tupleIJNS5_1CILi128EEENS7_ILi64EEENS7_ILi96EEEEEELi96ENS_6half_tEfNS_4arch4Sm80ELb0ELb0ELb1ELb0ELb0ELb0ELb1ELb0EEENS1_21CollectiveEpilogueFwdINS6_IJS8_SA_S9_EEENS6_IJNS7_ILi1EEESI_SI_EEESC_SE_Li128ELb0ELb1ELb0ELb0EEENS1_19SingleTileSchedulerILb0ELb0ELb1ELi128EEEEEEEEEvNT_6ParamsE:
	.zero		1400


//--------------------- .nv.constant0._ZN7cutlass13device_kernelIN5flash19enable_sm80_to_sm89INS1_16FlashAttnFwdSm80INS1_25CollectiveMainloopFwdSm80ILi4ELi1ELb0EN4cute5tupleIJNS5_1CILi128EEENS7_ILi64EEENS7_ILi96EEEEEELi96ENS_6half_tEfNS_4arch4Sm80ELb0ELb0ELb1ELb1ELb0ELb0ELb1ELb0EEENS1_21CollectiveEpilogueFwdINS6_IJS8_SA_S9_EEENS6_IJNS7_ILi1EEESI_SI_EEESC_SE_Li128ELb1ELb1ELb0ELb0EEENS1_19SingleTileSchedulerILb1ELb0ELb1ELi128EEEEEEEEEvNT_6ParamsE --------------------------
	.section	.nv.constant0._ZN7cutlass13device_kernelIN5flash19enable_sm80_to_sm89INS1_16FlashAttnFwdSm80INS1_25CollectiveMainloopFwdSm80ILi4ELi1ELb0EN4cute5tupleIJNS5_1CILi128EEENS7_ILi64EEENS7_ILi96EEEEEELi96ENS_6half_tEfNS_4arch4Sm80ELb0ELb0ELb1ELb1ELb0ELb0ELb1ELb0EEENS1_21CollectiveEpilogueFwdINS6_IJS8_SA_S9_EEENS6_IJNS7_ILi1EEESI_SI_EEESC_SE_Li128ELb1ELb1ELb0ELb0EEENS1_19SingleTileSchedulerILb1ELb0ELb1ELi128EEEEEEEEEvNT_6ParamsE,"a",@progbits
	.sectionflags	@""
	.align	4
.nv.constant0._ZN7cutlass13device_kernelIN5flash19enable_sm80_to_sm89INS1_16FlashAttnFwdSm80INS1_25CollectiveMainloopFwdSm80ILi4ELi1ELb0EN4cute5tupleIJNS5_1CILi128EEENS7_ILi64EEENS7_ILi96EEEEEELi96ENS_6half_tEfNS_4arch4Sm80ELb0ELb0ELb1ELb1ELb0ELb0ELb1ELb0EEENS1_21CollectiveEpilogueFwdINS6_IJS8_SA_S9_EEENS6_IJNS7_ILi1EEESI_SI_EEESC_SE_Li128ELb1ELb1ELb0ELb0EEENS1_19SingleTileSchedulerILb1ELb0ELb1ELi128EEEEEEEEEvNT_6ParamsE:
	.zero		1400


//--------------------- .nv.constant0._ZN7cutlass13device_kernelIN5flash19enable_sm80_to_sm89INS1_16FlashAttnFwdSm80INS1_25CollectiveMainloopFwdSm80ILi4ELi1ELb0EN4cute5tupleIJNS5_1CILi128EEENS7_ILi64EEENS7_ILi96EEEEEELi96ENS_6half_tEfNS_4arch4Sm80ELb0ELb0ELb1ELb1ELb0ELb1ELb1ELb0EEENS1_21CollectiveEpilogueFwdINS6_IJS8_SA_S9_EEENS6_IJNS7_ILi1EEESI_SI_EEESC_SE_Li128ELb1ELb1ELb0ELb0EEENS1_19SingleTileSchedulerILb1ELb0ELb1ELi128EEEEEEEEEvNT_6ParamsE --------------------------
	.section	.nv.constant0._ZN7cutlass13device_kernelIN5flash19enable_sm80_to_sm89INS1_16FlashAttnFwdSm80INS1_25CollectiveMainloopFwdSm80ILi4ELi1ELb0EN4cute5tupleIJNS5_1CILi128EEENS7_ILi64EEENS7_ILi96EEEEEELi96ENS_6half_tEfNS_4arch4Sm80ELb0ELb0ELb1ELb1ELb0ELb1ELb1ELb0EEENS1_21CollectiveEpilogueFwdINS6_IJS8_SA_S9_EEENS6_IJNS7_ILi1EEESI_SI_EEESC_SE_Li128ELb1ELb1ELb0ELb0EEENS1_19SingleTileSchedulerILb1ELb0ELb1ELi128EEEEEEEEEvNT_6ParamsE,"a",@progbits
	.sectionflags	@""
	.align	4
.nv.constant0._ZN7cutlass13device_kernelIN5flash19enable_sm80_to_sm89INS1_16FlashAttnFwdSm80INS1_25CollectiveMainloopFwdSm80ILi4ELi1ELb0EN4cute5tupleIJNS5_1CILi128EEENS7_ILi64EEENS7_ILi96EEEEEELi96ENS_6half_tEfNS_4arch4Sm80ELb0ELb0ELb1ELb1ELb0ELb1ELb1ELb0EEENS1_21CollectiveEpilogueFwdINS6_IJS8_SA_S9_EEENS6_IJNS7_ILi1EEESI_SI_EEESC_SE_Li128ELb1ELb1ELb0ELb0EEENS1_19SingleTileSchedulerILb1ELb0ELb1ELi128EEEEEEEEEvNT_6ParamsE:
	.zero		1400


//--------------------- .nv.constant0._ZN7cutlass13device_kernelIN5flash19enable_sm80_to_sm89INS1_16FlashAttnFwdSm80INS1_25CollectiveMainloopFwdSm80ILi4ELi1ELb0EN4cute5tupleIJNS5_1CILi128EEENS7_ILi48EEENS7_ILi96EEEEEELi96ENS_6half_tEfNS_4arch4Sm80ELb0ELb1ELb1ELb0ELb0ELb0ELb1ELb0EEENS1_21CollectiveEpilogueFwdINS6_IJS8_SA_S9_EEENS6_IJNS7_ILi1EEESI_SI_EEESC_SE_Li128ELb0ELb1ELb0ELb0EEENS1_19SingleTileSchedulerILb0ELb0ELb1ELi128EEEEEEEEEvNT_6ParamsE --------------------------
	.section	.nv.constant0._ZN7cutlass13device_kernelIN5flash19enable_sm80_to_sm89INS1_16FlashAttnFwdSm80INS1_25CollectiveMainloopFwdSm80ILi4ELi1ELb0EN4cute5tupleIJNS5_1CILi128EEENS7_ILi48EEENS7_ILi96EEEEEELi96ENS_6half_tEfNS_4arch4Sm80ELb0ELb1ELb1ELb0ELb0ELb0ELb1ELb0EEENS1_21CollectiveEpilogueFwdINS6_IJS8_SA_S9_EEENS6_IJNS7_ILi1EEESI_SI_EEESC_SE_Li128ELb0ELb1ELb0ELb0EEENS1_19SingleTileSchedulerILb0ELb0ELb1ELi128EEEEEEEEEvNT_6ParamsE,"a",@progbits
	.sectionflags	@""
	.align	4
.nv.constant0._ZN7cutlass13device_kernelIN5flash19enable_sm80_to_sm89INS1_16FlashAttnFwdSm80INS1_25CollectiveMainloopFwdSm80ILi4ELi1ELb0EN4cute5tupleIJNS5_1CILi128EEENS7_ILi48EEENS7_ILi96EEEEEELi96ENS_6half_tEfNS_4arch4Sm80ELb0ELb1ELb1ELb0ELb0ELb0ELb1ELb0EEENS1_21CollectiveEpilogueFwdINS6_IJS8_SA_S9_EEENS6_IJNS7_ILi1EEESI_SI_EEESC_SE_Li128ELb0ELb1ELb0ELb0EEENS1_19SingleTileSchedulerILb0ELb0ELb1ELi128EEEEEEEEEvNT_6ParamsE:
	.zero		1400


//--------------------- .nv.constant0._ZN7cutlass13device_kernelIN5flash19enable_sm80_to_sm89INS1_16FlashAttnFwdSm80INS1_25CollectiveMainloopFwdSm80ILi4ELi1ELb0EN4cute5tupleIJNS5_1CILi128EEENS7_ILi48EEENS7_ILi96EEEEEELi96ENS_6half_tEfNS_4arch4Sm80ELb0ELb1ELb1ELb1ELb0ELb0ELb1ELb0EEENS1_21CollectiveEpilogueFwdINS6_IJS8_SA_S9_EEENS6_IJNS7_ILi1EEESI_SI_EEESC_SE_Li128ELb1ELb1ELb0ELb0EEENS1_19SingleTileSchedulerILb1ELb0ELb1ELi128EEEEEEEEEvNT_6ParamsE --------------------------
	.section	.nv.constant0._ZN7cutlass13device_kernelIN5flash19enable_sm80_to_sm89INS1_16FlashAttnFwdSm80INS1_25CollectiveMainloopFwdSm80ILi4ELi1ELb0EN4cute5tupleIJNS5_1CILi128EEENS7_ILi48EEENS7_ILi96EEEEEELi96ENS_6half_tEfNS_4arch4Sm80ELb0ELb1ELb1ELb1ELb0ELb0ELb1ELb0EEENS1_21CollectiveEpilogueFwdINS6_IJS8_SA_S9_EEENS6_IJNS7_ILi1EEESI_SI_EEESC_SE_Li128ELb1ELb1ELb0ELb0EEENS1_19SingleTileSchedulerILb1ELb0ELb1ELi128EEEEEEEEEvNT_6ParamsE,"a",@progbits
	.sectionflags	@""
	.align	4
.nv.constant0._ZN7cutlass13device_kernelIN5flash19enable_sm80_to_sm89INS1_16FlashAttnFwdSm80INS1_25CollectiveMainloopFwdSm80ILi4ELi1ELb0EN4cute5tupleIJNS5_1CILi128EEENS7_ILi48EEENS7_ILi96EEEEEELi96ENS_6half_tEfNS_4arch4Sm80ELb0ELb1ELb1ELb1ELb0ELb0ELb1ELb0EEENS1_21CollectiveEpilogueFwdINS6_IJS8_SA_S9_EEENS6_IJNS7_ILi1EEESI_SI_EEESC_SE_Li128ELb1ELb1ELb0ELb0EEENS1_19SingleTileSchedulerILb1ELb0ELb1ELi128EEEEEEEEEvNT_6ParamsE:
	.zero		1400


//--------------------- .nv.constant0._ZN7cutlass13device_kernelIN5flash19enable_sm80_to_sm89INS1_16FlashAttnFwdSm80INS1_25CollectiveMainloopFwdSm80ILi4ELi1ELb0EN4cute5tupleIJNS5_1CILi128EEENS7_ILi48EEENS7_ILi96EEEEEELi96ENS_6half_tEfNS_4arch4Sm80ELb0ELb1ELb1ELb1ELb0ELb1ELb1ELb0EEENS1_21CollectiveEpilogueFwdINS6_IJS8_SA_S9_EEENS6_IJNS7_ILi1EEESI_SI_EEESC_SE_Li128ELb1ELb1ELb0ELb0EEENS1_19SingleTileSchedulerILb1ELb0ELb1ELi128EEEEEEEEEvNT_6ParamsE --------------------------
	.section	.nv.constant0._ZN7cutlass13device_kernelIN5flash19enable_sm80_to_sm89INS1_16FlashAttnFwdSm80INS1_25CollectiveMainloopFwdSm80ILi4ELi1ELb0EN4cute5tupleIJNS5_1CILi128EEENS7_ILi48EEENS7_ILi96EEEEEELi96ENS_6half_tEfNS_4arch4Sm80ELb0ELb1ELb1ELb1ELb0ELb1ELb1ELb0EEENS1_21CollectiveEpilogueFwdINS6_IJS8_SA_S9_EEENS6_IJNS7_ILi1EEESI_SI_EEESC_SE_Li128ELb1ELb1ELb0ELb0EEENS1_19SingleTileSchedulerILb1ELb0ELb1ELi128EEEEEEEEEvNT_6ParamsE,"a",@progbits
	.sectionflags	@""
	.align	4
.nv.constant0._ZN7cutlass13device_kernelIN5flash19enable_sm80_to_sm89INS1_16FlashAttnFwdSm80INS1_25CollectiveMainloopFwdSm80ILi4ELi1ELb0EN4cute5tupleIJNS5_1CILi128EEENS7_ILi48EEENS7_ILi96EEEEEELi96ENS_6half_tEfNS_4arch4Sm80ELb0ELb1ELb1ELb1ELb0ELb1ELb1ELb0EEENS1_21CollectiveEpilogueFwdINS6_IJS8_SA_S9_EEENS6_IJNS7_ILi1EEESI_SI_EEESC_SE_Li128ELb1ELb1ELb0ELb0EEENS1_19SingleTileSchedulerILb1ELb0ELb1ELi128EEEEEEEEEvNT_6ParamsE:
	.zero		1400


//--------------------- .nv.constant0._ZN7cutlass13device_kernelIN5flash19enable_sm80_to_sm89INS1_16FlashAttnFwdSm80INS1_25CollectiveMainloopFwdSm80ILi4ELi1ELb0EN4cute5tupleIJNS5_1CILi128EEENS7_ILi64EEENS7_ILi96EEEEEELi96ENS_6half_tEfNS_4arch4Sm80ELb1ELb0ELb1ELb0ELb0ELb0ELb1ELb0EEENS1_21CollectiveEpilogueFwdINS6_IJS8_SA_S9_EEENS6_IJNS7_ILi1EEESI_SI_EEESC_SE_Li128ELb0ELb1ELb0ELb0EEENS1_30DynamicPersistentTileSchedulerILi128ELi128ELb0ELb1ELb0EEEEEEEEEvNT_6ParamsE --------------------------
	.section	.nv.constant0._ZN7cutlass13device_kernelIN5flash19enable_sm80_to_sm89INS1_16FlashAttnFwdSm80INS1_25CollectiveMainloopFwdSm80ILi4ELi1ELb0EN4cute5tupleIJNS5_1CILi128EEENS7_ILi64EEENS7_ILi96EEEEEELi96ENS_6half_tEfNS_4arch4Sm80ELb1ELb0ELb1ELb0ELb0ELb0ELb1ELb0EEENS1_21CollectiveEpilogueFwdINS6_IJS8_SA_S9_EEENS6_IJNS7_ILi1EEESI_SI_EEESC_SE_Li128ELb0ELb1ELb0ELb0EEENS1_30DynamicPersistentTileSchedulerILi128ELi128ELb0ELb1ELb0EEEEEEEEEvNT_6ParamsE,"a",@progbits
	.sectionflags	@""
	.align	4
.nv.constant0._ZN7cutlass13device_kernelIN5flash19enable_sm80_to_sm89INS1_16FlashAttnFwdSm80INS1_25CollectiveMainloopFwdSm80ILi4ELi1ELb0EN4cute5tupleIJNS5_1CILi128EEENS7_ILi64EEENS7_ILi96EEEEEELi96ENS_6half_tEfNS_4arch4Sm80ELb1ELb0ELb1ELb0ELb0ELb0ELb1ELb0EEENS1_21CollectiveEpilogueFwdINS6_IJS8_SA_S9_EEENS6_IJNS7_ILi1EEESI_SI_EEESC_SE_Li128ELb0ELb1ELb0ELb0EEENS1_30DynamicPersistentTileSchedulerILi128ELi128ELb0ELb1ELb0EEEEEEEEEvNT_6ParamsE:
	.zero		1416


//--------------------- .nv.constant0._ZN7cutlass13device_kernelIN5flash19enable_sm80_to_sm89INS1_16FlashAttnFwdSm80INS1_25CollectiveMainloopFwdSm80ILi4ELi1ELb0EN4cute5tupleIJNS5_1CILi128EEENS7_ILi64EEENS7_ILi96EEEEEELi96ENS_6half_tEfNS_4arch4Sm80ELb1ELb0ELb1ELb1ELb0ELb0ELb1ELb0EEENS1_21CollectiveEpilogueFwdINS6_IJS8_SA_S9_EEENS6_IJNS7_ILi1EEESI_SI_EEESC_SE_Li128ELb1ELb1ELb0ELb0EEENS1_19SingleTileSchedulerILb1ELb0ELb1ELi128EEEEEEEEEvNT_6ParamsE --------------------------
	.section	.nv.constant0._ZN7cutlass13device_kernelIN5flash19enable_sm80_to_sm89INS1_16FlashAttnFwdSm80INS1_25CollectiveMainloopFwdSm80ILi4ELi1ELb0EN4cute5tupleIJNS5_1CILi128EEENS7_ILi64EEENS7_ILi96EEEEEELi96ENS_6half_tEfNS_4arch4Sm80ELb1ELb0ELb1ELb1ELb0ELb0ELb1ELb0EEENS1_21CollectiveEpilogueFwdINS6_IJS8_SA_S9_EEENS6_IJNS7_ILi1EEESI_SI_EEESC_SE_Li128ELb1ELb1ELb0ELb0EEENS1_19SingleTileSchedulerILb1ELb0ELb1ELi128EEEEEEEEEvNT_6ParamsE,"a",@progbits
	.sectionflags	@""
	.align	4
.nv.constant0._ZN7cutlass13device_kernelIN5flash19enable_sm80_to_sm89INS1_16FlashAttnFwdSm80INS1_25CollectiveMainloopFwdSm80ILi4ELi1ELb0EN4cute5tupleIJNS5_1CILi128EEENS7_ILi64EEENS7_ILi96EEEEEELi96ENS_6half_tEfNS_4arch4Sm80ELb1ELb0ELb1ELb1ELb0ELb0ELb1ELb0EEENS1_21CollectiveEpilogueFwdINS6_IJS8_SA_S9_EEENS6_IJNS7_ILi1EEESI_SI_EEESC_SE_Li128ELb1ELb1ELb0ELb0EEENS1_19SingleTileSchedulerILb1ELb0ELb1ELi128EEEEEEEEEvNT_6ParamsE:
	.zero		1400


//--------------------- .nv.constant0._ZN7cutlass13device_kernelIN5flash19enable_sm80_to_sm89INS1_16FlashAttnFwdSm80INS1_25CollectiveMainloopFwdSm80ILi4ELi1ELb0EN4cute5tupleIJNS5_1CILi128EEENS7_ILi64EEENS7_ILi96EEEEEELi96ENS_6half_tEfNS_4arch4Sm80ELb1ELb0ELb1ELb1ELb0ELb1ELb1ELb0EEENS1_21CollectiveEpilogueFwdINS6_IJS8_SA_S9_EEENS6_IJNS7_ILi1EEESI_SI_EEESC_SE_Li128ELb1ELb1ELb0ELb0EEENS1_19SingleTileSchedulerILb1ELb0ELb1ELi128EEEEEEEEEvNT_6ParamsE --------------------------
	.section	.nv.constant0._ZN7cutlass13device_kernelIN5flash19enable_sm80_to_sm89INS1_16FlashAttnFwdSm80INS1_25CollectiveMainloopFwdSm80ILi4ELi1ELb0EN4cute5tupleIJNS5_1CILi128EEENS7_ILi64EEENS7_ILi96EEEEEELi96ENS_6half_tEfNS_4arch4Sm80ELb1ELb0ELb1ELb1ELb0ELb1ELb1ELb0EEENS1_21CollectiveEpilogueFwdINS6_IJS8_SA_S9_EEENS6_IJNS7_ILi1EEESI_SI_EEESC_SE_Li128ELb1ELb1ELb0ELb0EEENS1_19SingleTileSchedulerILb1ELb0ELb1ELi128EEEEEEEEEvNT_6ParamsE,"a",@progbits
	.sectionflags	@""
	.align	4
.nv.constant0._ZN7cutlass13device_kernelIN5flash19enable_sm80_to_sm89INS1_16FlashAttnFwdSm80INS1_25CollectiveMainloopFwdSm80ILi4ELi1ELb0EN4cute5tupleIJNS5_1CILi128EEENS7_ILi64EEENS7_ILi96EEEEEELi96ENS_6half_tEfNS_4arch4Sm80ELb1ELb0ELb1ELb1ELb0ELb1ELb1ELb0EEENS1_21CollectiveEpilogueFwdINS6_IJS8_SA_S9_EEENS6_IJNS7_ILi1EEESI_SI_EEESC_SE_Li128ELb1ELb1ELb0ELb0EEENS1_19SingleTileSchedulerILb1ELb0ELb1ELi128EEEEEEEEEvNT_6ParamsE:
	.zero		1400


//--------------------- .nv.constant0._ZN7cutlass13device_kernelIN5flash19enable_sm80_to_sm89INS1_16FlashAttnFwdSm80INS1_25CollectiveMainloopFwdSm80ILi4ELi1ELb0EN4cute5tupleIJNS5_1CILi128EEENS7_ILi64EEENS7_ILi96EEEEEELi96ENS_6half_tEfNS_4arch4Sm80ELb0ELb0ELb0ELb0ELb0ELb0ELb1ELb0EEENS1_21CollectiveEpilogueFwdINS6_IJS8_SA_S9_EEENS6_IJNS7_ILi1EEESI_SI_EEESC_SE_Li128ELb0ELb1ELb0ELb0EEENS1_19SingleTileSchedulerILb0ELb0ELb1ELi128EEEEEEEEEvNT_6ParamsE --------------------------
	.section	.nv.constant0._ZN7cutlass13device_kernelIN5flash19enable_sm80_to_sm89INS1_16FlashAttnFwdSm80INS1_25CollectiveMainloopFwdSm80ILi4ELi1ELb0EN4cute5tupleIJNS5_1CILi128EEENS7_ILi64EEENS7_ILi96EEEEEELi96ENS_6half_tEfNS_4arch4Sm80ELb0ELb0ELb0ELb0ELb0ELb0ELb1ELb0EEENS1_21CollectiveEpilogueFwdINS6_IJS8_SA_S9_EEENS6_IJNS7_ILi1EEESI_SI_EEESC_SE_Li128ELb0ELb1ELb0ELb0EEENS1_19SingleTileSchedulerILb0ELb0ELb1ELi128EEEEEEEEEvNT_6ParamsE,"a",@progbits
	.sectionflags	@""
	.align	4
.nv.constant0._ZN7cutlass13device_kernelIN5flash19enable_sm80_to_sm89INS1_16FlashAttnFwdSm80INS1_25CollectiveMainloopFwdSm80ILi4ELi1ELb0EN4cute5tupleIJNS5_1CILi128EEENS7_ILi64EEENS7_ILi96EEEEEELi96ENS_6half_tEfNS_4arch4Sm80ELb0ELb0ELb0ELb0ELb0ELb0ELb1ELb0EEENS1_21CollectiveEpilogueFwdINS6_IJS8_SA_S9_EEENS6_IJNS7_ILi1EEESI_SI_EEESC_SE_Li128ELb0ELb1ELb0ELb0EEENS1_19SingleTileSchedulerILb0ELb0ELb1ELi128EEEEEEEEEvNT_6ParamsE:
	.zero		1400


//--------------------- .nv.constant0._ZN7cutlass13device_kernelIN5flash19enable_sm80_to_sm89INS1_16FlashAttnFwdSm80INS1_25CollectiveMainloopFwdSm80ILi4ELi1ELb0EN4cute5tupleIJNS5_1CILi128EEENS7_ILi64EEENS7_ILi96EEEEEELi96ENS_6half_tEfNS_4arch4Sm80ELb0ELb0ELb0ELb1ELb0ELb0ELb1ELb0EEENS1_21CollectiveEpilogueFwdINS6_IJS8_SA_S9_EEENS6_IJNS7_ILi1EEESI_SI_EEESC_SE_Li128ELb1ELb1ELb0ELb0EEENS1_19SingleTileSchedulerILb1ELb0ELb1ELi128EEEEEEEEEvNT_6ParamsE --------------------------
	.section	.nv.constant0._ZN7cutlass13device_kernelIN5flash19enable_sm80_to_sm89INS1_16FlashAttnFwdSm80INS1_25CollectiveMainloopFwdSm80ILi4ELi1ELb0EN4cute5tupleIJNS5_1CILi128EEENS7_ILi64EEENS7_ILi96EEEEEELi96ENS_6half_tEfNS_4arch4Sm80ELb0ELb0ELb0ELb1ELb0ELb0ELb1ELb0EEENS1_21CollectiveEpilogueFwdINS6_IJS8_SA_S9_EEENS6_IJNS7_ILi1EEESI_SI_EEESC_SE_Li128ELb1ELb1ELb0ELb0EEENS1_19SingleTileSchedulerILb1ELb0ELb1ELi128EEEEEEEEEvNT_6ParamsE,"a",@progbits
	.sectionflags	@""
	.align	4
.nv.constant0._ZN7cutlass13device_kernelIN5flash19enable_sm80_to_sm89INS1_16FlashAttnFwdSm80INS1_25CollectiveMainloopFwdSm80ILi4ELi1ELb0EN4cute5tupleIJNS5_1CILi128EEENS7_ILi64EEENS7_ILi96EEEEEELi96ENS_6half_tEfNS_4arch4Sm80ELb0ELb0ELb0ELb1ELb0ELb0ELb1ELb0EEENS1_21CollectiveEpilogueFwdINS6_IJS8_SA_S9_EEENS6_IJNS7_ILi1EEESI_SI_EEESC_SE_Li128ELb1ELb1ELb0ELb0EEENS1_19SingleTileSchedulerILb1ELb0ELb1ELi128EEEEEEEEEvNT_6ParamsE:
	.zero		1400


//--------------------- .nv.constant0._ZN7cutlass13device_kernelIN5flash19enable_sm80_to_sm89INS1_16FlashAttnFwdSm80INS1_25CollectiveMainloopFwdSm80ILi4ELi1ELb0EN4cute5tupleIJNS5_1CILi128EEENS7_ILi64EEENS7_ILi96EEEEEELi96ENS_6half_tEfNS_4arch4Sm80ELb0ELb0ELb0ELb1ELb0ELb1ELb1ELb0EEENS1_21CollectiveEpilogueFwdINS6_IJS8_SA_S9_EEENS6_IJNS7_ILi1EEESI_SI_EEESC_SE_Li128ELb1ELb1ELb0ELb0EEENS1_19SingleTileSchedulerILb1ELb0ELb1ELi128EEEEEEEEEvNT_6ParamsE --------------------------
	.section	.nv.constant0._ZN7cutlass13device_kernelIN5flash19enable_sm80_to_sm89INS1_16FlashAttnFwdSm80INS1_25CollectiveMainloopFwdSm80ILi4ELi1ELb0EN4cute5tupleIJNS5_1CILi128EEENS7_ILi64EEENS7_ILi96EEEEEELi96ENS_6half_tEfNS_4arch4Sm80ELb0ELb0ELb0ELb1ELb0ELb1ELb1ELb0EEENS1_21CollectiveEpilogueFwdINS6_IJS8_SA_S9_EEENS6_IJNS7_ILi1EEESI_SI_EEESC_SE_Li128ELb1ELb1ELb0ELb0EEENS1_19SingleTileSchedulerILb1ELb0ELb1ELi128EEEEEEEEEvNT_6ParamsE,"a",@progbits
	.sectionflags	@""
	.align	4
.nv.constant0._ZN7cutlass13device_kernelIN5flash19enable_sm80_to_sm89INS1_16FlashAttnFwdSm80INS1_25CollectiveMainloopFwdSm80ILi4ELi1ELb0EN4cute5tupleIJNS5_1CILi128EEENS7_ILi64EEENS7_ILi96EEEEEELi96ENS_6half_tEfNS_4arch4Sm80ELb0ELb0ELb0ELb1ELb0ELb1ELb1ELb0EEENS1_21CollectiveEpilogueFwdINS6_IJS8_SA_S9_EEENS6_IJNS7_ILi1EEESI_SI_EEESC_SE_Li128ELb1ELb1ELb0ELb0EEENS1_19SingleTileSchedulerILb1ELb0ELb1ELi128EEEEEEEEEvNT_6ParamsE:
	.zero		1400


//--------------------- .nv.constant0._ZN7cutlass13device_kernelIN5flash19enable_sm80_to_sm89INS1_16FlashAttnFwdSm80INS1_25CollectiveMainloopFwdSm80ILi4ELi1ELb0EN4cute5tupleIJNS5_1CILi128EEENS7_ILi48EEENS7_ILi96EEEEEELi96ENS_6half_tEfNS_4arch4Sm80ELb0ELb1ELb0ELb0ELb0ELb0ELb1ELb0EEENS1_21CollectiveEpilogueFwdINS6_IJS8_SA_S9_EEENS6_IJNS7_ILi1EEESI_SI_EEESC_SE_Li128ELb0ELb1ELb0ELb0EEENS1_19SingleTileSchedulerILb0ELb0ELb1ELi128EEEEEEEEEvNT_6ParamsE --------------------------
	.section	.nv.constant0._ZN7cutlass13device_kernelIN5flash19enable_sm80_to_sm89INS1_16FlashAttnFwdSm80INS1_25CollectiveMainloopFwdSm80ILi4ELi1ELb0EN4cute5tupleIJNS5_1CILi128EEENS7_ILi48EEENS7_ILi96EEEEEELi96ENS_6half_tEfNS_4arch4Sm80ELb0ELb1ELb0ELb0ELb0ELb0ELb1ELb0EEENS1_21CollectiveEpilogueFwdINS6_IJS8_SA_S9_EEENS6_IJNS7_ILi1EEESI_SI_EEESC_SE_Li128ELb0ELb1ELb0ELb0EEENS1_19SingleTileSchedulerILb0ELb0ELb1ELi128EEEEEEEEEvNT_6ParamsE,"a",@progbits
	.sectionflags	@""
	.align	4
.nv.constant0._ZN7cutlass13device_kernelIN5flash19enable_sm80_to_sm89INS1_16FlashAttnFwdSm80INS1_25CollectiveMainloopFwdSm80ILi4ELi1ELb0EN4cute5tupleIJNS5_1CILi128EEENS7_ILi48EEENS7_ILi96EEEEEELi96ENS_6half_tEfNS_4arch4Sm80ELb0ELb1ELb0ELb0ELb0ELb0ELb1ELb0EEENS1_21CollectiveEpilogueFwdINS6_IJS8_SA_S9_EEENS6_IJNS7_ILi1EEESI_SI_EEESC_SE_Li128ELb0ELb1ELb0ELb0EEENS1_19SingleTileSchedulerILb0ELb0ELb1ELi128EEEEEEEEEvNT_6ParamsE:
	.zero		1400


//--------------------- .nv.constant0._ZN7cutlass13device_kernelIN5flash19enable_sm80_to_sm89INS1_16FlashAttnFwdSm80INS1_25CollectiveMainloopFwdSm80ILi4ELi1ELb0EN4cute5tupleIJNS5_1CILi128EEENS7_ILi48EEENS7_ILi96EEEEEELi96ENS_6half_tEfNS_4arch4Sm80ELb0ELb1ELb0ELb1ELb0ELb0ELb1ELb0EEENS1_21CollectiveEpilogueFwdINS6_IJS8_SA_S9_EEENS6_IJNS7_ILi1EEESI_SI_EEESC_SE_Li128ELb1ELb1ELb0ELb0EEENS1_19SingleTileSchedulerILb1ELb0ELb1ELi128EEEEEEEEEvNT_6ParamsE --------------------------
	.section	.nv.constant0._ZN7cutlass13device_kernelIN5flash19enable_sm80_to_sm89INS1_16FlashAttnFwdSm80INS1_25CollectiveMainloopFwdSm80ILi4ELi1ELb0EN4cute5tupleIJNS5_1CILi128EEENS7_ILi48EEENS7_ILi96EEEEEELi96ENS_6half_tEfNS_4arch4Sm80ELb0ELb1ELb0ELb1ELb0ELb0ELb1ELb0EEENS1_21CollectiveEpilogueFwdINS6_IJS8_SA_S9_EEENS6_IJNS7_ILi1EEESI_SI_EEESC_SE_Li128ELb1ELb1ELb0ELb0EEENS1_19SingleTileSchedulerILb1ELb0ELb1ELi128EEEEEEEEEvNT_6ParamsE,"a",@progbits
	.sectionflags	@""
	.align	4
.nv.constant0._ZN7cutlass13device_kernelIN5flash19enable_sm80_to_sm89INS1_16FlashAttnFwdSm80INS1_25CollectiveMainloopFwdSm80ILi4ELi1ELb0EN4cute5tupleIJNS5_1CILi128EEENS7_ILi48EEENS7_ILi96EEEEEELi96ENS_6half_tEfNS_4arch4Sm80ELb0ELb1ELb0ELb1ELb0ELb0ELb1ELb0EEENS1_21CollectiveEpilogueFwdINS6_IJS8_SA_S9_EEENS6_IJNS7_ILi1EEESI_SI_EEESC_SE_Li128ELb1ELb1ELb0ELb0EEENS1_19SingleTileSchedulerILb1ELb0ELb1ELi128EEEEEEEEEvNT_6ParamsE:
	.zero		1400


//--------------------- .nv.constant0._ZN7cutlass13device_kernelIN5flash19enable_sm80_to_sm89INS1_16FlashAttnFwdSm80INS1_25CollectiveMainloopFwdSm80ILi4ELi1ELb0EN4cute5tupleIJNS5_1CILi128EEENS7_ILi48EEENS7_ILi96EEEEEELi96ENS_6half_tEfNS_4arch4Sm80ELb0ELb1ELb0ELb1ELb0ELb1ELb1ELb0EEENS1_21CollectiveEpilogueFwdINS6_IJS8_SA_S9_EEENS6_IJNS7_ILi1EEESI_SI_EEESC_SE_Li128ELb1ELb1ELb0ELb0EEENS1_19SingleTileSchedulerILb1ELb0ELb1ELi128EEEEEEEEEvNT_6ParamsE --------------------------
	.section	.nv.constant0._ZN7cutlass13device_kernelIN5flash19enable_sm80_to_sm89INS1_16FlashAttnFwdSm80INS1_25CollectiveMainloopFwdSm80ILi4ELi1ELb0EN4cute5tupleIJNS5_1CILi128EEENS7_ILi48EEENS7_ILi96EEEEEELi96ENS_6half_tEfNS_4arch4Sm80ELb0ELb1ELb0ELb1ELb0ELb1ELb1ELb0EEENS1_21CollectiveEpilogueFwdINS6_IJS8_SA_S9_EEENS6_IJNS7_ILi1EEESI_SI_EEESC_SE_Li128ELb1ELb1ELb0ELb0EEENS1_19SingleTileSchedulerILb1ELb0ELb1ELi128EEEEEEEEEvNT_6ParamsE,"a",@progbits
	.sectionflags	@""
	.align	4
.nv.constant0._ZN7cutlass13device_kernelIN5flash19enable_sm80_to_sm89INS1_16FlashAttnFwdSm80INS1_25CollectiveMainloopFwdSm80ILi4ELi1ELb0EN4cute5tupleIJNS5_1CILi128EEENS7_ILi48EEENS7_ILi96EEEEEELi96ENS_6half_tEfNS_4arch4Sm80ELb0ELb1ELb0ELb1ELb0ELb1ELb1ELb0EEENS1_21CollectiveEpilogueFwdINS6_IJS8_SA_S9_EEENS6_IJNS7_ILi1EEESI_SI_EEESC_SE_Li128ELb1ELb1ELb0ELb0EEENS1_19SingleTileSchedulerILb1ELb0ELb1ELi128EEEEEEEEEvNT_6ParamsE:
	.zero		1400


//--------------------- .nv.constant0._ZN7cutlass13device_kernelIN5flash19enable_sm80_to_sm89INS1_16FlashAttnFwdSm80INS1_25CollectiveMainloopFwdSm80ILi4ELi1ELb0EN4cute5tupleIJNS5_1CILi128EEENS7_ILi64EEENS7_ILi96EEEEEELi96ENS_6half_tEfNS_4arch4Sm80ELb1ELb0ELb0ELb0ELb0ELb0ELb1ELb0EEENS1_21CollectiveEpilogueFwdINS6_IJS8_SA_S9_EEENS6_IJNS7_ILi1EEESI_SI_EEESC_SE_Li128ELb0ELb1ELb0ELb0EEENS1_30DynamicPersistentTileSchedulerILi128ELi128ELb0ELb1ELb0EEEEEEEEEvNT_6ParamsE --------------------------
	.section	.nv.constant0._ZN7cutlass13device_kernelIN5flash19enable_sm80_to_sm89INS1_16FlashAttnFwdSm80INS1_25CollectiveMainloopFwdSm80ILi4ELi1ELb0EN4cute5tupleIJNS5_1CILi128EEENS7_ILi64EEENS7_ILi96EEEEEELi96ENS_6half_tEfNS_4arch4Sm80ELb1ELb0ELb0ELb0ELb0ELb0ELb1ELb0EEENS1_21CollectiveEpilogueFwdINS6_IJS8_SA_S9_EEENS6_IJNS7_ILi1EEESI_SI_EEESC_SE_Li128ELb0ELb1ELb0ELb0EEENS1_30DynamicPersistentTileSchedulerILi128ELi128ELb0ELb1ELb0EEEEEEEEEvNT_6ParamsE,"a",@progbits
	.sectionflags	@""
	.align	4
.nv.constant0._ZN7cutlass13device_kernelIN5flash19enable_sm80_to_sm89INS1_16FlashAttnFwdSm80INS1_25CollectiveMainloopFwdSm80ILi4ELi1ELb0EN4cute5tupleIJNS5_1CILi128EEENS7_ILi64EEENS7_ILi96EEEEEELi96ENS_6half_tEfNS_4arch4Sm80ELb1ELb0ELb0ELb0ELb0ELb0ELb1ELb0EEENS1_21CollectiveEpilogueFwdINS6_IJS8_SA_S9_EEENS6_IJNS7_ILi1EEESI_SI_EEESC_SE_Li128ELb0ELb1ELb0ELb0EEENS1_30DynamicPersistentTileSchedulerILi128ELi128ELb0ELb1ELb0EEEEEEEEEvNT_6ParamsE:
	.zero		1416


//--------------------- .nv.constant0._ZN7cutlass13device_kernelIN5flash19enable_sm80_to_sm89INS1_16FlashAttnFwdSm80INS1_25CollectiveMainloopFwdSm80ILi4ELi1ELb0EN4cute5tupleIJNS5_1CILi128EEENS7_ILi64EEENS7_ILi96EEEEEELi96ENS_6half_tEfNS_4arch4Sm80ELb1ELb0ELb0ELb1ELb0ELb0ELb1ELb0EEENS1_21CollectiveEpilogueFwdINS6_IJS8_SA_S9_EEENS6_IJNS7_ILi1EEESI_SI_EEESC_SE_Li128ELb1ELb1ELb0ELb0EEENS1_19SingleTileSchedulerILb1ELb0ELb1ELi128EEEEEEEEEvNT_6ParamsE --------------------------
	.section	.nv.constant0._ZN7cutlass13device_kernelIN5flash19enable_sm80_to_sm89INS1_16FlashAttnFwdSm80INS1_25CollectiveMainloopFwdSm80ILi4ELi1ELb0EN4cute5tupleIJNS5_1CILi128EEENS7_ILi64EEENS7_ILi96EEEEEELi96ENS_6half_tEfNS_4arch4Sm80ELb1ELb0ELb0ELb1ELb0ELb0ELb1ELb0EEENS1_21CollectiveEpilogueFwdINS6_IJS8_SA_S9_EEENS6_IJNS7_ILi1EEESI_SI_EEESC_SE_Li128ELb1ELb1ELb0ELb0EEENS1_19SingleTileSchedulerILb1ELb0ELb1ELi128EEEEEEEEEvNT_6ParamsE,"a",@progbits
	.sectionflags	@""
	.align	4
.nv.constant0._ZN7cutlass13device_kernelIN5flash19enable_sm80_to_sm89INS1_16FlashAttnFwdSm80INS1_25CollectiveMainloopFwdSm80ILi4ELi1ELb0EN4cute5tupleIJNS5_1CILi128EEENS7_ILi64EEENS7_ILi96EEEEEELi96ENS_6half_tEfNS_4arch4Sm80ELb1ELb0ELb0ELb1ELb0ELb0ELb1ELb0EEENS1_21CollectiveEpilogueFwdINS6_IJS8_SA_S9_EEENS6_IJNS7_ILi1EEESI_SI_EEESC_SE_Li128ELb1ELb1ELb0ELb0EEENS1_19SingleTileSchedulerILb1ELb0ELb1ELi128EEEEEEEEEvNT_6ParamsE:
	.zero		1400


//--------------------- .nv.constant0._ZN7cutlass13device_kernelIN5flash19enable_sm80_to_sm89INS1_16FlashAttnFwdSm80INS1_25CollectiveMainloopFwdSm80ILi4ELi1ELb0EN4cute5tupleIJNS5_1CILi128EEENS7_ILi64EEENS7_ILi96EEEEEELi96ENS_6half_tEfNS_4arch4Sm80ELb1ELb0ELb0ELb1ELb0ELb1ELb1ELb0EEENS1_21CollectiveEpilogueFwdINS6_IJS8_SA_S9_EEENS6_IJNS7_ILi1EEESI_SI_EEESC_SE_Li128ELb1ELb1ELb0ELb0EEENS1_19SingleTileSchedulerILb1ELb0ELb1ELi128EEEEEEEEEvNT_6ParamsE --------------------------
	.section	.nv.constant0._ZN7cutlass13device_kernelIN5flash19enable_sm80_to_sm89INS1_16FlashAttnFwdSm80INS1_25CollectiveMainloopFwdSm80ILi4ELi1ELb0EN4cute5tupleIJNS5_1CILi128EEENS7_ILi64EEENS7_ILi96EEEEEELi96ENS_6half_tEfNS_4arch4Sm80ELb1ELb0ELb0ELb1ELb0ELb1ELb1ELb0EEENS1_21CollectiveEpilogueFwdINS6_IJS8_SA_S9_EEENS6_IJNS7_ILi1EEESI_SI_EEESC_SE_Li128ELb1ELb1ELb0ELb0EEENS1_19SingleTileSchedulerILb1ELb0ELb1ELi128EEEEEEEEEvNT_6ParamsE,"a",@progbits
	.sectionflags	@""
	.align	4
.nv.constant0._ZN7cutlass13device_kernelIN5flash19enable_sm80_to_sm89INS1_16FlashAttnFwdSm80INS1_25CollectiveMainloopFwdSm80ILi4ELi1ELb0EN4cute5tupleIJNS5_1CILi128EEENS7_ILi64EEENS7_ILi96EEEEEELi96ENS_6half_tEfNS_4arch4Sm80ELb1ELb0ELb0ELb1ELb0ELb1ELb1ELb0EEENS1_21CollectiveEpilogueFwdINS6_IJS8_SA_S9_EEENS6_IJNS7_ILi1EEESI_SI_EEESC_SE_Li128ELb1ELb1ELb0ELb0EEENS1_19SingleTileSchedulerILb1ELb0ELb1ELi128EEEEEEEEEvNT_6ParamsE:
	.zero		1400


//--------------------- .text._ZN7cutlass13device_kernelIN5flash19enable_sm80_to_sm89INS1_16FlashAttnFwdSm80INS1_25CollectiveMainloopFwdSm80ILi4ELi1ELb0EN4cute5tupleIJNS5_1CILi128EEENS7_ILi64EEENS7_ILi96EEEEEELi96ENS_6half_tEfNS_4arch4Sm80ELb0ELb0ELb1ELb0ELb0ELb0ELb1ELb0EEENS1_21CollectiveEpilogueFwdINS6_IJS8_SA_S9_EEENS6_IJNS7_ILi1EEESI_SI_EEESC_SE_Li128ELb0ELb1ELb0ELb0EEENS1_19SingleTileSchedulerILb0ELb0ELb1ELi128EEEEEEEEEvNT_6ParamsE --------------------------
	.section	.text._ZN7cutlass13device_kernelIN5flash19enable_sm80_to_sm89INS1_16FlashAttnFwdSm80INS1_25CollectiveMainloopFwdSm80ILi4ELi1ELb0EN4cute5tupleIJNS5_1CILi128EEENS7_ILi64EEENS7_ILi96EEEEEELi96ENS_6half_tEfNS_4arch4Sm80ELb0ELb0ELb1ELb0ELb0ELb0ELb1ELb0EEENS1_21CollectiveEpilogueFwdINS6_IJS8_SA_S9_EEENS6_IJNS7_ILi1EEESI_SI_EEESC_SE_Li128ELb0ELb1ELb0ELb0EEENS1_19SingleTileSchedulerILb0ELb0ELb1ELi128EEEEEEEEEvNT_6ParamsE,"ax",@progbits
	.sectioninfo	@"SHI_REGISTERS=255"
	.align	128
.text._ZN7cutlass13device_kernelIN5flash19enable_sm80_to_sm89INS1_16FlashAttnFwdSm80INS1_25CollectiveMainloopFwdSm80ILi4ELi1ELb0EN4cute5tupleIJNS5_1CILi128EEENS7_ILi64EEENS7_ILi96EEEEEELi96ENS_6half_tEfNS_4arch4Sm80ELb0ELb0ELb1ELb0ELb0ELb0ELb1ELb0EEENS1_21CollectiveEpilogueFwdINS6_IJS8_SA_S9_EEENS6_IJNS7_ILi1EEESI_SI_EEESC_SE_Li128ELb0ELb1ELb0ELb0EEENS1_19SingleTileSchedulerILb0ELb0ELb1ELi128EEEEEEEEEvNT_6ParamsE:
        .type           _ZN7cutlass13device_kernelIN5flash19enable_sm80_to_sm89INS1_16FlashAttnFwdSm80INS1_25CollectiveMainloopFwdSm80ILi4ELi1ELb0EN4cute5tupleIJNS5_1CILi128EEENS7_ILi64EEENS7_ILi96EEEEEELi96ENS_6half_tEfNS_4arch4Sm80ELb0ELb0ELb1ELb0ELb0ELb0ELb1ELb0EEENS1_21CollectiveEpilogueFwdINS6_IJS8_SA_S9_EEENS6_IJNS7_ILi1EEESI_SI_EEESC_SE_Li128ELb0ELb1ELb0ELb0EEENS1_19SingleTileSchedulerILb0ELb0ELb1ELi128EEEEEEEEEvNT_6ParamsE,@function
        .size           _ZN7cutlass13device_kernelIN5flash19enable_sm80_to_sm89INS1_16FlashAttnFwdSm80INS1_25CollectiveMainloopFwdSm80ILi4ELi1ELb0EN4cute5tupleIJNS5_1CILi128EEENS7_ILi64EEENS7_ILi96EEEEEELi96ENS_6half_tEfNS_4arch4Sm80ELb0ELb0ELb1ELb0ELb0ELb0ELb1ELb0EEENS1_21CollectiveEpilogueFwdINS6_IJS8_SA_S9_EEENS6_IJNS7_ILi1EEESI_SI_EEESC_SE_Li128ELb0ELb1ELb0ELb0EEENS1_19SingleTileSchedulerILb0ELb0ELb1ELi128EEEEEEEEEvNT_6ParamsE,(.L_x_1508 - _ZN7cutlass13device_kernelIN5flash19enable_sm80_to_sm89INS1_16FlashAttnFwdSm80INS1_25CollectiveMainloopFwdSm80ILi4ELi1ELb0EN4cute5tupleIJNS5_1CILi128EEENS7_ILi64EEENS7_ILi96EEEEEELi96ENS_6half_tEfNS_4arch4Sm80ELb0ELb0ELb1ELb0ELb0ELb0ELb1ELb0EEENS1_21CollectiveEpilogueFwdINS6_IJS8_SA_S9_EEENS6_IJNS7_ILi1EEESI_SI_EEESC_SE_Li128ELb0ELb1ELb0ELb0EEENS1_19SingleTileSchedulerILb0ELb0ELb1ELi128EEEEEEEEEvNT_6ParamsE)
        .other          _ZN7cutlass13device_kernelIN5flash19enable_sm80_to_sm89INS1_16FlashAttnFwdSm80INS1_25CollectiveMainloopFwdSm80ILi4ELi1ELb0EN4cute5tupleIJNS5_1CILi128EEENS7_ILi64EEENS7_ILi96EEEEEELi96ENS_6half_tEfNS_4arch4Sm80ELb0ELb0ELb1ELb0ELb0ELb0ELb1ELb0EEENS1_21CollectiveEpilogueFwdINS6_IJS8_SA_S9_EEENS6_IJNS7_ILi1EEESI_SI_EEESC_SE_Li128ELb0ELb1ELb0ELb0EEENS1_19SingleTileSchedulerILb0ELb0ELb1ELi128EEEEEEEEEvNT_6ParamsE,@"STO_CUDA_ENTRY STV_DEFAULT"
_ZN7cutlass13device_kernelIN5flash19enable_sm80_to_sm89INS1_16FlashAttnFwdSm80INS1_25CollectiveMainloopFwdSm80ILi4ELi1ELb0EN4cute5tupleIJNS5_1CILi128EEENS7_ILi64EEENS7_ILi96EEEEEELi96ENS_6half_tEfNS_4arch4Sm80ELb0ELb0ELb1ELb0ELb0ELb0ELb1ELb0EEENS1_21CollectiveEpilogueFwdINS6_IJS8_SA_S9_EEENS6_IJNS7_ILi1EEESI_SI_EEESC_SE_Li128ELb0ELb1ELb0ELb0EEENS1_19SingleTileSchedulerILb0ELb0ELb1ELi128EEEEEEEEEvNT_6ParamsE:
[----:B------:R-:W-:-:S03]  /*0000*/  MOV R1, c[0x0][0x28] ;  /* 0x00000a0000017a02 */ /* 0x000fc60000000f00 */
[----:B------:R-:W1:Y:S01]  /*0010*/  S2UR UR8, SR_CTAID.Z ;  /* 0x00000000000879c3 */ /* 0x000e620000002700 */
[----:B------:R-:W-:Y:S02]  /*0020*/  IADD3 R1, R1, -0x50, RZ ;  /* 0xffffffb001017810 */ /* 0x000fe40007ffe0ff */
[----:B-1----:R-:W-:-:S13]  /*0030*/  ISETP.LE.AND P0, PT, RZ, UR8, PT ;  /* 0x00000008ff007c0c */ /* 0x002fda000bf03270 */
[----:B------:R-:W-:Y:S05]  /*0040*/  @!P0 EXIT ;  /* 0x000000000000894d */ /* 0x000fea0003800000 */
[----:B------:R-:W-:Y:S02]  /*0050*/  ULDC.64 UR4, c[0x0][0x340] ;  /* 0x0000d00000047ab9 */ /* 0x000fe40000000a00 */
[----:B------:R-:W-:Y:S02]  /*0060*/  UISETP.NE.U32.AND UP0, UPT, URZ, UR4, UPT ;  /* 0x000000043f00728c */ /* 0x000fe4000bf05070 */
[----:B------:R-:W-:Y:S02]  /*0070*/  ULDC.64 UR6, c[0x0][0x340] ;  /* 0x0000d00000067ab9 */ /* 0x000fe40000000a00 */
[----:B------:R-:W-:Y:S02]  /*0080*/  UISETP.NE.AND.EX UP0, UPT, URZ, UR5, UPT, UP0 ;  /* 0x000000053f00728c */ /* 0x000fe4000bf05300 */
[----:B------:R-:W-:-:S04]  /*0090*/  ULDC.64 UR16, c[0x0][0x118] ;  /* 0x0000460000107ab9 */ /* 0x000fc80000000a00 */
[----:B------:R-:W-:-:S05]  /*00a0*/  PLOP3.LUT P0, PT, PT, PT, UP0, 0x80, 0x0 ;  /* 0x000000000000781c */ /* 0x000fca0003f0f008 */
[----:B------:R-:W-:Y:S02]  /*00b0*/  @UP0 UMOV UR4, 0x4 ;  /* 0x0000000400040882 */ /* 0x000fe40000000000 */
[----:B------:R-:W-:-:S06]  /*00c0*/  @UP0 UIMAD.WIDE UR4, UR8, UR4, UR6 ;  /* 0x00000004080402a5 */ /* 0x000fcc000f8e0206 */
[----:B------:R-:W-:Y:S02]  /*00d0*/  IMAD.U32 R2, RZ, RZ, UR4 ;  /* 0x00000004ff027e24 */ /* 0x000fe4000f8e00ff */
[----:B------:R-:W-:Y:S01]  /*00e0*/  IMAD.U32 R3, RZ, RZ, UR5 ;  /* 0x00000005ff037e24 */ /* 0x000fe2000f8e00ff */
[----:B------:R-:W1:Y:S01]  /*00f0*/  S2R R23, SR_TID.X ;  /* 0x0000000000177919 */ /* 0x000e620000002100 */
[----:B------:R-:W2:Y:S03]  /*0100*/  S2UR UR23, SR_CTAID.Y ;  /* 0x00000000001779c3 */ /* 0x000ea60000002600 */
[----:B------:R-:W3:Y:S01]  /*0110*/  S2R R9, SR_CTAID.X ;  /* 0x0000000000097919 */ /* 0x000ee20000002500 */
[----:B------:R-:W-:Y:S01]  /*0120*/  IMAD.MOV.U32 R12, RZ, RZ, c[0x0][0x2c4] ;  /* 0x0000b100ff0c7624 */ /* 0x000fe200078e00ff */
[----:B------:R-:W-:Y:S02]  /*0130*/  ULDC.64 UR4, c[0x0][0x1b8] ;  /* 0x00006e0000047ab9 */ /* 0x000fe40000000a00 */
[----:B------:R4:W5:Y:S01]  /*0140*/  @P0 LDG.E R16, [R2.64] ;  /* 0x0000001002100981 */ /* 0x000962000c1e1900 */
[----:B------:R-:W-:Y:S01]  /*0150*/  USHF.R.S32.HI UR7, URZ, 0x1f, UR8 ;  /* 0x0000001f3f077899 */ /* 0x000fe20008011408 */
[C---:B------:R-:W-:Y:S01]  /*0160*/  ISETP.NE.AND P1, PT, R12.reuse, 0x1, PT ;  /* 0x000000010c00780c */ /* 0x040fe20003f25270 */
[----:B------:R-:W-:Y:S01]  /*0170*/  IMAD R12, R12, c[0x0][0x168], RZ ;  /* 0x00005a000c0c7a24 */ /* 0x000fe200078e02ff */
[----:B-1----:R-:W-:Y:S01]  /*0180*/  SHF.R.S32.HI R18, RZ, 0x1f, R23 ;  /* 0x0000001fff127819 */ /* 0x002fe20000011417 */
[----:B--2---:R-:W-:-:S02]  /*0190*/  USHF.R.S32.HI UR26, URZ, 0x1f, UR23 ;  /* 0x0000001f3f1a7899 */ /* 0x004fc40008011417 */
[----:B------:R-:W-:Y:S01]  /*01a0*/  UIMAD.WIDE.U32 UR10, UR23, UR4, URZ ;  /* 0x00000004170a72a5 */ /* 0x000fe2000f8e003f */
[CC--:B------:R-:W-:Y:S01]  /*01b0*/  LEA.HI R8, R18.reuse, R23.reuse, RZ, 0x2 ;  /* 0x0000001712087211 */ /* 0x0c0fe200078f10ff */
[----:B------:R-:W-:Y:S01]  /*01c0*/  UIMAD UR6, UR26, UR4, URZ ;  /* 0x000000041a0672a4 */ /* 0x000fe2000f8e023f */
[-C--:B------:R-:W-:Y:S02]  /*01d0*/  LEA.HI R20, R18, R23.reuse, RZ, 0x3 ;  /* 0x0000001712147211 */ /* 0x080fe400078f18ff */
[----:B------:R-:W-:Y:S01]  /*01e0*/  LOP3.LUT R0, R8, 0xfffffffc, RZ, 0xc0, !PT ;  /* 0xfffffffc08007812 */ /* 0x000fe200078ec0ff */
[----:B------:R-:W-:Y:S01]  /*01f0*/  UIMAD UR6, UR23, UR5, UR6 ;  /* 0x00000005170672a4 */ /* 0x000fe2000f8e0206 */
[----:B------:R-:W-:Y:S02]  /*0200*/  SHF.R.S32.HI R22, RZ, 0x2, R8 ;  /* 0x00000002ff167819 */ /* 0x000fe40000011408 */
[----:B------:R-:W-:Y:S01]  /*0210*/  ULDC.64 UR4, c[0x0][0x1c0] ;  /* 0x0000700000047ab9 */ /* 0x000fe20000000a00 */
[----:B------:R-:W-:Y:S01]  /*0220*/  IMAD.IADD R7, R23, 0x1, -R0 ;  /* 0x0000000117077824 */ /* 0x000fe200078e0a00 */
[----:B------:R-:W-:Y:S01]  /*0230*/  UIADD3 UR11, UR11, UR6, URZ ;  /* 0x000000060b0b7290 */ /* 0x000fe2000fffe03f */
[--C-:B---3--:R-:W-:Y:S01]  /*0240*/  IMAD R19, R9, 0x80, R22.reuse ;  /* 0x0000008009137824 */ /* 0x108fe200078e0216 */
[----:B------:R-:W-:Y:S01]  /*0250*/  UIMAD UR6, UR7, UR4, URZ ;  /* 0x00000004070672a4 */ /* 0x000fe2000f8e023f */
[C---:B------:R-:W-:Y:S01]  /*0260*/  IMAD R0, R7.reuse, 0x20, R22 ;  /* 0x0000002007007824 */ /* 0x040fe200078e0216 */
[----:B------:R-:W-:Y:S01]  /*0270*/  UIMAD.WIDE.U32 UR10, UR8, UR4, UR10 ;  /* 0x00000004080a72a5 */ /* 0x000fe2000f8e000a */
[----:B------:R-:W-:Y:S01]  /*0280*/  IMAD.SHL.U32 R234, R7, 0x8, RZ ;  /* 0x0000000807ea7824 */ /* 0x000fe200078e00ff */
[----:B------:R-:W-:Y:S01]  /*0290*/  UIMAD UR5, UR8, UR5, UR6 ;  /* 0x00000005080572a4 */ /* 0x000fe2000f8e0206 */
[----:B------:R-:W-:Y:S01]  /*02a0*/  IMAD R6, R9, 0x80, R0 ;  /* 0x0000008009067824 */ /* 0x000fe200078e0200 */
[-C--:B------:R-:W-:Y:S01]  /*02b0*/  LEA.HI R28, R18, R23.reuse, RZ, 0x5 ;  /* 0x00000017121c7211 */ /* 0x080fe200078f28ff */
[----:B------:R-:W-:Y:S01]  /*02c0*/  ULDC UR6, c[0x0][0x1d0] ;  /* 0x0000740000067ab9 */ /* 0x000fe20000000800 */
[----:B----4-:R-:W-:Y:S01]  /*02d0*/  IMAD.U32 R3, RZ, RZ, UR11 ;  /* 0x0000000bff037e24 */ /* 0x010fe2000f8e00ff */
[----:B------:R-:W-:Y:S01]  /*02e0*/  UIADD3 UR5, UR11, UR5, URZ ;  /* 0x000000050b057290 */ /* 0x000fe2000fffe03f */
[----:B------:R-:W-:Y:S01]  /*02f0*/  @P1 IMAD.HI.U32 R0, R6, c[0x0][0x2c8], RZ ;  /* 0x0000b20006001a27 */ /* 0x000fe200078e00ff */
[----:B------:R1:W-:Y:S01]  /*0300*/  STL [R1+0x48], R6 ;  /* 0x0000480601007387 */ /* 0x0003e20000100800 */
[----:B------:R-:W-:Y:S01]  /*0310*/  UIADD3 UR4, UR6, 0x3f, URZ ;  /* 0x0000003f06047890 */ /* 0x000fe2000fffe03f */
[----:B------:R-:W-:Y:S01]  /*0320*/  SHF.R.S32.HI R24, RZ, 0x5, R28 ;  /* 0x00000005ff187819 */ /* 0x000fe2000001141c */
[----:B------:R-:W-:Y:S01]  /*0330*/  IMAD.MOV.U32 R4, RZ, RZ, R6 ;  /* 0x000000ffff047224 */ /* 0x000fe200078e0006 */
[----:B------:R-:W-:Y:S01]  /*0340*/  @P1 SHF.R.U32.HI R4, RZ, c[0x0][0x2cc], R0 ;  /* 0x0000b300ff041a19 */ /* 0x000fe20000011600 */
[----:B------:R-:W-:Y:S01]  /*0350*/  IMAD.U32 R2, RZ, RZ, UR10 ;  /* 0x0000000aff027e24 */ /* 0x000fe2000f8e00ff */
[----:B------:R-:W-:Y:S01]  /*0360*/  USHF.R.S32.HI UR21, URZ, 0x1f, UR4 ;  /* 0x0000001f3f157899 */ /* 0x000fe20008011404 */
[----:B------:R-:W-:Y:S01]  /*0370*/  IMAD.U32 R3, RZ, RZ, UR5 ;  /* 0x00000005ff037e24 */ /* 0x000fe2000f8e00ff */
[--C-:B------:R-:W-:Y:S01]  /*0380*/  SHF.R.S32.HI R0, RZ, 0x1f, R4.reuse ;  /* 0x0000001fff007819 */ /* 0x100fe20000011404 */
[----:B------:R-:W-:Y:S01]  /*0390*/  IMAD.MOV R5, RZ, RZ, -R4 ;  /* 0x000000ffff057224 */ /* 0x000fe200078e0a04 */
[----:B------:R-:W-:Y:S01]  /*03a0*/  IADD3 R26, R234, 0x20, RZ ;  /* 0x00000020ea1a7810 */ /* 0x000fe20007ffe0ff */
[----:B------:R-:W-:Y:S01]  /*03b0*/  IMAD.WIDE.U32 R2, R4, c[0x0][0x1b0], R2 ;  /* 0x00006c0004027a25 */ /* 0x000fe200078e0002 */
[----:B------:R-:W-:Y:S01]  /*03c0*/  IADD3 R25, R234, 0x40, RZ ;  /* 0x00000040ea197810 */ /* 0x000fe20007ffe0ff */
[----:B------:R-:W-:Y:S01]  /*03d0*/  ULEA.HI UR21, UR21, UR4, URZ, 0x6 ;  /* 0x0000000415157291 */ /* 0x000fe2000f8f303f */
[----:B------:R-:W-:Y:S01]  /*03e0*/  SHF.R.S32.HI R29, RZ, 0x1f, R234 ;  /* 0x0000001fff1d7819 */ /* 0x000fe200000114ea */
[----:B------:R-:W-:Y:S01]  /*03f0*/  IMAD R0, R0, c[0x0][0x1b0], RZ ;  /* 0x00006c0000007a24 */ /* 0x000fe200078e02ff */
[----:B------:R-:W-:Y:S01]  /*0400*/  ISETP.GE.AND P6, PT, R234, c[0x0][0x198], PT ;  /* 0x00006600ea007a0c */ /* 0x000fe20003fc6270 */
[----:B------:R-:W-:Y:S01]  /*0410*/  IMAD R5, R5, c[0x0][0x2c4], R6 ;  /* 0x0000b10005057a24 */ /* 0x000fe200078e0206 */
[----:B------:R-:W-:Y:S01]  /*0420*/  ULEA.HI.SX32 UR22, UR21, 0xffffffff, 0x1a ;  /* 0xffffffff15167891 */ /* 0x000fe2000f8fd23f */
[----:B------:R-:W-:Y:S01]  /*0430*/  IMAD R0, R4, c[0x0][0x1b4], R0 ;  /* 0x00006d0004007a24 */ /* 0x000fe200078e0200 */
[----:B------:R-:W-:Y:S01]  /*0440*/  ISETP.GE.AND P5, PT, R26, c[0x0][0x198], PT ;  /* 0x000066001a007a0c */ /* 0x000fe20003fa6270 */
[----:B------:R-:W-:Y:S01]  /*0450*/  ULDC.64 UR4, c[0x0][0x1e8] ;  /* 0x00007a0000047ab9 */ /* 0x000fe20000000a00 */
[----:B------:R-:W-:Y:S01]  /*0460*/  SHF.R.S32.HI R4, RZ, 0x1f, R5 ;  /* 0x0000001fff047819 */ /* 0x000fe20000011405 */
[----:B------:R-:W-:Y:S01]  /*0470*/  IMAD.IADD R3, R3, 0x1, R0 ;  /* 0x0000000103037824 */ /* 0x000fe200078e0200 */
[----:B------:R-:W-:Y:S01]  /*0480*/  IADD3 R9, -R22, c[0x0][0x1d0], RZ ;  /* 0x0000740016097a10 */ /* 0x000fe20007ffe1ff */
[----:B------:R-:W-:Y:S01]  /*0490*/  IMAD.U32 R15, RZ, RZ, UR22 ;  /* 0x00000016ff0f7e24 */ /* 0x000fe2000f8e00ff */
[----:B-1----:R-:W-:Y:S01]  /*04a0*/  SHF.R.S32.HI R6, RZ, 0x3, R20 ;  /* 0x00000003ff067819 */ /* 0x002fe20000011414 */
[----:B------:R-:W-:Y:S01]  /*04b0*/  IMAD R0, R4, c[0x0][0x1a8], RZ ;  /* 0x00006a0004007a24 */ /* 0x000fe200078e02ff */
[----:B------:R-:W-:Y:S01]  /*04c0*/  SHF.R.S32.HI R21, RZ, 0x1f, R22 ;  /* 0x0000001fff157819 */ /* 0x000fe20000011416 */
[C---:B------:R-:W-:Y:S01]  /*04d0*/  IMAD.WIDE.U32 R2, R5.reuse, c[0x0][0x1a8], R2 ;  /* 0x00006a0005027a25 */ /* 0x040fe200078e0002 */
[----:B------:R-:W-:Y:S01]  /*04e0*/  UIMAD UR9, UR26, UR4, URZ ;  /* 0x000000041a0972a4 */ /* 0x000fe2000f8e023f */
[----:B------:R-:W-:Y:S01]  /*04f0*/  LEA.HI R18, R18, R23, RZ, 0x4 ;  /* 0x0000001712127211 */ /* 0x000fe200078f20ff */
[----:B------:R-:W-:Y:S01]  /*0500*/  UIMAD.WIDE.U32 UR14, UR23, UR4, URZ ;  /* 0x00000004170e72a5 */ /* 0x000fe2000f8e003f */
[----:B------:R-:W-:Y:S01]  /*0510*/  IMAD.SHL.U32 R4, R6, 0x40, RZ ;  /* 0x0000004006047824 */ /* 0x000fe200078e00ff */
[----:B------:R-:W-:Y:S01]  /*0520*/  LEA R14, P1, R2, c[0x0][0x160], 0x1 ;  /* 0x00005800020e7a11 */ /* 0x000fe200078208ff */
[----:B------:R-:W-:Y:S01]  /*0530*/  IMAD R6, R5, c[0x0][0x1ac], R0 ;  /* 0x00006b0005067a24 */ /* 0x000fe200078e0200 */
[----:B------:R-:W-:Y:S01]  /*0540*/  UIMAD UR9, UR23, UR5, UR9 ;  /* 0x00000005170972a4 */ /* 0x000fe2000f8e0209 */
[----:B------:R-:W-:Y:S01]  /*0550*/  IMAD R15, R15, -0x40, R9 ;  /* 0xffffffc00f0f7824 */ /* 0x000fe200078e0209 */
[----:B------:R-:W-:Y:S01]  /*0560*/  LOP3.LUT R0, R4, 0xc0, RZ, 0xc0, !PT ;  /* 0x000000c004007812 */ /* 0x000fe200078ec0ff */
[----:B------:R-:W-:Y:S01]  /*0570*/  IMAD.WIDE.U32 R30, R22, c[0x0][0x1e0], RZ ;  /* 0x00007800161e7a25 */ /* 0x000fe200078e00ff */
[----:B------:R-:W-:Y:S01]  /*0580*/  UIADD3 UR9, UR15, UR9, URZ ;  /* 0x000000090f097290 */ /* 0x000fe2000fffe03f */
[----:B------:R-:W-:Y:S01]  /*0590*/  STL [R1+0x40], R19 ;  /* 0x0000401301007387 */ /* 0x000fe20000100800 */
[----:B------:R-:W-:Y:S01]  /*05a0*/  SHF.R.U32.HI R5, RZ, 0x3, R0 ;  /* 0x00000003ff057819 */ /* 0x000fe20000011600 */
[----:B------:R-:W-:Y:S01]  /*05b0*/  ULDC.64 UR4, c[0x0][0x1f0] ;  /* 0x00007c0000047ab9 */ /* 0x000fe20000000a00 */
[----:B------:R-:W-:Y:S01]  /*05c0*/  LOP3.LUT R4, R0, 0x18, R234, 0xf8, !PT ;  /* 0x0000001800047812 */ /* 0x000fe200078ef8ea */
[----:B------:R-:W-:Y:S01]  /*05d0*/  IMAD.IADD R0, R3, 0x1, R6 ;  /* 0x0000000103007824 */ /* 0x000fe200078e0206 */
[----:B------:R-:W-:Y:S01]  /*05e0*/  IADD3 R6, R19, 0x20, RZ ;  /* 0x0000002013067810 */ /* 0x000fe20007ffe0ff */
[----:B------:R-:W-:Y:S01]  /*05f0*/  USHF.R.S32.HI UR20, URZ, 0x1f, UR22 ;  /* 0x0000001f3f147899 */ /* 0x000fe20008011416 */
[----:B------:R-:W-:-:S02]  /*0600*/  LOP3.LUT R3, R4, R5, RZ, 0x3c, !PT ;  /* 0x0000000504037212 */ /* 0x000fc400078e3cff */
[----:B------:R-:W-:Y:S01]  /*0610*/  LEA.HI.X R13, R2, c[0x0][0x164], R0, 0x1, P1 ;  /* 0x00005900020d7a11 */ /* 0x000fe200008f0c00 */
[----:B------:R-:W1:Y:S01]  /*0620*/  SHFL.IDX PT, R4, R14, RZ, 0x1c1f ;  /* 0x001c1fff0e047589 */ /* 0x000e6200000e0000 */
[----:B------:R-:W-:Y:S02]  /*0630*/  LEA.HI R0, R8, R22, RZ, 0x1 ;  /* 0x0000001608007211 */ /* 0x000fe400078f08ff */
[CC--:B------:R-:W-:Y:S01]  /*0640*/  ISETP.GE.AND P1, PT, R19.reuse, R12.reuse, PT ;  /* 0x0000000c1300720c */ /* 0x0c0fe20003f26270 */
[----:B------:R-:W2:Y:S01]  /*0650*/  SHFL.IDX PT, R5, R13, RZ, 0x1c1f ;  /* 0x001c1fff0d057589 */ /* 0x000ea200000e0000 */
[----:B------:R-:W-:Y:S02]  /*0660*/  LOP3.LUT R0, R0, 0x7fffffe, RZ, 0xc0, !PT ;  /* 0x07fffffe00007812 */ /* 0x000fe400078ec0ff */
[----:B------:R-:W-:Y:S02]  /*0670*/  IADD3 R2, R19, 0x40, RZ ;  /* 0x0000004013027810 */ /* 0x000fe40007ffe0ff */
[-C--:B------:R-:W-:Y:S01]  /*0680*/  ISETP.GE.AND P3, PT, R6, R12.reuse, PT ;  /* 0x0000000c0600720c */ /* 0x080fe20003f66270 */
[----:B------:R-:W-:Y:S01]  /*0690*/  IMAD.IADD R0, R22, 0x1, -R0 ;  /* 0x0000000116007824 */ /* 0x000fe200078e0a00 */
[----:B------:R-:W-:-:S02]  /*06a0*/  ISETP.GE.AND P2, PT, R2, R12, PT ;  /* 0x0000000c0200720c */ /* 0x000fc40003f46270 */
[----:B------:R-:W3:Y:S01]  /*06b0*/  SHFL.IDX PT, R2, R14, 0x1, 0x1c1f ;  /* 0x003c1f000e027f89 */ /* 0x000ee200000e0000 */
[----:B------:R-:W-:Y:S02]  /*06c0*/  IMAD R0, R24, 0x8, R0 ;  /* 0x0000000818007824 */ /* 0x000fe400078e0200 */
[----:B------:R-:W-:Y:S02]  /*06d0*/  @!P1 SHF.R.S32.HI R7, RZ, 0x1f, R26 ;  /* 0x0000001fff079819 */ /* 0x000fe4000001141a */
[----:B------:R-:W-:Y:S01]  /*06e0*/  IMAD.U32 R151, R0, 0x20, R3 ;  /* 0x0000002000977824 */ /* 0x000fe200078e0003 */
[----:B------:R-:W-:Y:S01]  /*06f0*/  @!P1 SHF.R.S32.HI R0, RZ, 0x1f, R25 ;  /* 0x0000001fff009819 */ /* 0x000fe20000011419 */
[----:B------:R-:W4:Y:S01]  /*0700*/  SHFL.IDX PT, R3, R13, 0x1, 0x1c1f ;  /* 0x003c1f000d037f89 */ /* 0x000f2200000e0000 */
[----:B------:R-:W-:Y:S02]  /*0710*/  @!P1 LEA.HI R8, R7, R26, RZ, 0x3 ;  /* 0x0000001a07089211 */ /* 0x000fe400078f18ff */
[----:B------:R-:W-:Y:S01]  /*0720*/  @!P1 LEA.HI R0, R0, R25, RZ, 0x3 ;  /* 0x0000001900009211 */ /* 0x000fe200078f18ff */
[----:B------:R-:W-:Y:S01]  /*0730*/  STL [R1+0x44], R151 ;  /* 0x0000449701007387 */ /* 0x000fe20000100800 */
[----:B-1----:R-:W-:-:S02]  /*0740*/  @!P1 LEA R6, P4, R234, R4, 0x1 ;  /* 0x00000004ea069211 */ /* 0x002fc400078808ff */
[----:B------:R-:W-:Y:S01]  /*0750*/  @!P1 LOP3.LUT R8, R8, 0xfffffff8, RZ, 0xc0, !PT ;  /* 0xfffffff808089812 */ /* 0x000fe200078ec0ff */
[----:B------:R1:W-:Y:S01]  /*0760*/  STL.64 [R1+0x38], R30 ;  /* 0x0000381e01007387 */ /* 0x0003e20000100a00 */
[----:B--2---:R-:W-:Y:S02]  /*0770*/  @!P1 LEA.HI.X R7, R234, R5, R29, 0x1, P4 ;  /* 0x00000005ea079211 */ /* 0x004fe400020f0c1d */
[----:B------:R-:W-:Y:S01]  /*0780*/  ISETP.GE.AND P4, PT, R25, c[0x0][0x198], PT ;  /* 0x0000660019007a0c */ /* 0x000fe20003f86270 */
[----:B------:R-:W-:Y:S01]  /*0790*/  @!P1 IMAD.WIDE R8, R8, 0x2, R4 ;  /* 0x0000000208089825 */ /* 0x000fe200078e0204 */
[----:B------:R-:W-:Y:S02]  /*07a0*/  @!P1 LOP3.LUT R10, R0, 0xfffffff8, RZ, 0xc0, !PT ;  /* 0xfffffff8000a9812 */ /* 0x000fe400078ec0ff */
[----:B------:R-:W-:Y:S01]  /*07b0*/  @!P3 SHF.R.S32.HI R11, RZ, 0x1f, R25 ;  /* 0x0000001fff0bb819 */ /* 0x000fe20000011419 */
[----:B------:R-:W-:Y:S02]  /*07c0*/  @!P1 IMAD.SHL.U32 R0, R151, 0x2, RZ ;  /* 0x0000000297009824 */ /* 0x000fe400078e00ff */
[----:B------:R-:W-:Y:S01]  /*07d0*/  @!P1 IMAD.WIDE R4, R10, 0x2, R4 ;  /* 0x000000020a049825 */ /* 0x000fe200078e0204 */
[----:B------:R-:W-:-:S02]  /*07e0*/  @!P3 SHF.R.S32.HI R10, RZ, 0x1f, R26 ;  /* 0x0000001fff0ab819 */ /* 0x000fc4000001141a */
[----:B------:R2:W-:Y:S04]  /*07f0*/  @!P1 LDGSTS.E.BYPASS.LTC128B.128 [R0+0x6100], [R6.64], !P6 ;  /* 0x0610000006009fae */ /* 0x0005e8000f101d50 */
[----:B------:R1:W-:Y:S04]  /*0800*/  @!P1 LDGSTS.E.BYPASS.LTC128B.128 [R0+0x8100], [R8.64], !P5 ;  /* 0x0810000008009fae */ /* 0x0003e8000e901d50 */
[----:B------:R3:W-:Y:S01]  /*0810*/  @!P1 LDGSTS.E.BYPASS.LTC128B.128 [R0+0xa100], [R4.64], !P4 ;  /* 0x0a10000004009fae */ /* 0x0007e2000e101d50 */
[----:B--2---:R-:W-:Y:S02]  /*0820*/  @!P3 LEA.HI R6, R10, R26, RZ, 0x3 ;  /* 0x0000001a0a06b211 */ /* 0x004fe400078f18ff */
[----:B-1----:R-:W-:-:S02]  /*0830*/  @!P3 LEA.HI R8, R11, R25, RZ, 0x3 ;  /* 0x000000190b08b211 */ /* 0x002fc400078f18ff */
[----:B------:R-:W-:Y:S02]  /*0840*/  @!P3 LOP3.LUT R6, R6, 0xfffffff8, RZ, 0xc0, !PT ;  /* 0xfffffff80606b812 */ /* 0x000fe400078ec0ff */
[----:B---3--:R-:W-:Y:S01]  /*0850*/  @!P3 LEA R4, P1, R234, R2, 0x1 ;  /* 0x00000002ea04b211 */ /* 0x008fe200078208ff */
[----:B------:R-:W-:Y:S01]  /*0860*/  @!P3 IMAD.SHL.U32 R0, R151, 0x2, RZ ;  /* 0x000000029700b824 */ /* 0x000fe200078e00ff */
[----:B------:R-:W-:Y:S01]  /*0870*/  @!P3 LOP3.LUT R8, R8, 0xfffffff8, RZ, 0xc0, !PT ;  /* 0xfffffff80808b812 */ /* 0x000fe200078ec0ff */
[----:B----4-:R-:W-:Y:S01]  /*0880*/  @!P3 IMAD.WIDE R6, R6, 0x2, R2 ;  /* 0x000000020606b825 */ /* 0x010fe200078e0202 */
[----:B------:R-:W-:-:S03]  /*0890*/  @!P3 LEA.HI.X R5, R234, R3, R29, 0x1, P1 ;  /* 0x00000003ea05b211 */ /* 0x000fc600008f0c1d */
[----:B------:R-:W-:Y:S01]  /*08a0*/  @!P3 IMAD.WIDE R2, R8, 0x2, R2 ;  /* 0x000000020802b825 */ /* 0x000fe200078e0202 */
[----:B------:R-:W-:Y:S01]  /*08b0*/  SHF.R.S32.HI R8, RZ, 0x4, R18 ;  /* 0x00000004ff087819 */ /* 0x000fe20000011412 */
[----:B------:R1:W-:Y:S04]  /*08c0*/  @!P3 LDGSTS.E.BYPASS.LTC128B.128 [R0+0x6900], [R4.64], !P6 ;  /* 0x069000000400bfae */ /* 0x0003e8000f101d50 */
[----:B------:R2:W-:Y:S04]  /*08d0*/  @!P3 LDGSTS.E.BYPASS.LTC128B.128 [R0+0x8900], [R6.64], !P5 ;  /* 0x089000000600bfae */ /* 0x0005e8000e901d50 */
[----:B------:R3:W-:Y:S04]  /*08e0*/  @!P3 LDGSTS.E.BYPASS.LTC128B.128 [R0+0xa900], [R2.64], !P4 ;  /* 0x0a9000000200bfae */ /* 0x0007e8000e101d50 */
[----:B-1----:R-:W1:Y:S01]  /*08f0*/  SHFL.IDX PT, R4, R14, 0x2, 0x1c1f ;  /* 0x005c1f000e047f89 */ /* 0x002e6200000e0000 */
[----:B--2---:R-:W-:-:S03]  /*0900*/  LOP3.LUT R6, R20, 0xfffffff8, RZ, 0xc0, !PT ;  /* 0xfffffff814067812 */ /* 0x004fc600078ec0ff */
[----:B------:R-:W2:Y:S01]  /*0910*/  SHFL.IDX PT, R5, R13, 0x2, 0x1c1f ;  /* 0x005c1f000d057f89 */ /* 0x000ea200000e0000 */
[----:B------:R-:W-:Y:S01]  /*0920*/  LEA.HI R7, R18, R8, RZ, 0x1 ;  /* 0x0000000812077211 */ /* 0x000fe200078f08ff */
[----:B---3--:R-:W-:Y:S01]  /*0930*/  IMAD R2, R21, c[0x0][0x1e0], RZ ;  /* 0x0000780015027a24 */ /* 0x008fe200078e02ff */
[----:B------:R-:W-:Y:S01]  /*0940*/  IADD3 R3, R19, 0x60, RZ ;  /* 0x0000006013037810 */ /* 0x000fe20007ffe0ff */
[----:B------:R-:W-:Y:S01]  /*0950*/  IMAD.IADD R0, R23, 0x1, -R6 ;  /* 0x0000000117007824 */ /* 0x000fe200078e0a06 */
[----:B------:R-:W-:Y:S01]  /*0960*/  LOP3.LUT R7, R7, 0xfffffffe, RZ, 0xc0, !PT ;  /* 0xfffffffe07077812 */ /* 0x000fe200078ec0ff */
[----:B------:R-:W-:Y:S01]  /*0970*/  IMAD R2, R22, c[0x0][0x1e4], R2 ;  /* 0x0000790016027a24 */ /* 0x000fe200078e0202 */
[----:B------:R-:W-:Y:S02]  /*0980*/  ISETP.GE.AND P3, PT, R3, R12, PT ;  /* 0x0000000c0300720c */ /* 0x000fe40003f66270 */
[----:B------:R-:W-:Y:S01]  /*0990*/  LEA.HI R17, R0, R0, RZ, 0x1 ;  /* 0x0000000000117211 */ /* 0x000fe200078f08ff */
[----:B------:R-:W-:Y:S01]  /*09a0*/  IMAD.IADD R2, R31, 0x1, R2 ;  /* 0x000000011f027824 */ /* 0x000fe200078e0202 */
[----:B------:R-:W-:Y:S01]  /*09b0*/  SHFL.IDX PT, R3, R13, 0x3, 0x1c1f ;  /* 0x007c1f000d037f89 */ /* 0x000fe200000e0000 */
[----:B------:R-:W-:Y:S01]  /*09c0*/  IMAD.IADD R12, R8, 0x1, -R7 ;  /* 0x00000001080c7824 */ /* 0x000fe200078e0a07 */
[----:B------:R-:W-:-:S02]  /*09d0*/  LOP3.LUT R6, R17, 0x7fffffe, RZ, 0xc0, !PT ;  /* 0x07fffffe11067812 */ /* 0x000fc400078ec0ff */
[----:B------:R3:W-:Y:S03]  /*09e0*/  STL [R1+0x30], R2 ;  /* 0x0000300201007387 */ /* 0x0007e60000100800 */
[----:B------:R-:W-:Y:S01]  /*09f0*/  IMAD.IADD R19, R0, 0x1, -R6 ;  /* 0x0000000100137824 */ /* 0x000fe200078e0a06 */
[----:B------:R-:W-:-:S04]  /*0a00*/  @!P2 SHF.R.S32.HI R0, RZ, 0x1f, R25 ;  /* 0x0000001fff00a819 */ /* 0x000fc80000011419 */
[----:B------:R-:W-:-:S04]  /*0a10*/  @!P2 LEA.HI R0, R0, R25, RZ, 0x3 ;  /* 0x000000190000a211 */ /* 0x000fc800078f18ff */
[----:B------:R-:W-:Y:S01]  /*0a20*/  @!P2 LOP3.LUT R10, R0, 0xfffffff8, RZ, 0xc0, !PT ;  /* 0xfffffff8000aa812 */ /* 0x000fe200078ec0ff */
[----:B------:R-:W-:Y:S01]  /*0a30*/  @!P2 IMAD.SHL.U32 R0, R151, 0x2, RZ ;  /* 0x000000029700a824 */ /* 0x000fe200078e00ff */
[----:B-----5:R4:W5:Y:S02]  /*0a40*/  @P0 R2UR UR24, R16 ;  /* 0x00000000101803c2 */ /* 0x02096400000e0000 */
[----:B----4-:R-:W-:Y:S01]  /*0a50*/  IADD3 R16, P1, P0, R30, UR14, R234 ;  /* 0x0000000e1e107c10 */ /* 0x010fe2000f83e0ea */
[----:B-----5:R-:W-:Y:S01]  /*0a60*/  @UP0 USHF.R.S32.HI UR25, URZ, 0x1f, UR24 ;  /* 0x0000001f3f190899 */ /* 0x020fe20008011418 */
[----:B------:R-:W-:Y:S02]  /*0a70*/  IMAD.WIDE.U32 R30, R22, c[0x0][0x208], RZ ;  /* 0x00008200161e7a25 */ /* 0x000fe400078e00ff */
[--C-:B------:R-:W-:Y:S01]  /*0a80*/  IADD3.X R11, R2, UR9, R29.reuse, P1, P0 ;  /* 0x00000009020b7c10 */ /* 0x100fe20008fe041d */
[----:B------:R-:W-:Y:S01]  /*0a90*/  @!UP0 UMOV UR24, UR8 ;  /* 0x0000000800188c82 */ /* 0x000fe20008000000 */
[----:B---3--:R-:W-:Y:S01]  /*0aa0*/  @!P2 SHF.R.S32.HI R2, RZ, 0x1f, R26 ;  /* 0x0000001fff02a819 */ /* 0x008fe2000001141a */
[----:B------:R-:W-:Y:S01]  /*0ab0*/  UIMAD.WIDE.U32 UR12, UR24, UR4, URZ ;  /* 0x00000004180c72a5 */ /* 0x000fe2000f8e003f */
[----:B-1----:R-:W-:Y:S01]  /*0ac0*/  @!P2 LEA R6, P0, R234, R4, 0x1 ;  /* 0x00000004ea06a211 */ /* 0x002fe200078008ff */
[----:B------:R-:W-:Y:S01]  /*0ad0*/  @!UP0 UMOV UR25, UR7 ;  /* 0x0000000700198c82 */ /* 0x000fe20008000000 */
[----:B------:R-:W-:Y:S01]  /*0ae0*/  @!P2 LEA.HI R8, R2, R26, RZ, 0x3 ;  /* 0x0000001a0208a211 */ /* 0x000fe200078f18ff */
[----:B------:R-:W-:Y:S01]  /*0af0*/  UIMAD UR8, UR25, UR4, URZ ;  /* 0x00000004190872a4 */ /* 0x000fe2000f8e023f */
[----:B------:R-:W1:Y:S01]  /*0b00*/  SHFL.IDX PT, R2, R14, 0x3, 0x1c1f ;  /* 0x007c1f000e027f89 */ /* 0x000e6200000e0000 */
[----:B--2---:R-:W-:Y:S01]  /*0b10*/  @!P2 LEA.HI.X R7, R234, R5, R29, 0x1, P0 ;  /* 0x00000005ea07a211 */ /* 0x004fe200000f0c1d */
[----:B------:R-:W-:Y:S01]  /*0b20*/  UMOV UR7, 0x6 ;  /* 0x0000000600077882 */ /* 0x000fe20000000000 */
[----:B------:R-:W-:Y:S01]  /*0b30*/  @!P2 LOP3.LUT R8, R8, 0xfffffff8, RZ, 0xc0, !PT ;  /* 0xfffffff80808a812 */ /* 0x000fe200078ec0ff */
[----:B------:R-:W-:Y:S01]  /*0b40*/  UIMAD UR8, UR24, UR5, UR8 ;  /* 0x00000005180872a4 */ /* 0x000fe2000f8e0208 */
[C---:B------:R-:W-:Y:S01]  /*0b50*/  ISETP.GE.AND P1, PT, R15.reuse, 0x1, PT ;  /* 0x000000010f00780c */ /* 0x040fe20003f26270 */
[----:B------:R2:W-:Y:S01]  /*0b60*/  @!P2 LDGSTS.E.BYPASS.LTC128B.128 [R0+0x7100], [R6.64], !P6 ;  /* 0x071000000600afae */ /* 0x0005e2000f101d50 */
[----:B------:R-:W-:Y:S01]  /*0b70*/  ULDC.64 UR4, c[0x0][0x1e0] ;  /* 0x0000780000047ab9 */ /* 0x000fe20000000a00 */
[--C-:B------:R-:W-:Y:S01]  /*0b80*/  @!P2 IMAD.WIDE R8, R8, 0x2, R4.reuse ;  /* 0x000000020808a825 */ /* 0x100fe200078e0204 */
[----:B------:R-:W-:Y:S01]  /*0b90*/  UIADD3 UR8, UR13, UR8, URZ ;  /* 0x000000080d087290 */ /* 0x000fe2000fffe03f */
[----:B------:R-:W-:Y:S01]  /*0ba0*/  ISETP.GE.AND P0, PT, R15, 0x21, PT ;  /* 0x000000210f00780c */ /* 0x000fe20003f06270 */
[----:B------:R-:W-:Y:S01]  /*0bb0*/  USHF.L.U32 UR19, UR4, 0x6, URZ ;  /* 0x0000000604137899 */ /* 0x000fe2000800063f */
[----:B------:R-:W-:Y:S01]  /*0bc0*/  @!P2 IMAD.WIDE R4, R10, 0x2, R4 ;  /* 0x000000020a04a825 */ /* 0x000fe200078e0204 */
[----:B------:R3:W-:Y:S01]  /*0bd0*/  @!P2 LDGSTS.E.BYPASS.LTC128B.128 [R0+0x9100], [R8.64], !P5 ;  /* 0x091000000800afae */ /* 0x0007e2000e901d50 */
[----:B------:R-:W-:Y:S01]  /*0be0*/  USHF.L.U64.HI UR18, UR4, UR7, UR5 ;  /* 0x0000000704127299 */ /* 0x000fe20008010205 */
[----:B------:R-:W-:Y:S01]  /*0bf0*/  LOP3.LUT R10, R18, 0xfffffff0, RZ, 0xc0, !PT ;  /* 0xfffffff0120a7812 */ /* 0x000fe200078ec0ff */
[----:B------:R-:W-:Y:S01]  /*0c00*/  USHF.L.U32 UR11, UR4, 0x5, URZ ;  /* 0x00000005040b7899 */ /* 0x000fe2000800063f */
[----:B------:R3:W-:Y:S01]  /*0c10*/  @!P2 LDGSTS.E.BYPASS.LTC128B.128 [R0+0xb100], [R4.64], !P4 ;  /* 0x0b1000000400afae */ /* 0x0007e2000e101d50 */
[----:B------:R-:W-:Y:S01]  /*0c20*/  UIMAD UR10, UR18, UR22, URZ ;  /* 0x00000016120a72a4 */ /* 0x000fe2000f8e023f */
[----:B------:R-:W-:Y:S01]  /*0c30*/  IMAD.U32 R141, RZ, RZ, UR19 ;  /* 0x00000013ff8d7e24 */ /* 0x000fe2000f8e00ff */
[----:B------:R-:W-:-:S02]  /*0c40*/  UISETP.GE.AND UP0, UPT, UR6, 0x1, UPT ;  /* 0x000000010600788c */ /* 0x000fc4000bf06270 */
[----:B------:R-:W-:Y:S01]  /*0c50*/  UIMAD UR10, UR20, UR19, UR10 ;  /* 0x00000013140a72a4 */ /* 0x000fe2000f8e020a */
[----:B--2---:R-:W-:Y:S02]  /*0c60*/  @!P3 SHF.R.S32.HI R6, RZ, 0x1f, R26 ;  /* 0x0000001fff06b819 */ /* 0x004fe4000001141a */
[----:B------:R-:W-:Y:S02]  /*0c70*/  @!P3 SHF.R.S32.HI R7, RZ, 0x1f, R25 ;  /* 0x0000001fff07b819 */ /* 0x000fe40000011419 */
[----:B---3--:R-:W-:Y:S02]  /*0c80*/  @!P3 LEA.HI R0, R6, R26, RZ, 0x3 ;  /* 0x0000001a0600b211 */ /* 0x008fe400078f18ff */
[----:B------:R-:W-:Y:S02]  /*0c90*/  @!P3 LEA.HI R5, R7, R25, RZ, 0x3 ;  /* 0x000000190705b211 */ /* 0x000fe400078f18ff */
[----:B-1----:R-:W-:Y:S02]  /*0ca0*/  @!P3 LEA R4, P2, R234, R2, 0x1 ;  /* 0x00000002ea04b211 */ /* 0x002fe400078408ff */
[----:B------:R-:W-:-:S02]  /*0cb0*/  @!P3 LOP3.LUT R0, R0, 0xfffffff8, RZ, 0xc0, !PT ;  /* 0xfffffff80000b812 */ /* 0x000fc400078ec0ff */
[----:B------:R-:W-:Y:S02]  /*0cc0*/  @!P3 LOP3.LUT R8, R5, 0xfffffff8, RZ, 0xc0, !PT ;  /* 0xfffffff80508b812 */ /* 0x000fe400078ec0ff */
[----:B------:R-:W-:Y:S01]  /*0cd0*/  @!P3 LEA.HI.X R5, R234, R3, R29, 0x1, P2 ;  /* 0x00000003ea05b211 */ /* 0x000fe200010f0c1d */
[----:B------:R-:W-:Y:S01]  /*0ce0*/  @!P3 IMAD.WIDE R6, R0, 0x2, R2 ;  /* 0x000000020006b825 */ /* 0x000fe200078e0202 */
[----:B------:R-:W-:-:S03]  /*0cf0*/  IADD3 R152, P2, R16, UR12, RZ ;  /* 0x0000000c10987c10 */ /* 0x000fc6000ff5e0ff */
[----:B------:R-:W-:Y:S01]  /*0d00*/  @!P3 IMAD.SHL.U32 R0, R151, 0x2, RZ ;  /* 0x000000029700b824 */ /* 0x000fe200078e00ff */
[----:B------:R-:W-:Y:S01]  /*0d10*/  IADD3.X R153, R11, UR8, RZ, P2, !PT ;  /* 0x000000080b997c10 */ /* 0x000fe200097fe4ff */
[----:B------:R-:W-:-:S03]  /*0d20*/  @!P3 IMAD.WIDE R8, R8, 0x2, R2 ;  /* 0x000000020808b825 */ /* 0x000fc600078e0202 */
[----:B------:R1:W-:Y:S01]  /*0d30*/  @!P3 LDGSTS.E.BYPASS.LTC128B.128 [R0+0x7900], [R4.64], !P6 ;  /* 0x079000000400bfae */ /* 0x0003e2000f101d50 */
[----:B------:R-:W-:Y:S01]  /*0d40*/  IMAD.WIDE.U32 R2, R141, UR22, R152 ;  /* 0x000000168d027c25 */ /* 0x000fe2000f8e0098 */
[----:B------:R-:W-:Y:S02]  /*0d50*/  ISETP.GE.AND P6, PT, R234, c[0x0][0x1d4], PT ;  /* 0x00007500ea007a0c */ /* 0x000fe40003fc6270 */
[----:B------:R2:W-:Y:S04]  /*0d60*/  @!P3 LDGSTS.E.BYPASS.LTC128B.128 [R0+0x9900], [R6.64], !P5 ;  /* 0x099000000600bfae */ /* 0x0005e8000e901d50 */
[----:B------:R3:W-:Y:S01]  /*0d70*/  @!P3 LDGSTS.E.BYPASS.LTC128B.128 [R0+0xb900], [R8.64], !P4 ;  /* 0x0b9000000800bfae */ /* 0x0007e2000e101d50 */
[----:B------:R-:W-:-:S03]  /*0d80*/  ISETP.GE.AND P4, PT, R25, c[0x0][0x1d4], PT ;  /* 0x0000750019007a0c */ /* 0x000fc60003f86270 */
[----:B------:R-:W0:Y:S04]  /*0d90*/  LDGDEPBAR ;  /* 0x00000000000079af */ /* 0x000e280000000000 */
[----:B------:R-:W-:Y:S04]  /*0da0*/  STL.64 [R1+0x8], R152 ;  /* 0x0000089801007387 */ /* 0x000fe80000100a00 */
[----:B------:R-:W-:Y:S04]  /*0db0*/  STL.64 [R1+0x28], R30 ;  /* 0x0000281e01007387 */ /* 0x000fe80000100a00 */
[----:B------:R-:W-:Y:S01]  /*0dc0*/  BAR.SYNC.DEFER_BLOCKING 0x0 ;  /* 0x0000000000007b1d */ /* 0x000fe20000010000 */
[----:B-1----:R-:W-:Y:S01]  /*0dd0*/  @P1 LEA R4, P5, R2, c[0x0][0x1c8], 0x1 ;  /* 0x0000720002041a11 */ /* 0x002fe200078a08ff */
[----:B--2---:R-:W-:Y:S01]  /*0de0*/  IMAD.IADD R6, R23, 0x1, -R10 ;  /* 0x0000000117067824 */ /* 0x004fe200078e0a0a */
[----:B------:R-:W-:-:S03]  /*0df0*/  IADD3 R7, R3, UR10, RZ ;  /* 0x0000000a03077c10 */ /* 0x000fc6000fffe0ff */
[----:B------:R-:W-:Y:S01]  /*0e00*/  UMOV UR10, 0x5 ;  /* 0x00000005000a7882 */ /* 0x000fe20000000000 */
[----:B---3--:R-:W-:Y:S01]  /*0e10*/  @P0 IADD3 R8, P2, R2, UR11, RZ ;  /* 0x0000000b02080c10 */ /* 0x008fe2000ff5e0ff */
[----:B------:R-:W-:Y:S01]  /*0e20*/  USHF.L.U64.HI UR10, UR4, UR10, UR5 ;  /* 0x0000000a040a7299 */ /* 0x000fe20008010205 */
[----:B------:R-:W-:Y:S02]  /*0e30*/  LEA.HI R0, R6, R6, RZ, 0x1 ;  /* 0x0000000606007211 */ /* 0x000fe400078f08ff */
[----:B------:R-:W-:Y:S01]  /*0e40*/  @P1 LEA.HI.X R5, R2, c[0x0][0x1cc], R7, 0x1, P5 ;  /* 0x0000730002051a11 */ /* 0x000fe200028f0c07 */
[----:B------:R-:W-:Y:S01]  /*0e50*/  ULDC.64 UR4, c[0x0][0x210] ;  /* 0x0000840000047ab9 */ /* 0x000fe20000000a00 */
[--C-:B------:R-:W-:Y:S01]  /*0e60*/  SHF.R.S32.HI R3, RZ, 0x1, R0.reuse ;  /* 0x00000001ff037819 */ /* 0x100fe20000011400 */
[----:B------:R-:W-:Y:S01]  /*0e70*/  UIMAD UR30, UR26, UR4, URZ ;  /* 0x000000041a1e72a4 */ /* 0x000fe2000f8e023f */
[----:B------:R-:W-:Y:S01]  /*0e80*/  SHF.R.S32.HI R2, RZ, 0x1f, R0 ;  /* 0x0000001fff027819 */ /* 0x000fe20000011400 */
[----:B------:R-:W-:Y:S01]  /*0e90*/  UIMAD.WIDE.U32 UR26, UR23, UR4, URZ ;  /* 0x00000004171a72a5 */ /* 0x000fe2000f8e003f */
[----:B------:R-:W-:Y:S01]  /*0ea0*/  LOP3.LUT R10, R0, 0x7fffffe, RZ, 0xc0, !PT ;  /* 0x07fffffe000a7812 */ /* 0x000fe200078ec0ff */
[----:B------:R-:W-:Y:S01]  /*0eb0*/  UIMAD UR30, UR23, UR5, UR30 ;  /* 0x00000005171e72a4 */ /* 0x000fe2000f8e021e */
[----:B------:R-:W-:-:S02]  /*0ec0*/  ISETP.GE.AND P5, PT, R26, c[0x0][0x1d4], PT ;  /* 0x000075001a007a0c */ /* 0x000fc40003fa6270 */
[----:B------:R-:W-:Y:S01]  /*0ed0*/  LEA.HI R0, R2, R3, RZ, 0x2 ;  /* 0x0000000302007211 */ /* 0x000fe200078f10ff */
[----:B------:R-:W-:Y:S01]  /*0ee0*/  IMAD.IADD R18, R6, 0x1, -R10 ;  /* 0x0000000106127824 */ /* 0x000fe200078e0a0a */
[----:B------:R-:W-:Y:S01]  /*0ef0*/  SHF.R.S32.HI R11, RZ, 0x1f, R6 ;  /* 0x0000001fff0b7819 */ /* 0x000fe20000011406 */
[----:B------:R-:W-:Y:S01]  /*0f00*/  ULDC.64 UR4, c[0x0][0x218] ;  /* 0x0000860000047ab9 */ /* 0x000fe20000000a00 */
[----:B------:R-:W-:Y:S01]  /*0f10*/  LOP3.LUT R9, R0, 0xfffffffc, RZ, 0xc0, !PT ;  /* 0xfffffffc00097812 */ /* 0x000fe200078ec0ff */
[----:B------:R-:W-:Y:S01]  /*0f20*/  UIMAD UR23, UR25, UR4, URZ ;  /* 0x00000004191772a4 */ /* 0x000fe2000f8e023f */
[----:B------:R-:W-:Y:S01]  /*0f30*/  @P0 IADD3.X R0, R7, UR10, RZ, P2, !PT ;  /* 0x0000000a07000c10 */ /* 0x000fe200097fe4ff */
[----:B------:R-:W-:Y:S01]  /*0f40*/  UIMAD.WIDE.U32 UR28, UR24, UR4, URZ ;  /* 0x00000004181c72a5 */ /* 0x000fe2000f8e003f */
[----:B------:R-:W-:Y:S01]  /*0f50*/  LEA.HI R11, R11, R6, RZ, 0x3 ;  /* 0x000000060b0b7211 */ /* 0x000fe200078f18ff */
[----:B------:R-:W-:Y:S01]  /*0f60*/  @P1 IMAD.SHL.U32 R6, R151, 0x2, RZ ;  /* 0x0000000297061824 */ /* 0x000fe200078e00ff */
[C---:B------:R-:W-:Y:S01]  /*0f70*/  @P0 LEA R2, P2, R8.reuse, c[0x0][0x1c8], 0x1 ;  /* 0x0000720008020a11 */ /* 0x040fe200078408ff */
[----:B------:R-:W-:Y:S01]  /*0f80*/  IMAD.IADD R9, R3, 0x1, -R9 ;  /* 0x0000000103097824 */ /* 0x000fe200078e0a09 */
[----:B------:R-:W-:Y:S01]  /*0f90*/  SHF.R.S32.HI R7, RZ, 0x1, R17 ;  /* 0x00000001ff077819 */ /* 0x000fe20000011411 */
[----:B------:R-:W-:Y:S01]  /*0fa0*/  UIMAD UR23, UR24, UR5, UR23 ;  /* 0x00000005181772a4 */ /* 0x000fe2000f8e0217 */
[----:B------:R-:W-:Y:S01]  /*0fb0*/  @P0 LEA.HI.X R3, R8, c[0x0][0x1cc], R0, 0x1, P2 ;  /* 0x0000730008030a11 */ /* 0x000fe200010f0c00 */
[----:B------:R-:W-:Y:S01]  /*0fc0*/  @P0 IMAD.SHL.U32 R0, R151, 0x2, RZ ;  /* 0x0000000297000824 */ /* 0x000fe200078e00ff */
[----:B------:R-:W-:Y:S01]  /*0fd0*/  @!PT LDS RZ, [RZ] ;  /* 0x00000000fffff984 */ /* 0x000fe20000000800 */
[----:B------:R-:W-:Y:S01]  /*0fe0*/  @!PT LDS RZ, [RZ] ;  /* 0x00000000fffff984 */ /* 0x000fe20000000800 */
[----:B------:R-:W-:Y:S01]  /*0ff0*/  @!PT LDS RZ, [RZ] ;  /* 0x00000000fffff984 */ /* 0x000fe20000000800 */
[----:B------:R1:W-:Y:S01]  /*1000*/  @P1 LDGSTS.E.BYPASS.LTC128B.128 [R6+0x3100], [R4.64], !P6 ;  /* 0x0310000004061fae */ /* 0x0003e2000f101d50 */
[----:B------:R-:W-:-:S02]  /*1010*/  UIADD3 UR24, UR27, UR30, URZ ;  /* 0x0000001e1b187290 */ /* 0x000fc4000fffe03f */
[----:B------:R-:W-:Y:S01]  /*1020*/  UIADD3 UR23, UR29, UR23, URZ ;  /* 0x000000171d177290 */ /* 0x000fe2000fffe03f */
[----:B------:R1:W-:Y:S04]  /*1030*/  @P1 LDGSTS.E.BYPASS.LTC128B.128 [R6+0x4100], [R4.64+0x40], !P5 ;  /* 0x0410004004061fae */ /* 0x0003e8000e901d50 */
[----:B------:R1:W-:Y:S01]  /*1040*/  @P1 LDGSTS.E.BYPASS.LTC128B.128 [R6+0x5100], [R4.64+0x80], !P4 ;  /* 0x0510008004061fae */ /* 0x0003e2000e101d50 */
[----:B------:R-:W-:-:S03]  /*1050*/  LOP3.LUT P1, RZ, R7, 0x2, RZ, 0xc0, !PT ;  /* 0x0000000207ff7812 */ /* 0x000fc6000782c0ff */
[----:B------:R2:W-:Y:S04]  /*1060*/  @P0 LDGSTS.E.BYPASS.LTC128B.128 [R0+0x3900], [R2.64], !P6 ;  /* 0x0390000002000fae */ /* 0x0005e8000f101d50 */
[----:B------:R2:W-:Y:S04]  /*1070*/  @P0 LDGSTS.E.BYPASS.LTC128B.128 [R0+0x4900], [R2.64+0x40], !P5 ;  /* 0x0490004002000fae */ /* 0x0005e8000e901d50 */
[----:B------:R2:W-:Y:S01]  /*1080*/  @P0 LDGSTS.E.BYPASS.LTC128B.128 [R0+0x5900], [R2.64+0x80], !P4 ;  /* 0x0590008002000fae */ /* 0x0005e2000e101d50 */
[----:B------:R-:W-:-:S03]  /*1090*/  LOP3.LUT P0, RZ, R9, 0x2, RZ, 0xc0, !PT ;  /* 0x0000000209ff7812 */ /* 0x000fc6000780c0ff */
[----:B------:R-:W0:Y:S01]  /*10a0*/  LDGDEPBAR ;  /* 0x00000000000079af */ /* 0x000e220000000000 */
[----:B-1----:R-:W-:Y:S02]  /*10b0*/  IMAD.SHL.U32 R4, R7, 0x40, RZ ;  /* 0x0000004007047824 */ /* 0x002fe400078e00ff */
[C---:B------:R-:W-:Y:S02]  /*10c0*/  IMAD.SHL.U32 R5, R12.reuse, 0x8, RZ ;  /* 0x000000080c057824 */ /* 0x040fe400078e00ff */
[----:B------:R-:W-:Y:S01]  /*10d0*/  IMAD R6, R12, 0x8, R19 ;  /* 0x000000080c067824 */ /* 0x000fe200078e0213 */
[----:B--2---:R-:W-:Y:S01]  /*10e0*/  LOP3.LUT R0, R4, 0xc0, RZ, 0xc0, !PT ;  /* 0x000000c004007812 */ /* 0x004fe200078ec0ff */
[----:B------:R-:W-:Y:S01]  /*10f0*/  IMAD.SHL.U32 R2, R9, 0x40, RZ ;  /* 0x0000004009027824 */ /* 0x000fe200078e00ff */
[----:B------:R-:W-:-:S04]  /*1100*/  DEPBAR.LE SB0, 0x1 ;  /* 0x000080400000791a */ /* 0x000fc80000000000 */
[----:B------:R-:W-:Y:S01]  /*1110*/  IMAD.SHL.U32 R4, R11, 0x20, RZ ;  /* 0x000000200b047824 */ /* 0x000fe200078e00ff */
[----:B------:R-:W-:Y:S01]  /*1120*/  LOP3.LUT R3, R0, 0x8, R20, 0xf8, !PT ;  /* 0x0000000800037812 */ /* 0x000fe200078ef814 */
[----:B------:R-:W-:-:S04]  /*1130*/  DEPBAR.LE SB0, 0x0 ;  /* 0x000080000000791a */ /* 0x000fc80000000000 */
[----:B------:R-:W-:Y:S02]  /*1140*/  SHF.R.U32.HI R0, RZ, 0x3, R0 ;  /* 0x00000003ff007819 */ /* 0x000fe40000011600 */
[----:B------:R-:W-:Y:S02]  /*1150*/  LOP3.LUT R2, R2, 0xc0, RZ, 0xc0, !PT ;  /* 0x000000c002027812 */ /* 0x000fe400078ec0ff */
[----:B------:R-:W-:Y:S02]  /*1160*/  LOP3.LUT R17, R4, 0xffffff00, RZ, 0xc0, !PT ;  /* 0xffffff0004117812 */ /* 0x000fe400078ec0ff */
[----:B------:R-:W-:Y:S02]  /*1170*/  LOP3.LUT R0, R3, R0, RZ, 0x3c, !PT ;  /* 0x0000000003007212 */ /* 0x000fe400078e3cff */
[----:B------:R-:W-:Y:S01]  /*1180*/  LOP3.LUT R4, R2, 0x8, R5, 0xf8, !PT ;  /* 0x0000000802047812 */ /* 0x000fe200078ef805 */
[--C-:B------:R-:W-:Y:S01]  /*1190*/  IMAD R20, R18, 0x20, R17.reuse ;  /* 0x0000002012147824 */ /* 0x100fe200078e0211 */
[----:B------:R-:W-:Y:S01]  /*11a0*/  SHF.R.U32.HI R3, RZ, 0x3, R2 ;  /* 0x00000003ff037819 */ /* 0x000fe20000011602 */
[----:B------:R-:W-:Y:S01]  /*11b0*/  IMAD R2, R24, 0x200, R17 ;  /* 0x0000020018027824 */ /* 0x000fe200078e0211 */
[----:B------:R-:W-:Y:S01]  /*11c0*/  SEL R17, RZ, 0xffffffff, P5 ;  /* 0xffffffffff117807 */ /* 0x000fe20002800000 */
[----:B------:R-:W-:Y:S01]  /*11d0*/  IMAD.U32 R0, R6, 0x20, R0 ;  /* 0x0000002006007824 */ /* 0x000fe200078e0000 */
[----:B------:R-:W-:Y:S01]  /*11e0*/  LOP3.LUT R16, R4, R3, RZ, 0x3c, !PT ;  /* 0x0000000304107212 */ /* 0x000fe200078e3cff */
[----:B------:R-:W-:Y:S01]  /*11f0*/  IMAD R2, R18, 0x20, R2 ;  /* 0x0000002012027824 */ /* 0x000fe200078e0202 */
[----:B------:R-:W-:Y:S01]  /*1200*/  SEL R18, RZ, 0x1, P6 ;  /* 0x00000001ff127807 */ /* 0x000fe20003000000 */
[----:B------:R-:W-:Y:S01]  /*1210*/  IMAD.SHL.U32 R216, R0, 0x2, RZ ;  /* 0x0000000200d87824 */ /* 0x000fe200078e00ff */
[----:B------:R-:W-:Y:S01]  /*1220*/  BAR.SYNC.DEFER_BLOCKING 0x0 ;  /* 0x0000000000007b1d */ /* 0x000fe20000010000 */
[----:B------:R-:W-:-:S02]  /*1230*/  IMAD.IADD R2, R16, 0x1, R2 ;  /* 0x0000000110027824 */ /* 0x000fc400078e0202 */
[----:B------:R-:W-:Y:S01]  /*1240*/  IMAD.MOV.U32 R0, RZ, RZ, 0x10 ;  /* 0x00000010ff007424 */ /* 0x000fe200078e00ff */
[----:B------:R-:W-:Y:S01]  /*1250*/  IADD3 R3, R216, 0x3100, RZ ;  /* 0x00003100d8037810 */ /* 0x000fe20007ffe0ff */
[----:B------:R-:W-:Y:S01]  /*1260*/  IMAD.SHL.U32 R219, R2, 0x2, RZ ;  /* 0x0000000202db7824 */ /* 0x000fe200078e00ff */
[----:B------:R-:W-:Y:S02]  /*1270*/  LOP3.LUT R2, R28, 0xffffffe0, RZ, 0xc0, !PT ;  /* 0xffffffe01c027812 */ /* 0x000fe400078ec0ff */
[----:B------:R-:W-:Y:S02]  /*1280*/  IADD3 R221, R216, 0x3120, RZ ;  /* 0x00003120d8dd7810 */ /* 0x000fe40007ffe0ff */
[----:B------:R-:W-:Y:S01]  /*1290*/  @P1 IADD3 R221, R3, -0x20, RZ ;  /* 0xffffffe003dd1810 */ /* 0x000fe20007ffe0ff */
[----:B------:R-:W-:Y:S01]  /*12a0*/  IMAD.IADD R140, R23, 0x1, -R2 ;  /* 0x00000001178c7824 */ /* 0x000fe200078e0a02 */
[----:B------:R-:W-:Y:S01]  /*12b0*/  SEL R0, R0, 0xfffffff0, !P0 ;  /* 0xfffffff000007807 */ /* 0x000fe20004000000 */
[----:B------:R-:W-:Y:S01]  /*12c0*/  IMAD R2, R21, c[0x0][0x208], RZ ;  /* 0x0000820015027a24 */ /* 0x000fe200078e02ff */
[----:B------:R-:W-:-:S02]  /*12d0*/  IADD3 R19, P1, P0, R30, UR26, R234 ;  /* 0x0000001a1e137c10 */ /* 0x000fc4000f83e0ea */
[C---:B------:R-:W-:Y:S01]  /*12e0*/  IADD3 R232, R221.reuse, 0x400, RZ ;  /* 0x00000400dde87810 */ /* 0x040fe20007ffe0ff */
[----:B------:R-:W-:Y:S01]  /*12f0*/  IMAD R3, R22, c[0x0][0x20c], R2 ;  /* 0x0000830016037a24 */ /* 0x000fe200078e0202 */
[----:B------:R-:W-:Y:S01]  /*1300*/  IADD3 R231, R221, 0x800, RZ ;  /* 0x00000800dde77810 */ /* 0x000fe20007ffe0ff */
[----:B------:R-:W-:Y:S01]  /*1310*/  IMAD.SHL.U32 R2, R17, 0x2, RZ ;  /* 0x0000000211027824 */ /* 0x000fe200078e00ff */
[----:B------:R-:W-:Y:S01]  /*1320*/  IADD3 R230, R221, 0xc00, RZ ;  /* 0x00000c00dde67810 */ /* 0x000fe20007ffe0ff */
[----:B------:R-:W-:Y:S02]  /*1330*/  IMAD.IADD R17, R31, 0x1, R3 ;  /* 0x000000011f117824 */ /* 0x000fe400078e0203 */
[----:B------:R-:W-:Y:S01]  /*1340*/  IMAD R220, R0, 0x2, R219 ;  /* 0x0000000200dc7824 */ /* 0x000fe200078e02db */
[----:B------:R-:W-:Y:S01]  /*1350*/  LOP3.LUT R3, R2, 0x2, R18, 0xe2, !PT ;  /* 0x0000000202037812 */ /* 0x000fe200078ee212 */
[----:B------:R-:W1:Y:S01]  /*1360*/  LDSM.16.M88.4 R12, [R219+0x6100] ;  /* 0x00610000db0c783b */ /* 0x000e620000000200 */
[----:B------:R-:W-:-:S03]  /*1370*/  SEL R2, RZ, 0x4, P4 ;  /* 0x00000004ff027807 */ /* 0x000fc60002000000 */
[----:B------:R2:W-:Y:S04]  /*1380*/  STL [R1+0x20], R17 ;  /* 0x0000201101007387 */ /* 0x0005e80000100800 */
[----:B------:R3:W4:Y:S04]  /*1390*/  LDSM.16.M88.4 R8, [R219+0x7100] ;  /* 0x00710000db08783b */ /* 0x0007280000000200 */
[----:B------:R3:W1:Y:S04]  /*13a0*/  LDSM.16.M88.4 R24, [R216+0x3100] ;  /* 0x00310000d818783b */ /* 0x0006680000000200 */
[----:B------:R3:W1:Y:S04]  /*13b0*/  LDSM.16.M88.4 R44, [R216+0x3500] ;  /* 0x00350000d82c783b */ /* 0x0006680000000200 */
[----:B------:R3:W1:Y:S04]  /*13c0*/  LDSM.16.M88.4 R40, [R216+0x3900] ;  /* 0x00390000d828783b */ /* 0x0006680000000200 */
[----:B------:R3:W1:Y:S04]  /*13d0*/  LDSM.16.M88.4 R48, [R216+0x3d00] ;  /* 0x003d0000d830783b */ /* 0x0006680000000200 */
[----:B------:R3:W1:Y:S01]  /*13e0*/  LDSM.16.M88.4 R36, [R220+0x6100] ;  /* 0x00610000dc24783b */ /* 0x0006620000000200 */
[----:B--2---:R-:W-:-:S02]  /*13f0*/  IADD3.X R17, R17, UR24, R29, P1, P0 ;  /* 0x0000001811117c10 */ /* 0x004fc40008fe041d */
[----:B------:R-:W-:Y:S01]  /*1400*/  IADD3 R28, P1, R19, UR28, RZ ;  /* 0x0000001c131c7c10 */ /* 0x000fe2000ff3e0ff */
[----:B------:R3:W2:Y:S01]  /*1410*/  LDSM.16.M88.4 R4, [R220+0x7100] ;  /* 0x00710000dc04783b */ /* 0x0006a20000000200 */
[----:B------:R-:W-:Y:S02]  /*1420*/  PLOP3.LUT P0, PT, PT, PT, UP0, 0x80, 0x0 ;  /* 0x000000000000781c */ /* 0x000fe40003f0f008 */
[----:B------:R-:W-:Y:S01]  /*1430*/  IADD3.X R29, R17, UR23, RZ, P1, !PT ;  /* 0x00000017111d7c10 */ /* 0x000fe20008ffe4ff */
[----:B------:R3:W1:Y:S01]  /*1440*/  LDSM.16.M88.4 R60, [R221] ;  /* 0x00000000dd3c783b */ /* 0x0006620000000200 */
[----:B------:R-:W-:Y:S01]  /*1450*/  LOP3.LUT R19, R3, R2, RZ, 0xfc, !PT ;  /* 0x0000000203137212 */ /* 0x000fe200078efcff */
[----:B------:R-:W-:Y:S02]  /*1460*/  IMAD.IADD R3, R16, 0x1, R20 ;  /* 0x0000000110037824 */ /* 0x000fe400078e0214 */
[----:B------:R3:W-:Y:S04]  /*1470*/  STL.64 [R1], R28 ;  /* 0x0000001c01007387 */ /* 0x0007e80000100a00 */
[----:B------:R3:W1:Y:S04]  /*1480*/  LDSM.16.M88.4 R76, [R221+0x400] ;  /* 0x00040000dd4c783b */ /* 0x0006680000000200 */
[----:B------:R3:W1:Y:S04]  /*1490*/  LDSM.16.M88.4 R72, [R221+0x800] ;  /* 0x00080000dd48783b */ /* 0x0006680000000200 */
[----:B------:R3:W1:Y:S01]  /*14a0*/  LDSM.16.M88.4 R108, [R221+0xc00] ;  /* 0x000c0000dd6c783b */ /* 0x0006620000000200 */
[----:B------:R-:W-:Y:S05]  /*14b0*/  @!P0 BRA `(.L_x_0) ;  /* 0x0000022000008947 */ /* 0x000fea0003800000 */
[----:B----4-:R-:W-:Y:S01]  /*14c0*/  ULDC.64 UR4, c[0x0][0x208] ;  /* 0x0000820000047ab9 */ /* 0x010fe20000000a00 */
[C---:B------:R-:W-:Y:S01]  /*14d0*/  LOP3.LUT R2, R19.reuse, 0x1, RZ, 0xc0, !PT ;  /* 0x0000000113027812 */ /* 0x040fe200078ec0ff */
[----:B------:R-:W-:Y:S01]  /*14e0*/  USHF.L.U32 UR25, UR4, 0x6, URZ ;  /* 0x0000000604197899 */ /* 0x000fe2000800063f */
[----:B------:R-:W-:Y:S01]  /*14f0*/  LOP3.LUT P2, RZ, R19, 0x2, RZ, 0xc0, !PT ;  /* 0x0000000213ff7812 */ /* 0x000fe2000784c0ff */
[----:B------:R-:W-:Y:S01]  /*1500*/  USHF.L.U64.HI UR5, UR4, UR7, UR5 ;  /* 0x0000000704057299 */ /* 0x000fe20008010205 */
[----:B------:R-:W-:Y:S01]  /*1510*/  ISETP.NE.U32.AND P3, PT, R2, 0x1, PT ;  /* 0x000000010200780c */ /* 0x000fe20003f65070 */
[----:B------:R-:W-:-:S02]  /*1520*/  UIMAD UR7, UR22, -0x40, UR6 ;  /* 0xffffffc0160778a4 */ /* 0x000fc4000f8e0206 */
[----:B------:R-:W-:Y:S01]  /*1530*/  UIMAD UR4, UR5, UR22, URZ ;  /* 0x00000016050472a4 */ /* 0x000fe2000f8e023f */
[----:B------:R-:W-:-:S03]  /*1540*/  IMAD.U32 R16, RZ, RZ, UR25 ;  /* 0x00000019ff107e24 */ /* 0x000fc6000f8e00ff */
[----:B------:R-:W-:Y:S01]  /*1550*/  UIMAD UR4, UR20, UR25, UR4 ;  /* 0x00000019140472a4 */ /* 0x000fe2000f8e0204 */
[----:B------:R-:W-:Y:S01]  /*1560*/  IMAD.WIDE.U32 R20, R16, UR22, R28 ;  /* 0x0000001610147c25 */ /* 0x000fe2000f8e001c */
[----:B------:R-:W-:-:S04]  /*1570*/  IADD3 R18, -R22, UR7, RZ ;  /* 0x0000000716127c10 */ /* 0x000fc8000fffe1ff */
[----:B------:R-:W-:Y:S02]  /*1580*/  IADD3 R2, R21, UR4, RZ ;  /* 0x0000000415027c10 */ /* 0x000fe4000fffe0ff */
[----:B------:R-:W-:Y:S02]  /*1590*/  LEA R16, P0, R20, c[0x0][0x1f8], 0x1 ;  /* 0x00007e0014107a11 */ /* 0x000fe400078008ff */
[----:B------:R-:W-:Y:S02]  /*15a0*/  ISETP.LT.OR P1, PT, R18, 0x1, P3 ;  /* 0x000000011200780c */ /* 0x000fe40001f21670 */
[----:B------:R-:W-:Y:S01]  /*15b0*/  LEA.HI.X R17, R20, c[0x0][0x1fc], R2, 0x1, P0 ;  /* 0x00007f0014117a11 */ /* 0x000fe200000f0c02 */
[----:B------:R-:W-:Y:S01]  /*15c0*/  IMAD.SHL.U32 R2, R151, 0x2, RZ ;  /* 0x0000000297027824 */ /* 0x000fe200078e00ff */
[C---:B------:R-:W-:Y:S02]  /*15d0*/  ISETP.LT.OR P0, PT, R18.reuse, 0x1, !P2 ;  /* 0x000000011200780c */ /* 0x040fe40005701670 */
[----:B------:R-:W-:-:S02]  /*15e0*/  ISETP.LT.OR P3, PT, R18, 0x21, P3 ;  /* 0x000000211200780c */ /* 0x000fc40001f61670 */
[----:B------:R-:W-:-:S05]  /*15f0*/  ISETP.LT.OR P2, PT, R18, 0x21, !P2 ;  /* 0x000000211200780c */ /* 0x000fca0005741670 */
[----:B------:R-:W-:Y:S01]  /*1600*/  @!PT LDS RZ, [RZ] ;  /* 0x00000000fffff984 */ /* 0x000fe20000000800 */
[----:B------:R-:W-:Y:S01]  /*1610*/  @!PT LDS RZ, [RZ] ;  /* 0x00000000fffff984 */ /* 0x000fe20000000800 */
[----:B------:R-:W-:Y:S01]  /*1620*/  @!PT LDS RZ, [RZ] ;  /* 0x00000000fffff984 */ /* 0x000fe20000000800 */
[----:B------:R4:W-:Y:S01]  /*1630*/  LDGSTS.E.BYPASS.LTC128B.128 [R2+0x100], [R16.64], !P1 ;  /* 0x0010000010027fae */ /* 0x0009e2000c901d50 */
[----:B------:R-:W-:-:S03]  /*1640*/  LOP3.LUT P1, RZ, R19, 0x4, RZ, 0xc0, !PT ;  /* 0x0000000413ff7812 */ /* 0x000fc6000782c0ff */
[----:B------:R4:W-:Y:S01]  /*1650*/  LDGSTS.E.BYPASS.LTC128B.128 [R2+0x1100], [R16.64+0x40], !P0 ;  /* 0x0110004010027fae */ /* 0x0009e2000c101d50 */
[C---:B------:R-:W-:Y:S02]  /*1660*/  ISETP.LT.OR P0, PT, R18.reuse, 0x1, !P1 ;  /* 0x000000011200780c */ /* 0x040fe40004f01670 */
[----:B------:R-:W-:-:S11]  /*1670*/  ISETP.LT.OR P1, PT, R18, 0x21, !P1 ;  /* 0x000000211200780c */ /* 0x000fd60004f21670 */
[----:B------:R4:W-:Y:S02]  /*1680*/  LDGSTS.E.BYPASS.LTC128B.128 [R2+0x2100], [R16.64+0x80], !P0 ;  /* 0x0210008010027fae */ /* 0x0009e4000c101d50 */
[----:B----4-:R-:W-:-:S04]  /*1690*/  IADD3 R16, P0, R16, UR25, RZ ;  /* 0x0000001910107c10 */ /* 0x010fc8000ff1e0ff */
[----:B------:R-:W-:-:S05]  /*16a0*/  IADD3.X R17, R17, UR5, RZ, P0, !PT ;  /* 0x0000000511117c10 */ /* 0x000fca00087fe4ff */
[----:B------:R4:W-:Y:S04]  /*16b0*/  LDGSTS.E.BYPASS.LTC128B.128 [R2+0x900], [R16.64], !P3 ;  /* 0x0090000010027fae */ /* 0x0009e8000d901d50 */
[----:B------:R4:W-:Y:S04]  /*16c0*/  LDGSTS.E.BYPASS.LTC128B.128 [R2+0x1900], [R16.64+0x40], !P2 ;  /* 0x0190004010027fae */ /* 0x0009e8000d101d50 */
[----:B------:R4:W-:Y:S02]  /*16d0*/  LDGSTS.E.BYPASS.LTC128B.128 [R2+0x2900], [R16.64+0x80], !P1 ;  /* 0x0290008010027fae */ /* 0x0009e4000c901d50 */
.L_x_0:
[-C--:B-1--4-:R-:W-:Y:S01]  /*16e0*/  HMMA.16816.F32 R20, R12, R24.reuse, RZ ;  /* 0x000000180c14723c */ /* 0x092fe200000018ff */
[----:B------:R-:W-:Y:S01]  /*16f0*/  LDSM.16.M88.4 R56, [R216+0x4100] ;  /* 0x00410000d838783b */ /* 0x000fe20000000200 */
[----:B------:R-:W-:Y:S01]  /*1700*/  UISETP.GE.AND UP0, UPT, UR6, 0x41, UPT ;  /* 0x000000410600788c */ /* 0x000fe2000bf06270 */
[----:B------:R-:W-:Y:S01]  /*1710*/  SHF.L.U32 R217, R3, 0x1, RZ ;  /* 0x0000000103d97819 */ /* 0x000fe200000006ff */
[----:B------:R-:W-:Y:S01]  /*1720*/  UIMAD UR6, UR22, -0x40, UR6 ;  /* 0xffffffc0160678a4 */ /* 0x000fe2000f8e0206 */
[----:B------:R-:W1:Y:S03]  /*1730*/  LDSM.16.M88.4 R32, [R219+0x8100] ;  /* 0x00810000db20783b */ /* 0x000e660000000200 */
[----:B------:R-:W-:Y:S01]  /*1740*/  HMMA.16816.F32 R16, R8, R24, RZ ;  /* 0x000000180810723c */ /* 0x000fe200000018ff */
[----:B---3--:R-:W3:Y:S01]  /*1750*/  LDSM.16.M88.4 R28, [R219+0x9100] ;  /* 0x00910000db1c783b */ /* 0x008ee20000000200 */
[----:B------:R-:W-:Y:S01]  /*1760*/  PLOP3.LUT P0, PT, PT, PT, UP0, 0x80, 0x0 ;  /* 0x000000000000781c */ /* 0x000fe20003f0f008 */
[----:B------:R-:W-:-:S02]  /*1770*/  IMAD R218, R0, 0x2, R217 ;  /* 0x0000000200da7824 */ /* 0x000fc400078e02d9 */
[----:B------:R-:W-:Y:S01]  /*1780*/  LDSM.16.M88.4 R52, [R221+0x1000] ;  /* 0x00100000dd34783b */ /* 0x000fe20000000200 */
[----:B------:R-:W-:Y:S02]  /*1790*/  @UP0 ULEA.HI.SX32 UR5, UR21, 0xfffffffe, 0x1a ;  /* 0xfffffffe15050891 */ /* 0x000fe4000f8fd23f */
[----:B------:R-:W-:Y:S01]  /*17a0*/  HMMA.16816.F32 R104, R8, R26, RZ ;  /* 0x0000001a0868723c */ /* 0x000fe200000018ff */
[----:B------:R-:W0:Y:S01]  /*17b0*/  LDGDEPBAR ;  /* 0x00000000000079af */ /* 0x000e220000000000 */
[----:B------:R-:W-:-:S06]  /*17c0*/  @UP0 USHF.R.S32.HI UR4, URZ, 0x1f, UR5 ;  /* 0x0000001f3f040899 */ /* 0x000fcc0008011405 */
[----:B------:R-:W-:Y:S01]  /*17d0*/  HMMA.16816.F32 R112, R36, R60, R20 ;  /* 0x0000003c2470723c */ /* 0x000fe20000001814 */
[----:B------:R-:W-:Y:S07]  /*17e0*/  LDSM.16.M88.4 R20, [R220+0x9100] ;  /* 0x00910000dc14783b */ /* 0x000fee0000000200 */
[----:B------:R-:W-:Y:S01]  /*17f0*/  HMMA.16816.F32 R120, R12, R26, RZ ;  /* 0x0000001a0c78723c */ /* 0x000fe200000018ff */
[----:B------:R-:W4:Y:S07]  /*1800*/  LDSM.16.M88.4 R24, [R220+0x8100] ;  /* 0x00810000dc18783b */ /* 0x000f2e0000000200 */
[C---:B------:R-:W-:Y:S08]  /*1810*/  HMMA.16816.F32 R100, R8.reuse, R44, RZ ;  /* 0x0000002c0864723c */ /* 0x040ff000000018ff */
[----:B------:R-:W-:Y:S08]  /*1820*/  HMMA.16816.F32 R80, R8, R48, RZ ;  /* 0x000000300850723c */ /* 0x000ff000000018ff */
[----:B--2---:R-:W-:Y:S08]  /*1830*/  HMMA.16816.F32 R64, R4, R60, R16 ;  /* 0x0000003c0440723c */ /* 0x004ff00000001810 */
[C---:B------:R-:W-:Y:S08]  /*1840*/  HMMA.16816.F32 R96, R8.reuse, R46, RZ ;  /* 0x0000002e0860723c */ /* 0x040ff000000018ff */
[C---:B------:R-:W-:Y:S08]  /*1850*/  HMMA.16816.F32 R88, R8.reuse, R40, RZ ;  /* 0x000000280858723c */ /* 0x040ff000000018ff */
[C---:B------:R-:W-:Y:S08]  /*1860*/  HMMA.16816.F32 R84, R8.reuse, R42, RZ ;  /* 0x0000002a0854723c */ /* 0x040ff000000018ff */
[----:B------:R-:W-:Y:S08]  /*1870*/  HMMA.16816.F32 R68, R8, R50, RZ ;  /* 0x000000320844723c */ /* 0x000ff000000018ff */
[----:B-1----:R-:W-:Y:S08]  /*1880*/  HMMA.16816.F32 R8, R32, R56, R112 ;  /* 0x000000382008723c */ /* 0x002ff00000001870 */
[C---:B------:R-:W-:Y:S08]  /*1890*/  HMMA.16816.F32 R92, R12.reuse, R40, RZ ;  /* 0x000000280c5c723c */ /* 0x040ff000000018ff */
[C---:B------:R-:W-:Y:S08]  /*18a0*/  HMMA.16816.F32 R124, R12.reuse, R44, RZ ;  /* 0x0000002c0c7c723c */ /* 0x040ff000000018ff */
[C---:B------:R-:W-:Y:S01]  /*18b0*/  HMMA.16816.F32 R116, R12.reuse, R46, RZ ;  /* 0x0000002e0c74723c */ /* 0x040fe200000018ff */
[----:B------:R-:W-:Y:S07]  /*18c0*/  LDSM.16.M88.4 R44, [R216+0x5100] ;  /* 0x00510000d82c783b */ /* 0x000fee0000000200 */
[C---:B------:R-:W-:Y:S08]  /*18d0*/  HMMA.16816.F32 R40, R12.reuse, R42, RZ ;  /* 0x0000002a0c28723c */ /* 0x040ff000000018ff */
[C---:B------:R-:W-:Y:S08]  /*18e0*/  HMMA.16816.F32 R16, R12.reuse, R48, RZ ;  /* 0x000000300c10723c */ /* 0x040ff000000018ff */
[----:B------:R-:W-:Y:S01]  /*18f0*/  HMMA.16816.F32 R132, R12, R50, RZ ;  /* 0x000000320c84723c */ /* 0x000fe200000018ff */
[----:B------:R-:W1:Y:S04]  /*1900*/  LDSM.16.M88.4 R12, [R219+0xa100] ;  /* 0x00a10000db0c783b */ /* 0x000e680000000200 */
[----:B------:R-:W-:Y:S03]  /*1910*/  LDSM.16.M88.4 R48, [R221+0x2000] ;  /* 0x00200000dd30783b */ /* 0x000fe60000000200 */
[C---:B------:R-:W-:Y:S08]  /*1920*/  HMMA.16816.F32 R128, R4.reuse, R76, R100 ;  /* 0x0000004c0480723c */ /* 0x040ff00000001864 */
[----:B------:R-:W-:Y:S08]  /*1930*/  HMMA.16816.F32 R100, R4, R108, R80 ;  /* 0x0000006c0464723c */ /* 0x000ff00000001850 */
[----:B------:R-:W-:Y:S08]  /*1940*/  HMMA.16816.F32 R80, R36, R62, R120 ;  /* 0x0000003e2450723c */ /* 0x000ff00000001878 */
[----:B---3--:R-:W-:Y:S08]  /*1950*/  HMMA.16816.F32 R64, R28, R56, R64 ;  /* 0x000000381c40723c */ /* 0x008ff00000001840 */
[C---:B------:R-:W-:Y:S08]  /*1960*/  HMMA.16816.F32 R112, R4.reuse, R78, R96 ;  /* 0x0000004e0470723c */ /* 0x040ff00000001860 */
[C---:B------:R-:W-:Y:S08]  /*1970*/  HMMA.16816.F32 R96, R4.reuse, R72, R88 ;  /* 0x000000480460723c */ /* 0x040ff00000001858 */
[C---:B------:R-:W-:Y:S01]  /*1980*/  HMMA.16816.F32 R104, R4.reuse, R62, R104 ;  /* 0x0000003e0468723c */ /* 0x040fe20000001868 */
[----:B------:R-:W-:Y:S07]  /*1990*/  LDSM.16.M88.4 R60, [R216+0x4900] ;  /* 0x00490000d83c783b */ /* 0x000fee0000000200 */
[C---:B------:R-:W-:Y:S08]  /*19a0*/  HMMA.16816.F32 R136, R4.reuse, R74, R84 ;  /* 0x0000004a0488723c */ /* 0x040ff00000001854 */
[----:B------:R-:W-:Y:S08]  /*19b0*/  HMMA.16816.F32 R88, R4, R110, R68 ;  /* 0x0000006e0458723c */ /* 0x000ff00000001844 */
[----:B----4-:R-:W-:Y:S01]  /*19c0*/  HMMA.16816.F32 R4, R24, R52, R8 ;  /* 0x000000341804723c */ /* 0x010fe20000001808 */
[----:B------:R-:W2:Y:S07]  /*19d0*/  LDSM.16.M88.4 R8, [R219+0xb100] ;  /* 0x00b10000db08783b */ /* 0x000eae0000000200 */
[C---:B------:R-:W-:Y:S01]  /*19e0*/  HMMA.16816.F32 R144, R36.reuse, R108, R16 ;  /* 0x0000006c2490723c */ /* 0x040fe20000001810 */
[----:B------:R-:W3:Y:S07]  /*19f0*/  LDSM.16.M88.4 R16, [R220+0xa100] ;  /* 0x00a10000dc10783b */ /* 0x000eee0000000200 */
[C---:B------:R-:W-:Y:S08]  /*1a00*/  HMMA.16816.F32 R92, R36.reuse, R72, R92 ;  /* 0x00000048245c723c */ /* 0x040ff0000000185c */
[----:B------:R-:W-:Y:S01]  /*1a10*/  HMMA.16816.F32 R120, R36, R74, R40 ;  /* 0x0000004a2478723c */ /* 0x000fe20000001828 */
[----:B------:R-:W4:Y:S07]  /*1a20*/  LDSM.16.M88.4 R40, [R216+0x4500] ;  /* 0x00450000d828783b */ /* 0x000f2e0000000200 */
[----:B------:R-:W-:Y:S01]  /*1a30*/  HMMA.16816.F32 R72, R32, R58, R80 ;  /* 0x0000003a2048723c */ /* 0x000fe20000001850 */
[----:B------:R-:W5:Y:S07]  /*1a40*/  LDSM.16.M88.4 R80, [R216+0x4d00] ;  /* 0x004d0000d850783b */ /* 0x000f6e0000000200 */
[----:B------:R-:W-:Y:S08]  /*1a50*/  HMMA.16816.F32 R68, R20, R52, R64 ;  /* 0x000000341444723c */ /* 0x000ff00000001840 */
[----:B-1----:R-:W-:Y:S01]  /*1a60*/  HMMA.16816.F32 R64, R12, R44, R4 ;  /* 0x0000002c0c40723c */ /* 0x002fe20000001804 */
[----:B------:R-:W1:Y:S07]  /*1a70*/  LDSM.16.M88.4 R4, [R220+0xb100] ;  /* 0x00b10000dc04783b */ /* 0x000e6e0000000200 */
[C---:B------:R-:W-:Y:S08]  /*1a80*/  HMMA.16816.F32 R124, R36.reuse, R76, R124 ;  /* 0x0000004c247c723c */ /* 0x040ff0000000187c */
[C---:B------:R-:W-:Y:S08]  /*1a90*/  HMMA.16816.F32 R116, R36.reuse, R78, R116 ;  /* 0x0000004e2474723c */ /* 0x040ff00000001874 */
[----:B------:R-:W-:Y:S08]  /*1aa0*/  HMMA.16816.F32 R132, R36, R110, R132 ;  /* 0x0000006e2484723c */ /* 0x000ff00000001884 */
[----:B------:R-:W-:Y:S01]  /*1ab0*/  HMMA.16816.F32 R36, R28, R58, R104 ;  /* 0x0000003a1c24723c */ /* 0x000fe20000001868 */
[----:B------:R-:W1:Y:S07]  /*1ac0*/  LDSM.16.M88.4 R56, [R221+0x1400] ;  /* 0x00140000dd38783b */ /* 0x000e6e0000000200 */
[----:B------:R-:W-:Y:S08]  /*1ad0*/  HMMA.16816.F32 R72, R24, R54, R72 ;  /* 0x000000361848723c */ /* 0x000ff00000001848 */
[----:B--2---:R-:W-:Y:S08]  /*1ae0*/  HMMA.16816.F32 R68, R8, R44, R68 ;  /* 0x0000002c0844723c */ /* 0x004ff00000001844 */
[----:B---3--:R-:W-:Y:S08]  /*1af0*/  HMMA.16816.F32 R76, R16, R48, R64 ;  /* 0x00000030104c723c */ /* 0x008ff00000001840 */
[----:B------:R-:W-:Y:S08]  /*1b00*/  HMMA.16816.F32 R64, R20, R54, R36 ;  /* 0x000000361440723c */ /* 0x000ff00000001824 */
[-C--:B----4-:R-:W-:Y:S08]  /*1b10*/  HMMA.16816.F32 R52, R32, R40.reuse, R124 ;  /* 0x000000282034723c */ /* 0x090ff0000000187c */
[----:B------:R-:W-:Y:S01]  /*1b20*/  HMMA.16816.F32 R84, R28, R40, R128 ;  /* 0x000000281c54723c */ /* 0x000fe20000001880 */
[----:B------:R-:W-:-:S04]  /*1b30*/  FMUL.FTZ R2, R76, c[0x0][0x320] ;  /* 0x0000c8004c027a20 */ /* 0x000fc80000410000 */
[----:B------:R2:W-:Y:S03]  /*1b40*/  MUFU.TANH R150, R2 ;  /* 0x0000000200967308 */ /* 0x0005e60000002400 */
[C---:B------:R-:W-:Y:S08]  /*1b50*/  HMMA.16816.F32 R112, R28.reuse, R42, R112 ;  /* 0x0000002a1c70723c */ /* 0x040ff00000001870 */
[----:B------:R-:W-:Y:S01]  /*1b60*/  HMMA.16816.F32 R96, R28, R60, R96 ;  /* 0x0000003c1c60723c */ /* 0x000fe20000001860 */
[----:B--2---:R-:W-:-:S07]  /*1b70*/  FMUL.FTZ R2, R77, c[0x0][0x320] ;  /* 0x0000c8004d027a20 */ /* 0x004fce0000410000 */
[C---:B------:R-:W-:Y:S01]  /*1b80*/  HMMA.16816.F32 R136, R28.reuse, R62, R136 ;  /* 0x0000003e1c88723c */ /* 0x040fe20000001888 */
[----:B------:R2:W-:Y:S07]  /*1b90*/  MUFU.TANH R149, R2 ;  /* 0x0000000200957308 */ /* 0x0005ee0000002400 */
[C---:B-----5:R-:W-:Y:S08]  /*1ba0*/  HMMA.16816.F32 R100, R28.reuse, R80, R100 ;  /* 0x000000501c64723c */ /* 0x060ff00000001864 */
[----:B------:R-:W-:Y:S01]  /*1bb0*/  HMMA.16816.F32 R104, R28, R82, R88 ;  /* 0x000000521c68723c */ /* 0x000fe20000001858 */
[----:B------:R-:W3:Y:S01]  /*1bc0*/  LDSM.16.M88.4 R28, [R216+0x5500] ;  /* 0x00550000d81c783b */ /* 0x000ee20000000200 */
[----:B--2---:R-:W-:-:S04]  /*1bd0*/  FMUL.FTZ R2, R78, c[0x0][0x320] ;  /* 0x0000c8004e027a20 */ /* 0x004fc80000410000 */
[----:B------:R2:W-:Y:S02]  /*1be0*/  MUFU.TANH R148, R2 ;  /* 0x0000000200947308 */ /* 0x0005e40000002400 */
[----:B------:R-:W-:Y:S08]  /*1bf0*/  HMMA.16816.F32 R36, R12, R46, R72 ;  /* 0x0000002e0c24723c */ /* 0x000ff00000001848 */
[----:B-1----:R-:W-:Y:S01]  /*1c00*/  HMMA.16816.F32 R68, R4, R48, R68 ;  /* 0x000000300444723c */ /* 0x002fe20000001844 */
[----:B--2---:R-:W-:-:S07]  /*1c10*/  FMUL.FTZ R2, R79, c[0x0][0x320] ;  /* 0x0000c8004f027a20 */ /* 0x004fce0000410000 */
[----:B------:R-:W-:Y:S01]  /*1c20*/  HMMA.16816.F32 R64, R8, R46, R64 ;  /* 0x0000002e0840723c */ /* 0x000fe20000001840 */
[----:B------:R1:W-:Y:S07]  /*1c30*/  MUFU.TANH R143, R2 ;  /* 0x00000002008f7308 */ /* 0x0003ee0000002400 */
[----:B------:R-:W-:Y:S08]  /*1c40*/  HMMA.16816.F32 R44, R24, R56, R52 ;  /* 0x00000038182c723c */ /* 0x000ff00000001834 */
[----:B------:R-:W-:Y:S01]  /*1c50*/  HMMA.16816.F32 R52, R16, R50, R36 ;  /* 0x000000321034723c */ /* 0x000fe20000001824 */
[----:B------:R-:W2:Y:S01]  /*1c60*/  LDSM.16.M88.4 R36, [R221+0x2400] ;  /* 0x00240000dd24783b */ /* 0x000ea20000000200 */
[----:B-1----:R-:W-:-:S04]  /*1c70*/  FMUL.FTZ R2, R68, c[0x0][0x320] ;  /* 0x0000c80044027a20 */ /* 0x002fc80000410000 */
[----:B------:R1:W4:Y:S02]  /*1c80*/  MUFU.TANH R142, R2 ;  /* 0x00000002008e7308 */ /* 0x0003240000002400 */
[----:B------:R-:W-:Y:S08]  /*1c90*/  HMMA.16816.F32 R72, R32, R42, R116 ;  /* 0x0000002a2048723c */ /* 0x000ff00000001874 */
[----:B------:R-:W-:Y:S01]  /*1ca0*/  HMMA.16816.F32 R40, R20, R56, R84 ;  /* 0x000000381428723c */ /* 0x000fe20000001854 */
[----:B-1----:R-:W-:-:S07]  /*1cb0*/  FMUL.FTZ R2, R69, c[0x0][0x320] ;  /* 0x0000c80045027a20 */ /* 0x002fce0000410000 */
[----:B---3--:R-:W-:Y:S01]  /*1cc0*/  HMMA.16816.F32 R44, R12, R28, R44 ;  /* 0x0000001c0c2c723c */ /* 0x008fe2000000182c */
[----:B------:R1:W3:Y:S07]  /*1cd0*/  MUFU.TANH R119, R2 ;  /* 0x0000000200777308 */ /* 0x0002ee0000002400 */
[----:B------:R-:W-:Y:S08]  /*1ce0*/  HMMA.16816.F32 R64, R4, R50, R64 ;  /* 0x000000320440723c */ /* 0x000ff00000001840 */
[----:B------:R-:W-:Y:S01]  /*1cf0*/  HMMA.16816.F32 R40, R8, R28, R40 ;  /* 0x0000001c0828723c */ /* 0x000fe20000001828 */
[----:B-1----:R-:W-:-:S04]  /*1d00*/  FMUL.FTZ R2, R70, c[0x0][0x320] ;  /* 0x0000c80046027a20 */ /* 0x002fc80000410000 */
[----:B------:R1:W5:Y:S03]  /*1d10*/  MUFU.TANH R118, R2 ;  /* 0x0000000200767308 */ /* 0x0003660000002400 */
[----:B------:R-:W-:Y:S08]  /*1d20*/  HMMA.16816.F32 R48, R24, R58, R72 ;  /* 0x0000003a1830723c */ /* 0x000ff00000001848 */
[----:B------:R-:W-:Y:S01]  /*1d30*/  HMMA.16816.F32 R76, R32, R60, R92 ;  /* 0x0000003c204c723c */ /* 0x000fe2000000185c */
[----:B-1----:R-:W-:-:S07]  /*1d40*/  FMUL.FTZ R2, R71, c[0x0][0x320] ;  /* 0x0000c80047027a20 */ /* 0x002fce0000410000 */
[----:B------:R-:W-:Y:S01]  /*1d50*/  HMMA.16816.F32 R84, R32, R62, R120 ;  /* 0x0000003e2054723c */ /* 0x000fe20000001878 */
[----:B------:R1:W-:Y:S07]  /*1d60*/  MUFU.TANH R116, R2 ;  /* 0x0000000200747308 */ /* 0x0003ee0000002400 */
[-C--:B--2---:R-:W-:Y:S01]  /*1d70*/  HMMA.16816.F32 R60, R16, R36.reuse, R44 ;  /* 0x00000024103c723c */ /* 0x084fe2000000182c */
[----:B------:R-:W2:Y:S07]  /*1d80*/  LDSM.16.M88.4 R44, [R221+0x1800] ;  /* 0x00180000dd2c783b */ /* 0x000eae0000000200 */
[----:B------:R-:W-:Y:S01]  /*1d90*/  HMMA.16816.F32 R68, R4, R36, R40 ;  /* 0x000000240444723c */ /* 0x000fe20000001828 */
[----:B-1----:R-:W-:-:S04]  /*1da0*/  FMUL.FTZ R2, R52, c[0x0][0x320] ;  /* 0x0000c80034027a20 */ /* 0x002fc80000410000 */
[----:B------:R1:W-:Y:S03]  /*1db0*/  MUFU.TANH R117, R2 ;  /* 0x0000000200757308 */ /* 0x0003e60000002400 */
[----:B------:R-:W-:Y:S08]  /*1dc0*/  HMMA.16816.F32 R40, R12, R30, R48 ;  /* 0x0000001e0c28723c */ /* 0x000ff00000001830 */
[----:B------:R-:W-:Y:S01]  /*1dd0*/  HMMA.16816.F32 R56, R20, R58, R112 ;  /* 0x0000003a1438723c */ /* 0x000fe20000001870 */
[----:B-1----:R-:W-:-:S07]  /*1de0*/  FMUL.FTZ R2, R53, c[0x0][0x320] ;  /* 0x0000c80035027a20 */ /* 0x002fce0000410000 */
[C---:B------:R-:W-:Y:S01]  /*1df0*/  HMMA.16816.F32 R88, R32.reuse, R80, R144 ;  /* 0x000000502058723c */ /* 0x040fe20000001890 */
[----:B------:R1:W-:Y:S07]  /*1e00*/  MUFU.TANH R111, R2 ;  /* 0x00000002006f7308 */ /* 0x0003ee0000002400 */
[----:B------:R-:W-:Y:S01]  /*1e10*/  HMMA.16816.F32 R80, R32, R82, R132 ;  /* 0x000000522050723c */ /* 0x000fe20000001884 */
[----:B------:R-:W3:Y:S07]  /*1e20*/  LDSM.16.M88.4 R32, [R216+0x5900] ;  /* 0x00590000d820783b */ /* 0x000eee0000000200 */
[----:B------:R-:W-:Y:S01]  /*1e30*/  HMMA.16816.F32 R48, R8, R30, R56 ;  /* 0x0000001e0830723c */ /* 0x000fe20000001838 */
[----:B------:R-:W3:Y:S01]  /*1e40*/  LDSM.16.M88.4 R28, [R221+0x2800] ;  /* 0x00280000dd1c783b */ /* 0x000ee20000000200 */
[----:B-1----:R-:W-:-:S04]  /*1e50*/  FMUL.FTZ R2, R54, c[0x0][0x320] ;  /* 0x0000c80036027a20 */ /* 0x002fc80000410000 */
[----:B------:R1:W-:Y:S02]  /*1e60*/  MUFU.TANH R110, R2 ;  /* 0x00000002006e7308 */ /* 0x0003e40000002400 */
[C---:B--2---:R-:W-:Y:S08]  /*1e70*/  HMMA.16816.F32 R56, R20.reuse, R44, R96 ;  /* 0x0000002c1438723c */ /* 0x044ff00000001860 */
[----:B------:R-:W-:Y:S01]  /*1e80*/  HMMA.16816.F32 R72, R20, R46, R136 ;  /* 0x0000002e1448723c */ /* 0x000fe20000001888 */
[----:B-1----:R-:W-:-:S07]  /*1e90*/  FMUL.FTZ R2, R55, c[0x0][0x320] ;  /* 0x0000c80037027a20 */ /* 0x002fce0000410000 */
[C---:B------:R-:W-:Y:S01]  /*1ea0*/  HMMA.16816.F32 R52, R24.reuse, R44, R76 ;  /* 0x0000002c1834723c */ /* 0x040fe2000000184c */
[----:B------:R1:W-:Y:S07]  /*1eb0*/  MUFU.TANH R109, R2 ;  /* 0x00000002006d7308 */ /* 0x0003ee0000002400 */
[----:B------:R-:W-:Y:S01]  /*1ec0*/  HMMA.16816.F32 R44, R24, R46, R84 ;  /* 0x0000002e182c723c */ /* 0x000fe20000001854 */
[----:B-1----:R-:W-:-:S04]  /*1ed0*/  FMUL.FTZ R2, R64, c[0x0][0x320] ;  /* 0x0000c80040027a20 */ /* 0x002fc80000410000 */
[----:B------:R1:W2:Y:S02]  /*1ee0*/  MUFU.TANH R108, R2 ;  /* 0x00000002006c7308 */ /* 0x0002a40000002400 */
[----:B-1----:R-:W-:-:S06]  /*1ef0*/  FMUL.FTZ R2, R65, c[0x0][0x320] ;  /* 0x0000c80041027a20 */ /* 0x002fcc0000410000 */
[----:B------:R1:W1:Y:S02]  /*1f00*/  MUFU.TANH R95, R2 ;  /* 0x00000002005f7308 */ /* 0x0002640000002400 */
[----:B-1----:R-:W-:-:S06]  /*1f10*/  FMUL.FTZ R2, R66, c[0x0][0x320] ;  /* 0x0000c80042027a20 */ /* 0x002fcc0000410000 */
[----:B------:R1:W1:Y:S02]  /*1f20*/  MUFU.TANH R94, R2 ;  /* 0x00000002005e7308 */ /* 0x0002640000002400 */
[----:B-1----:R-:W-:Y:S02]  /*1f30*/  FMUL.FTZ R2, R67, c[0x0][0x320] ;  /* 0x0000c80043027a20 */ /* 0x002fe40000410000 */
[----:B------:R-:W-:Y:S04]  /*1f40*/  HMMA.16816.F32 R64, R4, R38, R48 ;  /* 0x000000260440723c */ /* 0x000fe80000001830 */
[----:B------:R1:W-:Y:S04]  /*1f50*/  MUFU.TANH R93, R2 ;  /* 0x00000002005d7308 */ /* 0x0003e80000002400 */
[----:B---3--:R-:W-:Y:S01]  /*1f60*/  HMMA.16816.F32 R48, R12, R32, R52 ;  /* 0x000000200c30723c */ /* 0x008fe20000001834 */
[----:B-1----:R-:W-:-:S04]  /*1f70*/  FMUL.FTZ R2, R60, c[0x0][0x320] ;  /* 0x0000c8003c027a20 */ /* 0x002fc80000410000 */
[----:B------:R1:W-:Y:S11]  /*1f80*/  MUFU.TANH R124, R2 ;  /* 0x00000002007c7308 */ /* 0x0003f60000002400 */
[----:B------:R-:W-:Y:S08]  /*1f90*/  @!UPT UIADD3 URZ, URZ, URZ, URZ ;  /* 0x0000003f3f3ff290 */ /* 0x000ff0000fffe03f */
[----:B------:R-:W-:Y:S01]  /*1fa0*/  HMMA.16816.F32 R48, R16, R28, R48 ;  /* 0x0000001c1030723c */ /* 0x000fe20000001830 */
[----:B-1----:R-:W-:-:S04]  /*1fb0*/  FMUL.FTZ R2, R61, c[0x0][0x320] ;  /* 0x0000c8003d027a20 */ /* 0x002fc80000410000 */
[----:B------:R1:W-:Y:S11]  /*1fc0*/  MUFU.TANH R125, R2 ;  /* 0x00000002007d7308 */ /* 0x0003f60000002400 */
[----:B------:R-:W-:Y:S08]  /*1fd0*/  @!UPT UIADD3 URZ, URZ, URZ, URZ ;  /* 0x0000003f3f3ff290 */ /* 0x000ff0000fffe03f */
[----:B------:R-:W-:Y:S02]  /*1fe0*/  FMUL.FTZ R50, R50, c[0x0][0x320] ;  /* 0x0000c80032327a20 */ /* 0x000fe40000410000 */
[----:B-1----:R-:W-:Y:S02]  /*1ff0*/  FMUL.FTZ R2, R62, c[0x0][0x320] ;  /* 0x0000c8003e027a20 */ /* 0x002fe40000410000 */
[----:B------:R-:W-:Y:S02]  /*2000*/  FMUL.FTZ R51, R51, c[0x0][0x320] ;  /* 0x0000c80033337a20 */ /* 0x000fe40000410000 */
[----:B------:R1:W-:Y:S02]  /*2010*/  MUFU.TANH R129, R2 ;  /* 0x0000000200817308 */ /* 0x0003e40000002400 */
[----:B-1----:R-:W-:Y:S02]  /*2020*/  FMUL.FTZ R2, R63, c[0x0][0x320] ;  /* 0x0000c8003f027a20 */ /* 0x002fe40000410000 */
[----:B------:R-:W-:Y:S01]  /*2030*/  HMMA.16816.F32 R60, R16, R38, R40 ;  /* 0x00000026103c723c */ /* 0x000fe20000001828 */
[----:B------:R-:W1:Y:S03]  /*2040*/  LDSM.16.M88.4 R40, [R221+0x1c00] ;  /* 0x001c0000dd28783b */ /* 0x000e660000000200 */
[----:B------:R3:W-:Y:S04]  /*2050*/  MUFU.TANH R128, R2 ;  /* 0x0000000200807308 */ /* 0x0007e80000002400 */
[----:B------:R-:W-:Y:S01]  /*2060*/  HMMA.16816.F32 R36, R8, R32, R56 ;  /* 0x000000200824723c */ /* 0x000fe20000001838 */
[----:B---3--:R-:W-:-:S04]  /*2070*/  FMUL.FTZ R2, R68, c[0x0][0x320] ;  /* 0x0000c80044027a20 */ /* 0x008fc80000410000 */
[----:B------:R3:W1:Y:S11]  /*2080*/  MUFU.TANH R92, R2 ;  /* 0x00000002005c7308 */ /* 0x0006760000002400 */
[----:B------:R-:W-:Y:S08]  /*2090*/  @!UPT UIADD3 URZ, URZ, URZ, URZ ;  /* 0x0000003f3f3ff290 */ /* 0x000ff0000fffe03f */
[----:B------:R-:W-:Y:S01]  /*20a0*/  HMMA.16816.F32 R56, R4, R28, R36 ;  /* 0x0000001c0438723c */ /* 0x000fe20000001824 */
[----:B---3--:R-:W-:-:S07]  /*20b0*/  FMUL.FTZ R2, R69, c[0x0][0x320] ;  /* 0x0000c80045027a20 */ /* 0x008fce0000410000 */
[----:B------:R-:W-:Y:S01]  /*20c0*/  HMMA.16816.F32 R36, R12, R34, R44 ;  /* 0x000000220c24723c */ /* 0x000fe2000000182c */
[----:B------:R3:W2:Y:S07]  /*20d0*/  MUFU.TANH R79, R2 ;  /* 0x00000002004f7308 */ /* 0x0006ae0000002400 */
[----:B-1----:R-:W-:Y:S08]  /*20e0*/  HMMA.16816.F32 R52, R24, R40, R88 ;  /* 0x000000281834723c */ /* 0x002ff00000001858 */
[----:B------:R-:W-:Y:S01]  /*20f0*/  HMMA.16816.F32 R44, R8, R34, R72 ;  /* 0x00000022082c723c */ /* 0x000fe20000001848 */
[----:B------:R-:W-:-:S02]  /*2100*/  FMUL.FTZ R56, R56, c[0x0][0x320] ;  /* 0x0000c80038387a20 */ /* 0x000fc40000410000 */
[----:B---3--:R-:W-:Y:S02]  /*2110*/  FMUL.FTZ R2, R70, c[0x0][0x320] ;  /* 0x0000c80046027a20 */ /* 0x008fe40000410000 */
[----:B------:R-:W-:Y:S01]  /*2120*/  MUFU.TANH R166, R56 ;  /* 0x0000003800a67308 */ /* 0x000fe20000002400 */
[----:B------:R-:W-:Y:S02]  /*2130*/  FMUL.FTZ R57, R57, c[0x0][0x320] ;  /* 0x0000c80039397a20 */ /* 0x000fe40000410000 */
[-C--:B------:R-:W-:Y:S01]  /*2140*/  HMMA.16816.F32 R36, R16, R30.reuse, R36 ;  /* 0x0000001e1024723c */ /* 0x080fe20000001824 */
[----:B------:R-:W-:Y:S02]  /*2150*/  FMUL.FTZ R58, R58, c[0x0][0x320] ;  /* 0x0000c8003a3a7a20 */ /* 0x000fe40000410000 */
[----:B------:R-:W-:Y:S02]  /*2160*/  FMUL.FTZ R59, R59, c[0x0][0x320] ;  /* 0x0000c8003b3b7a20 */ /* 0x000fe40000410000 */
[----:B------:R1:W3:Y:S08]  /*2170*/  MUFU.TANH R78, R2 ;  /* 0x00000002004e7308 */ /* 0x0002f00000002400 */
[----:B------:R-:W-:Y:S03]  /*2180*/  MUFU.TANH R57, R57 ;  /* 0x0000003900397308 */ /* 0x000fe60000002400 */
[----:B------:R-:W-:Y:S01]  /*2190*/  HMMA.16816.F32 R28, R4, R30, R44 ;  /* 0x0000001e041c723c */ /* 0x000fe2000000182c */
[----:B-1----:R-:W-:-:S04]  /*21a0*/  FMUL.FTZ R2, R71, c[0x0][0x320] ;  /* 0x0000c80047027a20 */ /* 0x002fc80000410000 */
[----:B------:R-:W-:Y:S03]  /*21b0*/  MUFU.TANH R58, R58 ;  /* 0x0000003a003a7308 */ /* 0x000fe60000002400 */
[----:B------:R-:W-:Y:S01]  /*21c0*/  HMMA.16816.F32 R68, R20, R40, R100 ;  /* 0x000000281444723c */ /* 0x000fe20000001864 */
[----:B------:R-:W-:Y:S02]  /*21d0*/  FMUL.FTZ R36, R36, c[0x0][0x320] ;  /* 0x0000c80024247a20 */ /* 0x000fe40000410000 */
[----:B------:R-:W-:Y:S02]  /*21e0*/  FMUL.FTZ R37, R37, c[0x0][0x320] ;  /* 0x0000c80025257a20 */ /* 0x000fe40000410000 */
[----:B------:R-:W-:Y:S01]  /*21f0*/  FMUL.FTZ R38, R38, c[0x0][0x320] ;  /* 0x0000c80026267a20 */ /* 0x000fe20000410000 */
[----:B------:R1:W-:Y:S08]  /*2200*/  MUFU.TANH R77, R2 ;  /* 0x00000002004d7308 */ /* 0x0003f00000002400 */
[----:B------:R-:W-:Y:S02]  /*2210*/  MUFU.TANH R56, R36 ;  /* 0x0000002400387308 */ /* 0x000fe40000002400 */
[----:B------:R-:W-:-:S02]  /*2220*/  FMUL.FTZ R28, R28, c[0x0][0x320] ;  /* 0x0000c8001c1c7a20 */ /* 0x000fc40000410000 */
[----:B-1----:R-:W-:-:S04]  /*2230*/  FMUL.FTZ R2, R60, c[0x0][0x320] ;  /* 0x0000c8003c027a20 */ /* 0x002fc80000410000 */
[----:B------:R-:W-:Y:S08]  /*2240*/  MUFU.TANH R59, R59 ;  /* 0x0000003b003b7308 */ /* 0x000ff00000002400 */
[----:B------:R1:W-:Y:S02]  /*2250*/  MUFU.TANH R127, R2 ;  /* 0x00000002007f7308 */ /* 0x0003e40000002400 */
[----:B-1----:R-:W-:-:S06]  /*2260*/  FMUL.FTZ R2, R61, c[0x0][0x320] ;  /* 0x0000c8003d027a20 */ /* 0x002fcc0000410000 */
[----:B------:R1:W-:Y:S02]  /*2270*/  MUFU.TANH R126, R2 ;  /* 0x00000002007e7308 */ /* 0x0003e40000002400 */
[----:B-1----:R-:W-:-:S06]  /*2280*/  FMUL.FTZ R2, R62, c[0x0][0x320] ;  /* 0x0000c8003e027a20 */ /* 0x002fcc0000410000 */
[----:B------:R1:W-:Y:S02]  /*2290*/  MUFU.TANH R130, R2 ;  /* 0x0000000200827308 */ /* 0x0003e40000002400 */
[----:B-1----:R-:W-:Y:S02]  /*22a0*/  FMUL.FTZ R2, R63, c[0x0][0x320] ;  /* 0x0000c8003f027a20 */ /* 0x002fe40000410000 */
[-C--:B------:R-:W-:Y:S01]  /*22b0*/  HMMA.16816.F32 R60, R20, R42.reuse, R104 ;  /* 0x0000002a143c723c */ /* 0x080fe20000001868 */
[----:B------:R-:W1:Y:S03]  /*22c0*/  LDSM.16.M88.4 R20, [R216+0x5d00] ;  /* 0x005d0000d814783b */ /* 0x000e660000000200 */
[----:B------:R2:W-:Y:S04]  /*22d0*/  MUFU.TANH R131, R2 ;  /* 0x0000000200837308 */ /* 0x0005e80000002400 */
[----:B------:R-:W-:Y:S01]  /*22e0*/  HMMA.16816.F32 R40, R24, R42, R80 ;  /* 0x0000002a1828723c */ /* 0x000fe20000001850 */
[----:B------:R-:W3:Y:S01]  /*22f0*/  LDSM.16.M88.4 R24, [R221+0x2c00] ;  /* 0x002c0000dd18783b */ /* 0x000ee20000000200 */
[----:B------:R-:W-:-:S04]  /*2300*/  DEPBAR.LE SB0, 0x0 ;  /* 0x000080000000791a */ /* 0x000fc80000000000 */
[----:B--2---:R-:W-:Y:S02]  /*2310*/  FMUL.FTZ R2, R64, c[0x0][0x320] ;  /* 0x0000c80040027a20 */ /* 0x004fe40000410000 */
[----:B------:R-:W-:Y:S08]  /*2320*/  MUFU.TANH R64, R51 ;  /* 0x0000003300407308 */ /* 0x000ff00000002400 */
[----:B------:R2:W2:Y:S01]  /*2330*/  MUFU.TANH R76, R2 ;  /* 0x00000002004c7308 */ /* 0x0004a20000002400 */
[----:B-1----:R-:W-:Y:S01]  /*2340*/  HMMA.16816.F32 R52, R12, R20, R52 ;  /* 0x000000140c34723c */ /* 0x002fe20000001834 */
[----:B--2---:R-:W-:-:S06]  /*2350*/  FMUL.FTZ R2, R65, c[0x0][0x320] ;  /* 0x0000c80041027a20 */ /* 0x004fcc0000410000 */
[----:B------:R-:W-:Y:S01]  /*2360*/  MUFU.TANH R65, R50 ;  /* 0x0000003200417308 */ /* 0x000fe20000002400 */
[----:B------:R-:W-:Y:S07]  /*2370*/  HMMA.16816.F32 R32, R8, R20, R68 ;  /* 0x000000140820723c */ /* 0x000fee0000001844 */
[----:B------:R1:W-:Y:S09]  /*2380*/  MUFU.TANH R100, R2 ;  /* 0x0000000200647308 */ /* 0x0003f20000002400 */
[----:B---3--:R-:W-:Y:S01]  /*2390*/  HMMA.16816.F32 R52, R16, R24, R52 ;  /* 0x000000181034723c */ /* 0x008fe20000001834 */
[----:B-1----:R-:W-:-:S07]  /*23a0*/  FMUL.FTZ R2, R66, c[0x0][0x320] ;  /* 0x0000c80042027a20 */ /* 0x002fce0000410000 */
[----:B------:R-:W-:Y:S01]  /*23b0*/  HMMA.16816.F32 R32, R4, R24, R32 ;  /* 0x000000180420723c */ /* 0x000fe20000001820 */
[----:B------:R1:W-:Y:S02]  /*23c0*/  MUFU.TANH R106, R2 ;  /* 0x00000002006a7308 */ /* 0x0003e40000002400 */
[----:B-1----:R-:W-:-:S06]  /*23d0*/  FMUL.FTZ R2, R67, c[0x0][0x320] ;  /* 0x0000c80043027a20 */ /* 0x002fcc0000410000 */
[----:B------:R1:W2:Y:S11]  /*23e0*/  MUFU.TANH R107, R2 ;  /* 0x00000002006b7308 */ /* 0x0002b60000002400 */
[----:B------:R-:W-:Y:S04]  /*23f0*/  @!UPT UIADD3 URZ, URZ, URZ, URZ ;  /* 0x0000003f3f3ff290 */ /* 0x000fe8000fffe03f */
[----:B------:R-:W-:Y:S02]  /*2400*/  FMUL.FTZ R35, R35, c[0x0][0x320] ;  /* 0x0000c80023237a20 */ /* 0x000fe40000410000 */
[----:B-1----:R-:W-:-:S04]  /*2410*/  FMUL.FTZ R2, R48, c[0x0][0x320] ;  /* 0x0000c80030027a20 */ /* 0x002fc80000410000 */
[----:B------:R1:W-:Y:S02]  /*2420*/  MUFU.TANH R177, R2 ;  /* 0x0000000200b17308 */ /* 0x0003e40000002400 */
[----:B-1----:R-:W-:Y:S02]  /*2430*/  FMUL.FTZ R2, R49, c[0x0][0x320] ;  /* 0x0000c80031027a20 */ /* 0x002fe40000410000 */
[-C--:B------:R-:W-:Y:S04]  /*2440*/  HMMA.16816.F32 R48, R8, R22.reuse, R60 ;  /* 0x000000160830723c */ /* 0x080fe8000000183c */
[----:B------:R1:W-:Y:S03]  /*2450*/  MUFU.TANH R179, R2 ;  /* 0x0000000200b37308 */ /* 0x0003e60000002400 */
[----:B------:R-:W-:Y:S01]  /*2460*/  SHF.R.S32.HI R10, RZ, 0x1f, R140 ;  /* 0x0000001fff0a7819 */ /* 0x000fe2000001148c */
[----:B------:R-:W-:Y:S01]  /*2470*/  HMMA.16816.F32 R20, R12, R22, R40 ;  /* 0x000000160c14723c */ /* 0x000fe20000001828 */
[----:B------:R-:W-:Y:S01]  /*2480*/  @P0 IMAD.WIDE.U32 R8, R141, UR5, R152 ;  /* 0x000000058d080c25 */ /* 0x000fe2000f8e0098 */
[----:B------:R-:W-:Y:S01]  /*2490*/  @UP0 UIMAD UR5, UR18, UR5, URZ ;  /* 0x00000005120502a4 */ /* 0x000fe2000f8e023f */
[----:B------:R-:W-:Y:S01]  /*24a0*/  LEA.HI R11, R10, R140, RZ, 0x2 ;  /* 0x0000008c0a0b7211 */ /* 0x000fe200078f10ff */
[----:B------:R-:W-:Y:S02]  /*24b0*/  MUFU.TANH R43, R37 ;  /* 0x00000025002b7308 */ /* 0x000fe40000002400 */
[----:B------:R-:W-:Y:S01]  /*24c0*/  @UP0 UIMAD UR4, UR4, UR19, UR5 ;  /* 0x00000013040402a4 */ /* 0x000fe2000f8e0205 */
[----:B------:R-:W-:Y:S01]  /*24d0*/  BAR.SYNC.DEFER_BLOCKING 0x0 ;  /* 0x0000000000007b1d */ /* 0x000fe20000010000 */
[----:B------:R-:W-:Y:S01]  /*24e0*/  @P0 LEA R14, P1, R8, c[0x0][0x1c8], 0x1 ;  /* 0x00007200080e0a11 */ /* 0x000fe200078208ff */
[----:B-1----:R-:W-:-:S04]  /*24f0*/  FMUL.FTZ R2, R39, c[0x0][0x320] ;  /* 0x0000c80027027a20 */ /* 0x002fc80000410000 */
[----:B------:R-:W-:Y:S01]  /*2500*/  MUFU.TANH R40, R28 ;  /* 0x0000001c00287308 */ /* 0x000fe20000002400 */
[----:B------:R1:W-:Y:S02]  /*2510*/  STL [R1+0x4c], R11 ;  /* 0x00004c0b01007387 */ /* 0x0003e40000100800 */
[-C--:B------:R-:W-:Y:S05]  /*2520*/  HMMA.16816.F32 R48, R4, R26.reuse, R48 ;  /* 0x0000001a0430723c */ /* 0x080fea0000001830 */
[----:B------:R3:W-:Y:S02]  /*2530*/  MUFU.TANH R41, R2 ;  /* 0x0000000200297308 */ /* 0x0007e40000002400 */
[----:B------:R-:W-:Y:S01]  /*2540*/  @P0 IADD3 R5, R9, UR4, RZ ;  /* 0x0000000409050c10 */ /* 0x000fe2000fffe0ff */
[----:B------:R-:W-:Y:S01]  /*2550*/  FMUL.FTZ R6, R29, c[0x0][0x320] ;  /* 0x0000c8001d067a20 */ /* 0x000fe20000410000 */
[----:B------:R-:W-:Y:S01]  /*2560*/  HMMA.16816.F32 R24, R16, R26, R20 ;  /* 0x0000001a1018723c */ /* 0x000fe20000001814 */
[----:B------:R-:W-:Y:S01]  /*2570*/  FMUL.FTZ R7, R33, c[0x0][0x320] ;  /* 0x0000c80021077a20 */ /* 0x000fe20000410000 */
[----:B------:R-:W-:Y:S01]  /*2580*/  @P0 LEA.HI.X R15, R8, c[0x0][0x1cc], R5, 0x1, P1 ;  /* 0x00007300080f0a11 */ /* 0x000fe200008f0c05 */
[----:B------:R-:W-:Y:S01]  /*2590*/  FMUL.FTZ R5, R30, c[0x0][0x320] ;  /* 0x0000c8001e057a20 */ /* 0x000fe20000410000 */
[----:B------:R1:W-:Y:S01]  /*25a0*/  MUFU.TANH R21, R6 ;  /* 0x0000000600157308 */ /* 0x0003e20000002400 */
[----:B------:R-:W-:Y:S01]  /*25b0*/  FMUL.FTZ R9, R34, c[0x0][0x320] ;  /* 0x0000c80022097a20 */ /* 0x000fe20000410000 */
[----:B---3--:R-:W-:-:S06]  /*25c0*/  LOP3.LUT R2, R11, 0x7ffffffc, RZ, 0xc0, !PT ;  /* 0x7ffffffc0b027812 */ /* 0x008fcc00078ec0ff */
[----:B------:R3:W2:Y:S01]  /*25d0*/  MUFU.TANH R8, R5 ;  /* 0x0000000500087308 */ /* 0x0006a20000002400 */
[----:B------:R-:W-:Y:S02]  /*25e0*/  IMAD.IADD R4, R140, 0x1, -R2 ;  /* 0x000000018c047824 */ /* 0x000fe400078e0a02 */
[----:B------:R-:W-:Y:S02]  /*25f0*/  IMAD.U32 R2, RZ, RZ, UR6 ;  /* 0x00000006ff027e24 */ /* 0x000fe4000f8e00ff */
[----:B-1----:R-:W-:-:S03]  /*2600*/  FMUL.FTZ R6, R32, c[0x0][0x320] ;  /* 0x0000c80020067a20 */ /* 0x002fc60000410000 */
[----:B------:R-:W1:Y:S01]  /*2610*/  MUFU.TANH R42, R38 ;  /* 0x00000026002a7308 */ /* 0x000e620000002400 */
[----:B------:R-:W-:Y:S02]  /*2620*/  IMAD R2, R4, -0x2, R2 ;  /* 0xfffffffe04027824 */ /* 0x000fe400078e0202 */
[----:B------:R-:W-:-:S03]  /*2630*/  FMUL.FTZ R4, R31, c[0x0][0x320] ;  /* 0x0000c8001f047a20 */ /* 0x000fc60000410000 */
[----:B------:R-:W-:Y:S01]  /*2640*/  ISETP.GT.AND P2, PT, R2, RZ, PT ;  /* 0x000000ff0200720c */ /* 0x000fe20003f44270 */
[----:B---3--:R-:W-:Y:S01]  /*2650*/  FMUL.FTZ R5, R48, c[0x0][0x320] ;  /* 0x0000c80030057a20 */ /* 0x008fe20000410000 */
[----:B------:R3:W1:Y:S01]  /*2660*/  MUFU.TANH R10, R4 ;  /* 0x00000004000a7308 */ /* 0x0006620000002400 */
[C---:B------:R-:W-:Y:S02]  /*2670*/  ISETP.GT.AND P1, PT, R2.reuse, 0x1, PT ;  /* 0x000000010200780c */ /* 0x040fe40003f24270 */
[----:B------:R-:W-:Y:S02]  /*2680*/  ISETP.GT.AND P3, PT, R2, 0x8, PT ;  /* 0x000000080200780c */ /* 0x000fe40003f64270 */
[----:B----4-:R-:W-:Y:S02]  /*2690*/  FSEL R17, R142, -INF , P2 ;  /* 0xff8000008e117808 */ /* 0x010fe40001000000 */
[----:B------:R-:W-:Y:S01]  /*26a0*/  FSEL R18, R119, -INF , P1 ;  /* 0xff80000077127808 */ /* 0x000fe20000800000 */
[----:B------:R-:W-:Y:S01]  /*26b0*/  MUFU.TANH R13, R7 ;  /* 0x00000007000d7308 */ /* 0x000fe20000002400 */
[----:B-----5:R-:W-:-:S02]  /*26c0*/  FSEL R22, R118, -INF , P2 ;  /* 0xff80000076167808 */ /* 0x020fc40001000000 */
[----:B------:R-:W-:Y:S02]  /*26d0*/  FSEL R46, R148, -INF , P2 ;  /* 0xff800000942e7808 */ /* 0x000fe40001000000 */
[----:B------:R-:W-:Y:S02]  /*26e0*/  FSEL R32, R150, -INF , P2 ;  /* 0xff80000096207808 */ /* 0x000fe40001000000 */
[----:B------:R-:W-:Y:S01]  /*26f0*/  ISETP.GT.AND P2, PT, R2, 0x9, PT ;  /* 0x000000090200780c */ /* 0x000fe20003f44270 */
[----:B---3--:R-:W-:Y:S01]  /*2700*/  FMUL.FTZ R4, R52, c[0x0][0x320] ;  /* 0x0000c80034047a20 */ /* 0x008fe20000410000 */
[----:B------:R-:W-:Y:S01]  /*2710*/  FSEL R19, R108, -INF , P3 ;  /* 0xff8000006c137808 */ /* 0x000fe20001800000 */
[----:B------:R3:W-:Y:S01]  /*2720*/  MUFU.TANH R11, R6 ;  /* 0x00000006000b7308 */ /* 0x0007e20000002400 */
[----:B------:R-:W-:Y:S02]  /*2730*/  FSEL R23, R116, -INF , P1 ;  /* 0xff80000074177808 */ /* 0x000fe40000800000 */
[----:B------:R-:W-:-:S02]  /*2740*/  FSEL R45, R143, -INF , P1 ;  /* 0xff8000008f2d7808 */ /* 0x000fc40000800000 */
[----:B------:R-:W-:Y:S02]  /*2750*/  FSEL R36, R149, -INF , P1 ;  /* 0xff80000095247808 */ /* 0x000fe40000800000 */
[----:B------:R-:W-:Y:S01]  /*2760*/  ISETP.GT.AND P1, PT, R2, 0x10, PT ;  /* 0x000000100200780c */ /* 0x000fe20003f24270 */
[----:B------:R4:W-:Y:S01]  /*2770*/  MUFU.TANH R16, R4 ;  /* 0x0000000400107308 */ /* 0x0009e20000002400 */
[----:B------:R-:W-:Y:S02]  /*2780*/  FSEL R20, R95, -INF , P2 ;  /* 0xff8000005f147808 */ /* 0x000fe40001000000 */
[----:B------:R-:W-:Y:S02]  /*2790*/  FSEL R28, R94, -INF , P3 ;  /* 0xff8000005e1c7808 */ /* 0x000fe40001800000 */
[----:B------:R-:W-:Y:S02]  /*27a0*/  FSEL R44, R110, -INF , P3 ;  /* 0xff8000006e2c7808 */ /* 0x000fe40001800000 */
[----:B------:R-:W-:Y:S01]  /*27b0*/  FSEL R37, R117, -INF , P3 ;  /* 0xff80000075257808 */ /* 0x000fe20001800000 */
[----:B------:R-:W5:Y:S01]  /*27c0*/  MUFU.TANH R7, R9 ;  /* 0x0000000900077308 */ /* 0x000f620000002400 */
[----:B------:R-:W-:Y:S01]  /*27d0*/  ISETP.GT.AND P3, PT, R2, 0x11, PT ;  /* 0x000000110200780c */ /* 0x000fe20003f64270 */
[----:B---3--:R-:W-:Y:S01]  /*27e0*/  FMUL.FTZ R6, R49, c[0x0][0x320] ;  /* 0x0000c80031067a20 */ /* 0x008fe20000410000 */
[----:B------:R-:W-:-:S02]  /*27f0*/  FSEL R47, R92, -INF , P1 ;  /* 0xff8000005c2f7808 */ /* 0x000fc40000800000 */
[----:B------:R-:W-:Y:S02]  /*2800*/  FSEL R29, R93, -INF , P2 ;  /* 0xff8000005d1d7808 */ /* 0x000fe40001000000 */
[----:B------:R-:W-:Y:S01]  /*2810*/  FSEL R39, R109, -INF , P2 ;  /* 0xff8000006d277808 */ /* 0x000fe20001000000 */
[----:B----4-:R-:W-:Y:S01]  /*2820*/  FMUL.FTZ R4, R54, c[0x0][0x320] ;  /* 0x0000c80036047a20 */ /* 0x010fe20000410000 */
[----:B------:R-:W-:Y:S01]  /*2830*/  FSEL R38, R111, -INF , P2 ;  /* 0xff8000006f267808 */ /* 0x000fe20001000000 */
[----:B------:R-:W-:Y:S01]  /*2840*/  MUFU.TANH R6, R6 ;  /* 0x0000000600067308 */ /* 0x000fe20000002400 */
[----:B------:R-:W-:Y:S02]  /*2850*/  ISETP.GT.AND P2, PT, R2, 0x18, PT ;  /* 0x000000180200780c */ /* 0x000fe40003f44270 */
[----:B------:R-:W-:Y:S02]  /*2860*/  FSEL R52, R79, -INF , P3 ;  /* 0xff8000004f347808 */ /* 0x000fe40001800000 */
[----:B------:R-:W-:-:S02]  /*2870*/  FSEL R101, R78, -INF , P1 ;  /* 0xff8000004e657808 */ /* 0x000fc40000800000 */
[----:B------:R-:W-:Y:S01]  /*2880*/  FSEL R129, R129, -INF , P1 ;  /* 0xff80000081817808 */ /* 0x000fe20000800000 */
[----:B------:R3:W4:Y:S01]  /*2890*/  MUFU.TANH R12, R4 ;  /* 0x00000004000c7308 */ /* 0x0007220000002400 */
[----:B------:R-:W-:Y:S02]  /*28a0*/  FSEL R124, R124, -INF , P1 ;  /* 0xff8000007c7c7808 */ /* 0x000fe40000800000 */
[----:B------:R-:W-:Y:S02]  /*28b0*/  ISETP.GT.AND P1, PT, R2, 0x19, PT ;  /* 0x000000190200780c */ /* 0x000fe40003f24270 */
[----:B------:R-:W-:Y:S02]  /*28c0*/  FSEL R54, R76, -INF , P2 ;  /* 0xff8000004c367808 */ /* 0x000fe40001000000 */
[----:B--2---:R-:W-:Y:S02]  /*28d0*/  FSEL R107, R107, -INF , P1 ;  /* 0xff8000006b6b7808 */ /* 0x004fe40000800000 */
[----:B------:R-:W-:-:S02]  /*28e0*/  FSEL R100, R100, -INF , P1 ;  /* 0xff80000064647808 */ /* 0x000fc40000800000 */
[----:B------:R-:W-:Y:S02]  /*28f0*/  FSEL R131, R131, -INF , P1 ;  /* 0xff80000083837808 */ /* 0x000fe40000800000 */
[----:B------:R-:W-:Y:S02]  /*2900*/  FSEL R126, R126, -INF , P1 ;  /* 0xff8000007e7e7808 */ /* 0x000fe40000800000 */
[----:B------:R-:W-:Y:S02]  /*2910*/  FSEL R102, R77, -INF , P3 ;  /* 0xff8000004d667808 */ /* 0x000fe40001800000 */
[----:B---3--:R-:W-:Y:S02]  /*2920*/  FMNMX.FTZ R4, R17, R18, !PT ;  /* 0x0000001211047209 */ /* 0x008fe40007810000 */
[----:B------:R-:W-:Y:S02]  /*2930*/  FSEL R128, R128, -INF , P3 ;  /* 0xff80000080807808 */ /* 0x000fe40001800000 */
[----:B------:R-:W-:-:S02]  /*2940*/  FMNMX.FTZ R4, R19, R4, !PT ;  /* 0x0000000413047209 */ /* 0x000fc40007810000 */
[----:B------:R-:W-:Y:S02]  /*2950*/  FSEL R125, R125, -INF , P3 ;  /* 0xff8000007d7d7808 */ /* 0x000fe40001800000 */
[----:B------:R-:W-:Y:S02]  /*2960*/  FMNMX.FTZ R4, R20, R4, !PT ;  /* 0x0000000414047209 */ /* 0x000fe40007810000 */
[C---:B------:R-:W-:Y:S02]  /*2970*/  ISETP.GT.AND P1, PT, R2.reuse, 0x28, PT ;  /* 0x000000280200780c */ /* 0x040fe40003f24270 */
[----:B------:R-:W-:Y:S02]  /*2980*/  FMNMX.FTZ R4, R47, R4, !PT ;  /* 0x000000042f047209 */ /* 0x000fe40007810000 */
[----:B------:R-:W-:Y:S02]  /*2990*/  ISETP.GT.AND P3, PT, R2, 0x20, PT ;  /* 0x000000200200780c */ /* 0x000fe40003f64270 */
[----:B------:R-:W-:-:S02]  /*29a0*/  FMNMX.FTZ R4, R52, R4, !PT ;  /* 0x0000000434047209 */ /* 0x000fc40007810000 */
[----:B------:R-:W-:Y:S02]  /*29b0*/  FSEL R106, R106, -INF , P2 ;  /* 0xff8000006a6a7808 */ /* 0x000fe40001000000 */
[----:B------:R-:W-:Y:S02]  /*29c0*/  FMNMX.FTZ R4, R54, R4, !PT ;  /* 0x0000000436047209 */ /* 0x000fe40007810000 */
[----:B------:R-:W-:Y:S02]  /*29d0*/  FSEL R130, R130, -INF , P2 ;  /* 0xff80000082827808 */ /* 0x000fe40001000000 */
[----:B------:R-:W-:Y:S02]  /*29e0*/  FSEL R127, R127, -INF , P2 ;  /* 0xff8000007f7f7808 */ /* 0x000fe40001000000 */
[----:B------:R-:W-:Y:S02]  /*29f0*/  FSEL R174, R8, -INF , P1 ;  /* 0xff80000008ae7808 */ /* 0x000fe40000800000 */
[----:B------:R-:W-:Y:S01]  /*2a00*/  ISETP.GT.AND P2, PT, R2, 0x21, PT ;  /* 0x000000210200780c */ /* 0x000fe20003f44270 */
[----:B------:R2:W3:Y:S01]  /*2a10*/  MUFU.TANH R8, R5 ;  /* 0x0000000500087308 */ /* 0x0004e20000002400 */
[----:B------:R-:W-:-:S02]  /*2a20*/  FSEL R166, R166, -INF , P3 ;  /* 0xff800000a6a67808 */ /* 0x000fc40001800000 */
[----:B------:R-:W-:Y:S02]  /*2a30*/  FMNMX.FTZ R4, R100, R4, !PT ;  /* 0x0000000464047209 */ /* 0x000fe40007810000 */
[----:B------:R-:W-:Y:S02]  /*2a40*/  FSEL R167, R57, -INF , P2 ;  /* 0xff80000039a77808 */ /* 0x000fe40001000000 */
[----:B------:R-:W-:Y:S02]  /*2a50*/  FMNMX.FTZ R4, R166, R4, !PT ;  /* 0x00000004a6047209 */ /* 0x000fe40007810000 */
[----:B------:R-:W-:Y:S02]  /*2a60*/  FSEL R172, R58, -INF , P3 ;  /* 0xff8000003aac7808 */ /* 0x000fe40001800000 */
[----:B------:R-:W-:Y:S02]  /*2a70*/  FSEL R186, R65, -INF , P3 ;  /* 0xff80000041ba7808 */ /* 0x000fe40001800000 */
[----:B------:R-:W-:-:S02]  /*2a80*/  FSEL R177, R177, -INF , P3 ;  /* 0xff800000b1b17808 */ /* 0x000fc40001800000 */
[----:B------:R-:W-:Y:S02]  /*2a90*/  ISETP.GT.AND P3, PT, R2, 0x29, PT ;  /* 0x000000290200780c */ /* 0x000fe40003f64270 */
[----:B--2---:R-:W-:Y:S02]  /*2aa0*/  FMNMX.FTZ R5, R22, R23, !PT ;  /* 0x0000001716057209 */ /* 0x004fe40007810000 */
[----:B------:R-:W-:Y:S02]  /*2ab0*/  FSEL R165, R40, -INF , P1 ;  /* 0xff80000028a57808 */ /* 0x000fe40000800000 */
[----:B------:R-:W-:Y:S02]  /*2ac0*/  FMNMX.FTZ R5, R28, R5, !PT ;  /* 0x000000051c057209 */ /* 0x000fe40007810000 */
[----:B------:R-:W-:Y:S02]  /*2ad0*/  FMNMX.FTZ R4, R167, R4, !PT ;  /* 0x00000004a7047209 */ /* 0x000fe40007810000 */
[----:B------:R-:W-:-:S02]  /*2ae0*/  FSEL R173, R59, -INF , P2 ;  /* 0xff8000003bad7808 */ /* 0x000fc40001000000 */
[----:B------:R-:W-:Y:S02]  /*2af0*/  FSEL R187, R64, -INF , P2 ;  /* 0xff80000040bb7808 */ /* 0x000fe40001000000 */
[----:B------:R-:W-:Y:S02]  /*2b00*/  FSEL R179, R179, -INF , P2 ;  /* 0xff800000b3b37808 */ /* 0x000fe40001000000 */
[----:B------:R-:W-:Y:S02]  /*2b10*/  FMNMX.FTZ R5, R29, R5, !PT ;  /* 0x000000051d057209 */ /* 0x000fe40007810000 */
[----:B------:R-:W-:Y:S02]  /*2b20*/  ISETP.GT.AND P2, PT, R2, 0x30, PT ;  /* 0x000000300200780c */ /* 0x000fe40003f44270 */
[----:B------:R-:W-:Y:S02]  /*2b30*/  FSEL R164, R21, -INF , P3 ;  /* 0xff80000015a47808 */ /* 0x000fe40001800000 */
[----:B------:R-:W-:-:S02]  /*2b40*/  FMNMX.FTZ R4, R165, R4, !PT ;  /* 0x00000004a5047209 */ /* 0x000fc40007810000 */
[----:B------:R-:W-:Y:S02]  /*2b50*/  FMNMX.FTZ R5, R101, R5, !PT ;  /* 0x0000000565057209 */ /* 0x000fe40007810000 */
[----:B-1----:R-:W-:Y:S02]  /*2b60*/  FSEL R185, R42, -INF , P1 ;  /* 0xff8000002ab97808 */ /* 0x002fe40000800000 */
[----:B------:R-:W-:Y:S02]  /*2b70*/  FSEL R184, R56, -INF , P1 ;  /* 0xff80000038b87808 */ /* 0x000fe40000800000 */
[----:B------:R-:W-:Y:S02]  /*2b80*/  FSEL R176, R10, -INF , P3 ;  /* 0xff8000000ab07808 */ /* 0x000fe40001800000 */
[----:B------:R-:W-:Y:S01]  /*2b90*/  FSEL R188, R41, -INF , P3 ;  /* 0xff80000029bc7808 */ /* 0x000fe20001800000 */
[----:B------:R-:W1:Y:S01]  /*2ba0*/  MUFU.TANH R10, R35 ;  /* 0x00000023000a7308 */ /* 0x000e620000002400 */
[----:B------:R-:W-:-:S02]  /*2bb0*/  FSEL R178, R43, -INF , P3 ;  /* 0xff8000002bb27808 */ /* 0x000fc40001800000 */
[----:B-----5:R-:W-:Y:S01]  /*2bc0*/  FSEL R222, R7, -INF , P2 ;  /* 0xff80000007de7808 */ /* 0x020fe20001000000 */
[----:B------:R-:W-:Y:S01]  /*2bd0*/  FMUL.FTZ R7, R51, c[0x0][0x320] ;  /* 0x0000c80033077a20 */ /* 0x000fe20000410000 */
[----:B------:R-:W-:Y:S02]  /*2be0*/  FSEL R203, R11, -INF , P2 ;  /* 0xff8000000bcb7808 */ /* 0x000fe40001000000 */
[----:B----4-:R-:W-:Y:S02]  /*2bf0*/  FSEL R250, R12, -INF , P2 ;  /* 0xff8000000cfa7808 */ /* 0x010fe40001000000 */
[----:B------:R-:W-:Y:S01]  /*2c00*/  FSEL R236, R16, -INF , P2 ;  /* 0xff80000010ec7808 */ /* 0x000fe20001000000 */
[----:B------:R-:W-:Y:S01]  /*2c10*/  IMAD.U32 R16, RZ, RZ, UR11 ;  /* 0x0000000bff107e24 */ /* 0x000fe2000f8e00ff */
[C---:B------:R-:W-:Y:S02]  /*2c20*/  ISETP.GT.AND P1, PT, R2.reuse, 0x31, PT ;  /* 0x000000310200780c */ /* 0x040fe40003f24270 */
[----:B------:R-:W-:-:S02]  /*2c30*/  ISETP.GT.AND P3, PT, R2, 0x38, PT ;  /* 0x000000380200780c */ /* 0x000fc40003f64270 */
[----:B------:R-:W-:Y:S02]  /*2c40*/  ISETP.GT.AND P2, PT, R2, 0x39, PT ;  /* 0x000000390200780c */ /* 0x000fe40003f44270 */
[----:B------:R-:W-:Y:S02]  /*2c50*/  FMNMX.FTZ R2, R164, R4, !PT ;  /* 0x00000004a4027209 */ /* 0x000fe40007810000 */
[----:B------:R-:W-:Y:S01]  /*2c60*/  FMNMX.FTZ R4, R102, R5, !PT ;  /* 0x0000000566047209 */ /* 0x000fe20007810000 */
[----:B------:R-:W-:Y:S01]  /*2c70*/  FMUL.FTZ R5, R50, c[0x0][0x320] ;  /* 0x0000c80032057a20 */ /* 0x000fe20000410000 */
[----:B------:R-:W-:Y:S02]  /*2c80*/  FSEL R199, R13, -INF , P1 ;  /* 0xff8000000dc77808 */ /* 0x000fe40000800000 */
[----:B------:R-:W-:Y:S01]  /*2c90*/  FMNMX.FTZ R2, R203, R2, !PT ;  /* 0x00000002cb027209 */ /* 0x000fe20007810000 */
[----:B------:R2:W4:Y:S01]  /*2ca0*/  MUFU.TANH R9, R5 ;  /* 0x0000000500097308 */ /* 0x0005220000002400 */
[----:B------:R-:W-:-:S02]  /*2cb0*/  FMNMX.FTZ R4, R106, R4, !PT ;  /* 0x000000046a047209 */ /* 0x000fc40007810000 */
[----:B---3--:R-:W-:Y:S02]  /*2cc0*/  FSEL R200, R8, -INF , P3 ;  /* 0xff80000008c87808 */ /* 0x008fe40001800000 */
[----:B------:R-:W-:Y:S02]  /*2cd0*/  FMNMX.FTZ R2, R199, R2, !PT ;  /* 0x00000002c7027209 */ /* 0x000fe40007810000 */
[----:B------:R-:W-:Y:S01]  /*2ce0*/  FMNMX.FTZ R4, R107, R4, !PT ;  /* 0x000000046b047209 */ /* 0x000fe20007810000 */
[----:B------:R3:W5:Y:S01]  /*2cf0*/  MUFU.TANH R8, R7 ;  /* 0x0000000700087308 */ /* 0x0007620000002400 */
[----:B------:R-:W-:Y:S02]  /*2d00*/  FSEL R204, R6, -INF , P2 ;  /* 0xff80000006cc7808 */ /* 0x000fe40001000000 */
[----:B------:R-:W-:Y:S02]  /*2d10*/  FMNMX.FTZ R2, R200, R2, !PT ;  /* 0x00000002c8027209 */ /* 0x000fe40007810000 */
[----:B------:R-:W-:-:S02]  /*2d20*/  FMNMX.FTZ R4, R172, R4, !PT ;  /* 0x00000004ac047209 */ /* 0x000fc40007810000 */
[----:B------:R-:W-:Y:S02]  /*2d30*/  FMNMX.FTZ R6, R204, R2, !PT ;  /* 0x00000002cc067209 */ /* 0x000fe40007810000 */
[----:B--2---:R-:W-:Y:S02]  /*2d40*/  FMNMX.FTZ R5, R32, R36, !PT ;  /* 0x0000002420057209 */ /* 0x004fe40007810000 */
[----:B------:R-:W-:Y:S02]  /*2d50*/  FMNMX.FTZ R2, R173, R4, !PT ;  /* 0x00000004ad027209 */ /* 0x000fe40007810000 */
[----:B------:R-:W-:Y:S01]  /*2d60*/  FMNMX.FTZ R4, R37, R5, !PT ;  /* 0x0000000525047209 */ /* 0x000fe20007810000 */
[----:B------:R-:W-:Y:S01]  /*2d70*/  FMUL.FTZ R5, R53, c[0x0][0x320] ;  /* 0x0000c80035057a20 */ /* 0x000fe20000410000 */
[----:B------:R-:W-:Y:S01]  /*2d80*/  FMNMX.FTZ R2, R174, R2, !PT ;  /* 0x00000002ae027209 */ /* 0x000fe20007810000 */
[----:B---3--:R-:W2:Y:S01]  /*2d90*/  SHFL.BFLY PT, R7, R6, 0x2, 0x1f ;  /* 0x0c401f0006077f89 */ /* 0x008ea200000e0000 */
[----:B------:R-:W-:Y:S01]  /*2da0*/  FMNMX.FTZ R4, R38, R4, !PT ;  /* 0x0000000426047209 */ /* 0x000fe20007810000 */
[----:B------:R3:W2:Y:S01]  /*2db0*/  MUFU.TANH R12, R5 ;  /* 0x00000005000c7308 */ /* 0x0006a20000002400 */
[----:B------:R-:W-:-:S02]  /*2dc0*/  FMNMX.FTZ R2, R176, R2, !PT ;  /* 0x00000002b0027209 */ /* 0x000fc40007810000 */
[----:B------:R-:W-:Y:S02]  /*2dd0*/  FMNMX.FTZ R4, R124, R4, !PT ;  /* 0x000000047c047209 */ /* 0x000fe40007810000 */
[----:B-1----:R-:W-:Y:S02]  /*2de0*/  FSEL R205, R10, -INF , P1 ;  /* 0xff8000000acd7808 */ /* 0x002fe40000800000 */
[----:B------:R-:W-:Y:S02]  /*2df0*/  FMNMX.FTZ R2, R222, R2, !PT ;  /* 0x00000002de027209 */ /* 0x000fe40007810000 */
[----:B------:R-:W-:Y:S02]  /*2e00*/  FMNMX.FTZ R4, R125, R4, !PT ;  /* 0x000000047d047209 */ /* 0x000fe40007810000 */
[----:B----4-:R-:W-:Y:S02]  /*2e10*/  FSEL R201, R9, -INF , P3 ;  /* 0xff80000009c97808 */ /* 0x010fe40001800000 */
[----:B------:R-:W-:-:S02]  /*2e20*/  FMNMX.FTZ R2, R205, R2, !PT ;  /* 0x00000002cd027209 */ /* 0x000fc40007810000 */
[----:B------:R-:W-:Y:S01]  /*2e30*/  FMNMX.FTZ R4, R127, R4, !PT ;  /* 0x000000047f047209 */ /* 0x000fe20007810000 */
[----:B---3--:R-:W-:Y:S01]  /*2e40*/  FMUL.FTZ R5, R24, c[0x0][0x320] ;  /* 0x0000c80018057a20 */ /* 0x008fe20000410000 */
[----:B-----5:R-:W-:Y:S01]  /*2e50*/  FSEL R206, R8, -INF , P2 ;  /* 0xff80000008ce7808 */ /* 0x020fe20001000000 */
[----:B------:R-:W-:Y:S01]  /*2e60*/  FMUL.FTZ R8, R25, c[0x0][0x320] ;  /* 0x0000c80019087a20 */ /* 0x000fe20000410000 */
[----:B------:R-:W-:Y:S01]  /*2e70*/  FMNMX.FTZ R2, R201, R2, !PT ;  /* 0x00000002c9027209 */ /* 0x000fe20007810000 */
[----:B------:R1:W3:Y:S01]  /*2e80*/  MUFU.TANH R11, R5 ;  /* 0x00000005000b7308 */ /* 0x0002e20000002400 */
[----:B------:R-:W-:Y:S02]  /*2e90*/  FMNMX.FTZ R4, R126, R4, !PT ;  /* 0x000000047e047209 */ /* 0x000fe40007810000 */
[----:B------:R-:W-:Y:S02]  /*2ea0*/  FMNMX.FTZ R9, R206, R2, !PT ;  /* 0x00000002ce097209 */ /* 0x000fe40007810000 */
[----:B------:R-:W-:-:S02]  /*2eb0*/  FMNMX.FTZ R2, R177, R4, !PT ;  /* 0x00000004b1027209 */ /* 0x000fc40007810000 */
[----:B--2---:R-:W-:Y:S01]  /*2ec0*/  FMNMX.FTZ R6, R6, R7, !PT ;  /* 0x0000000706067209 */ /* 0x004fe20007810000 */
[----:B------:R-:W2:Y:S01]  /*2ed0*/  MUFU.TANH R8, R8 ;  /* 0x0000000800087308 */ /* 0x000ea20000002400 */
[----:B------:R-:W-:Y:S01]  /*2ee0*/  FMNMX.FTZ R2, R179, R2, !PT ;  /* 0x00000002b3027209 */ /* 0x000fe20007810000 */
[----:B------:R-:W-:Y:S01]  /*2ef0*/  FMUL.FTZ R7, R55, c[0x0][0x320] ;  /* 0x0000c80037077a20 */ /* 0x000fe20000410000 */
[----:B------:R-:W-:Y:S01]  /*2f00*/  FSEL R202, R12, -INF , P1 ;  /* 0xff8000000cca7808 */ /* 0x000fe20000800000 */
[----:B------:R-:W-:Y:S01]  /*2f10*/  SHFL.BFLY PT, R103, R6, 0x1, 0x1f ;  /* 0x0c201f0006677f89 */ /* 0x000fe200000e0000 */
[----:B------:R-:W-:Y:S02]  /*2f20*/  FMNMX.FTZ R2, R184, R2, !PT ;  /* 0x00000002b8027209 */ /* 0x000fe40007810000 */
[----:B-1----:R-:W-:Y:S01]  /*2f30*/  FMNMX.FTZ R5, R46, R45, !PT ;  /* 0x0000002d2e057209 */ /* 0x002fe20007810000 */
[----:B------:R1:W4:Y:S01]  /*2f40*/  MUFU.TANH R10, R7 ;  /* 0x00000007000a7308 */ /* 0x0003220000002400 */
[----:B------:R-:W-:-:S02]  /*2f50*/  FMNMX.FTZ R2, R178, R2, !PT ;  /* 0x00000002b2027209 */ /* 0x000fc40007810000 */
[----:B------:R-:W-:Y:S02]  /*2f60*/  FMNMX.FTZ R4, R44, R5, !PT ;  /* 0x000000052c047209 */ /* 0x000fe40007810000 */
[----:B------:R-:W5:Y:S01]  /*2f70*/  SHFL.BFLY PT, R5, R9, 0x2, 0x1f ;  /* 0x0c401f0009057f89 */ /* 0x000f6200000e0000 */
[----:B------:R-:W-:Y:S02]  /*2f80*/  FMNMX.FTZ R2, R236, R2, !PT ;  /* 0x00000002ec027209 */ /* 0x000fe40007810000 */
[----:B------:R-:W-:Y:S02]  /*2f90*/  FMNMX.FTZ R4, R39, R4, !PT ;  /* 0x0000000427047209 */ /* 0x000fe40007810000 */
[----:B---3--:R-:W-:Y:S02]  /*2fa0*/  FSEL R211, R11, -INF , P3 ;  /* 0xff8000000bd37808 */ /* 0x008fe40001800000 */
[----:B------:R-:W-:Y:S02]  /*2fb0*/  FMNMX.FTZ R4, R129, R4, !PT ;  /* 0x0000000481047209 */ /* 0x000fe40007810000 */
[----:B------:R-:W-:-:S02]  /*2fc0*/  FMNMX.FTZ R2, R202, R2, !PT ;  /* 0x00000002ca027209 */ /* 0x000fc40007810000 */
[----:B------:R-:W-:Y:S01]  /*2fd0*/  FMNMX.FTZ R4, R128, R4, !PT ;  /* 0x0000000480047209 */ /* 0x000fe20007810000 */
[----:B-1----:R-:W-:Y:S01]  /*2fe0*/  FMUL.FTZ R7, R26, c[0x0][0x320] ;  /* 0x0000c8001a077a20 */ /* 0x002fe20000410000 */
[----:B--2---:R-:W-:Y:S02]  /*2ff0*/  FSEL R212, R8, -INF , P2 ;  /* 0xff80000008d47808 */ /* 0x004fe40001000000 */
[----:B------:R-:W-:Y:S01]  /*3000*/  FMNMX.FTZ R4, R130, R4, !PT ;  /* 0x0000000482047209 */ /* 0x000fe20007810000 */
[----:B------:R1:W2:Y:S01]  /*3010*/  MUFU.TANH R12, R7 ;  /* 0x00000007000c7308 */ /* 0x0002a20000002400 */
[----:B------:R-:W-:Y:S02]  /*3020*/  FMNMX.FTZ R2, R211, R2, !PT ;  /* 0x00000002d3027209 */ /* 0x000fe40007810000 */
[----:B------:R-:W-:Y:S02]  /*3030*/  FMNMX.FTZ R4, R131, R4, !PT ;  /* 0x0000000483047209 */ /* 0x000fe40007810000 */
[----:B------:R-:W-:-:S02]  /*3040*/  FMNMX.FTZ R8, R212, R2, !PT ;  /* 0x00000002d4087209 */ /* 0x000fc40007810000 */
[----:B------:R-:W-:Y:S02]  /*3050*/  FMNMX.FTZ R4, R186, R4, !PT ;  /* 0x00000004ba047209 */ /* 0x000fe40007810000 */
[----:B-----5:R-:W-:Y:S01]  /*3060*/  FMNMX.FTZ R9, R9, R5, !PT ;  /* 0x0000000509097209 */ /* 0x020fe20007810000 */
[----:B------:R-:W3:Y:S01]  /*3070*/  SHFL.BFLY PT, R11, R8, 0x2, 0x1f ;  /* 0x0c401f00080b7f89 */ /* 0x000ee200000e0000 */
[----:B------:R-:W-:Y:S02]  /*3080*/  FMNMX.FTZ R2, R187, R4, !PT ;  /* 0x00000004bb027209 */ /* 0x000fe40007810000 */
[----:B----4-:R-:W-:Y:S02]  /*3090*/  FSEL R213, R10, -INF , P1 ;  /* 0xff8000000ad57808 */ /* 0x010fe40000800000 */
[----:B------:R-:W-:Y:S01]  /*30a0*/  FMNMX.FTZ R2, R185, R2, !PT ;  /* 0x00000002b9027209 */ /* 0x000fe20007810000 */
[----:B-1----:R-:W-:Y:S01]  /*30b0*/  FMUL.FTZ R7, R27, c[0x0][0x320] ;  /* 0x0000c8001b077a20 */ /* 0x002fe20000410000 */
[----:B------:R-:W1:Y:S01]  /*30c0*/  SHFL.BFLY PT, R10, R9, 0x1, 0x1f ;  /* 0x0c201f00090a7f89 */ /* 0x000e6200000e0000 */
[----:B--2---:R-:W-:-:S02]  /*30d0*/  FSEL R214, R12, -INF , P3 ;  /* 0xff8000000cd67808 */ /* 0x004fc40001800000 */
[----:B------:R-:W-:Y:S02]  /*30e0*/  FMNMX.FTZ R2, R188, R2, !PT ;  /* 0x00000002bc027209 */ /* 0x000fe40007810000 */
[----:B------:R-:W2:Y:S01]  /*30f0*/  MUFU.TANH R7, R7 ;  /* 0x0000000700077308 */ /* 0x000ea20000002400 */
[----:B------:R-:W-:Y:S02]  /*3100*/  FMNMX.FTZ R103, R6, R103, !PT ;  /* 0x0000006706677209 */ /* 0x000fe40007810000 */
[----:B------:R-:W-:Y:S02]  /*3110*/  FMNMX.FTZ R2, R250, R2, !PT ;  /* 0x00000002fa027209 */ /* 0x000fe40007810000 */
[C---:B------:R-:W-:Y:S01]  /*3120*/  FSETP.NEU.FTZ.AND P1, PT, R103.reuse, -INF , PT ;  /* 0xff8000006700780b */ /* 0x040fe20003f3d000 */
[----:B------:R-:W-:Y:S01]  /*3130*/  FMUL.FTZ R13, R103, c[0x0][0x2d0] ;  /* 0x0000b400670d7a20 */ /* 0x000fe20000410000 */
[----:B------:R-:W-:Y:S02]  /*3140*/  FMNMX.FTZ R2, R213, R2, !PT ;  /* 0x00000002d5027209 */ /* 0x000fe40007810000 */
[----:B------:R-:W-:-:S02]  /*3150*/  MOV R6, UR11 ;  /* 0x0000000b00067c02 */ /* 0x000fc40008000f00 */
[----:B------:R-:W-:Y:S02]  /*3160*/  FMNMX.FTZ R2, R214, R2, !PT ;  /* 0x00000002d6027209 */ /* 0x000fe40007810000 */
[----:B---3--:R-:W-:Y:S02]  /*3170*/  FMNMX.FTZ R8, R8, R11, !PT ;  /* 0x0000000b08087209 */ /* 0x008fe40007810000 */
[----:B------:R-:W-:Y:S02]  /*3180*/  FSEL R13, R13, RZ, P1 ;  /* 0x000000ff0d0d7208 */ /* 0x000fe40000800000 */
[----:B--2---:R-:W-:Y:S01]  /*3190*/  FSEL R215, R7, -INF , P2 ;  /* 0xff80000007d77808 */ /* 0x004fe20001000000 */
[----:B------:R-:W2:Y:S01]  /*31a0*/  SHFL.BFLY PT, R11, R8, 0x1, 0x1f ;  /* 0x0c201f00080b7f89 */ /* 0x000ea200000e0000 */
[----:B------:R-:W-:Y:S01]  /*31b0*/  MOV R12, UR10 ;  /* 0x0000000a000c7c02 */ /* 0x000fe20008000f00 */
[----:B------:R-:W-:Y:S01]  /*31c0*/  FFMA.FTZ R4, R17, c[0x0][0x2d0], -R13 ;  /* 0x0000b40011047a23 */ /* 0x000fe2000001080d */
[----:B------:R-:W-:-:S02]  /*31d0*/  FMNMX.FTZ R5, R215, R2, !PT ;  /* 0x00000002d7057209 */ /* 0x000fc40007810000 */
[----:B-1----:R-:W-:Y:S01]  /*31e0*/  FMNMX.FTZ R2, R9, R10, !PT ;  /* 0x0000000a09027209 */ /* 0x002fe20007810000 */
[----:B------:R1:W-:Y:S01]  /*31f0*/  MUFU.EX2 R252, R4 ;  /* 0x0000000400fc7308 */ /* 0x0003e20000000800 */
[----:B------:R-:W-:Y:S01]  /*3200*/  @P0 LEA R6, P1, R6, R14, 0x1 ;  /* 0x0000000e06060211 */ /* 0x000fe200078208ff */
[----:B------:R-:W3:Y:S01]  /*3210*/  SHFL.BFLY PT, R10, R5, 0x2, 0x1f ;  /* 0x0c401f00050a7f89 */ /* 0x000ee200000e0000 */
[--C-:B------:R-:W-:Y:S02]  /*3220*/  FFMA.FTZ R9, R20, c[0x0][0x2d0], -R13.reuse ;  /* 0x0000b40014097a23 */ /* 0x100fe4000001080d */
[----:B------:R-:W-:Y:S01]  /*3230*/  @P0 LEA.HI.X R7, R16, R15, R12, 0x1, P1 ;  /* 0x0000000f10070211 */ /* 0x000fe200008f0c0c */
[C---:B------:R-:W-:Y:S01]  /*3240*/  FMUL.FTZ R12, R2.reuse, c[0x0][0x2d0] ;  /* 0x0000b400020c7a20 */ /* 0x040fe20000410000 */
[----:B------:R-:W-:Y:S01]  /*3250*/  FSETP.NEU.FTZ.AND P1, PT, R2, -INF , PT ;  /* 0xff8000000200780b */ /* 0x000fe20003f3d000 */
[----:B------:R4:W-:Y:S03]  /*3260*/  MUFU.EX2 R251, R9 ;  /* 0x0000000900fb7308 */ /* 0x0009e60000000800 */
[----:B------:R-:W-:Y:S01]  /*3270*/  FSEL R12, R12, RZ, P1 ;  /* 0x000000ff0c0c7208 */ /* 0x000fe20000800000 */
[----:B-1----:R-:W-:Y:S01]  /*3280*/  FFMA.FTZ R4, R18, c[0x0][0x2d0], -R13 ;  /* 0x0000b40012047a23 */ /* 0x002fe2000001080d */
[----:B--2---:R-:W-:-:S03]  /*3290*/  FMNMX.FTZ R105, R8, R11, !PT ;  /* 0x0000000b08697209 */ /* 0x004fc60007810000 */
[--C-:B------:R-:W-:Y:S01]  /*32a0*/  FFMA.FTZ R0, R28, c[0x0][0x2d0], -R12.reuse ;  /* 0x0000b4001c007a23 */ /* 0x100fe2000001080c */
[----:B------:R1:W-:Y:S01]  /*32b0*/  MUFU.EX2 R249, R4 ;  /* 0x0000000400f97308 */ /* 0x0003e20000000800 */
[----:B------:R-:W-:Y:S01]  /*32c0*/  FSETP.NEU.FTZ.AND P1, PT, R105, -INF , PT ;  /* 0xff8000006900780b */ /* 0x000fe20003f3d000 */
[----:B----4-:R-:W-:Y:S01]  /*32d0*/  FFMA.FTZ R9, R22, c[0x0][0x2d0], -R12 ;  /* 0x0000b40016097a23 */ /* 0x010fe2000001080c */
[----:B---3--:R-:W-:-:S05]  /*32e0*/  FMNMX.FTZ R3, R5, R10, !PT ;  /* 0x0000000a05037209 */ /* 0x008fca0007810000 */
[----:B------:R2:W-:Y:S01]  /*32f0*/  MUFU.EX2 R244, R0 ;  /* 0x0000000000f47308 */ /* 0x0005e20000000800 */
[----:B------:R-:W3:Y:S01]  /*3300*/  SHFL.BFLY PT, R5, R3, 0x1, 0x1f ;  /* 0x0c201f0003057f89 */ /* 0x000ee200000e0000 */
[----:B-1----:R-:W-:-:S06]  /*3310*/  FFMA.FTZ R4, R19, c[0x0][0x2d0], -R13 ;  /* 0x0000b40013047a23 */ /* 0x002fcc000001080d */
[----:B------:R-:W-:Y:S01]  /*3320*/  MUFU.EX2 R247, R9 ;  /* 0x0000000900f77308 */ /* 0x000fe20000000800 */
[----:B--2---:R-:W-:-:S07]  /*3330*/  FMUL.FTZ R0, R105, c[0x0][0x2d0] ;  /* 0x0000b40069007a20 */ /* 0x004fce0000410000 */
[----:B------:R1:W-:Y:S01]  /*3340*/  MUFU.EX2 R248, R4 ;  /* 0x0000000400f87308 */ /* 0x0003e20000000800 */
[----:B------:R-:W-:-:S05]  /*3350*/  FSEL R0, R0, RZ, P1 ;  /* 0x000000ff00007208 */ /* 0x000fca0000800000 */
[----:B------:R-:W-:Y:S01]  /*3360*/  FFMA.FTZ R8, R37, c[0x0][0x2d0], -R0 ;  /* 0x0000b40025087a23 */ /* 0x000fe20000010800 */
[----:B---3--:R-:W-:-:S03]  /*3370*/  FMNMX.FTZ R104, R3, R5, !PT ;  /* 0x0000000503687209 */ /* 0x008fc60007810000 */
[----:B------:R2:W-:Y:S01]  /*3380*/  MUFU.EX2 R242, R8 ;  /* 0x0000000800f27308 */ /* 0x0005e20000000800 */
[C---:B------:R-:W-:Y:S01]  /*3390*/  FSETP.NEU.FTZ.AND P1, PT, R104.reuse, -INF , PT ;  /* 0xff8000006800780b */ /* 0x040fe20003f3d000 */
[----:B------:R-:W-:Y:S02]  /*33a0*/  FMUL.FTZ R3, R104, c[0x0][0x2d0] ;  /* 0x0000b40068037a20 */ /* 0x000fe40000410000 */
[----:B-1----:R-:W-:-:S03]  /*33b0*/  @P0 IMAD.SHL.U32 R4, R151, 0x2, RZ ;  /* 0x0000000297040824 */ /* 0x002fc600078e00ff */
[----:B------:R-:W-:Y:S02]  /*33c0*/  FSEL R3, R3, RZ, P1 ;  /* 0x000000ff03037208 */ /* 0x000fe40000800000 */
[----:B------:R1:W-:Y:S04]  /*33d0*/  @P0 LDGSTS.E.BYPASS.LTC128B.128 [R4+0x3100], [R14.64], !P6 ;  /* 0x031000000e040fae */ /* 0x0003e8000f101d50 */
[----:B------:R1:W-:Y:S01]  /*33e0*/  @P0 LDGSTS.E.BYPASS.LTC128B.128 [R4+0x4100], [R14.64+0x40], !P5 ;  /* 0x041000400e040fae */ /* 0x0003e2000e901d50 */
[----:B--2---:R-:W-:-:S03]  /*33f0*/  FFMA.FTZ R8, R38, c[0x0][0x2d0], -R0 ;  /* 0x0000b40026087a23 */ /* 0x004fc60000010800 */
[----:B------:R1:W-:Y:S01]  /*3400*/  @P0 LDGSTS.E.BYPASS.LTC128B.128 [R4+0x5100], [R14.64+0x80], !P4 ;  /* 0x051000800e040fae */ /* 0x0003e2000e101d50 */
[----:B------:R2:W3:Y:S03]  /*3410*/  MUFU.EX2 R243, R8 ;  /* 0x0000000800f37308 */ /* 0x0004e60000000800 */
[----:B------:R4:W-:Y:S04]  /*3420*/  @P0 LDGSTS.E.BYPASS.LTC128B.128 [R4+0x3900], [R6.64], !P6 ;  /* 0x0390000006040fae */ /* 0x0009e8000f101d50 */
[----:B------:R4:W-:Y:S04]  /*3430*/  @P0 LDGSTS.E.BYPASS.LTC128B.128 [R4+0x4900], [R6.64+0x40], !P5 ;  /* 0x0490004006040fae */ /* 0x0009e8000e901d50 */
[----:B------:R4:W-:Y:S04]  /*3440*/  @P0 LDGSTS.E.BYPASS.LTC128B.128 [R4+0x5900], [R6.64+0x80], !P4 ;  /* 0x0590008006040fae */ /* 0x0009e8000e101d50 */
[----:B------:R-:W5:Y:S01]  /*3450*/  LDSM.16.MT88.4 R24, [R217+0x100] ;  /* 0x00010000d918783b */ /* 0x000f620000004200 */
[----:B--2---:R-:W-:-:S03]  /*3460*/  FFMA.FTZ R8, R46, c[0x0][0x2d0], -R3 ;  /* 0x0000b4002e087a23 */ /* 0x004fc60000010803 */
[----:B------:R-:W2:Y:S01]  /*3470*/  LDSM.16.MT88.4 R16, [R218+0x100] ;  /* 0x00010000da10783b */ /* 0x000ea20000004200 */
[----:B---3--:R-:W-:Y:S01]  /*3480*/  F2FP.PACK_AB R10, R243, R242 ;  /* 0x000000f2f30a723e */ /* 0x008fe200000000ff */
[----:B------:R3:W-:Y:S02]  /*3490*/  MUFU.EX2 R228, R8 ;  /* 0x0000000800e47308 */ /* 0x0007e40000000800 */
[----:B------:R-:W-:Y:S01]  /*34a0*/  LDSM.16.MT88.4 R40, [R218+0x2100] ;  /* 0x00210000da28783b */ /* 0x000fe20000004200 */
[----:B-1----:R-:W-:-:S03]  /*34b0*/  FFMA.FTZ R14, R174, c[0x0][0x2d0], -R12 ;  /* 0x0000b400ae0e7a23 */ /* 0x002fc6000001080c */
[----:B------:R-:W0:Y:S02]  /*34c0*/  LDGDEPBAR ;  /* 0x00000000000079af */ /* 0x000e240000000000 */
[----:B------:R1:W-:Y:S01]  /*34d0*/  MUFU.EX2 R175, R14 ;  /* 0x0000000e00af7308 */ /* 0x0003e20000000800 */
[----:B----4-:R-:W-:Y:S01]  /*34e0*/  FFMA.FTZ R4, R23, c[0x0][0x2d0], -R12 ;  /* 0x0000b40017047a23 */ /* 0x010fe2000001080c */
[----:B------:R-:W-:Y:S01]  /*34f0*/  F2FP.PACK_AB R6, R251, R248 ;  /* 0x000000f8fb06723e */ /* 0x000fe200000000ff */
[----:B------:R-:W4:Y:S01]  /*3500*/  LDSM.16.MT88.4 R20, [R217+0x1100] ;  /* 0x00110000d914783b */ /* 0x000f220000004200 */
[----:B---3--:R-:W-:-:S04]  /*3510*/  FFMA.FTZ R8, R45, c[0x0][0x2d0], -R3 ;  /* 0x0000b4002d087a23 */ /* 0x008fc80000010803 */
[----:B------:R3:W2:Y:S01]  /*3520*/  MUFU.EX2 R245, R4 ;  /* 0x0000000400f57308 */ /* 0x0006a20000000800 */
[----:B-1----:R-:W-:-:S07]  /*3530*/  FFMA.FTZ R14, R176, c[0x0][0x2d0], -R12 ;  /* 0x0000b400b00e7a23 */ /* 0x002fce000001080c */
[----:B------:R1:W1:Y:S01]  /*3540*/  MUFU.EX2 R227, R8 ;  /* 0x0000000800e37308 */ /* 0x0002620000000800 */
[----:B---3--:R-:W-:Y:S01]  /*3550*/  FFMA.FTZ R4, R29, c[0x0][0x2d0], -R12 ;  /* 0x0000b4001d047a23 */ /* 0x008fe2000001080c */
[----:B--2---:R-:W-:Y:S01]  /*3560*/  F2FP.PACK_AB R5, R245, R247 ;  /* 0x000000f7f505723e */ /* 0x004fe200000000ff */
[----:B------:R-:W2:Y:S05]  /*3570*/  LDSM.16.MT88.4 R28, [R218+0x1100] ;  /* 0x00110000da1c783b */ /* 0x000eaa0000004200 */
[----:B------:R3:W-:Y:S01]  /*3580*/  MUFU.EX2 R180, R14 ;  /* 0x0000000e00b47308 */ /* 0x0007e20000000800 */
[----:B-1----:R-:W-:Y:S01]  /*3590*/  FFMA.FTZ R8, R44, c[0x0][0x2d0], -R3 ;  /* 0x0000b4002c087a23 */ /* 0x002fe20000010803 */
[----:B------:R-:W-:-:S06]  /*35a0*/  F2FP.PACK_AB R9, R227, R228 ;  /* 0x000000e4e309723e */ /* 0x000fcc00000000ff */
[----:B------:R1:W1:Y:S08]  /*35b0*/  MUFU.EX2 R246, R4 ;  /* 0x0000000400f67308 */ /* 0x0002700000000800 */
[----:B------:R4:W-:Y:S01]  /*35c0*/  MUFU.EX2 R233, R8 ;  /* 0x0000000800e97308 */ /* 0x0009e20000000800 */
[--C-:B---3--:R-:W-:Y:S02]  /*35d0*/  FFMA.FTZ R14, R177, c[0x0][0x2d0], -R0.reuse ;  /* 0x0000b400b10e7a23 */ /* 0x108fe40000010800 */
[----:B-1----:R-:W-:Y:S01]  /*35e0*/  FFMA.FTZ R4, R32, c[0x0][0x2d0], -R0 ;  /* 0x0000b40020047a23 */ /* 0x002fe20000010800 */
[----:B------:R-:W-:Y:S01]  /*35f0*/  F2FP.PACK_AB R7, R246, R244 ;  /* 0x000000f4f607723e */ /* 0x000fe200000000ff */
[----:B------:R-:W1:Y:S03]  /*3600*/  LDSM.16.MT88.4 R32, [R217+0x2100] ;  /* 0x00210000d920783b */ /* 0x000e660000004200 */
[----:B------:R3:W-:Y:S01]  /*3610*/  MUFU.EX2 R174, R14 ;  /* 0x0000000e00ae7308 */ /* 0x0007e20000000800 */
[----:B----4-:R-:W-:-:S07]  /*3620*/  FFMA.FTZ R8, R39, c[0x0][0x2d0], -R3 ;  /* 0x0000b40027087a23 */ /* 0x010fce0000010803 */
[----:B------:R4:W-:Y:S08]  /*3630*/  MUFU.EX2 R241, R4 ;  /* 0x0000000400f17308 */ /* 0x0009f00000000800 */
[----:B------:R-:W2:Y:S01]  /*3640*/  MUFU.EX2 R240, R8 ;  /* 0x0000000800f07308 */ /* 0x000ea20000000800 */
[--C-:B---3--:R-:W-:Y:S02]  /*3650*/  FFMA.FTZ R14, R179, c[0x0][0x2d0], -R0.reuse ;  /* 0x0000b400b30e7a23 */ /* 0x108fe40000010800 */
[----:B----4-:R-:W-:-:S02]  /*3660*/  FFMA.FTZ R4, R36, c[0x0][0x2d0], -R0 ;  /* 0x0000b40024047a23 */ /* 0x010fc40000010800 */
[----:B------:R-:W-:Y:S03]  /*3670*/  LDSM.16.MT88.4 R36, [R218+0x2500] ;  /* 0x00250000da24783b */ /* 0x000fe60000004200 */
[----:B------:R3:W4:Y:S01]  /*3680*/  MUFU.EX2 R235, R4 ;  /* 0x0000000400eb7308 */ /* 0x0007220000000800 */
[----:B--2---:R-:W-:Y:S02]  /*3690*/  F2FP.PACK_AB R11, R240, R233 ;  /* 0x000000e9f00b723e */ /* 0x004fe400000000ff */
[----:B---3--:R-:W-:Y:S02]  /*36a0*/  F2FP.PACK_AB R4, R249, R252 ;  /* 0x000000fcf904723e */ /* 0x008fe400000000ff */
[----:B----4-:R-:W-:-:S05]  /*36b0*/  F2FP.PACK_AB R8, R235, R241 ;  /* 0x000000f1eb08723e */ /* 0x010fca00000000ff */
[C---:B-----5:R-:W-:Y:S08]  /*36c0*/  HMMA.16816.F32 R120, R4.reuse, R24, RZ ;  /* 0x000000180478723c */ /* 0x060ff000000018ff */
[C---:B------:R-:W-:Y:S08]  /*36d0*/  HMMA.16816.F32 R116, R4.reuse, R16, RZ ;  /* 0x000000100474723c */ /* 0x040ff000000018ff */
[C---:B------:R-:W-:Y:S08]  /*36e0*/  HMMA.16816.F32 R112, R4.reuse, R20, RZ ;  /* 0x000000140470723c */ /* 0x040ff000000018ff */
[C---:B------:R-:W-:Y:S08]  /*36f0*/  HMMA.16816.F32 R108, R4.reuse, R28, RZ ;  /* 0x0000001c046c723c */ /* 0x040ff000000018ff */
[C---:B-1----:R-:W-:Y:S08]  /*3700*/  HMMA.16816.F32 R96, R4.reuse, R32, RZ ;  /* 0x000000200460723c */ /* 0x042ff000000018ff */
[C---:B------:R-:W-:Y:S08]  /*3710*/  HMMA.16816.F32 R92, R4.reuse, R40, RZ ;  /* 0x00000028045c723c */ /* 0x040ff000000018ff */
[C---:B------:R-:W-:Y:S08]  /*3720*/  HMMA.16816.F32 R88, R4.reuse, R26, RZ ;  /* 0x0000001a0458723c */ /* 0x040ff000000018ff */
[C---:B------:R-:W-:Y:S08]  /*3730*/  HMMA.16816.F32 R84, R4.reuse, R18, RZ ;  /* 0x000000120454723c */ /* 0x040ff000000018ff */
[C---:B------:R-:W-:Y:S08]  /*3740*/  HMMA.16816.F32 R80, R4.reuse, R22, RZ ;  /* 0x000000160450723c */ /* 0x040ff000000018ff */
[C---:B------:R-:W-:Y:S08]  /*3750*/  HMMA.16816.F32 R76, R4.reuse, R30, RZ ;  /* 0x0000001e044c723c */ /* 0x040ff000000018ff */
[C---:B------:R-:W-:Y:S08]  /*3760*/  HMMA.16816.F32 R72, R4.reuse, R34, RZ ;  /* 0x000000220448723c */ /* 0x040ff000000018ff */
[----:B------:R-:W-:Y:S07]  /*3770*/  HMMA.16816.F32 R64, R4, R42, RZ ;  /* 0x0000002a0440723c */ /* 0x000fee00000018ff */
[--C-:B------:R-:W-:Y:S01]  /*3780*/  FFMA.FTZ R4, R47, c[0x0][0x2d0], -R13.reuse ;  /* 0x0000b4002f047a23 */ /* 0x100fe2000001080d */
[C---:B------:R-:W-:Y:S03]  /*3790*/  HMMA.16816.F32 R68, R8.reuse, R24, RZ ;  /* 0x000000180844723c */ /* 0x040fe600000018ff */
[----:B------:R1:W-:Y:S05]  /*37a0*/  MUFU.EX2 R229, R4 ;  /* 0x0000000400e57308 */ /* 0x0003ea0000000800 */
[C---:B------:R-:W-:Y:S01]  /*37b0*/  HMMA.16816.F32 R144, R8.reuse, R26, RZ ;  /* 0x0000001a0890723c */ /* 0x040fe200000018ff */
[----:B------:R-:W-:Y:S07]  /*37c0*/  LDSM.16.MT88.4 R24, [R217+0x500] ;  /* 0x00050000d918783b */ /* 0x000fee0000004200 */
[----:B------:R-:W-:Y:S01]  /*37d0*/  HMMA.16816.F32 R60, R8, R16, RZ ;  /* 0x00000010083c723c */ /* 0x000fe200000018ff */
[----:B-1----:R-:W-:-:S04]  /*37e0*/  FFMA.FTZ R4, R52, c[0x0][0x2d0], -R13 ;  /* 0x0000b40034047a23 */ /* 0x002fc8000001080d */
[----:B------:R1:W-:Y:S03]  /*37f0*/  MUFU.EX2 R239, R4 ;  /* 0x0000000400ef7308 */ /* 0x0003e60000000800 */
[C---:B------:R-:W-:Y:S01]  /*3800*/  HMMA.16816.F32 R140, R8.reuse, R18, RZ ;  /* 0x00000012088c723c */ /* 0x040fe200000018ff */
[----:B------:R-:W2:Y:S07]  /*3810*/  LDSM.16.MT88.4 R16, [R217+0x1500] ;  /* 0x00150000d910783b */ /* 0x000eae0000004200 */
[----:B------:R-:W-:Y:S01]  /*3820*/  HMMA.16816.F32 R56, R8, R20, RZ ;  /* 0x000000140838723c */ /* 0x000fe200000018ff */
[----:B-1----:R-:W-:-:S07]  /*3830*/  FFMA.FTZ R4, R54, c[0x0][0x2d0], -R13 ;  /* 0x0000b40036047a23 */ /* 0x002fce000001080d */
[C---:B------:R-:W-:Y:S01]  /*3840*/  HMMA.16816.F32 R136, R8.reuse, R22, RZ ;  /* 0x000000160888723c */ /* 0x040fe200000018ff */
[----:B------:R-:W-:Y:S01]  /*3850*/  LDSM.16.MT88.4 R20, [R218+0x500] ;  /* 0x00050000da14783b */ /* 0x000fe20000004200 */
[----:B------:R1:W-:Y:S06]  /*3860*/  MUFU.EX2 R238, R4 ;  /* 0x0000000400ee7308 */ /* 0x0003ec0000000800 */
[C---:B------:R-:W-:Y:S08]  /*3870*/  HMMA.16816.F32 R52, R8.reuse, R28, RZ ;  /* 0x0000001c0834723c */ /* 0x040ff000000018ff */
[----:B------:R-:W-:Y:S01]  /*3880*/  HMMA.16816.F32 R148, R8, R30, RZ ;  /* 0x0000001e0894723c */ /* 0x000fe200000018ff */
[----:B------:R-:W-:Y:S01]  /*3890*/  LDSM.16.MT88.4 R28, [R218+0x1500] ;  /* 0x00150000da1c783b */ /* 0x000fe20000004200 */
[----:B-1----:R-:W-:-:S04]  /*38a0*/  FFMA.FTZ R4, R100, c[0x0][0x2d0], -R13 ;  /* 0x0000b40064047a23 */ /* 0x002fc8000001080d */
[----:B------:R1:W3:Y:S02]  /*38b0*/  MUFU.EX2 R237, R4 ;  /* 0x0000000400ed7308 */ /* 0x0002e40000000800 */
[C---:B------:R-:W-:Y:S08]  /*38c0*/  HMMA.16816.F32 R48, R8.reuse, R32, RZ ;  /* 0x000000200830723c */ /* 0x040ff000000018ff */
[----:B------:R-:W-:Y:S01]  /*38d0*/  HMMA.16816.F32 R152, R8, R34, RZ ;  /* 0x000000220898723c */ /* 0x000fe200000018ff */
[----:B------:R-:W4:Y:S01]  /*38e0*/  LDSM.16.MT88.4 R32, [R217+0x2500] ;  /* 0x00250000d920783b */ /* 0x000f220000004200 */
[----:B-1----:R-:W-:-:S06]  /*38f0*/  FFMA.FTZ R4, R101, c[0x0][0x2d0], -R12 ;  /* 0x0000b40065047a23 */ /* 0x002fcc000001080c */
[C---:B------:R-:W-:Y:S01]  /*3900*/  HMMA.16816.F32 R44, R8.reuse, R40, RZ ;  /* 0x00000028082c723c */ /* 0x040fe200000018ff */
[----:B---3--:R-:W-:Y:S01]  /*3910*/  F2FP.PACK_AB R6, R237, R238 ;  /* 0x000000eeed06723e */ /* 0x008fe200000000ff */
[----:B------:R1:W-:Y:S06]  /*3920*/  MUFU.EX2 R223, R4 ;  /* 0x0000000400df7308 */ /* 0x0003ec0000000800 */
[----:B------:R-:W-:Y:S07]  /*3930*/  HMMA.16816.F32 R156, R8, R42, RZ ;  /* 0x0000002a089c723c */ /* 0x000fee00000018ff */
[----:B------:R-:W-:-:S04]  /*3940*/  FFMA.FTZ R8, R127, c[0x0][0x2d0], -R0 ;  /* 0x0000b4007f087a23 */ /* 0x000fc80000010800 */
[----:B------:R3:W-:Y:S01]  /*3950*/  MUFU.EX2 R208, R8 ;  /* 0x0000000800d07308 */ /* 0x0007e20000000800 */
[----:B-1----:R-:W-:-:S07]  /*3960*/  FFMA.FTZ R4, R102, c[0x0][0x2d0], -R12 ;  /* 0x0000b40066047a23 */ /* 0x002fce000001080c */
[----:B------:R1:W5:Y:S01]  /*3970*/  MUFU.EX2 R226, R4 ;  /* 0x0000000400e27308 */ /* 0x0003620000000800 */
[----:B---3--:R-:W-:-:S07]  /*3980*/  FFMA.FTZ R8, R126, c[0x0][0x2d0], -R0 ;  /* 0x0000b4007e087a23 */ /* 0x008fce0000010800 */
[----:B------:R3:W-:Y:S01]  /*3990*/  MUFU.EX2 R207, R8 ;  /* 0x0000000800cf7308 */ /* 0x0007e20000000800 */
[----:B-1----:R-:W-:Y:S01]  /*39a0*/  FFMA.FTZ R4, R106, c[0x0][0x2d0], -R12 ;  /* 0x0000b4006a047a23 */ /* 0x002fe2000001080c */
[----:B-----5:R-:W-:-:S06]  /*39b0*/  F2FP.PACK_AB R5, R226, R223 ;  /* 0x000000dfe205723e */ /* 0x020fcc00000000ff */
[----:B------:R1:W-:Y:S01]  /*39c0*/  MUFU.EX2 R225, R4 ;  /* 0x0000000400e17308 */ /* 0x0003e20000000800 */
[----:B---3--:R-:W-:-:S07]  /*39d0*/  FFMA.FTZ R8, R129, c[0x0][0x2d0], -R3 ;  /* 0x0000b40081087a23 */ /* 0x008fce0000010803 */
[----:B------:R3:W-:Y:S01]  /*39e0*/  MUFU.EX2 R197, R8 ;  /* 0x0000000800c57308 */ /* 0x0007e20000000800 */
[----:B-1----:R-:W-:-:S07]  /*39f0*/  FFMA.FTZ R4, R107, c[0x0][0x2d0], -R12 ;  /* 0x0000b4006b047a23 */ /* 0x002fce000001080c */
[----:B------:R1:W5:Y:S01]  /*3a00*/  MUFU.EX2 R224, R4 ;  /* 0x0000000400e07308 */ /* 0x0003620000000800 */
[----:B---3--:R-:W-:-:S07]  /*3a10*/  FFMA.FTZ R8, R128, c[0x0][0x2d0], -R3 ;  /* 0x0000b40080087a23 */ /* 0x008fce0000010803 */
[----:B------:R3:W-:Y:S01]  /*3a20*/  MUFU.EX2 R107, R14 ;  /* 0x0000000e006b7308 */ /* 0x0007e20000000800 */
[----:B-1----:R-:W-:-:S07]  /*3a30*/  FFMA.FTZ R4, R124, c[0x0][0x2d0], -R0 ;  /* 0x0000b4007c047a23 */ /* 0x002fce0000010800 */
[----:B------:R1:W-:Y:S01]  /*3a40*/  MUFU.EX2 R198, R8 ;  /* 0x0000000800c67308 */ /* 0x0003e20000000800 */
[----:B-----5:R-:W-:-:S07]  /*3a50*/  F2FP.PACK_AB R7, R224, R225 ;  /* 0x000000e1e007723e */ /* 0x020fce00000000ff */
[----:B------:R5:W-:Y:S01]  /*3a60*/  MUFU.EX2 R210, R4 ;  /* 0x0000000400d27308 */ /* 0x000be20000000800 */
[----:B---3--:R-:W-:Y:S02]  /*3a70*/  FFMA.FTZ R14, R184, c[0x0][0x2d0], -R0 ;  /* 0x0000b400b80e7a23 */ /* 0x008fe40000010800 */
[----:B-1----:R-:W-:-:S05]  /*3a80*/  FFMA.FTZ R8, R130, c[0x0][0x2d0], -R3 ;  /* 0x0000b40082087a23 */ /* 0x002fca0000010803 */
[----:B------:R1:W-:Y:S01]  /*3a90*/  MUFU.EX2 R196, R8 ;  /* 0x0000000800c47308 */ /* 0x0003e20000000800 */
[----:B-----5:R-:W-:-:S07]  /*3aa0*/  FFMA.FTZ R4, R125, c[0x0][0x2d0], -R0 ;  /* 0x0000b4007d047a23 */ /* 0x020fce0000010800 */
[----:B------:R3:W5:Y:S01]  /*3ab0*/  MUFU.EX2 R209, R4 ;  /* 0x0000000400d17308 */ /* 0x0007620000000800 */
[----:B-1----:R-:W-:-:S07]  /*3ac0*/  FFMA.FTZ R8, R131, c[0x0][0x2d0], -R3 ;  /* 0x0000b40083087a23 */ /* 0x002fce0000010803 */
[----:B------:R1:W1:Y:S01]  /*3ad0*/  MUFU.EX2 R195, R8 ;  /* 0x0000000800c37308 */ /* 0x0002620000000800 */
[----:B---3--:R-:W-:-:S07]  /*3ae0*/  F2FP.PACK_AB R4, R239, R229 ;  /* 0x000000e5ef04723e */ /* 0x008fce00000000ff */
[----:B--2---:R-:W-:Y:S01]  /*3af0*/  HMMA.16816.F32 R124, R4, R16, R112 ;  /* 0x00000010047c723c */ /* 0x004fe20000001870 */
[----:B-1----:R-:W-:-:S07]  /*3b00*/  FFMA.FTZ R8, R166, c[0x0][0x2d0], -R13 ;  /* 0x0000b400a6087a23 */ /* 0x002fce000001080d */
[C---:B----4-:R-:W-:Y:S01]  /*3b10*/  HMMA.16816.F32 R112, R4.reuse, R32, R96 ;  /* 0x000000200470723c */ /* 0x050fe20000001860 */
[----:B------:R1:W-:Y:S07]  /*3b20*/  MUFU.EX2 R194, R8 ;  /* 0x0000000800c27308 */ /* 0x0003ee0000000800 */
[C---:B------:R-:W-:Y:S08]  /*3b30*/  HMMA.16816.F32 R160, R4.reuse, R20, R116 ;  /* 0x0000001404a0723c */ /* 0x040ff00000001874 */
[----:B------:R-:W-:Y:S01]  /*3b40*/  HMMA.16816.F32 R96, R4, R36, R92 ;  /* 0x000000240460723c */ /* 0x000fe2000000185c */
[----:B-1----:R-:W-:-:S04]  /*3b50*/  FFMA.FTZ R8, R167, c[0x0][0x2d0], -R13 ;  /* 0x0000b400a7087a23 */ /* 0x002fc8000001080d */
[----:B------:R1:W2:Y:S03]  /*3b60*/  MUFU.EX2 R193, R8 ;  /* 0x0000000800c17308 */ /* 0x0002a60000000800 */
[C---:B------:R-:W-:Y:S08]  /*3b70*/  HMMA.16816.F32 R168, R4.reuse, R24, R120 ;  /* 0x0000001804a8723c */ /* 0x040ff00000001878 */
[----:B------:R-:W-:Y:S01]  /*3b80*/  HMMA.16816.F32 R116, R4, R26, R88 ;  /* 0x0000001a0474723c */ /* 0x000fe20000001858 */
[----:B-1----:R-:W-:-:S07]  /*3b90*/  FFMA.FTZ R8, R165, c[0x0][0x2d0], -R13 ;  /* 0x0000b400a5087a23 */ /* 0x002fce000001080d */
[C---:B------:R-:W-:Y:S01]  /*3ba0*/  HMMA.16816.F32 R132, R4.reuse, R22, R84 ;  /* 0x000000160484723c */ /* 0x040fe20000001854 */
[----:B------:R1:W-:Y:S07]  /*3bb0*/  MUFU.EX2 R192, R8 ;  /* 0x0000000800c07308 */ /* 0x0003ee0000000800 */
[C---:B------:R-:W-:Y:S08]  /*3bc0*/  HMMA.16816.F32 R92, R4.reuse, R18, R80 ;  /* 0x00000012045c723c */ /* 0x040ff00000001850 */
[----:B------:R-:W-:Y:S01]  /*3bd0*/  HMMA.16816.F32 R120, R4, R28, R108 ;  /* 0x0000001c0478723c */ /* 0x000fe2000000186c */
[----:B-1----:R-:W-:-:S04]  /*3be0*/  FFMA.FTZ R8, R164, c[0x0][0x2d0], -R13 ;  /* 0x0000b400a4087a23 */ /* 0x002fc8000001080d */
[----:B------:R1:W-:Y:S03]  /*3bf0*/  MUFU.EX2 R183, R8 ;  /* 0x0000000800b77308 */ /* 0x0003e60000000800 */
[C---:B------:R-:W-:Y:S08]  /*3c00*/  HMMA.16816.F32 R88, R4.reuse, R30, R76 ;  /* 0x0000001e0458723c */ /* 0x040ff0000000184c */
[----:B------:R-:W-:Y:S01]  /*3c10*/  HMMA.16816.F32 R84, R4, R34, R72 ;  /* 0x000000220454723c */ /* 0x000fe20000001848 */
[----:B-1----:R-:W-:-:S02]  /*3c20*/  FFMA.FTZ R8, R172, c[0x0][0x2d0], -R12 ;  /* 0x0000b400ac087a23 */ /* 0x002fc4000001080c */
[----:B------:R1:W-:Y:S05]  /*3c30*/  MUFU.EX2 R172, R14 ;  /* 0x0000000e00ac7308 */ /* 0x0003ea0000000800 */
[----:B------:R-:W-:Y:S07]  /*3c40*/  HMMA.16816.F32 R80, R4, R38, R64 ;  /* 0x000000260450723c */ /* 0x000fee0000001840 */
[----:B-----5:R-:W-:Y:S01]  /*3c50*/  F2FP.PACK_AB R4, R209, R210 ;  /* 0x000000d2d104723e */ /* 0x020fe200000000ff */
[----:B------:R3:W-:Y:S01]  /*3c60*/  MUFU.EX2 R182, R8 ;  /* 0x0000000800b67308 */ /* 0x0007e20000000800 */
[----:B------:R-:W-:-:S02]  /*3c70*/  F2FP.PACK_AB R5, R198, R197 ;  /* 0x000000c5c605723e */ /* 0x000fc400000000ff */
[----:B------:R-:W-:Y:S02]  /*3c80*/  F2FP.PACK_AB R6, R207, R208 ;  /* 0x000000d0cf06723e */ /* 0x000fe400000000ff */
[----:B------:R-:W-:Y:S01]  /*3c90*/  F2FP.PACK_AB R7, R195, R196 ;  /* 0x000000c4c307723e */ /* 0x000fe200000000ff */
[----:B-1----:R-:W-:-:S06]  /*3ca0*/  FFMA.FTZ R14, R178, c[0x0][0x2d0], -R0 ;  /* 0x0000b400b20e7a23 */ /* 0x002fcc0000010800 */
[C---:B------:R-:W-:Y:S01]  /*3cb0*/  HMMA.16816.F32 R76, R4.reuse, R24, R68 ;  /* 0x00000018044c723c */ /* 0x040fe20000001844 */
[----:B---3--:R-:W-:Y:S02]  /*3cc0*/  FFMA.FTZ R8, R173, c[0x0][0x2d0], -R12 ;  /* 0x0000b400ad087a23 */ /* 0x008fe4000001080c */
[----:B------:R1:W-:Y:S05]  /*3cd0*/  MUFU.EX2 R173, R14 ;  /* 0x0000000e00ad7308 */ /* 0x0003ea0000000800 */
[C---:B------:R-:W-:Y:S03]  /*3ce0*/  HMMA.16816.F32 R72, R4.reuse, R20, R60 ;  /* 0x000000140448723c */ /* 0x040fe6000000183c */
[----:B------:R3:W4:Y:S05]  /*3cf0*/  MUFU.EX2 R181, R8 ;  /* 0x0000000800b57308 */ /* 0x00072a0000000800 */
[----:B------:R-:W-:Y:S01]  /*3d00*/  HMMA.16816.F32 R64, R4, R28, R52 ;  /* 0x0000001c0440723c */ /* 0x000fe20000001834 */
[----:B-1----:R-:W-:-:S07]  /*3d10*/  FFMA.FTZ R14, R186, c[0x0][0x2d0], -R3 ;  /* 0x0000b400ba0e7a23 */ /* 0x002fce0000010803 */
[C---:B------:R-:W-:Y:S01]  /*3d20*/  HMMA.16816.F32 R68, R4.reuse, R16, R56 ;  /* 0x000000100444723c */ /* 0x040fe20000001838 */
[----:B------:R1:W-:Y:S01]  /*3d30*/  MUFU.EX2 R106, R14 ;  /* 0x0000000e006a7308 */ /* 0x0003e20000000800 */
[----:B---3--:R-:W-:Y:S06]  /*3d40*/  LDSM.16.MT88.4 R8, [R218+0x900] ;  /* 0x00090000da08783b */ /* 0x008fec0000004200 */
[C---:B------:R-:W-:Y:S08]  /*3d50*/  HMMA.16816.F32 R60, R4.reuse, R32, R48 ;  /* 0x00000020043c723c */ /* 0x040ff00000001830 */
[----:B------:R-:W-:Y:S01]  /*3d60*/  HMMA.16816.F32 R128, R4, R36, R44 ;  /* 0x000000240480723c */ /* 0x000fe2000000182c */
[----:B-1----:R-:W-:-:S04]  /*3d70*/  FFMA.FTZ R14, R187, c[0x0][0x2d0], -R3 ;  /* 0x0000b400bb0e7a23 */ /* 0x002fc80000010803 */
[----:B------:R1:W3:Y:S03]  /*3d80*/  MUFU.EX2 R102, R14 ;  /* 0x0000000e00667308 */ /* 0x0002e60000000800 */
[C---:B------:R-:W-:Y:S01]  /*3d90*/  HMMA.16816.F32 R40, R4.reuse, R30, R148 ;  /* 0x0000001e0428723c */ /* 0x040fe20000001894 */
[----:B------:R-:W5:Y:S07]  /*3da0*/  LDSM.16.MT88.4 R28, [R217+0x2900] ;  /* 0x00290000d91c783b */ /* 0x000f6e0000004200 */
[----:B------:R-:W-:Y:S01]  /*3db0*/  HMMA.16816.F32 R52, R4, R34, R152 ;  /* 0x000000220434723c */ /* 0x000fe20000001898 */
[----:B------:R-:W3:Y:S04]  /*3dc0*/  LDSM.16.MT88.4 R32, [R218+0x2900] ;  /* 0x00290000da20783b */ /* 0x000ee80000004200 */
[----:B------:R-:W-:Y:S01]  /*3dd0*/  LDSM.16.MT88.4 R152, [R217+0x1d00] ;  /* 0x001d0000d998783b */ /* 0x000fe20000004200 */
[----:B-1----:R-:W-:-:S02]  /*3de0*/  FFMA.FTZ R14, R185, c[0x0][0x2d0], -R3 ;  /* 0x0000b400b90e7a23 */ /* 0x002fc40000010803 */
[C---:B------:R-:W-:Y:S01]  /*3df0*/  HMMA.16816.F32 R56, R4.reuse, R26, R144 ;  /* 0x0000001a0438723c */ /* 0x040fe20000001890 */
[----:B------:R-:W-:Y:S01]  /*3e00*/  LDSM.16.MT88.4 R24, [R218+0x1900] ;  /* 0x00190000da18783b */ /* 0x000fe20000004200 */
[----:B------:R1:W-:Y:S06]  /*3e10*/  MUFU.EX2 R101, R14 ;  /* 0x0000000e00657308 */ /* 0x0003ec0000000800 */
[C---:B------:R-:W-:Y:S01]  /*3e20*/  HMMA.16816.F32 R48, R4.reuse, R22, R140 ;  /* 0x000000160430723c */ /* 0x040fe2000000188c */
[----:B------:R-:W-:Y:S07]  /*3e30*/  LDSM.16.MT88.4 R20, [R217+0x1900] ;  /* 0x00190000d914783b */ /* 0x000fee0000004200 */
[----:B------:R-:W-:Y:S01]  /*3e40*/  HMMA.16816.F32 R44, R4, R18, R136 ;  /* 0x00000012042c723c */ /* 0x000fe20000001888 */
[----:B------:R-:W3:Y:S01]  /*3e50*/  LDSM.16.MT88.4 R16, [R217+0x900] ;  /* 0x00090000d910783b */ /* 0x000ee20000004200 */
[----:B-1----:R-:W-:-:S03]  /*3e60*/  FFMA.FTZ R14, R188, c[0x0][0x2d0], -R3 ;  /* 0x0000b400bc0e7a23 */ /* 0x002fc60000010803 */
[----:B------:R-:W1:Y:S01]  /*3e70*/  LDSM.16.MT88.4 R136, [R218+0xd00] ;  /* 0x000d0000da88783b */ /* 0x000e620000004200 */
[----:B------:R-:W1:Y:S02]  /*3e80*/  MUFU.EX2 R100, R14 ;  /* 0x0000000e00647308 */ /* 0x000e640000000800 */
[----:B------:R-:W-:Y:S07]  /*3e90*/  HMMA.16816.F32 R36, R4, R38, R156 ;  /* 0x000000260424723c */ /* 0x000fee000000189c */
[----:B--2---:R-:W-:-:S02]  /*3ea0*/  F2FP.PACK_AB R4, R193, R194 ;  /* 0x000000c2c104723e */ /* 0x004fc400000000ff */
[----:B----4-:R-:W-:Y:S02]  /*3eb0*/  F2FP.PACK_AB R5, R181, R182 ;  /* 0x000000b6b505723e */ /* 0x010fe400000000ff */
[----:B------:R-:W-:Y:S02]  /*3ec0*/  F2FP.PACK_AB R6, R183, R192 ;  /* 0x000000c0b706723e */ /* 0x000fe400000000ff */
[----:B------:R-:W-:-:S07]  /*3ed0*/  F2FP.PACK_AB R7, R180, R175 ;  /* 0x000000afb407723e */ /* 0x000fce00000000ff */
[C---:B-----5:R-:W-:Y:S08]  /*3ee0*/  HMMA.16816.F32 R184, R4.reuse, R28, R112 ;  /* 0x0000001c04b8723c */ /* 0x060ff00000001870 */
[C---:B---3--:R-:W-:Y:S08]  /*3ef0*/  HMMA.16816.F32 R188, R4.reuse, R32, R96 ;  /* 0x0000002004bc723c */ /* 0x048ff00000001860 */
[C---:B------:R-:W-:Y:S01]  /*3f00*/  HMMA.16816.F32 R108, R4.reuse, R16, R168 ;  /* 0x00000010046c723c */ /* 0x040fe200000018a8 */
[----:B------:R-:W2:Y:S07]  /*3f10*/  LDSM.16.MT88.4 R168, [R218+0x1d00] ;  /* 0x001d0000daa8783b */ /* 0x000eae0000004200 */
[C---:B------:R-:W-:Y:S08]  /*3f20*/  HMMA.16816.F32 R160, R4.reuse, R8, R160 ;  /* 0x0000000804a0723c */ /* 0x040ff000000018a0 */
[C---:B------:R-:W-:Y:S08]  /*3f30*/  HMMA.16816.F32 R144, R4.reuse, R20, R124 ;  /* 0x000000140490723c */ /* 0x040ff0000000187c */
[C---:B------:R-:W-:Y:S01]  /*3f40*/  HMMA.16816.F32 R164, R4.reuse, R24, R120 ;  /* 0x0000001804a4723c */ /* 0x040fe20000001878 */
[----:B------:R-:W3:Y:S07]  /*3f50*/  LDSM.16.MT88.4 R120, [R217+0xd00] ;  /* 0x000d0000d978783b */ /* 0x000eee0000004200 */
[C---:B------:R-:W-:Y:S08]  /*3f60*/  HMMA.16816.F32 R116, R4.reuse, R18, R116 ;  /* 0x000000120474723c */ /* 0x040ff00000001874 */
[C---:B------:R-:W-:Y:S08]  /*3f70*/  HMMA.16816.F32 R132, R4.reuse, R10, R132 ;  /* 0x0000000a0484723c */ /* 0x040ff00000001884 */
[C---:B------:R-:W-:Y:S08]  /*3f80*/  HMMA.16816.F32 R148, R4.reuse, R22, R92 ;  /* 0x000000160494723c */ /* 0x040ff0000000185c */
[C---:B------:R-:W-:Y:S08]  /*3f90*/  HMMA.16816.F32 R88, R4.reuse, R26, R88 ;  /* 0x0000001a0458723c */ /* 0x040ff00000001858 */
[C---:B------:R-:W-:Y:S08]  /*3fa0*/  HMMA.16816.F32 R112, R4.reuse, R30, R84 ;  /* 0x0000001e0470723c */ /* 0x040ff00000001854 */
[----:B------:R-:W-:Y:S01]  /*3fb0*/  HMMA.16816.F32 R96, R4, R34, R80 ;  /* 0x000000220460723c */ /* 0x000fe20000001850 */
[----:B------:R-:W4:Y:S06]  /*3fc0*/  LDSM.16.MT88.4 R80, [R217+0x2d00] ;  /* 0x002d0000d950783b */ /* 0x000f2c0000004200 */
[----:B------:R-:W-:-:S02]  /*3fd0*/  F2FP.PACK_AB R4, R107, R174 ;  /* 0x000000ae6b04723e */ /* 0x000fc400000000ff */
[----:B------:R-:W-:Y:S02]  /*3fe0*/  F2FP.PACK_AB R5, R102, R106 ;  /* 0x0000006a6605723e */ /* 0x000fe400000000ff */
[----:B------:R-:W-:Y:S02]  /*3ff0*/  F2FP.PACK_AB R6, R173, R172 ;  /* 0x000000acad06723e */ /* 0x000fe400000000ff */
[----:B-1----:R-:W-:-:S07]  /*4000*/  F2FP.PACK_AB R7, R100, R101 ;  /* 0x000000656407723e */ /* 0x002fce00000000ff */
[C---:B------:R-:W-:Y:S07]  /*4010*/  HMMA.16816.F32 R124, R4.reuse, R8, R72 ;  /* 0x00000008047c723c */ /* 0x040fee0000001848 */
[--C-:B------:R-:W-:Y:S01]  /*4020*/  FFMA.FTZ R8, R203, c[0x0][0x2d0], -R13.reuse ;  /* 0x0000b400cb087a23 */ /* 0x100fe2000001080d */
[C---:B------:R-:W-:Y:S03]  /*4030*/  HMMA.16816.F32 R140, R4.reuse, R10, R48 ;  /* 0x0000000a048c723c */ /* 0x040fe60000001830 */
[----:B------:R1:W-:Y:S05]  /*4040*/  MUFU.EX2 R49, R8 ;  /* 0x0000000800317308 */ /* 0x0003ea0000000800 */
[C---:B------:R-:W-:Y:S08]  /*4050*/  HMMA.16816.F32 R156, R4.reuse, R18, R56 ;  /* 0x00000012049c723c */ /* 0x040ff00000001838 */
[----:B------:R-:W-:Y:S01]  /*4060*/  HMMA.16816.F32 R56, R4, R22, R44 ;  /* 0x000000160438723c */ /* 0x000fe2000000182c */
[----:B-1----:R-:W-:-:S04]  /*4070*/  FFMA.FTZ R8, R199, c[0x0][0x2d0], -R13 ;  /* 0x0000b400c7087a23 */ /* 0x002fc8000001080d */
[----:B------:R1:W5:Y:S03]  /*4080*/  MUFU.EX2 R48, R8 ;  /* 0x0000000800307308 */ /* 0x0003660000000800 */
[C---:B------:R-:W-:Y:S08]  /*4090*/  HMMA.16816.F32 R64, R4.reuse, R24, R64 ;  /* 0x000000180440723c */ /* 0x040ff00000001840 */
[----:B------:R-:W-:Y:S01]  /*40a0*/  HMMA.16816.F32 R68, R4, R20, R68 ;  /* 0x000000140444723c */ /* 0x000fe20000001844 */
[----:B-1----:R-:W-:-:S07]  /*40b0*/  FFMA.FTZ R8, R200, c[0x0][0x2d0], -R13 ;  /* 0x0000b400c8087a23 */ /* 0x002fce000001080d */
[C---:B------:R-:W-:Y:S01]  /*40c0*/  HMMA.16816.F32 R176, R4.reuse, R16, R76 ;  /* 0x0000001004b0723c */ /* 0x040fe2000000184c */
[----:B-----5:R-:W-:Y:S01]  /*40d0*/  F2FP.PACK_AB R92, R48, R49 ;  /* 0x00000031305c723e */ /* 0x020fe200000000ff */
[----:B------:R1:W-:Y:S06]  /*40e0*/  MUFU.EX2 R44, R8 ;  /* 0x00000008002c7308 */ /* 0x0003ec0000000800 */
[C---:B------:R-:W-:Y:S08]  /*40f0*/  HMMA.16816.F32 R40, R4.reuse, R26, R40 ;  /* 0x0000001a0428723c */ /* 0x040ff00000001828 */
[----:B------:R-:W-:Y:S01]  /*4100*/  HMMA.16816.F32 R60, R4, R28, R60 ;  /* 0x0000001c043c723c */ /* 0x000fe2000000183c */
[----:B-1----:R-:W-:-:S04]  /*4110*/  FFMA.FTZ R8, R204, c[0x0][0x2d0], -R13 ;  /* 0x0000b400cc087a23 */ /* 0x002fc8000001080d */
[----:B------:R1:W5:Y:S03]  /*4120*/  MUFU.EX2 R25, R8 ;  /* 0x0000000800197308 */ /* 0x0003660000000800 */
[C---:B------:R-:W-:Y:S08]  /*4130*/  HMMA.16816.F32 R52, R4.reuse, R30, R52 ;  /* 0x0000001e0434723c */ /* 0x040ff00000001834 */
[----:B------:R-:W-:Y:S01]  /*4140*/  HMMA.16816.F32 R84, R4, R32, R128 ;  /* 0x000000200454723c */ /* 0x000fe20000001880 */
[----:B-1----:R-:W-:-:S07]  /*4150*/  FFMA.FTZ R8, R222, c[0x0][0x2d0], -R12 ;  /* 0x0000b400de087a23 */ /* 0x002fce000001080c */
[----:B------:R-:W-:Y:S01]  /*4160*/  HMMA.16816.F32 R36, R4, R34, R36 ;  /* 0x000000220424723c */ /* 0x000fe20000001824 */
[----:B-----5:R-:W-:Y:S01]  /*4170*/  F2FP.PACK_AB R94, R25, R44 ;  /* 0x0000002c195e723e */ /* 0x020fe200000000ff */
[----:B------:R1:W-:Y:S05]  /*4180*/  MUFU.EX2 R24, R8 ;  /* 0x0000000800187308 */ /* 0x0003ea0000000800 */
[----:B------:R-:W-:Y:S02]  /*4190*/  FFMA.FTZ R4, R211, c[0x0][0x2d0], -R0 ;  /* 0x0000b400d3047a23 */ /* 0x000fe40000010800 */
[----:B------:R-:W-:Y:S02]  /*41a0*/  FADD.FTZ R5, R228, R227 ;  /* 0x000000e3e4057221 */ /* 0x000fe40000010000 */
[----:B------:R5:W-:Y:S01]  /*41b0*/  MUFU.EX2 R18, R4 ;  /* 0x0000000400127308 */ /* 0x000be20000000800 */
[----:B-1----:R-:W-:-:S07]  /*41c0*/  FFMA.FTZ R8, R205, c[0x0][0x2d0], -R12 ;  /* 0x0000b400cd087a23 */ /* 0x002fce000001080c */
[----:B------:R1:W1:Y:S01]  /*41d0*/  MUFU.EX2 R23, R8 ;  /* 0x0000000800177308 */ /* 0x0002620000000800 */
[----:B-----5:R-:W-:-:S04]  /*41e0*/  FADD.FTZ R4, R252, R249 ;  /* 0x000000f9fc047221 */ /* 0x020fc80000010000 */
[----:B------:R-:W-:Y:S02]  /*41f0*/  FADD.FTZ R7, R248, R4 ;  /* 0x00000004f8077221 */ /* 0x000fe40000010000 */
[----:B-1----:R-:W-:Y:S01]  /*4200*/  FFMA.FTZ R8, R201, c[0x0][0x2d0], -R12 ;  /* 0x0000b400c9087a23 */ /* 0x002fe2000001080c */
[----:B------:R-:W-:-:S03]  /*4210*/  F2FP.PACK_AB R93, R23, R24 ;  /* 0x00000018175d723e */ /* 0x000fc600000000ff */
[----:B------:R1:W-:Y:S02]  /*4220*/  MUFU.EX2 R21, R8 ;  /* 0x0000000800157308 */ /* 0x0003e40000000800 */
[----:B-1----:R-:W-:Y:S02]  /*4230*/  FFMA.FTZ R8, R206, c[0x0][0x2d0], -R12 ;  /* 0x0000b400ce087a23 */ /* 0x002fe4000001080c */
[----:B------:R-:W-:-:S04]  /*4240*/  FADD.FTZ R12, R233, R5 ;  /* 0x00000005e90c7221 */ /* 0x000fc80000010000 */
[----:B------:R1:W5:Y:S01]  /*4250*/  MUFU.EX2 R22, R8 ;  /* 0x0000000800167308 */ /* 0x0003620000000800 */
[----:B------:R-:W-:Y:S02]  /*4260*/  FADD.FTZ R4, R240, R12 ;  /* 0x0000000cf0047221 */ /* 0x000fe40000010000 */
[----:B-1----:R-:W-:Y:S01]  /*4270*/  FFMA.FTZ R8, R236, c[0x0][0x2d0], -R0 ;  /* 0x0000b400ec087a23 */ /* 0x002fe20000010800 */
[----:B-----5:R-:W-:-:S04]  /*4280*/  F2FP.PACK_AB R95, R22, R21 ;  /* 0x00000015165f723e */ /* 0x020fc800000000ff */
[----:B------:R1:W-:Y:S03]  /*4290*/  MUFU.EX2 R20, R8 ;  /* 0x0000000800147308 */ /* 0x0003e60000000800 */
[C---:B------:R-:W-:Y:S08]  /*42a0*/  HMMA.16816.F32 R128, R92.reuse, R136, R160 ;  /* 0x000000885c80723c */ /* 0x040ff000000018a0 */
[----:B--2---:R-:W-:Y:S01]  /*42b0*/  HMMA.16816.F32 R160, R92, R168, R164 ;  /* 0x000000a85ca0723c */ /* 0x004fe200000018a4 */
[----:B-1----:R-:W-:-:S02]  /*42c0*/  FFMA.FTZ R8, R202, c[0x0][0x2d0], -R0 ;  /* 0x0000b400ca087a23 */ /* 0x002fc40000010800 */
[----:B------:R-:W-:Y:S02]  /*42d0*/  FFMA.FTZ R0, R212, c[0x0][0x2d0], -R0 ;  /* 0x0000b400d4007a23 */ /* 0x000fe40000010800 */
[----:B------:R1:W2:Y:S03]  /*42e0*/  MUFU.EX2 R19, R8 ;  /* 0x0000000800137308 */ /* 0x0002a60000000800 */
[C---:B------:R-:W-:Y:S05]  /*42f0*/  HMMA.16816.F32 R164, R92.reuse, R170, R88 ;  /* 0x000000aa5ca4723c */ /* 0x040fea0000001858 */
[----:B------:R5:W-:Y:S03]  /*4300*/  MUFU.EX2 R17, R0 ;  /* 0x0000000000117308 */ /* 0x000be60000000800 */
[C---:B---3--:R-:W-:Y:S01]  /*4310*/  HMMA.16816.F32 R108, R92.reuse, R120, R108 ;  /* 0x000000785c6c723c */ /* 0x048fe2000000186c */
[----:B-1----:R-:W1:Y:S07]  /*4320*/  LDSM.16.MT88.4 R8, [R218+0x2d00] ;  /* 0x002d0000da08783b */ /* 0x002e6e0000004200 */
[----:B------:R-:W-:Y:S01]  /*4330*/  HMMA.16816.F32 R116, R92, R122, R116 ;  /* 0x0000007a5c74723c */ /* 0x000fe20000001874 */
[----:B-----5:R-:W-:-:S07]  /*4340*/  FFMA.FTZ R0, R250, c[0x0][0x2d0], -R3 ;  /* 0x0000b400fa007a23 */ /* 0x020fce0000010803 */
[C---:B------:R-:W-:Y:S01]  /*4350*/  HMMA.16816.F32 R132, R92.reuse, R138, R132 ;  /* 0x0000008a5c84723c */ /* 0x040fe20000001884 */
[----:B------:R3:W-:Y:S07]  /*4360*/  MUFU.EX2 R13, R0 ;  /* 0x00000000000d7308 */ /* 0x0007ee0000000800 */
[C---:B------:R-:W-:Y:S08]  /*4370*/  HMMA.16816.F32 R144, R92.reuse, R152, R144 ;  /* 0x000000985c90723c */ /* 0x040ff00000001890 */
[----:B------:R-:W-:Y:S01]  /*4380*/  HMMA.16816.F32 R148, R92, R154, R148 ;  /* 0x0000009a5c94723c */ /* 0x000fe20000001894 */
[----:B---3--:R-:W-:-:S04]  /*4390*/  FFMA.FTZ R0, R213, c[0x0][0x2d0], -R3 ;  /* 0x0000b400d5007a23 */ /* 0x008fc80000010803 */
[----:B------:R3:W5:Y:S03]  /*43a0*/  MUFU.EX2 R14, R0 ;  /* 0x00000000000e7308 */ /* 0x0007660000000800 */
[C---:B----4-:R-:W-:Y:S08]  /*43b0*/  HMMA.16816.F32 R72, R92.reuse, R80, R184 ;  /* 0x000000505c48723c */ /* 0x050ff000000018b8 */
[----:B------:R-:W-:Y:S01]  /*43c0*/  HMMA.16816.F32 R76, R92, R82, R112 ;  /* 0x000000525c4c723c */ /* 0x000fe20000001870 */
[----:B---3--:R-:W-:-:S07]  /*43d0*/  FFMA.FTZ R0, R214, c[0x0][0x2d0], -R3 ;  /* 0x0000b400d6007a23 */ /* 0x008fce0000010803 */
[C---:B-1----:R-:W-:Y:S01]  /*43e0*/  HMMA.16816.F32 R88, R92.reuse, R8, R188 ;  /* 0x000000085c58723c */ /* 0x042fe200000018bc */
[----:B------:R-:W-:Y:S01]  /*43f0*/  FFMA.FTZ R3, R215, c[0x0][0x2d0], -R3 ;  /* 0x0000b400d7037a23 */ /* 0x000fe20000010803 */
[----:B------:R1:W-:Y:S06]  /*4400*/  MUFU.EX2 R15, R0 ;  /* 0x00000000000f7308 */ /* 0x0003ec0000000800 */
[----:B------:R-:W-:Y:S02]  /*4410*/  HMMA.16816.F32 R92, R92, R10, R96 ;  /* 0x0000000a5c5c723c */ /* 0x000fe40000001860 */
[----:B------:R3:W4:Y:S05]  /*4420*/  MUFU.EX2 R16, R3 ;  /* 0x0000000300107308 */ /* 0x00072a0000000800 */
[----:B--2---:R-:W-:-:S02]  /*4430*/  F2FP.PACK_AB R96, R19, R20 ;  /* 0x000000141360723e */ /* 0x004fc400000000ff */
[----:B-----5:R-:W-:Y:S01]  /*4440*/  F2FP.PACK_AB R97, R14, R13 ;  /* 0x0000000d0e61723e */ /* 0x020fe200000000ff */
[----:B-1----:R-:W-:Y:S01]  /*4450*/  FADD.FTZ R0, R241, R235 ;  /* 0x000000ebf1007221 */ /* 0x002fe20000010000 */
[----:B------:R-:W-:-:S03]  /*4460*/  F2FP.PACK_AB R98, R17, R18 ;  /* 0x000000121162723e */ /* 0x000fc600000000ff */
[----:B------:R-:W-:Y:S02]  /*4470*/  FADD.FTZ R0, R242, R0 ;  /* 0x00000000f2007221 */ /* 0x000fe40000010000 */
[----:B---3--:R-:W-:Y:S01]  /*4480*/  FADD.FTZ R3, R247, R245 ;  /* 0x000000f5f7037221 */ /* 0x008fe20000010000 */
[----:B----4-:R-:W-:Y:S01]  /*4490*/  F2FP.PACK_AB R99, R16, R15 ;  /* 0x0000000f1063723e */ /* 0x010fe200000000ff */
[----:B------:R-:W-:Y:S02]  /*44a0*/  FADD.FTZ R5, R243, R0 ;  /* 0x00000000f3057221 */ /* 0x000fe40000010000 */
[----:B------:R-:W-:Y:S02]  /*44b0*/  FADD.FTZ R6, R244, R3 ;  /* 0x00000003f4067221 */ /* 0x000fe40000010000 */
[----:B------:R-:W-:Y:S02]  /*44c0*/  FADD.FTZ R3, R251, R7 ;  /* 0x00000007fb037221 */ /* 0x000fe40000010000 */
[----:B------:R-:W-:Y:S01]  /*44d0*/  FADD.FTZ R0, R246, R6 ;  /* 0x00000006f6007221 */ /* 0x000fe20000010000 */
[----:B------:R-:W-:Y:S01]  /*44e0*/  HMMA.16816.F32 R124, R96, R136, R124 ;  /* 0x00000088607c723c */ /* 0x000fe2000000187c */
[----:B------:R-:W-:-:S02]  /*44f0*/  FADD.FTZ R7, R210, R5 ;  /* 0x00000005d2077221 */ /* 0x000fc40000010000 */
[----:B------:R-:W-:Y:S02]  /*4500*/  FADD.FTZ R5, R223, R0 ;  /* 0x00000000df057221 */ /* 0x000fe40000010000 */
[----:B------:R-:W-:Y:S02]  /*4510*/  FADD.FTZ R0, R209, R7 ;  /* 0x00000007d1007221 */ /* 0x000fe40000010000 */
[----:B------:R-:W-:Y:S01]  /*4520*/  FADD.FTZ R6, R197, R4 ;  /* 0x00000004c5067221 */ /* 0x000fe20000010000 */
[----:B------:R-:W-:Y:S01]  /*4530*/  HMMA.16816.F32 R112, R96, R120, R176 ;  /* 0x000000786070723c */ /* 0x000fe200000018b0 */
[----:B------:R-:W-:Y:S02]  /*4540*/  FADD.FTZ R4, R229, R3 ;  /* 0x00000003e5047221 */ /* 0x000fe40000010000 */
[----:B------:R-:W-:Y:S02]  /*4550*/  FADD.FTZ R0, R208, R0 ;  /* 0x00000000d0007221 */ /* 0x000fe40000010000 */
[----:B------:R-:W-:-:S02]  /*4560*/  FADD.FTZ R3, R198, R6 ;  /* 0x00000006c6037221 */ /* 0x000fc40000010000 */
[----:B------:R-:W-:Y:S01]  /*4570*/  FADD.FTZ R5, R226, R5 ;  /* 0x00000005e2057221 */ /* 0x000fe20000010000 */
[C---:B------:R-:W-:Y:S01]  /*4580*/  HMMA.16816.F32 R136, R96.reuse, R138, R140 ;  /* 0x0000008a6088723c */ /* 0x040fe2000000188c */
        /* <DEDUP_REMOVED lines=44> */
[----:B------:R1:W-:Y:S01]  /*4850*/  STL [R1+0x10], R0 ;  /* 0x0000100001007387 */ /* 0x0003e20000100800 */
[----:B------:R-:W-:Y:S01]  /*4860*/  FADD.FTZ R4, R44, R4 ;  /* 0x000000042c047221 */ /* 0x000fe20000010000 */
[----:B------:R-:W-:Y:S01]  /*4870*/  HMMA.16816.F32 R96, R96, R10, R36 ;  /* 0x0000000a6060723c */ /* 0x000fe20000001824 */
[----:B------:R-:W-:Y:S02]  /*4880*/  FADD.FTZ R6, R16, R3 ;  /* 0x0000000310067221 */ /* 0x000fe40000010000 */
[----:B------:R-:W-:-:S03]  /*4890*/  FADD.FTZ R3, R25, R4 ;  /* 0x0000000419037221 */ /* 0x000fc60000010000 */
[----:B------:R2:W-:Y:S01]  /*48a0*/  STL [R1+0x14], R6 ;  /* 0x0000140601007387 */ /* 0x0005e20000100800 */
[----:B-1----:R-:W-:-:S05]  /*48b0*/  FADD.FTZ R0, R22, R5 ;  /* 0x0000000516007221 */ /* 0x002fca0000010000 */
[----:B------:R2:W-:Y:S04]  /*48c0*/  STL [R1+0x1c], R0 ;  /* 0x00001c0001007387 */ /* 0x0005e80000100800 */
[----:B------:R2:W-:Y:S01]  /*48d0*/  STL [R1+0x18], R3 ;  /* 0x0000180301007387 */ /* 0x0005e20000100800 */
[----:B------:R-:W-:Y:S05]  /*48e0*/  @!P0 BRA `(.L_x_1) ;  /* 0x00003ca000008947 */ /* 0x000fea0003800000 */
[----:B------:R-:W-:Y:S01]  /*48f0*/  IMAD.MOV.U32 R100, RZ, RZ, R104 ;  /* 0x000000ffff647224 */ /* 0x000fe200078e0068 */
[C---:B------:R-:W-:Y:S01]  /*4900*/  IADD3 R229, R221.reuse, 0x1000, RZ ;  /* 0x00001000dde57810 */ /* 0x040fe20007ffe0ff */
[----:B--2---:R-:W-:Y:S01]  /*4910*/  IMAD.MOV.U32 R3, RZ, RZ, R105 ;  /* 0x000000ffff037224 */ /* 0x004fe200078e0069 */
[C---:B------:R-:W-:Y:S01]  /*4920*/  IADD3 R228, R221.reuse, 0x1400, RZ ;  /* 0x00001400dde47810 */ /* 0x040fe20007ffe0ff */
[----:B------:R-:W-:Y:S01]  /*4930*/  IMAD.MOV.U32 R107, RZ, RZ, R2 ;  /* 0x000000ffff6b7224 */ /* 0x000fe200078e0002 */
[C---:B------:R-:W-:Y:S01]  /*4940*/  IADD3 R227, R221.reuse, 0x1800, RZ ;  /* 0x00001800dde37810 */ /* 0x040fe20007ffe0ff */
[----:B------:R-:W-:Y:S01]  /*4950*/  IMAD.MOV.U32 R106, RZ, RZ, R103 ;  /* 0x000000ffff6a7224 */ /* 0x000fe200078e0067 */
[C---:B------:R-:W-:Y:S01]  /*4960*/  IADD3 R226, R221.reuse, 0x1c00, RZ ;  /* 0x00001c00dde27810 */ /* 0x040fe20007ffe0ff */
[----:B------:R-:W-:Y:S01]  /*4970*/  ULEA.HI.SX32 UR25, UR21, 0xfffffffe, 0x1a ;  /* 0xfffffffe15197891 */ /* 0x000fe2000f8fd23f */
[C---:B------:R-:W-:Y:S01]  /*4980*/  IADD3 R225, R221.reuse, 0x2000, RZ ;  /* 0x00002000dde17810 */ /* 0x040fe20007ffe0ff */
[----:B------:R-:W-:Y:S01]  /*4990*/  ULDC.64 UR6, c[0x0][0x208] ;  /* 0x0000820000067ab9 */ /* 0x000fe20000000a00 */
[C---:B------:R-:W-:Y:S01]  /*49a0*/  IADD3 R224, R221.reuse, 0x2400, RZ ;  /* 0x00002400dde07810 */ /* 0x040fe20007ffe0ff */
[----:B------:R-:W-:Y:S01]  /*49b0*/  ULDC.64 UR4, c[0x0][0x1e0] ;  /* 0x0000780000047ab9 */ /* 0x000fe20000000a00 */
[----:B------:R-:W-:-:S02]  /*49c0*/  IADD3 R223, R221, 0x2800, RZ ;  /* 0x00002800dddf7810 */ /* 0x000fc40007ffe0ff */
[----:B------:R-:W-:Y:S02]  /*49d0*/  IADD3 R222, R221, 0x2c00, RZ ;  /* 0x00002c00ddde7810 */ /* 0x000fe40007ffe0ff */
[----:B------:R-:W2:Y:S02]  /*49e0*/  LDL R51, [R1+0x44] ;  /* 0x0000440001337983 */ /* 0x000ea40000100800 */
[----:B--2---:R-:W-:-:S03]  /*49f0*/  SHF.L.U32 R233, R51, 0x1, RZ ;  /* 0x0000000133e97819 */ /* 0x004fc600000006ff */
.L_x_2:
[----:B--2---:R-:W2:Y:S01]  /*4a00*/  LDL.64 R200, [R1] ;  /* 0x0000000001c87983 */ /* 0x004ea20000100a00 */
[----:B------:R-:W-:Y:S04]  /*4a10*/  DEPBAR.LE SB0, 0x0 ;  /* 0x000080000000791a */ /* 0x000fe80000000000 */
[----:B------:R-:W-:Y:S01]  /*4a20*/  USHF.R.S32.HI UR18, URZ, 0x1f, UR25 ;  /* 0x0000001f3f127899 */ /* 0x000fe20008011419 */
[----:B------:R-:W3:Y:S01]  /*4a30*/  LDL.64 R198, [R1+0x28] ;  /* 0x0000280001c67983 */ /* 0x000ee20000100a00 */
[----:B------:R-:W-:Y:S01]  /*4a40*/  UIMAD.WIDE.U32 UR30, UR25, UR6, URZ ;  /* 0x00000006191e72a5 */ /* 0x000fe2000f8e003f */
[----:B------:R-:W-:Y:S01]  /*4a50*/  SHF.R.S32.HI R251, RZ, 0x1f, R234 ;  /* 0x0000001ffffb7819 */ /* 0x000fe200000114ea */
[----:B------:R-:W-:Y:S02]  /*4a60*/  UIMAD UR18, UR18, UR6, URZ ;  /* 0x00000006121272a4 */ /* 0x000fe4000f8e023f */
[----:B------:R-:W-:Y:S01]  /*4a70*/  USHF.L.U32 UR21, UR30, 0x6, URZ ;  /* 0x000000061e157899 */ /* 0x000fe2000800063f */
[----:B------:R-:W4:Y:S01]  /*4a80*/  LDL R196, [R1+0x20] ;  /* 0x0000200001c47983 */ /* 0x000f220000100800 */
[----:B------:R-:W-:Y:S02]  /*4a90*/  UIMAD UR18, UR25, UR7, UR18 ;  /* 0x00000007191272a4 */ /* 0x000fe4000f8e0212 */
[----:B------:R-:W-:Y:S01]  /*4aa0*/  UIADD3 UR20, UP1, UP0, UR26, UR21, UR28 ;  /* 0x000000151a147290 */ /* 0x000fe2000f83e01c */
[----:B------:R-:W-:Y:S01]  /*4ab0*/  BAR.SYNC.DEFER_BLOCKING 0x0 ;  /* 0x0000000000007b1d */ /* 0x000fe20000010000 */
[----:B------:R-:W-:Y:S04]  /*4ac0*/  UIADD3 UR18, UR31, UR18, URZ ;  /* 0x000000121f127290 */ /* 0x000fe8000fffe03f */
[----:B------:R-:W-:Y:S04]  /*4ad0*/  USHF.L.U64.HI UR18, UR30, 0x6, UR18 ;  /* 0x000000061e127899 */ /* 0x000fe80008010212 */
[----:B------:R-:W-:Y:S01]  /*4ae0*/  UIADD3.X UR19, UR24, UR18, UR23, UP1, UP0 ;  /* 0x0000001218137290 */ /* 0x000fe20008fe0417 */
[----:B------:R-:W-:Y:S08]  /*4af0*/  LDSM.16.M88.4 R64, [R219+0x6100] ;  /* 0x00610000db40783b */ /* 0x000ff00000000200 */
[----:B------:R-:W1:Y:S08]  /*4b00*/  LDSM.16.M88.4 R16, [R216+0x3100] ;  /* 0x00310000d810783b */ /* 0x000e700000000200 */
[----:B------:R-:W5:Y:S08]  /*4b10*/  LDSM.16.M88.4 R60, [R219+0x7100] ;  /* 0x00710000db3c783b */ /* 0x000f700000000200 */
[----:B------:R-:W5:Y:S08]  /*4b20*/  LDSM.16.M88.4 R32, [R216+0x3500] ;  /* 0x00350000d820783b */ /* 0x000f700000000200 */
[----:B------:R-:W5:Y:S08]  /*4b30*/  LDSM.16.M88.4 R48, [R216+0x3900] ;  /* 0x00390000d830783b */ /* 0x000f700000000200 */
[----:B------:R-:W5:Y:S01]  /*4b40*/  LDSM.16.M88.4 R172, [R216+0x3d00] ;  /* 0x003d0000d8ac783b */ /* 0x000f620000000200 */
[-C--:B-1----:R-:W-:Y:S07]  /*4b50*/  HMMA.16816.F32 R4, R64, R16.reuse, RZ ;  /* 0x000000104004723c */ /* 0x082fee00000018ff */
[----:B------:R-:W-:Y:S01]  /*4b60*/  LDSM.16.M88.4 R176, [R220+0x6100] ;  /* 0x00610000dcb0783b */ /* 0x000fe20000000200 */
[C---:B-----5:R-:W-:Y:S07]  /*4b70*/  HMMA.16816.F32 R8, R60.reuse, R16, RZ ;  /* 0x000000103c08723c */ /* 0x060fee00000018ff */
[----:B------:R-:W1:Y:S01]  /*4b80*/  LDSM.16.M88.4 R180, [R221] ;  /* 0x00000000ddb4783b */ /* 0x000e620000000200 */
[-C--:B------:R-:W-:Y:S07]  /*4b90*/  HMMA.16816.F32 R12, R60, R18.reuse, RZ ;  /* 0x000000123c0c723c */ /* 0x080fee00000018ff */
[----:B------:R-:W5:Y:S01]  /*4ba0*/  LDSM.16.M88.4 R184, [R220+0x7100] ;  /* 0x00710000dcb8783b */ /* 0x000f620000000200 */
[C---:B------:R-:W-:Y:S07]  /*4bb0*/  HMMA.16816.F32 R16, R64.reuse, R18, RZ ;  /* 0x000000124010723c */ /* 0x040fee00000018ff */
[----:B------:R-:W-:Y:S01]  /*4bc0*/  LDSM.16.M88.4 R188, [R230] ;  /* 0x00000000e6bc783b */ /* 0x000fe20000000200 */
[-C--:B------:R-:W-:Y:S08]  /*4bd0*/  HMMA.16816.F32 R20, R64, R32.reuse, RZ ;  /* 0x000000204014723c */ /* 0x080ff000000018ff */
[C---:B------:R-:W-:Y:S08]  /*4be0*/  HMMA.16816.F32 R24, R60.reuse, R32, RZ ;  /* 0x000000203c18723c */ /* 0x040ff000000018ff */
        /* <DEDUP_REMOVED lines=9> */
[----:B------:R-:W-:Y:S01]  /*4c80*/  HMMA.16816.F32 R64, R64, R174, RZ ;  /* 0x000000ae4040723c */ /* 0x000fe200000018ff */
[----:B------:R-:W5:Y:S07]  /*4c90*/  LDSM.16.M88.4 R172, [R232] ;  /* 0x00000000e8ac783b */ /* 0x000f6e0000000200 */
[-C--:B-1----:R-:W-:Y:S08]  /*4ca0*/  HMMA.16816.F32 R4, R176, R180.reuse, R4 ;  /* 0x000000b4b004723c */ /* 0x082ff00000001804 */
[C---:B-----5:R-:W-:Y:S08]  /*4cb0*/  HMMA.16816.F32 R8, R184.reuse, R180, R8 ;  /* 0x000000b4b808723c */ /* 0x060ff00000001808 */
[-C--:B------:R-:W-:Y:S08]  /*4cc0*/  HMMA.16816.F32 R12, R184, R182.reuse, R12 ;  /* 0x000000b6b80c723c */ /* 0x080ff0000000180c */
[C---:B------:R-:W-:Y:S01]  /*4cd0*/  HMMA.16816.F32 R16, R176.reuse, R182, R16 ;  /* 0x000000b6b010723c */ /* 0x040fe20000001810 */
[----:B------:R-:W1:Y:S07]  /*4ce0*/  LDSM.16.M88.4 R180, [R231] ;  /* 0x00000000e7b4783b */ /* 0x000e6e0000000200 */
[-C--:B------:R-:W-:Y:S08]  /*4cf0*/  HMMA.16816.F32 R20, R176, R172.reuse, R20 ;  /* 0x000000acb014723c */ /* 0x080ff00000001814 */
[C---:B------:R-:W-:Y:S08]  /*4d00*/  HMMA.16816.F32 R24, R184.reuse, R172, R24 ;  /* 0x000000acb818723c */ /* 0x040ff00000001818 */
[-C--:B------:R-:W-:Y:S08]  /*4d10*/  HMMA.16816.F32 R28, R184, R174.reuse, R28 ;  /* 0x000000aeb81c723c */ /* 0x080ff0000000181c */
[C---:B------:R-:W-:Y:S08]  /*4d20*/  HMMA.16816.F32 R32, R176.reuse, R174, R32 ;  /* 0x000000aeb020723c */ /* 0x040ff00000001820 */
[-C--:B-1----:R-:W-:Y:S08]  /*4d30*/  HMMA.16816.F32 R36, R176, R180.reuse, R36 ;  /* 0x000000b4b024723c */ /* 0x082ff00000001824 */
[C---:B------:R-:W-:Y:S08]  /*4d40*/  HMMA.16816.F32 R40, R184.reuse, R180, R40 ;  /* 0x000000b4b828723c */ /* 0x040ff00000001828 */
[-C--:B------:R-:W-:Y:S04]  /*4d50*/  HMMA.16816.F32 R44, R184, R182.reuse, R44 ;  /* 0x000000b6b82c723c */ /* 0x080fe8000000182c */
[----:B--2---:R-:W-:Y:S01]  /*4d60*/  IADD3 R0, P1, R200, UR21, RZ ;  /* 0x00000015c8007c10 */ /* 0x004fe2000ff3e0ff */
[----:B------:R-:W-:Y:S03]  /*4d70*/  ULEA UR21, UP2, UR6, UR21, 0x5 ;  /* 0x0000001506157291 */ /* 0x000fe6000f84283f */
[C---:B------:R-:W-:Y:S01]  /*4d80*/  LEA R194, P0, R0.reuse, c[0x0][0x1f8], 0x1 ;  /* 0x00007e0000c27a11 */ /* 0x040fe200078008ff */
[C---:B------:R-:W-:Y:S04]  /*4d90*/  HMMA.16816.F32 R48, R176.reuse, R182, R48 ;  /* 0x000000b6b030723c */ /* 0x040fe80000001830 */
[C---:B------:R-:W-:Y:S01]  /*4da0*/  IADD3.X R2, R201.reuse, UR18, RZ, P1, !PT ;  /* 0x00000012c9027c10 */ /* 0x040fe20008ffe4ff */
[----:B------:R-:W-:Y:S03]  /*4db0*/  ULEA.HI.X UR18, UR6, UR18, UR7, 0x5, UP2 ;  /* 0x0000001206127291 */ /* 0x000fe600090f2c07 */
[----:B------:R-:W-:Y:S01]  /*4dc0*/  LEA.HI.X R195, R0, c[0x0][0x1fc], R2, 0x1, P0 ;  /* 0x00007f0000c37a11 */ /* 0x000fe200000f0c02 */
[-C--:B------:R-:W-:Y:S03]  /*4dd0*/  HMMA.16816.F32 R52, R176, R188.reuse, R52 ;  /* 0x000000bcb034723c */ /* 0x080fe60000001834 */
[--C-:B---3--:R-:W-:Y:S01]  /*4de0*/  IADD3 R0, P2, P1, R198, UR20, R234.reuse ;  /* 0x00000014c6007c10 */ /* 0x108fe2000f95e0ea */
[----:B------:R-:W-:Y:S01]  /*4df0*/  @!PT LDS RZ, [RZ] ;  /* 0x00000000fffff984 */ /* 0x000fe20000000800 */
[----:B------:R-:W-:Y:S01]  /*4e00*/  @!PT LDS RZ, [RZ] ;  /* 0x00000000fffff984 */ /* 0x000fe20000000800 */
[----:B------:R-:W-:Y:S01]  /*4e10*/  @!PT LDS RZ, [RZ] ;  /* 0x00000000fffff984 */ /* 0x000fe20000000800 */
[----:B------:R1:W-:Y:S01]  /*4e20*/  LDGSTS.E.BYPASS.LTC128B.128 [R233+0x100], [R194.64], !P6 ;  /* 0x00100000c2e97fae */ /* 0x0003e2000f101d50 */
[----:B------:R-:W-:Y:S01]  /*4e30*/  IADD3 R2, P0, R200, UR21, RZ ;  /* 0x00000015c8027c10 */ /* 0x000fe2000ff1e0ff */
[----:B------:R-:W-:Y:S01]  /*4e40*/  UIADD3 UR20, UP1, UP0, UR26, UR21, UR28 ;  /* 0x000000151a147290 */ /* 0x000fe2000f83e01c */
[----:B------:R-:W-:Y:S01]  /*4e50*/  LEA R104, P3, R0, c[0x0][0x1f8], 0x1 ;  /* 0x00007e0000687a11 */ /* 0x000fe200078608ff */
[C---:B------:R-:W-:Y:S04]  /*4e60*/  HMMA.16816.F32 R56, R184.reuse, R188, R56 ;  /* 0x000000bcb838723c */ /* 0x040fe80000001838 */
[----:B----4-:R-:W-:Y:S01]  /*4e70*/  IADD3.X R103, R196, UR19, R251, P2, P1 ;  /* 0x00000013c4677c10 */ /* 0x010fe200097e24fb */
[----:B------:R-:W-:Y:S01]  /*4e80*/  UIADD3.X UR19, UR24, UR18, UR23, UP1, UP0 ;  /* 0x0000001218137290 */ /* 0x000fe20008fe0417 */
[----:B------:R-:W-:Y:S01]  /*4e90*/  LEA R192, P2, R2, c[0x0][0x1f8], 0x1 ;  /* 0x00007e0002c07a11 */ /* 0x000fe200078408ff */
[----:B------:R-:W-:Y:S01]  /*4ea0*/  UISETP.GT.AND UP0, UPT, UR25, URZ, UPT ;  /* 0x0000003f1900728c */ /* 0x000fe2000bf04270 */
[----:B------:R-:W-:Y:S01]  /*4eb0*/  LEA.HI.X R105, R0, c[0x0][0x1fc], R103, 0x1, P3 ;  /* 0x00007f0000697a11 */ /* 0x000fe200018f0c67 */
[-C--:B------:R-:W-:Y:S01]  /*4ec0*/  HMMA.16816.F32 R60, R184, R190.reuse, R60 ;  /* 0x000000beb83c723c */ /* 0x080fe2000000183c */
[----:B------:R-:W-:Y:S02]  /*4ed0*/  UIADD3 UR25, UR25, -0x1, URZ ;  /* 0xffffffff19197890 */ /* 0x000fe4000fffe03f */
[----:B------:R-:W-:Y:S01]  /*4ee0*/  IADD3.X R102, R201, UR18, RZ, P0, !PT ;  /* 0x00000012c9667c10 */ /* 0x000fe200087fe4ff */
[----:B------:R2:W-:Y:S01]  /*4ef0*/  LDGSTS.E.BYPASS.LTC128B.128 [R233+0x1100], [R104.64+0x40], !P5 ;  /* 0x0110004068e97fae */ /* 0x0005e2000e901d50 */
[----:B------:R-:W-:Y:S02]  /*4f00*/  IADD3 R101, P1, P0, R198, UR20, R234 ;  /* 0x00000014c6657c10 */ /* 0x000fe4000f83e0ea */
[----:B------:R-:W-:Y:S01]  /*4f10*/  LEA.HI.X R193, R2, c[0x0][0x1fc], R102, 0x1, P2 ;  /* 0x00007f0002c17a11 */ /* 0x000fe200010f0c66 */
[----:B------:R-:W-:Y:S01]  /*4f20*/  HMMA.16816.F32 R64, R176, R190, R64 ;  /* 0x000000beb040723c */ /* 0x000fe20000001840 */
[----:B------:R-:W-:Y:S02]  /*4f30*/  @UP0 USHF.R.S32.HI UR18, URZ, 0x1f, UR25 ;  /* 0x0000001f3f120899 */ /* 0x000fe40008011419 */
[----:B------:R-:W-:Y:S01]  /*4f40*/  @UP0 UIMAD.WIDE.U32 UR30, UR25, UR4, URZ ;  /* 0x00000004191e02a5 */ /* 0x000fe2000f8e003f */
[----:B------:R2:W-:Y:S01]  /*4f50*/  LDGSTS.E.BYPASS.LTC128B.128 [R233+0x2100], [R104.64+0x80], !P4 ;  /* 0x0210008068e97fae */ /* 0x0005e2000e101d50 */
[----:B------:R-:W-:Y:S01]  /*4f60*/  IADD3.X R0, R196, UR19, R251, P1, P0 ;  /* 0x00000013c4007c10 */ /* 0x000fe20008fe04fb */
[----:B------:R-:W-:Y:S01]  /*4f70*/  @UP0 UIMAD UR18, UR18, UR4, URZ ;  /* 0x00000004121202a4 */ /* 0x000fe2000f8e023f */
[C---:B------:R-:W-:Y:S01]  /*4f80*/  LEA R102, P2, R101.reuse, c[0x0][0x1f8], 0x1 ;  /* 0x00007e0065667a11 */ /* 0x040fe200078408ff */
[----:B------:R-:W-:Y:S01]  /*4f90*/  @UP0 USHF.L.U32 UR19, UR30, 0x6, URZ ;  /* 0x000000061e130899 */ /* 0x000fe2000800063f */
[----:B------:R-:W-:Y:S01]  /*4fa0*/  PLOP3.LUT P0, PT, PT, PT, UP0, 0x80, 0x0 ;  /* 0x000000000000781c */ /* 0x000fe20003f0f008 */
[----:B------:R-:W-:Y:S02]  /*4fb0*/  @UP0 UIMAD UR18, UR25, UR5, UR18 ;  /* 0x00000005191202a4 */ /* 0x000fe4000f8e0212 */
[----:B------:R1:W-:Y:S01]  /*4fc0*/  LDGSTS.E.BYPASS.LTC128B.128 [R233+0x900], [R192.64], !P6 ;  /* 0x00900000c0e97fae */ /* 0x0003e2000f101d50 */
[----:B------:R-:W-:Y:S01]  /*4fd0*/  LEA.HI.X R103, R101, c[0x0][0x1fc], R0, 0x1, P2 ;  /* 0x00007f0065677a11 */ /* 0x000fe200010f0c00 */
[----:B------:R-:W-:Y:S02]  /*4fe0*/  @UP0 UIADD3 UR18, UR31, UR18, URZ ;  /* 0x000000121f120290 */ /* 0x000fe4000fffe03f */
[----:B------:R-:W-:Y:S02]  /*4ff0*/  @UP0 UIADD3 UR21, UP3, UR11, UR19, URZ ;  /* 0x000000130b150290 */ /* 0x000fe4000ff7e03f */
[----:B------:R-:W-:Y:S02]  /*5000*/  @UP0 USHF.L.U64.HI UR18, UR30, 0x6, UR18 ;  /* 0x000000061e120899 */ /* 0x000fe40008010212 */
[----:B------:R3:W-:Y:S01]  /*5010*/  LDGSTS.E.BYPASS.LTC128B.128 [R233+0x1900], [R102.64+0x40], !P5 ;  /* 0x0190004066e97fae */ /* 0x0007e2000e901d50 */
[----:B------:R-:W-:Y:S02]  /*5020*/  @UP0 UIADD3 UR20, UP5, UP4, UR14, UR19, UR12 ;  /* 0x000000130e140290 */ /* 0x000fe4000fcbe00c */
[----:B------:R-:W-:Y:S05]  /*5030*/  @UP0 UIADD3 UR22, UP2, UP1, UR14, UR21, UR12 ;  /* 0x000000150e160290 */ /* 0x000fea000f95e00c */
[----:B------:R3:W-:Y:S08]  /*5040*/  LDGSTS.E.BYPASS.LTC128B.128 [R233+0x2900], [R102.64+0x80], !P4 ;  /* 0x0290008066e97fae */ /* 0x0007f0000e101d50 */
[----:B------:R-:W-:Y:S08]  /*5050*/  LDSM.16.M88.4 R196, [R216+0x4100] ;  /* 0x00410000d8c4783b */ /* 0x000ff00000000200 */
[----:B-1----:R-:W1:Y:S08]  /*5060*/  LDSM.16.M88.4 R192, [R219+0x8100] ;  /* 0x00810000dbc0783b */ /* 0x002e700000000200 */
[----:B------:R-:W4:Y:S08]  /*5070*/  LDSM.16.M88.4 R200, [R219+0x9100] ;  /* 0x00910000dbc8783b */ /* 0x000f300000000200 */
[----:B------:R-:W5:Y:S08]  /*5080*/  LDSM.16.M88.4 R172, [R216+0x4500] ;  /* 0x00450000d8ac783b */ /* 0x000f700000000200 */
[----:B------:R-:W2:Y:S08]  /*5090*/  LDSM.16.M88.4 R180, [R216+0x4900] ;  /* 0x00490000d8b4783b */ /* 0x000eb00000000200 */
[----:B------:R-:W2:Y:S01]  /*50a0*/  LDSM.16.M88.4 R184, [R216+0x4d00] ;  /* 0x004d0000d8b8783b */ /* 0x000ea20000000200 */
[-C--:B-1----:R-:W-:Y:S07]  /*50b0*/  HMMA.16816.F32 R4, R192, R196.reuse, R4 ;  /* 0x000000c4c004723c */ /* 0x082fee0000001804 */
[----:B------:R-:W-:Y:S01]  /*50c0*/  LDSM.16.M88.4 R204, [R220+0x8100] ;  /* 0x00810000dccc783b */ /* 0x000fe20000000200 */
[C---:B----4-:R-:W-:Y:S07]  /*50d0*/  HMMA.16816.F32 R8, R200.reuse, R196, R8 ;  /* 0x000000c4c808723c */ /* 0x050fee0000001808 */
[----:B------:R-:W1:Y:S01]  /*50e0*/  LDSM.16.M88.4 R208, [R229] ;  /* 0x00000000e5d0783b */ /* 0x000e620000000200 */
[-C--:B------:R-:W-:Y:S07]  /*50f0*/  HMMA.16816.F32 R12, R200, R198.reuse, R12 ;  /* 0x000000c6c80c723c */ /* 0x080fee000000180c */
[----:B------:R-:W4:Y:S01]  /*5100*/  LDSM.16.M88.4 R212, [R220+0x9100] ;  /* 0x00910000dcd4783b */ /* 0x000f220000000200 */
[C---:B------:R-:W-:Y:S07]  /*5110*/  HMMA.16816.F32 R16, R192.reuse, R198, R16 ;  /* 0x000000c6c010723c */ /* 0x040fee0000001810 */
[----:B------:R-:W1:Y:S01]  /*5120*/  LDSM.16.M88.4 R176, [R228] ;  /* 0x00000000e4b0783b */ /* 0x000e620000000200 */
[-C--:B-----5:R-:W-:Y:S07]  /*5130*/  HMMA.16816.F32 R20, R192, R172.reuse, R20 ;  /* 0x000000acc014723c */ /* 0x0a0fee0000001814 */
[----:B------:R-:W5:Y:S01]  /*5140*/  LDSM.16.M88.4 R188, [R227] ;  /* 0x00000000e3bc783b */ /* 0x000f620000000200 */
[C---:B------:R-:W-:Y:S07]  /*5150*/  HMMA.16816.F32 R24, R200.reuse, R172, R24 ;  /* 0x000000acc818723c */ /* 0x040fee0000001818 */
[----:B------:R-:W-:Y:S01]  /*5160*/  LDSM.16.M88.4 R196, [R216+0x5900] ;  /* 0x00590000d8c4783b */ /* 0x000fe20000000200 */
[-C--:B------:R-:W-:Y:S07]  /*5170*/  HMMA.16816.F32 R28, R200, R174.reuse, R28 ;  /* 0x000000aec81c723c */ /* 0x080fee000000181c */
[----:B------:R-:W0:Y:S01]  /*5180*/  LDGDEPBAR ;  /* 0x00000000000079af */ /* 0x000e220000000000 */
[C---:B------:R-:W-:Y:S07]  /*5190*/  HMMA.16816.F32 R32, R192.reuse, R174, R32 ;  /* 0x000000aec020723c */ /* 0x040fee0000001820 */
[----:B------:R-:W1:Y:S01]  /*51a0*/  LDSM.16.M88.4 R172, [R226] ;  /* 0x00000000e2ac783b */ /* 0x000e620000000200 */
[-C--:B--2---:R-:W-:Y:S08]  /*51b0*/  HMMA.16816.F32 R36, R192, R180.reuse, R36 ;  /* 0x000000b4c024723c */ /* 0x084ff00000001824 */
[C---:B------:R-:W-:Y:S08]  /*51c0*/  HMMA.16816.F32 R40, R200.reuse, R180, R40 ;  /* 0x000000b4c828723c */ /* 0x040ff00000001828 */
[-C--:B------:R-:W-:Y:S08]  /*51d0*/  HMMA.16816.F32 R44, R200, R182.reuse, R44 ;  /* 0x000000b6c82c723c */ /* 0x080ff0000000182c */
[C---:B------:R-:W-:Y:S01]  /*51e0*/  HMMA.16816.F32 R48, R192.reuse, R182, R48 ;  /* 0x000000b6c030723c */ /* 0x040fe20000001830 */
[----:B------:R-:W-:Y:S07]  /*51f0*/  LDSM.16.M88.4 R180, [R219+0xa100] ;  /* 0x00a10000dbb4783b */ /* 0x000fee0000000200 */
[-C--:B------:R-:W-:Y:S08]  /*5200*/  HMMA.16816.F32 R52, R192, R184.reuse, R52 ;  /* 0x000000b8c034723c */ /* 0x080ff00000001834 */
[C---:B------:R-:W-:Y:S08]  /*5210*/  HMMA.16816.F32 R56, R200.reuse, R184, R56 ;  /* 0x000000b8c838723c */ /* 0x040ff00000001838 */
[-C--:B------:R-:W-:Y:S01]  /*5220*/  HMMA.16816.F32 R60, R200, R186.reuse, R60 ;  /* 0x000000bac83c723c */ /* 0x080fe2000000183c */
[----:B------:R-:W-:Y:S07]  /*5230*/  LDSM.16.M88.4 R200, [R216+0x5d00] ;  /* 0x005d0000d8c8783b */ /* 0x000fee0000000200 */
[----:B------:R-:W-:Y:S01]  /*5240*/  HMMA.16816.F32 R64, R192, R186, R64 ;  /* 0x000000bac040723c */ /* 0x000fe20000001840 */
[----:B------:R-:W2:Y:S07]  /*5250*/  LDSM.16.M88.4 R184, [R216+0x5100] ;  /* 0x00510000d8b8783b */ /* 0x000eae0000000200 */
[-C--:B-1----:R-:W-:Y:S01]  /*5260*/  HMMA.16816.F32 R4, R204, R208.reuse, R4 ;  /* 0x000000d0cc04723c */ /* 0x082fe20000001804 */
[----:B------:R-:W1:Y:S07]  /*5270*/  LDSM.16.M88.4 R192, [R219+0xb100] ;  /* 0x00b10000dbc0783b */ /* 0x000e6e0000000200 */
[C---:B----4-:R-:W-:Y:S08]  /*5280*/  HMMA.16816.F32 R8, R212.reuse, R208, R8 ;  /* 0x000000d0d408723c */ /* 0x050ff00000001808 */
[-C--:B------:R-:W-:Y:S08]  /*5290*/  HMMA.16816.F32 R12, R212, R210.reuse, R12 ;  /* 0x000000d2d40c723c */ /* 0x080ff0000000180c */
[C---:B------:R-:W-:Y:S01]  /*52a0*/  HMMA.16816.F32 R16, R204.reuse, R210, R16 ;  /* 0x000000d2cc10723c */ /* 0x040fe20000001810 */
[----:B------:R-:W-:Y:S07]  /*52b0*/  LDSM.16.M88.4 R208, [R225] ;  /* 0x00000000e1d0783b */ /* 0x000fee0000000200 */
[-C--:B------:R-:W-:Y:S08]  /*52c0*/  HMMA.16816.F32 R20, R204, R176.reuse, R20 ;  /* 0x000000b0cc14723c */ /* 0x080ff00000001814 */
[C---:B------:R-:W-:Y:S08]  /*52d0*/  HMMA.16816.F32 R24, R212.reuse, R176, R24 ;  /* 0x000000b0d418723c */ /* 0x040ff00000001818 */
[-C--:B------:R-:W-:Y:S08]  /*52e0*/  HMMA.16816.F32 R28, R212, R178.reuse, R28 ;  /* 0x000000b2d41c723c */ /* 0x080ff0000000181c */
[C---:B------:R-:W-:Y:S01]  /*52f0*/  HMMA.16816.F32 R32, R204.reuse, R178, R32 ;  /* 0x000000b2cc20723c */ /* 0x040fe20000001820 */
[----:B------:R-:W4:Y:S07]  /*5300*/  LDSM.16.M88.4 R176, [R216+0x5500] ;  /* 0x00550000d8b0783b */ /* 0x000f2e0000000200 */
[-C--:B-----5:R-:W-:Y:S08]  /*5310*/  HMMA.16816.F32 R36, R204, R188.reuse, R36 ;  /* 0x000000bccc24723c */ /* 0x0a0ff00000001824 */
[C---:B------:R-:W-:Y:S08]  /*5320*/  HMMA.16816.F32 R40, R212.reuse, R188, R40 ;  /* 0x000000bcd428723c */ /* 0x040ff00000001828 */
[-C--:B------:R-:W-:Y:S08]  /*5330*/  HMMA.16816.F32 R44, R212, R190.reuse, R44 ;  /* 0x000000bed42c723c */ /* 0x080ff0000000182c */
[C---:B------:R-:W-:Y:S01]  /*5340*/  HMMA.16816.F32 R48, R204.reuse, R190, R48 ;  /* 0x000000becc30723c */ /* 0x040fe20000001830 */
[----:B------:R-:W5:Y:S07]  /*5350*/  LDSM.16.M88.4 R188, [R220+0xa100] ;  /* 0x00a10000dcbc783b */ /* 0x000f6e0000000200 */
[-C--:B------:R-:W-:Y:S08]  /*5360*/  HMMA.16816.F32 R52, R204, R172.reuse, R52 ;  /* 0x000000accc34723c */ /* 0x080ff00000001834 */
[C---:B------:R-:W-:Y:S08]  /*5370*/  HMMA.16816.F32 R56, R212.reuse, R172, R56 ;  /* 0x000000acd438723c */ /* 0x040ff00000001838 */
[-C--:B------:R-:W-:Y:S08]  /*5380*/  HMMA.16816.F32 R60, R212, R174.reuse, R60 ;  /* 0x000000aed43c723c */ /* 0x080ff0000000183c */
[----:B------:R-:W-:Y:S01]  /*5390*/  HMMA.16816.F32 R64, R204, R174, R64 ;  /* 0x000000aecc40723c */ /* 0x000fe20000001840 */
[----:B------:R-:W3:Y:S07]  /*53a0*/  LDSM.16.M88.4 R172, [R220+0xb100] ;  /* 0x00b10000dcac783b */ /* 0x000eee0000000200 */
[-C--:B--2---:R-:W-:Y:S08]  /*53b0*/  HMMA.16816.F32 R4, R180, R184.reuse, R4 ;  /* 0x000000b8b404723c */ /* 0x084ff00000001804 */
[C---:B-1----:R-:W-:Y:S08]  /*53c0*/  HMMA.16816.F32 R8, R192.reuse, R184, R8 ;  /* 0x000000b8c008723c */ /* 0x042ff00000001808 */
[-C--:B------:R-:W-:Y:S08]  /*53d0*/  HMMA.16816.F32 R12, R192, R186.reuse, R12 ;  /* 0x000000bac00c723c */ /* 0x080ff0000000180c */
[C---:B------:R-:W-:Y:S08]  /*53e0*/  HMMA.16816.F32 R16, R180.reuse, R186, R16 ;  /* 0x000000bab410723c */ /* 0x040ff00000001810 */
[-C--:B----4-:R-:W-:Y:S08]  /*53f0*/  HMMA.16816.F32 R20, R180, R176.reuse, R20 ;  /* 0x000000b0b414723c */ /* 0x090ff00000001814 */
[C---:B------:R-:W-:Y:S08]  /*5400*/  HMMA.16816.F32 R24, R192.reuse, R176, R24 ;  /* 0x000000b0c018723c */ /* 0x040ff00000001818 */
[-C--:B------:R-:W-:Y:S08]  /*5410*/  HMMA.16816.F32 R28, R192, R178.reuse, R28 ;  /* 0x000000b2c01c723c */ /* 0x080ff0000000181c */
        /* <DEDUP_REMOVED lines=8> */
[----:B------:R-:W-:Y:S08]  /*54a0*/  HMMA.16816.F32 R64, R180, R202, R64 ;  /* 0x000000cab440723c */ /* 0x000ff00000001840 */
[-C--:B-----5:R-:W-:Y:S08]  /*54b0*/  HMMA.16816.F32 R4, R188, R208.reuse, R4 ;  /* 0x000000d0bc04723c */ /* 0x0a0ff00000001804 */
[C---:B---3--:R-:W-:Y:S08]  /*54c0*/  HMMA.16816.F32 R8, R172.reuse, R208, R8 ;  /* 0x000000d0ac08723c */ /* 0x048ff00000001808 */
[-C--:B------:R-:W-:Y:S08]  /*54d0*/  HMMA.16816.F32 R12, R172, R210.reuse, R12 ;  /* 0x000000d2ac0c723c */ /* 0x080ff0000000180c */
[----:B------:R-:W-:Y:S01]  /*54e0*/  FMUL.FTZ R4, R4, c[0x0][0x320] ;  /* 0x0000c80004047a20 */ /* 0x000fe20000410000 */
[C---:B------:R-:W-:Y:S03]  /*54f0*/  HMMA.16816.F32 R16, R188.reuse, R210, R16 ;  /* 0x000000d2bc10723c */ /* 0x040fe60000001810 */
[----:B------:R-:W-:Y:S01]  /*5500*/  MUFU.TANH R177, R4 ;  /* 0x0000000400b17308 */ /* 0x000fe20000002400 */
[----:B------:R-:W-:Y:S02]  /*5510*/  FMUL.FTZ R5, R5, c[0x0][0x320] ;  /* 0x0000c80005057a20 */ /* 0x000fe40000410000 */
[----:B------:R-:W-:Y:S02]  /*5520*/  FMUL.FTZ R6, R6, c[0x0][0x320] ;  /* 0x0000c80006067a20 */ /* 0x000fe40000410000 */
[----:B------:R-:W-:Y:S04]  /*5530*/  FMUL.FTZ R7, R7, c[0x0][0x320] ;  /* 0x0000c80007077a20 */ /* 0x000fe80000410000 */
[----:B------:R-:W-:Y:S01]  /*5540*/  FMUL.FTZ R8, R8, c[0x0][0x320] ;  /* 0x0000c80008087a20 */ /* 0x000fe20000410000 */
[----:B------:R-:W-:Y:S01]  /*5550*/  MUFU.TANH R176, R5 ;  /* 0x0000000500b07308 */ /* 0x000fe20000002400 */
[----:B------:R-:W-:Y:S02]  /*5560*/  FMUL.FTZ R9, R9, c[0x0][0x320] ;  /* 0x0000c80009097a20 */ /* 0x000fe40000410000 */
[----:B------:R-:W-:Y:S02]  /*5570*/  FMUL.FTZ R10, R10, c[0x0][0x320] ;  /* 0x0000c8000a0a7a20 */ /* 0x000fe40000410000 */
[----:B------:R-:W-:Y:S02]  /*5580*/  FMUL.FTZ R11, R11, c[0x0][0x320] ;  /* 0x0000c8000b0b7a20 */ /* 0x000fe40000410000 */
[----:B------:R-:W-:Y:S02]  /*5590*/  FMUL.FTZ R13, R13, c[0x0][0x320] ;  /* 0x0000c8000d0d7a20 */ /* 0x000fe40000410000 */
[----:B------:R-:W-:Y:S01]  /*55a0*/  FMUL.FTZ R12, R12, c[0x0][0x320] ;  /* 0x0000c8000c0c7a20 */ /* 0x000fe20000410000 */
[----:B------:R-:W-:Y:S01]  /*55b0*/  MUFU.TANH R179, R6 ;  /* 0x0000000600b37308 */ /* 0x000fe20000002400 */
[----:B------:R-:W-:Y:S02]  /*55c0*/  FMUL.FTZ R18, R18, c[0x0][0x320] ;  /* 0x0000c80012127a20 */ /* 0x000fe40000410000 */
[----:B------:R-:W-:Y:S02]  /*55d0*/  FMUL.FTZ R16, R16, c[0x0][0x320] ;  /* 0x0000c80010107a20 */ /* 0x000fe40000410000 */
[----:B------:R-:W-:Y:S02]  /*55e0*/  FMUL.FTZ R19, R19, c[0x0][0x320] ;  /* 0x0000c80013137a20 */ /* 0x000fe40000410000 */
[----:B------:R-:W-:Y:S02]  /*55f0*/  FMUL.FTZ R17, R17, c[0x0][0x320] ;  /* 0x0000c80011117a20 */ /* 0x000fe40000410000 */
[----:B------:R-:W-:Y:S01]  /*5600*/  FMUL.FTZ R14, R14, c[0x0][0x320] ;  /* 0x0000c8000e0e7a20 */ /* 0x000fe20000410000 */
[----:B------:R1:W-:Y:S01]  /*5610*/  MUFU.TANH R178, R7 ;  /* 0x0000000700b27308 */ /* 0x0003e20000002400 */
[----:B------:R-:W-:Y:S09]  /*5620*/  FMUL.FTZ R15, R15, c[0x0][0x320] ;  /* 0x0000c8000f0f7a20 */ /* 0x000ff20000410000 */
[----:B------:R-:W2:Y:S10]  /*5630*/  MUFU.TANH R182, R8 ;  /* 0x0000000800b67308 */ /* 0x000eb40000002400 */
[----:B------:R-:W-:Y:S01]  /*5640*/  MUFU.TANH R181, R9 ;  /* 0x0000000900b57308 */ /* 0x000fe20000002400 */
[----:B-1----:R-:W1:Y:S09]  /*5650*/  LDSM.16.M88.4 R4, [R224] ;  /* 0x00000000e004783b */ /* 0x002e720000000200 */
[----:B------:R-:W-:Y:S01]  /*5660*/  MUFU.TANH R184, R10 ;  /* 0x0000000a00b87308 */ /* 0x000fe20000002400 */
[----:B--2---:R-:W-:Y:S09]  /*5670*/  FMNMX.FTZ R0, R182, R106, !PT ;  /* 0x0000006ab6007209 */ /* 0x004ff20007810000 */
[----:B------:R2:W-:Y:S10]  /*5680*/  MUFU.TANH R185, R11 ;  /* 0x0000000b00b97308 */ /* 0x0005f40000002400 */
[----:B------:R-:W-:Y:S10]  /*5690*/  MUFU.TANH R18, R18 ;  /* 0x0000001200127308 */ /* 0x000ff40000002400 */
[----:B------:R-:W3:Y:S01]  /*56a0*/  MUFU.TANH R16, R16 ;  /* 0x0000001000107308 */ /* 0x000ee20000002400 */
[----:B--2---:R-:W2:Y:S01]  /*56b0*/  LDSM.16.M88.4 R8, [R223] ;  /* 0x00000000df08783b */ /* 0x004ea20000000200 */
[-C--:B-1----:R-:W-:Y:S08]  /*56c0*/  HMMA.16816.F32 R20, R188, R4.reuse, R20 ;  /* 0x00000004bc14723c */ /* 0x082ff00000001814 */
[----:B------:R-:W-:Y:S01]  /*56d0*/  MUFU.TANH R12, R12 ;  /* 0x0000000c000c7308 */ /* 0x000fe20000002400 */
[C---:B------:R-:W-:Y:S09]  /*56e0*/  HMMA.16816.F32 R24, R172.reuse, R4, R24 ;  /* 0x00000004ac18723c */ /* 0x040ff20000001818 */
[----:B------:R-:W-:Y:S01]  /*56f0*/  MUFU.TANH R19, R19 ;  /* 0x0000001300137308 */ /* 0x000fe20000002400 */
[-C--:B------:R-:W-:Y:S08]  /*5700*/  HMMA.16816.F32 R28, R172, R6.reuse, R28 ;  /* 0x00000006ac1c723c */ /* 0x080ff0000000181c */
[C---:B------:R-:W-:Y:S01]  /*5710*/  HMMA.16816.F32 R32, R188.reuse, R6, R32 ;  /* 0x00000006bc20723c */ /* 0x040fe20000001820 */
[----:B------:R-:W1:Y:S01]  /*5720*/  MUFU.TANH R17, R17 ;  /* 0x0000001100117308 */ /* 0x000e620000002400 */
[----:B------:R-:W4:Y:S01]  /*5730*/  LDSM.16.M88.4 R4, [R222] ;  /* 0x00000000de04783b */ /* 0x000f220000000200 */
[----:B------:R-:W-:Y:S04]  /*5740*/  DEPBAR.LE SB0, 0x0 ;  /* 0x000080000000791a */ /* 0x000fe80000000000 */
[----:B------:R-:W-:Y:S02]  /*5750*/  FMUL.FTZ R22, R22, c[0x0][0x320] ;  /* 0x0000c80016167a20 */ /* 0x000fe40000410000 */
[----:B------:R-:W-:Y:S02]  /*5760*/  FMUL.FTZ R23, R23, c[0x0][0x320] ;  /* 0x0000c80017177a20 */ /* 0x000fe40000410000 */
[----:B------:R-:W-:Y:S01]  /*5770*/  MUFU.TANH R196, R22 ;  /* 0x0000001600c47308 */ /* 0x000fe20000002400 */
[----:B------:R-:W-:Y:S01]  /*5780*/  BAR.SYNC.DEFER_BLOCKING 0x0 ;  /* 0x0000000000007b1d */ /* 0x000fe20000010000 */
[----:B------:R-:W-:Y:S01]  /*5790*/  FMUL.FTZ R26, R26, c[0x0][0x320] ;  /* 0x0000c8001a1a7a20 */ /* 0x000fe20000410000 */
[-C--:B--2---:R-:W-:Y:S05]  /*57a0*/  HMMA.16816.F32 R36, R188, R8.reuse, R36 ;  /* 0x00000008bc24723c */ /* 0x084fea0000001824 */
[----:B------:R-:W-:Y:S02]  /*57b0*/  FMUL.FTZ R27, R27, c[0x0][0x320] ;  /* 0x0000c8001b1b7a20 */ /* 0x000fe40000410000 */
[----:B------:R-:W-:Y:S01]  /*57c0*/  MUFU.TANH R202, R26 ;  /* 0x0000001a00ca7308 */ /* 0x000fe20000002400 */
[----:B------:R-:W-:Y:S01]  /*57d0*/  FMUL.FTZ R20, R20, c[0x0][0x320] ;  /* 0x0000c80014147a20 */ /* 0x000fe20000410000 */
[C---:B------:R-:W-:Y:S01]  /*57e0*/  HMMA.16816.F32 R40, R172.reuse, R8, R40 ;  /* 0x00000008ac28723c */ /* 0x040fe20000001828 */
[----:B------:R-:W2:Y:S03]  /*57f0*/  LDL R8, [R1+0x30] ;  /* 0x0000300001087983 */ /* 0x000ea60000100800 */
[----:B------:R-:W-:Y:S02]  /*5800*/  FMUL.FTZ R21, R21, c[0x0][0x320] ;  /* 0x0000c80015157a20 */ /* 0x000fe40000410000 */
[----:B------:R-:W-:Y:S02]  /*5810*/  FMUL.FTZ R24, R24, c[0x0][0x320] ;  /* 0x0000c80018187a20 */ /* 0x000fe40000410000 */
[----:B------:R5:W-:Y:S01]  /*5820*/  MUFU.TANH R197, R23 ;  /* 0x0000001700c57308 */ /* 0x000be20000002400 */
[-C--:B------:R-:W-:Y:S03]  /*5830*/  HMMA.16816.F32 R44, R172, R10.reuse, R44 ;  /* 0x0000000aac2c723c */ /* 0x080fe6000000182c */
[----:B------:R-:W-:Y:S02]  /*5840*/  FMUL.FTZ R25, R25, c[0x0][0x320] ;  /* 0x0000c80019197a20 */ /* 0x000fe40000410000 */
[----:B------:R-:W-:Y:S02]  /*5850*/  FMUL.FTZ R34, R34, c[0x0][0x320] ;  /* 0x0000c80022227a20 */ /* 0x000fe40000410000 */
[----:B------:R-:W-:Y:S01]  /*5860*/  FMUL.FTZ R38, R38, c[0x0][0x320] ;  /* 0x0000c80026267a20 */ /* 0x000fe20000410000 */
[C---:B------:R-:W-:Y:S01]  /*5870*/  HMMA.16816.F32 R48, R188.reuse, R10, R48 ;  /* 0x0000000abc30723c */ /* 0x040fe20000001830 */
[----:B------:R1:W-:Y:S03]  /*5880*/  MUFU.TANH R204, R27 ;  /* 0x0000001b00cc7308 */ /* 0x0003e60000002400 */
[----:B------:R-:W-:Y:S02]  /*5890*/  FMUL.FTZ R36, R36, c[0x0][0x320] ;  /* 0x0000c80024247a20 */ /* 0x000fe40000410000 */
[----:B------:R-:W-:Y:S02]  /*58a0*/  FMUL.FTZ R39, R39, c[0x0][0x320] ;  /* 0x0000c80027277a20 */ /* 0x000fe40000410000 */
[-C--:B----4-:R-:W-:Y:S03]  /*58b0*/  HMMA.16816.F32 R52, R188, R4.reuse, R52 ;  /* 0x00000004bc34723c */ /* 0x090fe60000001834 */
[----:B------:R-:W-:Y:S01]  /*58c0*/  MUFU.TANH R180, R13 ;  /* 0x0000000d00b47308 */ /* 0x000fe20000002400 */
[----:B------:R-:W-:Y:S02]  /*58d0*/  FMUL.FTZ R41, R41, c[0x0][0x320] ;  /* 0x0000c80029297a20 */ /* 0x000fe40000410000 */
[----:B------:R-:W-:Y:S01]  /*58e0*/  FMUL.FTZ R37, R37, c[0x0][0x320] ;  /* 0x0000c80025257a20 */ /* 0x000fe20000410000 */
[----:B-----5:R-:W4:Y:S01]  /*58f0*/  LDL.64 R22, [R1+0x8] ;  /* 0x0000080001167983 */ /* 0x020f220000100a00 */
[C---:B------:R-:W-:Y:S04]  /*5900*/  HMMA.16816.F32 R56, R172.reuse, R4, R56 ;  /* 0x00000004ac38723c */ /* 0x040fe80000001838 */
[----:B------:R-:W-:Y:S01]  /*5910*/  FMUL.FTZ R32, R32, c[0x0][0x320] ;  /* 0x0000c80020207a20 */ /* 0x000fe20000410000 */
[----:B------:R-:W-:Y:S01]  /*5920*/  MUFU.TANH R2, R41 ;  /* 0x0000002900027308 */ /* 0x000fe20000002400 */
[----:B------:R-:W-:Y:S01]  /*5930*/  FMUL.FTZ R40, R40, c[0x0][0x320] ;  /* 0x0000c80028287a20 */ /* 0x000fe20000410000 */
[----:B------:R-:W-:Y:S01]  /*5940*/  FMNMX.FTZ R4, R177, R3, !PT ;  /* 0x00000003b1047209 */ /* 0x000fe20007810000 */
[----:B------:R-:W-:Y:S01]  /*5950*/  FMUL.FTZ R48, R48, c[0x0][0x320] ;  /* 0x0000c80030307a20 */ /* 0x000fe20000410000 */
[----:B-1----:R-:W5:Y:S01]  /*5960*/  LDL.64 R26, [R1+0x38] ;  /* 0x00003800011a7983 */ /* 0x002f620000100a00 */
[-C--:B------:R-:W-:Y:S03]  /*5970*/  HMMA.16816.F32 R60, R172, R6.reuse, R60 ;  /* 0x00000006ac3c723c */ /* 0x080fe6000000183c */
[----:B------:R-:W-:Y:S01]  /*5980*/  FMUL.FTZ R49, R49, c[0x0][0x320] ;  /* 0x0000c80031317a20 */ /* 0x000fe20000410000 */
[----:B------:R-:W-:Y:S01]  /*5990*/  FMNMX.FTZ R4, R176, R4, !PT ;  /* 0x00000004b0047209 */ /* 0x000fe20007810000 */
[----:B------:R-:W-:Y:S01]  /*59a0*/  MUFU.TANH R203, R48 ;  /* 0x0000003000cb7308 */ /* 0x000fe20000002400 */
[----:B------:R-:W-:Y:S02]  /*59b0*/  FMUL.FTZ R54, R54, c[0x0][0x320] ;  /* 0x0000c80036367a20 */ /* 0x000fe40000410000 */
[----:B------:R-:W-:Y:S01]  /*59c0*/  FMUL.FTZ R52, R52, c[0x0][0x320] ;  /* 0x0000c80034347a20 */ /* 0x000fe20000410000 */
[----:B---3--:R-:W-:Y:S01]  /*59d0*/  FMNMX.FTZ R4, R16, R4, !PT ;  /* 0x0000000410047209 */ /* 0x008fe20007810000 */
[----:B------:R-:W-:Y:S04]  /*59e0*/  HMMA.16816.F32 R64, R188, R6, R64 ;  /* 0x00000006bc40723c */ /* 0x000fe80000001840 */
[----:B------:R-:W-:Y:S01]  /*59f0*/  FMUL.FTZ R56, R56, c[0x0][0x320] ;  /* 0x0000c80038387a20 */ /* 0x000fe20000410000 */
[----:B------:R-:W1:Y:S01]  /*5a00*/  MUFU.TANH R192, R20 ;  /* 0x0000001400c07308 */ /* 0x000e620000002400 */
[----:B------:R-:W-:Y:S01]  /*5a10*/  FMUL.FTZ R55, R55, c[0x0][0x320] ;  /* 0x0000c80037377a20 */ /* 0x000fe20000410000 */
[----:B------:R-:W-:Y:S01]  /*5a20*/  FMNMX.FTZ R4, R17, R4, !PT ;  /* 0x0000000411047209 */ /* 0x000fe20007810000 */
[----:B------:R-:W-:Y:S04]  /*5a30*/  FMUL.FTZ R53, R53, c[0x0][0x320] ;  /* 0x0000c80035357a20 */ /* 0x000fe80000410000 */
[----:B------:R-:W-:Y:S02]  /*5a40*/  FMUL.FTZ R35, R35, c[0x0][0x320] ;  /* 0x0000c80023237a20 */ /* 0x000fe40000410000 */
[----:B------:R-:W-:Y:S01]  /*5a50*/  FMUL.FTZ R33, R33, c[0x0][0x320] ;  /* 0x0000c80021217a20 */ /* 0x000fe20000410000 */
[----:B------:R3:W-:Y:S01]  /*5a60*/  MUFU.TANH R48, R56 ;  /* 0x0000003800307308 */ /* 0x0007e20000002400 */
[----:B------:R-:W-:Y:S02]  /*5a70*/  FMUL.FTZ R50, R50, c[0x0][0x320] ;  /* 0x0000c80032327a20 */ /* 0x000fe40000410000 */
[----:B------:R-:W-:Y:S02]  /*5a80*/  FMUL.FTZ R44, R44, c[0x0][0x320] ;  /* 0x0000c8002c2c7a20 */ /* 0x000fe40000410000 */
[----:B------:R-:W-:Y:S02]  /*5a90*/  FMUL.FTZ R51, R51, c[0x0][0x320] ;  /* 0x0000c80033337a20 */ /* 0x000fe40000410000 */
[----:B------:R-:W-:Y:S02]  /*5aa0*/  FMUL.FTZ R57, R57, c[0x0][0x320] ;  /* 0x0000c80039397a20 */ /* 0x000fe40000410000 */
[----:B------:R-:W-:Y:S01]  /*5ab0*/  FMUL.FTZ R65, R65, c[0x0][0x320] ;  /* 0x0000c80041417a20 */ /* 0x000fe20000410000 */
[----:B------:R-:W-:Y:S01]  /*5ac0*/  MUFU.TANH R199, R24 ;  /* 0x0000001800c77308 */ /* 0x000fe20000002400 */
[----:B------:R-:W-:Y:S02]  /*5ad0*/  FMUL.FTZ R66, R66, c[0x0][0x320] ;  /* 0x0000c80042427a20 */ /* 0x000fe40000410000 */
[----:B------:R-:W-:Y:S01]  /*5ae0*/  FMUL.FTZ R67, R67, c[0x0][0x320] ;  /* 0x0000c80043437a20 */ /* 0x000fe20000410000 */
[----:B-1----:R-:W-:Y:S01]  /*5af0*/  FMNMX.FTZ R4, R192, R4, !PT ;  /* 0x00000004c0047209 */ /* 0x002fe20007810000 */
[----:B------:R-:W-:Y:S02]  /*5b00*/  FMUL.FTZ R64, R64, c[0x0][0x320] ;  /* 0x0000c80040407a20 */ /* 0x000fe40000410000 */
[----:B------:R-:W-:Y:S02]  /*5b10*/  FMUL.FTZ R60, R60, c[0x0][0x320] ;  /* 0x0000c8003c3c7a20 */ /* 0x000fe40000410000 */
[----:B------:R-:W-:Y:S01]  /*5b20*/  FMUL.FTZ R61, R61, c[0x0][0x320] ;  /* 0x0000c8003d3d7a20 */ /* 0x000fe20000410000 */
[----:B------:R-:W1:Y:S01]  /*5b30*/  MUFU.TANH R193, R21 ;  /* 0x0000001500c17308 */ /* 0x000e620000002400 */
[----:B------:R-:W-:Y:S02]  /*5b40*/  FMUL.FTZ R58, R58, c[0x0][0x320] ;  /* 0x0000c8003a3a7a20 */ /* 0x000fe40000410000 */
[----:B------:R-:W-:Y:S01]  /*5b50*/  FMUL.FTZ R59, R59, c[0x0][0x320] ;  /* 0x0000c8003b3b7a20 */ /* 0x000fe20000410000 */
[----:B---3--:R-:W-:Y:S01]  /*5b60*/  MOV R56, R2 ;  /* 0x0000000200387202 */ /* 0x008fe20000000f00 */
[----:B------:R-:W-:Y:S01]  /*5b70*/  FMUL.FTZ R62, R62, c[0x0][0x320] ;  /* 0x0000c8003e3e7a20 */ /* 0x000fe20000410000 */
[----:B------:R-:W-:Y:S01]  /*5b80*/  FMNMX.FTZ R2, R179, R100, !PT ;  /* 0x00000064b3027209 */ /* 0x000fe20007810000 */
[----:B------:R-:W-:Y:S02]  /*5b90*/  FMUL.FTZ R28, R28, c[0x0][0x320] ;  /* 0x0000c8001c1c7a20 */ /* 0x000fe40000410000 */
[----:B------:R-:W-:Y:S01]  /*5ba0*/  FMUL.FTZ R29, R29, c[0x0][0x320] ;  /* 0x0000c8001d1d7a20 */ /* 0x000fe20000410000 */
[----:B------:R-:W3:Y:S01]  /*5bb0*/  MUFU.TANH R198, R25 ;  /* 0x0000001900c67308 */ /* 0x000ee20000002400 */
[----:B------:R-:W-:Y:S01]  /*5bc0*/  FMNMX.FTZ R5, R178, R2, !PT ;  /* 0x00000002b2057209 */ /* 0x000fe20007810000 */
[----:B------:R-:W-:Y:S01]  /*5bd0*/  FMUL.FTZ R45, R45, c[0x0][0x320] ;  /* 0x0000c8002d2d7a20 */ /* 0x000fe20000410000 */
[----:B------:R-:W-:Y:S01]  /*5be0*/  FMNMX.FTZ R2, R181, R0, !PT ;  /* 0x00000000b5027209 */ /* 0x000fe20007810000 */
[----:B------:R-:W-:Y:S01]  /*5bf0*/  FMUL.FTZ R30, R30, c[0x0][0x320] ;  /* 0x0000c8001e1e7a20 */ /* 0x000fe20000410000 */
[----:B------:R-:W-:Y:S01]  /*5c00*/  FMNMX.FTZ R0, R18, R5, !PT ;  /* 0x0000000512007209 */ /* 0x000fe20007810000 */
[----:B------:R-:W-:Y:S01]  /*5c10*/  FMUL.FTZ R31, R31, c[0x0][0x320] ;  /* 0x0000c8001f1f7a20 */ /* 0x000fe20000410000 */
[----:B------:R-:W-:Y:S01]  /*5c20*/  FMNMX.FTZ R2, R12, R2, !PT ;  /* 0x000000020c027209 */ /* 0x000fe20007810000 */
[----:B------:R-:W-:Y:S01]  /*5c30*/  FMUL.FTZ R42, R42, c[0x0][0x320] ;  /* 0x0000c8002a2a7a20 */ /* 0x000fe20000410000 */
[----:B------:R-:W-:Y:S01]  /*5c40*/  FMNMX.FTZ R0, R19, R0, !PT ;  /* 0x0000000013007209 */ /* 0x000fe20007810000 */
[----:B------:R-:W3:Y:S01]  /*5c50*/  MUFU.TANH R194, R34 ;  /* 0x0000002200c27308 */ /* 0x000ee20000002400 */
[----:B------:R-:W-:Y:S01]  /*5c60*/  FMNMX.FTZ R5, R180, R2, !PT ;  /* 0x00000002b4057209 */ /* 0x000fe20007810000 */
[----:B------:R-:W-:Y:S01]  /*5c70*/  FMUL.FTZ R43, R43, c[0x0][0x320] ;  /* 0x0000c8002b2b7a20 */ /* 0x000fe20000410000 */
[----:B------:R-:W-:Y:S01]  /*5c80*/  FMNMX.FTZ R0, R196, R0, !PT ;  /* 0x00000000c4007209 */ /* 0x000fe20007810000 */
[----:B------:R-:W-:Y:S01]  /*5c90*/  FMUL.FTZ R46, R46, c[0x0][0x320] ;  /* 0x0000c8002e2e7a20 */ /* 0x000fe20000410000 */
[----:B-1----:R-:W-:Y:S01]  /*5ca0*/  FMNMX.FTZ R4, R193, R4, !PT ;  /* 0x00000004c1047209 */ /* 0x002fe20007810000 */
[----:B------:R-:W-:Y:S01]  /*5cb0*/  FMUL.FTZ R47, R47, c[0x0][0x320] ;  /* 0x0000c8002f2f7a20 */ /* 0x000fe20000410000 */
[----:B------:R-:W-:Y:S02]  /*5cc0*/  FMNMX.FTZ R5, R199, R5, !PT ;  /* 0x00000005c7057209 */ /* 0x000fe40007810000 */
[----:B------:R-:W-:Y:S01]  /*5cd0*/  FMNMX.FTZ R0, R197, R0, !PT ;  /* 0x00000000c5007209 */ /* 0x000fe20007810000 */
[----:B------:R-:W-:Y:S01]  /*5ce0*/  MUFU.TANH R188, R43 ;  /* 0x0000002b00bc7308 */ /* 0x000fe20000002400 */
[----:B---3--:R-:W-:Y:S09]  /*5cf0*/  FMNMX.FTZ R5, R198, R5, !PT ;  /* 0x00000005c6057209 */ /* 0x008ff20007810000 */
[----:B------:R-:W1:Y:S01]  /*5d00*/  MUFU.TANH R186, R32 ;  /* 0x0000002000ba7308 */ /* 0x000e620000002400 */
[----:B------:R-:W-:Y:S09]  /*5d10*/  FMNMX.FTZ R0, R194, R0, !PT ;  /* 0x00000000c2007209 */ /* 0x000ff20007810000 */
[----:B------:R-:W-:Y:S10]  /*5d20*/  MUFU.TANH R190, R46 ;  /* 0x0000002e00be7308 */ /* 0x000ff40000002400 */
[----:B------:R-:W3:Y:S01]  /*5d30*/  MUFU.TANH R240, R40 ;  /* 0x0000002800f07308 */ /* 0x000ee20000002400 */
[----:B-1----:R-:W-:Y:S09]  /*5d40*/  FMNMX.FTZ R4, R186, R4, !PT ;  /* 0x00000004ba047209 */ /* 0x002ff20007810000 */
[----:B------:R-:W1:Y:S10]  /*5d50*/  MUFU.TANH R201, R28 ;  /* 0x0000001c00c97308 */ /* 0x000e740000002400 */
[----:B------:R-:W1:Y:S01]  /*5d60*/  MUFU.TANH R195, R35 ;  /* 0x0000002300c37308 */ /* 0x000e620000002400 */
[----:B---3--:R-:W-:Y:S09]  /*5d70*/  MOV R191, R240 ;  /* 0x000000f000bf7202 */ /* 0x008ff20000000f00 */
[----:B------:R-:W3:Y:S01]  /*5d80*/  MUFU.TANH R187, R33 ;  /* 0x0000002100bb7308 */ /* 0x000ee20000002400 */
[----:B-1----:R-:W-:Y:S09]  /*5d90*/  FMNMX.FTZ R5, R201, R5, !PT ;  /* 0x00000005c9057209 */ /* 0x002ff20007810000 */
[----:B------:R-:W1:Y:S01]  /*5da0*/  MUFU.TANH R200, R29 ;  /* 0x0000001d00c87308 */ /* 0x000e620000002400 */
[----:B------:R-:W-:Y:S09]  /*5db0*/  FMNMX.FTZ R0, R195, R0, !PT ;  /* 0x00000000c3007209 */ /* 0x000ff20007810000 */
[----:B------:R-:W1:Y:S01]  /*5dc0*/  MUFU.TANH R236, R38 ;  /* 0x0000002600ec7308 */ /* 0x000e620000002400 */
[----:B---3--:R-:W-:Y:S09]  /*5dd0*/  FMNMX.FTZ R4, R187, R4, !PT ;  /* 0x00000004bb047209 */ /* 0x008ff20007810000 */
[----:B------:R-:W3:Y:S01]  /*5de0*/  MUFU.TANH R212, R36 ;  /* 0x0000002400d47308 */ /* 0x000ee20000002400 */
[----:B-1----:R-:W-:Y:S04]  /*5df0*/  FMNMX.FTZ R5, R200, R5, !PT ;  /* 0x00000005c8057209 */ /* 0x002fe80007810000 */
[----:B------:R-:W-:Y:S05]  /*5e00*/  FMNMX.FTZ R5, R191, R5, !PT ;  /* 0x00000005bf057209 */ /* 0x000fea0007810000 */
[----:B------:R-:W1:Y:S01]  /*5e10*/  MUFU.TANH R235, R39 ;  /* 0x0000002700eb7308 */ /* 0x000e620000002400 */
[----:B------:R-:W-:Y:S02]  /*5e20*/  FMNMX.FTZ R5, R56, R5, !PT ;  /* 0x0000000538057209 */ /* 0x000fe40007810000 */
[----:B------:R-:W-:Y:S07]  /*5e30*/  FMNMX.FTZ R0, R236, R0, !PT ;  /* 0x00000000ec007209 */ /* 0x000fee0007810000 */
[----:B------:R-:W1:Y:S01]  /*5e40*/  MUFU.TANH R213, R37 ;  /* 0x0000002500d57308 */ /* 0x000e620000002400 */
[----:B---3--:R-:W-:Y:S09]  /*5e50*/  FMNMX.FTZ R4, R212, R4, !PT ;  /* 0x00000004d4047209 */ /* 0x008ff20007810000 */
[----:B------:R-:W3:Y:S01]  /*5e60*/  MUFU.TANH R215, R50 ;  /* 0x0000003200d77308 */ /* 0x000ee20000002400 */
[----:B-1----:R-:W-:Y:S09]  /*5e70*/  FMNMX.FTZ R0, R235, R0, !PT ;  /* 0x00000000eb007209 */ /* 0x002ff20007810000 */
[----:B------:R-:W1:Y:S01]  /*5e80*/  MUFU.TANH R41, R44 ;  /* 0x0000002c00297308 */ /* 0x000e620000002400 */
[----:B------:R-:W-:Y:S04]  /*5e90*/  FMNMX.FTZ R4, R213, R4, !PT ;  /* 0x00000004d5047209 */ /* 0x000fe80007810000 */
[----:B------:R-:W-:Y:S05]  /*5ea0*/  FMNMX.FTZ R4, R203, R4, !PT ;  /* 0x00000004cb047209 */ /* 0x000fea0007810000 */
[----:B------:R-:W1:Y:S01]  /*5eb0*/  MUFU.TANH R237, R51 ;  /* 0x0000003300ed7308 */ /* 0x000e620000002400 */
[----:B---3--:R-:W-:Y:S09]  /*5ec0*/  FMNMX.FTZ R0, R215, R0, !PT ;  /* 0x00000000d7007209 */ /* 0x008ff20007810000 */
[----:B------:R-:W3:Y:S01]  /*5ed0*/  MUFU.TANH R210, R49 ;  /* 0x0000003100d27308 */ /* 0x000ee20000002400 */
[----:B-1----:R-:W-:Y:S09]  /*5ee0*/  FMNMX.FTZ R5, R41, R5, !PT ;  /* 0x0000000529057209 */ /* 0x002ff20007810000 */
[----:B------:R-:W1:Y:S01]  /*5ef0*/  MUFU.TANH R239, R45 ;  /* 0x0000002d00ef7308 */ /* 0x000e620000002400 */
[----:B------:R-:W-:Y:S09]  /*5f00*/  FMNMX.FTZ R0, R237, R0, !PT ;  /* 0x00000000ed007209 */ /* 0x000ff20007810000 */
[----:B------:R-:W2:Y:S01]  /*5f10*/  MUFU.TANH R247, R54 ;  /* 0x0000003600f77308 */ /* 0x000ea20000002400 */
[----:B---3--:R-:W-:Y:S09]  /*5f20*/  FMNMX.FTZ R4, R210, R4, !PT ;  /* 0x00000004d2047209 */ /* 0x008ff20007810000 */
[----:B------:R-:W3:Y:S01]  /*5f30*/  MUFU.TANH R238, R52 ;  /* 0x0000003400ee7308 */ /* 0x000ee20000002400 */
[----:B-1----:R-:W-:Y:S09]  /*5f40*/  FMNMX.FTZ R5, R239, R5, !PT ;  /* 0x00000005ef057209 */ /* 0x002ff20007810000 */
[----:B------:R-:W1:Y:S01]  /*5f50*/  MUFU.TANH R240, R55 ;  /* 0x0000003700f07308 */ /* 0x000e620000002400 */
[----:B--2---:R-:W-:Y:S09]  /*5f60*/  FMNMX.FTZ R0, R247, R0, !PT ;  /* 0x00000000f7007209 */ /* 0x004ff20007810000 */
[----:B------:R-:W2:Y:S01]  /*5f70*/  MUFU.TANH R49, R53 ;  /* 0x0000003500317308 */ /* 0x000ea20000002400 */
[----:B---3--:R-:W-:Y:S09]  /*5f80*/  FMNMX.FTZ R4, R238, R4, !PT ;  /* 0x00000004ee047209 */ /* 0x008ff20007810000 */
[----:B------:R-:W3:Y:S01]  /*5f90*/  MUFU.TANH R44, R57 ;  /* 0x00000039002c7308 */ /* 0x000ee20000002400 */
[----:B-1----:R-:W-:Y:S02]  /*5fa0*/  FMNMX.FTZ R2, R240, R0, !PT ;  /* 0x00000000f0027209 */ /* 0x002fe40007810000 */
[----:B------:R-:W-:Y:S02]  /*5fb0*/  FMNMX.FTZ R0, R48, R5, !PT ;  /* 0x0000000530007209 */ /* 0x000fe40007810000 */
[----:B------:R-:W-:Y:S05]  /*5fc0*/  FMNMX.FTZ R5, R184, R107, !PT ;  /* 0x0000006bb8057209 */ /* 0x000fea0007810000 */
[----:B------:R-:W1:Y:S01]  /*5fd0*/  MUFU.TANH R45, R64 ;  /* 0x00000040002d7308 */ /* 0x000e620000002400 */
[----:B------:R-:W-:Y:S02]  /*5fe0*/  FMNMX.FTZ R5, R185, R5, !PT ;  /* 0x00000005b9057209 */ /* 0x000fe40007810000 */
[----:B--2---:R-:W-:Y:S07]  /*5ff0*/  FMNMX.FTZ R4, R49, R4, !PT ;  /* 0x0000000431047209 */ /* 0x004fee0007810000 */
[----:B------:R-:W2:Y:S01]  /*6000*/  MUFU.TANH R250, R60 ;  /* 0x0000003c00fa7308 */ /* 0x000ea20000002400 */
[----:B---3--:R-:W-:Y:S09]  /*6010*/  FMNMX.FTZ R0, R44, R0, !PT ;  /* 0x000000002c007209 */ /* 0x008ff20007810000 */
[----:B------:R-:W3:Y:S01]  /*6020*/  MUFU.TANH R249, R65 ;  /* 0x0000004100f97308 */ /* 0x000ee20000002400 */
[----:B-1----:R-:W-:Y:S09]  /*6030*/  FMNMX.FTZ R4, R45, R4, !PT ;  /* 0x000000042d047209 */ /* 0x002ff20007810000 */
[----:B------:R-:W1:Y:S01]  /*6040*/  MUFU.TANH R248, R61 ;  /* 0x0000003d00f87308 */ /* 0x000e620000002400 */
[----:B--2---:R-:W-:Y:S09]  /*6050*/  FMNMX.FTZ R0, R250, R0, !PT ;  /* 0x00000000fa007209 */ /* 0x004ff20007810000 */
[----:B------:R-:W2:Y:S01]  /*6060*/  MUFU.TANH R183, R14 ;  /* 0x0000000e00b77308 */ /* 0x000ea20000002400 */
[----:B---3--:R-:W-:Y:S05]  /*6070*/  FMNMX.FTZ R4, R249, R4, !PT ;  /* 0x00000004f9047209 */ /* 0x008fea0007810000 */
[----:B------:R-:W3:Y:S04]  /*6080*/  SHFL.BFLY PT, R7, R4, 0x2, 0x1f ;  /* 0x0c401f0004077f89 */ /* 0x000ee800000e0000 */
[----:B------:R-:W4:Y:S01]  /*6090*/  MUFU.TANH R15, R15 ;  /* 0x0000000f000f7308 */ /* 0x000f220000002400 */
[----:B-1----:R-:W-:Y:S05]  /*60a0*/  FMNMX.FTZ R0, R248, R0, !PT ;  /* 0x00000000f8007209 */ /* 0x002fea0007810000 */
[----:B------:R-:W1:Y:S04]  /*60b0*/  SHFL.BFLY PT, R103, R0, 0x2, 0x1f ;  /* 0x0c401f0000677f89 */ /* 0x000e6800000e0000 */
[----:B------:R-:W1:Y:S01]  /*60c0*/  MUFU.TANH R211, R30 ;  /* 0x0000001e00d37308 */ /* 0x000e620000002400 */
[----:B--2---:R-:W-:Y:S09]  /*60d0*/  FMNMX.FTZ R5, R183, R5, !PT ;  /* 0x00000005b7057209 */ /* 0x004ff20007810000 */
[----:B------:R-:W2:Y:S01]  /*60e0*/  MUFU.TANH R51, R66 ;  /* 0x0000004200337308 */ /* 0x000ea20000002400 */
[----:B---3--:R-:W-:Y:S02]  /*60f0*/  FMNMX.FTZ R4, R4, R7, !PT ;  /* 0x0000000704047209 */ /* 0x008fe40007810000 */
[----:B----4-:R-:W-:Y:S03]  /*6100*/  FMNMX.FTZ R5, R15, R5, !PT ;  /* 0x000000050f057209 */ /* 0x010fe60007810000 */
[----:B------:R-:W3:Y:S01]  /*6110*/  SHFL.BFLY PT, R105, R4, 0x1, 0x1f ;  /* 0x0c201f0004697f89 */ /* 0x000ee200000e0000 */
[----:B------:R-:W-:Y:S03]  /*6120*/  FMNMX.FTZ R5, R202, R5, !PT ;  /* 0x00000005ca057209 */ /* 0x000fe60007810000 */
[----:B------:R-:W4:Y:S01]  /*6130*/  MUFU.TANH R214, R31 ;  /* 0x0000001f00d67308 */ /* 0x000f220000002400 */
[----:B------:R-:W-:Y:S02]  /*6140*/  FMNMX.FTZ R5, R204, R5, !PT ;  /* 0x00000005cc057209 */ /* 0x000fe40007810000 */
[----:B-1----:R-:W-:Y:S02]  /*6150*/  FMNMX.FTZ R103, R0, R103, !PT ;  /* 0x0000006700677209 */ /* 0x002fe40007810000 */
[----:B------:R-:W-:Y:S05]  /*6160*/  FMNMX.FTZ R5, R211, R5, !PT ;  /* 0x00000005d3057209 */ /* 0x000fea0007810000 */
[----:B------:R-:W1:Y:S01]  /*6170*/  MUFU.TANH R50, R67 ;  /* 0x0000004300327308 */ /* 0x000e620000002400 */
[----:B--2---:R-:W-:Y:S09]  /*6180*/  FMNMX.FTZ R2, R51, R2, !PT ;  /* 0x0000000233027209 */ /* 0x004ff20007810000 */
[----:B------:R-:W2:Y:S01]  /*6190*/  MUFU.TANH R189, R42 ;  /* 0x0000002a00bd7308 */ /* 0x000ea20000002400 */
[----:B---3--:R-:W-:Y:S02]  /*61a0*/  FMNMX.FTZ R105, R4, R105, !PT ;  /* 0x0000006904697209 */ /* 0x008fe40007810000 */
[----:B----4-:R-:W-:Y:S03]  /*61b0*/  FMNMX.FTZ R0, R214, R5, !PT ;  /* 0x00000005d6007209 */ /* 0x010fe60007810000 */
[----:B------:R-:W-:Y:S04]  /*61c0*/  FMUL.FTZ R174, R105, c[0x0][0x2d0] ;  /* 0x0000b40069ae7a20 */ /* 0x000fe80000410000 */
[----:B------:R-:W3:Y:S01]  /*61d0*/  MUFU.TANH R205, R47 ;  /* 0x0000002f00cd7308 */ /* 0x000ee20000002400 */
[--C-:B------:R-:W-:Y:S01]  /*61e0*/  FFMA.FTZ R40, R193, c[0x0][0x2d0], -R174.reuse ;  /* 0x0000b400c1287a23 */ /* 0x100fe200000108ae */
[----:B------:R-:W-:Y:S02]  /*61f0*/  MOV R193, R45 ;  /* 0x0000002d00c17202 */ /* 0x000fe40000000f00 */
[----:B-1----:R-:W-:Y:S05]  /*6200*/  FMNMX.FTZ R2, R50, R2, !PT ;  /* 0x0000000232027209 */ /* 0x002fea0007810000 */
[----:B------:R-:W1:Y:S01]  /*6210*/  SHFL.BFLY PT, R6, R2, 0x2, 0x1f ;  /* 0x0c401f0002067f89 */ /* 0x000e6200000e0000 */
[----:B------:R-:W4:Y:S01]  /*6220*/  MUFU.TANH R246, R58 ;  /* 0x0000003a00f67308 */ /* 0x000f220000002400 */
[----:B--2---:R-:W-:Y:S01]  /*6230*/  FMNMX.FTZ R5, R189, R0, !PT ;  /* 0x00000000bd057209 */ /* 0x004fe20007810000 */
[----:B------:R-:W-:Y:S03]  /*6240*/  FMUL.FTZ R0, R63, c[0x0][0x320] ;  /* 0x0000c8003f007a20 */ /* 0x000fe60000410000 */
[----:B------:R-:W-:Y:S05]  /*6250*/  FMNMX.FTZ R5, R188, R5, !PT ;  /* 0x00000005bc057209 */ /* 0x000fea0007810000 */
[----:B------:R2:W-:Y:S01]  /*6260*/  MUFU.TANH R173, R0 ;  /* 0x0000000000ad7308 */ /* 0x0005e20000002400 */
[----:B------:R-:W-:Y:S04]  /*6270*/  FMNMX.FTZ R4, R190, R5, !PT ;  /* 0x00000005be047209 */ /* 0x000fe80007810000 */
[----:B---3--:R-:W-:Y:S05]  /*6280*/  FMNMX.FTZ R4, R205, R4, !PT ;  /* 0x00000004cd047209 */ /* 0x008fea0007810000 */
[----:B------:R-:W3:Y:S01]  /*6290*/  MUFU.TANH R243, R59 ;  /* 0x0000003b00f37308 */ /* 0x000ee20000002400 */
[----:B-1----:R-:W-:Y:S02]  /*62a0*/  FMNMX.FTZ R2, R2, R6, !PT ;  /* 0x0000000602027209 */ /* 0x002fe40007810000 */
[----:B------:R-:W1:Y:S07]  /*62b0*/  SHFL.BFLY PT, R6, R103, 0x1, 0x1f ;  /* 0x0c201f0067067f89 */ /* 0x000e6e00000e0000 */
[----:B------:R-:W-:Y:S01]  /*62c0*/  MUFU.TANH R172, R62 ;  /* 0x0000003e00ac7308 */ /* 0x000fe20000002400 */
[----:B------:R-:W3:Y:S01]  /*62d0*/  SHFL.BFLY PT, R104, R2, 0x1, 0x1f ;  /* 0x0c201f0002687f89 */ /* 0x000ee200000e0000 */
[----:B--2---:R-:W-:Y:S04]  /*62e0*/  FADD.FTZ R0, -R105, R3 ;  /* 0x0000000369007221 */ /* 0x004fe80000010100 */
[----:B------:R-:W-:Y:S04]  /*62f0*/  FMUL.FTZ R0, R0, c[0x0][0x2d0] ;  /* 0x0000b40000007a20 */ /* 0x000fe80000410000 */
[----:B------:R2:W2:Y:S01]  /*6300*/  MUFU.EX2 R102, R0 ;  /* 0x0000000000667308 */ /* 0x0004a20000000800 */
[----:B-1----:R-:W-:Y:S02]  /*6310*/  FMNMX.FTZ R103, R103, R6, !PT ;  /* 0x0000000667677209 */ /* 0x002fe40007810000 */
[----:B---3--:R-:W-:Y:S02]  /*6320*/  FMNMX.FTZ R104, R2, R104, !PT ;  /* 0x0000006802687209 */ /* 0x008fe40007810000 */
[----:B----4-:R-:W-:Y:S01]  /*6330*/  FMNMX.FTZ R2, R246, R4, !PT ;  /* 0x00000004f6027209 */ /* 0x010fe20007810000 */
[----:B------:R-:W-:Y:S02]  /*6340*/  FFMA.FTZ R4, R177, c[0x0][0x2d0], -R174 ;  /* 0x0000b400b1047a23 */ /* 0x000fe400000108ae */
[C---:B------:R-:W-:Y:S02]  /*6350*/  FMUL.FTZ R175, R104.reuse, c[0x0][0x2d0] ;  /* 0x0000b40068af7a20 */ /* 0x040fe40000410000 */
[----:B------:R-:W-:Y:S01]  /*6360*/  MUFU.EX2 R177, R4 ;  /* 0x0000000400b17308 */ /* 0x000fe20000000800 */
[----:B--2---:R-:W-:Y:S01]  /*6370*/  FMNMX.FTZ R0, R243, R2, !PT ;  /* 0x00000002f3007209 */ /* 0x004fe20007810000 */
[----:B------:R-:W-:Y:S02]  /*6380*/  FADD.FTZ R2, -R104, R100 ;  /* 0x0000006468027221 */ /* 0x000fe40000010100 */
[----:B------:R-:W-:Y:S01]  /*6390*/  FMUL.FTZ R32, R102, R136 ;  /* 0x0000008866207220 */ /* 0x000fe20000410000 */
[----:B------:R-:W-:Y:S01]  /*63a0*/  FMNMX.FTZ R0, R172, R0, !PT ;  /* 0x00000000ac007209 */ /* 0x000fe20007810000 */
[----:B------:R-:W-:Y:S01]  /*63b0*/  FMUL.FTZ R2, R2, c[0x0][0x2d0] ;  /* 0x0000b40002027a20 */ /* 0x000fe20000410000 */
[----:B------:R-:W-:Y:S01]  /*63c0*/  MOV R136, R243 ;  /* 0x000000f300887202 */ /* 0x000fe20000000f00 */
[----:B------:R-:W-:Y:S01]  /*63d0*/  FMUL.FTZ R33, R102, R137 ;  /* 0x0000008966217220 */ /* 0x000fe20000410000 */
[----:B------:R-:W-:Y:S01]  /*63e0*/  FMNMX.FTZ R0, R173, R0, !PT ;  /* 0x00000000ad007209 */ /* 0x000fe20007810000 */
[----:B------:R1:W2:Y:S01]  /*63f0*/  MUFU.EX2 R101, R2 ;  /* 0x0000000200657308 */ /* 0x0002a20000000800 */
[--C-:B------:R-:W-:Y:S01]  /*6400*/  FFMA.FTZ R60, R194, c[0x0][0x2d0], -R175.reuse ;  /* 0x0000b400c23c7a23 */ /* 0x100fe200000108af */
[----:B------:R-:W-:Y:S01]  /*6410*/  MOV R137, R248 ;  /* 0x000000f800897202 */ /* 0x000fe20000000f00 */
[--C-:B------:R-:W-:Y:S01]  /*6420*/  FFMA.FTZ R64, R195, c[0x0][0x2d0], -R175.reuse ;  /* 0x0000b400c3407a23 */ /* 0x100fe200000108af */
[----:B------:R-:W3:Y:S01]  /*6430*/  SHFL.BFLY PT, R3, R0, 0x2, 0x1f ;  /* 0x0c401f0000037f89 */ /* 0x000ee200000e0000 */
[C---:B------:R-:W-:Y:S02]  /*6440*/  FMUL.FTZ R65, R102.reuse, R169 ;  /* 0x000000a966417220 */ /* 0x040fe40000410000 */
[C---:B------:R-:W-:Y:S02]  /*6450*/  FMUL.FTZ R68, R102.reuse, R68 ;  /* 0x0000004466447220 */ /* 0x040fe40000410000 */
[C---:B------:R-:W-:Y:S02]  /*6460*/  FMUL.FTZ R69, R102.reuse, R69 ;  /* 0x0000004566457220 */ /* 0x040fe40000410000 */
[C---:B------:R-:W-:Y:S02]  /*6470*/  FMUL.FTZ R80, R102.reuse, R80 ;  /* 0x0000005066507220 */ /* 0x040fe40000410000 */
[C---:B------:R-:W-:Y:S02]  /*6480*/  FMUL.FTZ R81, R102.reuse, R81 ;  /* 0x0000005166517220 */ /* 0x040fe40000410000 */
[C---:B------:R-:W-:Y:S02]  /*6490*/  FMUL.FTZ R84, R102.reuse, R84 ;  /* 0x0000005466547220 */ /* 0x040fe40000410000 */
[C---:B------:R-:W-:Y:S02]  /*64a0*/  FMUL.FTZ R85, R102.reuse, R85 ;  /* 0x0000005566557220 */ /* 0x040fe40000410000 */
[C---:B------:R-:W-:Y:S02]  /*64b0*/  FMUL.FTZ R96, R102.reuse, R96 ;  /* 0x0000006066607220 */ /* 0x040fe40000410000 */
[----:B------:R-:W-:Y:S02]  /*64c0*/  FMUL.FTZ R97, R102, R97 ;  /* 0x0000006166617220 */ /* 0x000fe40000410000 */
[----:B-1----:R-:W-:Y:S02]  /*64d0*/  FADD.FTZ R2, -R103, R106 ;  /* 0x0000006a67027221 */ /* 0x002fe40000010100 */
[----:B--2---:R-:W-:Y:S01]  /*64e0*/  FMUL.FTZ R34, R101, R138 ;  /* 0x0000008a65227220 */ /* 0x004fe20000410000 */
[----:B------:R-:W-:Y:S01]  /*64f0*/  MOV R138, R250 ;  /* 0x000000fa008a7202 */ /* 0x000fe20000000f00 */
[----:B------:R-:W-:Y:S01]  /*6500*/  FMUL.FTZ R2, R2, c[0x0][0x2d0] ;  /* 0x0000b40002027a20 */ /* 0x000fe20000410000 */
[----:B---3--:R-:W-:Y:S01]  /*6510*/  FMNMX.FTZ R0, R0, R3, !PT ;  /* 0x0000000300007209 */ /* 0x008fe20007810000 */
[--C-:B------:R-:W-:Y:S02]  /*6520*/  FFMA.FTZ R3, R179, c[0x0][0x2d0], -R175.reuse ;  /* 0x0000b400b3037a23 */ /* 0x100fe400000108af */
[----:B------:R1:W2:Y:S01]  /*6530*/  MUFU.EX2 R100, R2 ;  /* 0x0000000200647308 */ /* 0x0002a20000000800 */
[C---:B------:R-:W-:Y:S01]  /*6540*/  FMUL.FTZ R35, R101.reuse, R139 ;  /* 0x0000008b65237220 */ /* 0x040fe20000410000 */
[----:B------:R-:W-:Y:S01]  /*6550*/  MOV R139, R44 ;  /* 0x0000002c008b7202 */ /* 0x000fe20000000f00 */
[--C-:B------:R-:W-:Y:S02]  /*6560*/  FFMA.FTZ R44, R186, c[0x0][0x2d0], -R174.reuse ;  /* 0x0000b400ba2c7a23 */ /* 0x100fe400000108ae */
[C---:B------:R-:W-:Y:S02]  /*6570*/  FMUL.FTZ R66, R101.reuse, R170 ;  /* 0x000000aa65427220 */ /* 0x040fe40000410000 */
[C---:B------:R-:W-:Y:S02]  /*6580*/  FMUL.FTZ R67, R101.reuse, R171 ;  /* 0x000000ab65437220 */ /* 0x040fe40000410000 */
[C---:B------:R-:W-:Y:S01]  /*6590*/  FMUL.FTZ R70, R101.reuse, R70 ;  /* 0x0000004665467220 */ /* 0x040fe20000410000 */
[----:B------:R3:W-:Y:S01]  /*65a0*/  MUFU.EX2 R179, R3 ;  /* 0x0000000300b37308 */ /* 0x0007e20000000800 */
[C---:B------:R-:W-:Y:S02]  /*65b0*/  FMUL.FTZ R71, R101.reuse, R71 ;  /* 0x0000004765477220 */ /* 0x040fe40000410000 */
[C---:B------:R-:W-:Y:S02]  /*65c0*/  FMUL.FTZ R82, R101.reuse, R82 ;  /* 0x0000005265527220 */ /* 0x040fe40000410000 */
[C---:B------:R-:W-:Y:S02]  /*65d0*/  FMUL.FTZ R83, R101.reuse, R83 ;  /* 0x0000005365537220 */ /* 0x040fe40000410000 */
[C---:B------:R-:W-:Y:S02]  /*65e0*/  FMUL.FTZ R86, R101.reuse, R86 ;  /* 0x0000005665567220 */ /* 0x040fe40000410000 */
[C---:B------:R-:W-:Y:S01]  /*65f0*/  FMUL.FTZ R87, R101.reuse, R87 ;  /* 0x0000005765577220 */ /* 0x040fe20000410000 */
[----:B------:R4:W-:Y:S01]  /*6600*/  MUFU.EX2 R250, R44 ;  /* 0x0000002c00fa7308 */ /* 0x0009e20000000800 */
[C---:B------:R-:W-:Y:S02]  /*6610*/  FMUL.FTZ R98, R101.reuse, R98 ;  /* 0x0000006265627220 */ /* 0x040fe40000410000 */
[----:B------:R-:W-:Y:S02]  /*6620*/  FMUL.FTZ R99, R101, R99 ;  /* 0x0000006365637220 */ /* 0x000fe40000410000 */
[----:B-1----:R-:W-:Y:S02]  /*6630*/  FFMA.FTZ R2, R176, c[0x0][0x2d0], -R174 ;  /* 0x0000b400b0027a23 */ /* 0x002fe400000108ae */
[----:B------:R-:W-:Y:S02]  /*6640*/  FMUL.FTZ R176, R103, c[0x0][0x2d0] ;  /* 0x0000b40067b07a20 */ /* 0x000fe40000410000 */
[----:B--2---:R-:W-:Y:S01]  /*6650*/  FMUL.FTZ R29, R100, R133 ;  /* 0x00000085641d7220 */ /* 0x004fe20000410000 */
[----:B------:R-:W1:Y:S01]  /*6660*/  MUFU.EX2 R21, R2 ;  /* 0x0000000200157308 */ /* 0x000e620000000800 */
[--C-:B------:R-:W-:Y:S02]  /*6670*/  FFMA.FTZ R4, R182, c[0x0][0x2d0], -R176.reuse ;  /* 0x0000b400b6047a23 */ /* 0x100fe400000108b0 */
[--C-:B------:R-:W-:Y:S02]  /*6680*/  FFMA.FTZ R14, R12, c[0x0][0x2d0], -R176.reuse ;  /* 0x0000b4000c0e7a23 */ /* 0x100fe400000108b0 */
[--C-:B---3--:R-:W-:Y:S02]  /*6690*/  FFMA.FTZ R3, R178, c[0x0][0x2d0], -R175.reuse ;  /* 0x0000b400b2037a23 */ /* 0x108fe400000108af */
[----:B------:R-:W-:Y:S02]  /*66a0*/  FFMA.FTZ R106, R199, c[0x0][0x2d0], -R176 ;  /* 0x0000b400c76a7a23 */ /* 0x000fe400000108b0 */
[C---:B------:R-:W-:Y:S01]  /*66b0*/  FMUL.FTZ R25, R100.reuse, R129 ;  /* 0x0000008164197220 */ /* 0x040fe20000410000 */
[----:B------:R2:W-:Y:S01]  /*66c0*/  MUFU.EX2 R24, R3 ;  /* 0x0000000300187308 */ /* 0x0005e20000000800 */
[C---:B------:R-:W-:Y:S01]  /*66d0*/  FMUL.FTZ R28, R100.reuse, R132 ;  /* 0x00000084641c7220 */ /* 0x040fe20000410000 */
[----:B------:R-:W-:Y:S01]  /*66e0*/  MOV R129, R51 ;  /* 0x0000003300817202 */ /* 0x000fe20000000f00 */
[C---:B------:R-:W-:Y:S02]  /*66f0*/  FMUL.FTZ R45, R100.reuse, R149 ;  /* 0x00000095642d7220 */ /* 0x040fe40000410000 */
[C---:B----4-:R-:W-:Y:S02]  /*6700*/  FMUL.FTZ R44, R100.reuse, R148 ;  /* 0x00000094642c7220 */ /* 0x050fe40000410000 */
[C---:B------:R-:W-:Y:S02]  /*6710*/  FMUL.FTZ R51, R101.reuse, R155 ;  /* 0x0000009b65337220 */ /* 0x040fe40000410000 */
[C---:B------:R-:W-:Y:S01]  /*6720*/  FMUL.FTZ R57, R100.reuse, R161 ;  /* 0x000000a164397220 */ /* 0x040fe20000410000 */
[----:B------:R-:W-:Y:S01]  /*6730*/  MUFU.EX2 R242, R4 ;  /* 0x0000000400f27308 */ /* 0x000fe20000000800 */
[C---:B------:R-:W-:Y:S02]  /*6740*/  FMUL.FTZ R61, R100.reuse, R165 ;  /* 0x000000a5643d7220 */ /* 0x040fe40000410000 */
[----:B------:R-:W-:Y:S01]  /*6750*/  FMUL.FTZ R72, R100, R72 ;  /* 0x0000004864487220 */ /* 0x000fe20000410000 */
[----:B-1----:R-:W-:Y:S01]  /*6760*/  MOV R182, R21 ;  /* 0x0000001500b67202 */ /* 0x002fe20000000f00 */
[--C-:B------:R-:W-:Y:S02]  /*6770*/  FFMA.FTZ R2, R16, c[0x0][0x2d0], -R174.reuse ;  /* 0x0000b40010027a23 */ /* 0x100fe400000108ae */
[----:B------:R-:W-:Y:S02]  /*6780*/  FMUL.FTZ R16, R102, R120 ;  /* 0x0000007866107220 */ /* 0x000fe40000410000 */
[C---:B------:R-:W-:Y:S01]  /*6790*/  FMUL.FTZ R73, R100.reuse, R73 ;  /* 0x0000004964497220 */ /* 0x040fe20000410000 */
[----:B------:R1:W3:Y:S01]  /*67a0*/  MUFU.EX2 R245, R2 ;  /* 0x0000000200f57308 */ /* 0x0002e20000000800 */
[C---:B------:R-:W-:Y:S02]  /*67b0*/  FMUL.FTZ R76, R100.reuse, R76 ;  /* 0x0000004c644c7220 */ /* 0x040fe40000410000 */
[----:B------:R-:W-:Y:S02]  /*67c0*/  FMUL.FTZ R77, R100, R77 ;  /* 0x0000004d644d7220 */ /* 0x000fe40000410000 */
[--C-:B--2---:R-:W-:Y:S02]  /*67d0*/  FFMA.FTZ R3, R18, c[0x0][0x2d0], -R175.reuse ;  /* 0x0000b40012037a23 */ /* 0x104fe400000108af */
[----:B------:R-:W-:Y:S02]  /*67e0*/  FMUL.FTZ R18, R101, R122 ;  /* 0x0000007a65127220 */ /* 0x000fe40000410000 */
[C---:B------:R-:W-:Y:S01]  /*67f0*/  FMUL.FTZ R88, R100.reuse, R88 ;  /* 0x0000005864587220 */ /* 0x040fe20000410000 */
[----:B------:R2:W4:Y:S01]  /*6800*/  MUFU.EX2 R244, R3 ;  /* 0x0000000300f47308 */ /* 0x0005220000000800 */
[C---:B------:R-:W-:Y:S02]  /*6810*/  FMUL.FTZ R89, R100.reuse, R89 ;  /* 0x0000005964597220 */ /* 0x040fe40000410000 */
[C---:B------:R-:W-:Y:S02]  /*6820*/  FMUL.FTZ R92, R100.reuse, R92 ;  /* 0x0000005c645c7220 */ /* 0x040fe40000410000 */
[----:B------:R-:W-:Y:S05]  /*6830*/  FMUL.FTZ R93, R100, R93 ;  /* 0x0000005d645d7220 */ /* 0x000fea0000410000 */
[----:B------:R-:W-:Y:S01]  /*6840*/  MUFU.EX2 R178, R14 ;  /* 0x0000000e00b27308 */ /* 0x000fe20000000800 */
[----:B-1----:R-:W-:Y:S01]  /*6850*/  FFMA.FTZ R2, R17, c[0x0][0x2d0], -R174 ;  /* 0x0000b40011027a23 */ /* 0x002fe200000108ae */
[----:B---3--:R-:W-:Y:S01]  /*6860*/  MOV R132, R245 ;  /* 0x000000f500847202 */ /* 0x008fe20000000f00 */
[----:B------:R-:W-:Y:S07]  /*6870*/  FMUL.FTZ R17, R102, R121 ;  /* 0x0000007966117220 */ /* 0x000fee0000410000 */
[----:B------:R1:W-:Y:S01]  /*6880*/  MUFU.EX2 R241, R2 ;  /* 0x0000000200f17308 */ /* 0x0003e20000000800 */
[----:B--2---:R-:W-:Y:S01]  /*6890*/  FFMA.FTZ R3, R19, c[0x0][0x2d0], -R175 ;  /* 0x0000b40013037a23 */ /* 0x004fe200000108af */
[----:B----4-:R-:W-:Y:S01]  /*68a0*/  MOV R133, R244 ;  /* 0x000000f400857202 */ /* 0x010fe20000000f00 */
[----:B------:R-:W-:Y:S07]  /*68b0*/  FMUL.FTZ R19, R101, R123 ;  /* 0x0000007b65137220 */ /* 0x000fee0000410000 */
[----:B------:R2:W-:Y:S01]  /*68c0*/  MUFU.EX2 R20, R3 ;  /* 0x0000000300147308 */ /* 0x0005e20000000800 */
[----:B-1----:R-:W1:Y:S01]  /*68d0*/  SHFL.BFLY PT, R2, R0, 0x1, 0x1f ;  /* 0x0c201f0000027f89 */ /* 0x002e6200000e0000 */
[----:B--2---:R-:W-:Y:S01]  /*68e0*/  @P0 IADD3 R3, P1, R22, UR19, RZ ;  /* 0x0000001316030c10 */ /* 0x004fe2000ff3e0ff */
[----:B------:R-:W-:Y:S03]  /*68f0*/  @UP0 UIADD3.X UR19, UR9, UR18, UR8, UP5, UP4 ;  /* 0x0000001209130290 */ /* 0x000fe6000afe8408 */
[----:B------:R-:W-:Y:S02]  /*6900*/  @P0 LEA R10, P3, R3, c[0x0][0x1c8], 0x1 ;  /* 0x00007200030a0a11 */ /* 0x000fe400078608ff */
[----:B------:R-:W-:Y:S01]  /*6910*/  @P0 IADD3.X R4, R23, UR18, RZ, P1, !PT ;  /* 0x0000001217040c10 */ /* 0x000fe20008ffe4ff */
[----:B------:R-:W-:Y:S01]  /*6920*/  @UP0 UIADD3.X UR18, UR10, UR18, URZ, UP3, !UPT ;  /* 0x000000120a120290 */ /* 0x000fe20009ffe43f */
[----:B-----5:R-:W-:Y:S02]  /*6930*/  @P0 IADD3 R7, P2, P1, R26, UR20, R234 ;  /* 0x000000141a070c10 */ /* 0x020fe4000f95e0ea */
[----:B------:R-:W-:Y:S01]  /*6940*/  @P0 LEA.HI.X R11, R3, c[0x0][0x1cc], R4, 0x1, P3 ;  /* 0x00007300030b0a11 */ /* 0x000fe200018f0c04 */
[----:B------:R-:W-:Y:S01]  /*6950*/  FFMA.FTZ R3, R181, c[0x0][0x2d0], -R176 ;  /* 0x0000b400b5037a23 */ /* 0x000fe200000108b0 */
[----:B------:R-:W-:Y:S01]  /*6960*/  @UP0 UIADD3.X UR20, UR9, UR18, UR8, UP2, UP1 ;  /* 0x0000001209140290 */ /* 0x000fe200097e2408 */
[--C-:B------:R-:W-:Y:S02]  /*6970*/  @P0 IADD3.X R9, R8, UR19, R251.reuse, P2, P1 ;  /* 0x0000001308090c10 */ /* 0x100fe400097e24fb */
[----:B------:R2:W-:Y:S01]  /*6980*/  MUFU.EX2 R181, R3 ;  /* 0x0000000300b57308 */ /* 0x0005e20000000800 */
[----:B------:R-:W-:Y:S01]  /*6990*/  @P0 IADD3 R5, P3, P2, R26, UR22, R234 ;  /* 0x000000161a050c10 */ /* 0x000fe2000fa7e0ea */
[----:B------:R3:W-:Y:S01]  /*69a0*/  @P0 LDGSTS.E.BYPASS.LTC128B.128 [R233+0x3100], [R10.64], !P6 ;  /* 0x031000000ae90fae */ /* 0x0007e2000f101d50 */
[----:B-1----:R-:W-:Y:S02]  /*69b0*/  FMNMX.FTZ R2, R0, R2, !PT ;  /* 0x0000000200027209 */ /* 0x002fe40007810000 */
[----:B------:R-:W-:Y:S02]  /*69c0*/  @P0 IADD3.X R13, R8, UR20, R251, P3, P2 ;  /* 0x00000014080d0c10 */ /* 0x000fe40009fe44fb */
[C---:B------:R-:W-:Y:S01]  /*69d0*/  @P0 LEA R6, P3, R7.reuse, c[0x0][0x1c8], 0x1 ;  /* 0x0000720007060a11 */ /* 0x040fe200078608ff */
[----:B------:R-:W-:Y:S02]  /*69e0*/  FADD.FTZ R0, -R2, R107 ;  /* 0x0000006b02007221 */ /* 0x000fe40000010100 */
[----:B------:R1:W-:Y:S01]  /*69f0*/  MUFU.EX2 R251, R40 ;  /* 0x0000002800fb7308 */ /* 0x0003e20000000800 */
[----:B------:R-:W-:Y:S01]  /*6a00*/  @P0 LEA.HI.X R7, R7, c[0x0][0x1cc], R9, 0x1, P3 ;  /* 0x0000730007070a11 */ /* 0x000fe200018f0c09 */
[----:B------:R-:W-:Y:S02]  /*6a10*/  FMUL.FTZ R0, R0, c[0x0][0x2d0] ;  /* 0x0000b40000007a20 */ /* 0x000fe40000410000 */
[----:B------:R-:W-:Y:S02]  /*6a20*/  FFMA.FTZ R107, R215, c[0x0][0x2d0], -R175 ;  /* 0x0000b400d76b7a23 */ /* 0x000fe400000108af */
[----:B------:R4:W-:Y:S04]  /*6a30*/  @P0 LDGSTS.E.BYPASS.LTC128B.128 [R233+0x4100], [R6.64+0x40], !P5 ;  /* 0x0410004006e90fae */ /* 0x0009e8000e901d50 */
[----:B------:R-:W3:Y:S01]  /*6a40*/  MUFU.EX2 R0, R0 ;  /* 0x0000000000007308 */ /* 0x000ee20000000800 */
[----:B--2---:R-:W-:Y:S03]  /*6a50*/  @P0 IADD3 R3, P1, R22, UR21, RZ ;  /* 0x0000001516030c10 */ /* 0x004fe6000ff3e0ff */
[----:B------:R4:W-:Y:S01]  /*6a60*/  @P0 LDGSTS.E.BYPASS.LTC128B.128 [R233+0x5100], [R6.64+0x80], !P4 ;  /* 0x0510008006e90fae */ /* 0x0009e2000e101d50 */
[----:B------:R-:W-:Y:S02]  /*6a70*/  @P0 LEA R8, P2, R3, c[0x0][0x1c8], 0x1 ;  /* 0x0000720003080a11 */ /* 0x000fe400078408ff */
[----:B------:R-:W-:Y:S02]  /*6a80*/  @P0 IADD3.X R12, R23, UR18, RZ, P1, !PT ;  /* 0x00000012170c0c10 */ /* 0x000fe40008ffe4ff */
[----:B------:R-:W-:Y:S02]  /*6a90*/  @P0 LEA R4, P1, R5, c[0x0][0x1c8], 0x1 ;  /* 0x0000720005040a11 */ /* 0x000fe400078208ff */
[----:B------:R-:W-:Y:S01]  /*6aa0*/  @P0 LEA.HI.X R9, R3, c[0x0][0x1cc], R12, 0x1, P2 ;  /* 0x0000730003090a11 */ /* 0x000fe200010f0c0c */
[--C-:B------:R-:W-:Y:S01]  /*6ab0*/  FFMA.FTZ R3, R180, c[0x0][0x2d0], -R176.reuse ;  /* 0x0000b400b4037a23 */ /* 0x100fe200000108b0 */
[----:B------:R-:W-:Y:S01]  /*6ac0*/  @P0 LEA.HI.X R5, R5, c[0x0][0x1cc], R13, 0x1, P1 ;  /* 0x0000730005050a11 */ /* 0x000fe200008f0c0d */
[C---:B------:R-:W-:Y:S02]  /*6ad0*/  FMUL.FTZ R12, R100.reuse, R116 ;  /* 0x00000074640c7220 */ /* 0x040fe40000410000 */
[----:B------:R2:W-:Y:S01]  /*6ae0*/  @P0 LDGSTS.E.BYPASS.LTC128B.128 [R233+0x3900], [R8.64], !P6 ;  /* 0x0390000008e90fae */ /* 0x0005e2000f101d50 */
[----:B------:R5:W5:Y:S01]  /*6af0*/  MUFU.EX2 R180, R3 ;  /* 0x0000000300b47308 */ /* 0x000b620000000800 */
[C---:B------:R-:W-:Y:S02]  /*6b00*/  FMUL.FTZ R13, R100.reuse, R117 ;  /* 0x00000075640d7220 */ /* 0x040fe40000410000 */
[----:B-1----:R-:W-:Y:S01]  /*6b10*/  FMUL.FTZ R40, R100, R144 ;  /* 0x0000009064287220 */ /* 0x002fe20000410000 */
[----:B------:R-:W-:Y:S01]  /*6b20*/  MOV R144, R41 ;  /* 0x0000002900907202 */ /* 0x000fe20000000f00 */
[C---:B---3--:R-:W-:Y:S02]  /*6b30*/  FMUL.FTZ R10, R0.reuse, R110 ;  /* 0x0000006e000a7220 */ /* 0x048fe40000410000 */
[----:B------:R1:W-:Y:S01]  /*6b40*/  @P0 LDGSTS.E.BYPASS.LTC128B.128 [R233+0x4900], [R4.64+0x40], !P5 ;  /* 0x0490004004e90fae */ /* 0x0003e2000e901d50 */
[C---:B------:R-:W-:Y:S02]  /*6b50*/  FMUL.FTZ R11, R0.reuse, R111 ;  /* 0x0000006f000b7220 */ /* 0x040fe40000410000 */
[C---:B------:R-:W-:Y:S02]  /*6b60*/  FMUL.FTZ R14, R0.reuse, R118 ;  /* 0x00000076000e7220 */ /* 0x040fe40000410000 */
[----:B----4-:R-:W-:Y:S02]  /*6b70*/  FMUL.FTZ R7, R101, R115 ;  /* 0x0000007365077220 */ /* 0x010fe40000410000 */
[C---:B------:R-:W-:Y:S01]  /*6b80*/  FMUL.FTZ R30, R0.reuse, R134 ;  /* 0x00000086001e7220 */ /* 0x040fe20000410000 */
[----:B------:R1:W-:Y:S01]  /*6b90*/  @P0 LDGSTS.E.BYPASS.LTC128B.128 [R233+0x5900], [R4.64+0x80], !P4 ;  /* 0x0590008004e90fae */ /* 0x0003e2000e101d50 */
[----:B------:R-:W-:Y:S01]  /*6ba0*/  MOV R134, R242 ;  /* 0x000000f200867202 */ /* 0x000fe20000000f00 */
[C---:B------:R-:W-:Y:S01]  /*6bb0*/  FMUL.FTZ R26, R0.reuse, R130 ;  /* 0x00000082001a7220 */ /* 0x040fe20000410000 */
[----:B------:R-:W-:Y:S01]  /*6bc0*/  MOV R130, R50 ;  /* 0x0000003200827202 */ /* 0x000fe20000000f00 */
[C---:B------:R-:W-:Y:S01]  /*6bd0*/  FMUL.FTZ R27, R0.reuse, R131 ;  /* 0x00000083001b7220 */ /* 0x040fe20000410000 */
[----:B------:R-:W-:Y:S01]  /*6be0*/  MOV R131, R49 ;  /* 0x0000003100837202 */ /* 0x000fe20000000f00 */
[----:B------:R-:W-:Y:S01]  /*6bf0*/  FMUL.FTZ R31, R0, R135 ;  /* 0x00000087001f7220 */ /* 0x000fe20000410000 */
[----:B------:R-:W-:Y:S01]  /*6c00*/  MOV R135, R241 ;  /* 0x000000f100877202 */ /* 0x000fe20000000f00 */
[----:B------:R-:W-:Y:S01]  /*6c10*/  LDSM.16.MT88.4 R36, [R218+0x100] ;  /* 0x00010000da24783b */ /* 0x000fe20000004200 */
[----:B-----5:R-:W-:Y:S01]  /*6c20*/  FMUL.FTZ R3, R2, c[0x0][0x2d0] ;  /* 0x0000b40002037a20 */ /* 0x020fe20000410000 */
[----:B------:R-:W-:Y:S01]  /*6c30*/  F2FP.PACK_AB R110, R180, R178 ;  /* 0x000000b2b46e723e */ /* 0x000fe200000000ff */
[----:B--2---:R-:W-:Y:S01]  /*6c40*/  FMUL.FTZ R8, R100, R108 ;  /* 0x0000006c64087220 */ /* 0x004fe20000410000 */
[----:B------:R-:W-:Y:S01]  /*6c50*/  F2FP.PACK_AB R108, R181, R242 ;  /* 0x000000f2b56c723e */ /* 0x000fe200000000ff */
[----:B------:R-:W-:Y:S01]  /*6c60*/  FFMA.FTZ R6, R184, c[0x0][0x2d0], -R3 ;  /* 0x0000b400b8067a23 */ /* 0x000fe20000010803 */
[----:B------:R-:W-:Y:S01]  /*6c70*/  MOV R184, R20 ;  /* 0x0000001400b87202 */ /* 0x000fe20000000f00 */
[----:B------:R-:W-:Y:S01]  /*6c80*/  FMUL.FTZ R9, R100, R109 ;  /* 0x0000006d64097220 */ /* 0x000fe20000410000 */
[----:B------:R-:W2:Y:S01]  /*6c90*/  LDSM.16.MT88.4 R20, [R217+0x100] ;  /* 0x00010000d914783b */ /* 0x000ea20000004200 */
[----:B------:R3:W-:Y:S01]  /*6ca0*/  MUFU.EX2 R206, R6 ;  /* 0x0000000600ce7308 */ /* 0x0007e20000000800 */
[----:B------:R-:W-:Y:S01]  /*6cb0*/  F2FP.PACK_AB R115, R184, R244 ;  /* 0x000000f4b873723e */ /* 0x000fe200000000ff */
[----:B------:R-:W-:Y:S01]  /*6cc0*/  FMUL.FTZ R41, R100, R145 ;  /* 0x0000009164297220 */ /* 0x000fe20000410000 */
[----:B------:R-:W-:Y:S01]  /*6cd0*/  MOV R145, R56 ;  /* 0x0000003800917202 */ /* 0x000fe20000000f00 */
[----:B------:R-:W-:Y:S02]  /*6ce0*/  FFMA.FTZ R56, R197, c[0x0][0x2d0], -R175 ;  /* 0x0000b400c5387a23 */ /* 0x000fe400000108af */
[C---:B------:R-:W-:Y:S01]  /*6cf0*/  FMUL.FTZ R42, R0.reuse, R146 ;  /* 0x00000092002a7220 */ /* 0x040fe20000410000 */
[----:B------:R-:W4:Y:S01]  /*6d00*/  LDSM.16.MT88.4 R52, [R217+0x1100] ;  /* 0x00110000d934783b */ /* 0x000f220000004200 */
[----:B------:R-:W-:Y:S01]  /*6d10*/  FMUL.FTZ R43, R0, R147 ;  /* 0x00000093002b7220 */ /* 0x000fe20000410000 */
[----:B------:R-:W-:Y:S01]  /*6d20*/  MOV R146, R191 ;  /* 0x000000bf00927202 */ /* 0x000fe20000000f00 */
[--C-:B-1----:R-:W-:Y:S01]  /*6d30*/  FFMA.FTZ R4, R185, c[0x0][0x2d0], -R3.reuse ;  /* 0x0000b400b9047a23 */ /* 0x102fe20000010803 */
[----:B------:R1:W-:Y:S01]  /*6d40*/  MUFU.EX2 R244, R106 ;  /* 0x0000006a00f47308 */ /* 0x0003e20000000800 */
[----:B------:R-:W-:Y:S01]  /*6d50*/  FMUL.FTZ R5, R102, R113 ;  /* 0x0000007166057220 */ /* 0x000fe20000410000 */
[----:B------:R-:W-:Y:S01]  /*6d60*/  MOV R147, R237 ;  /* 0x000000ed00937202 */ /* 0x000fe20000000f00 */
[C---:B------:R-:W-:Y:S01]  /*6d70*/  FMUL.FTZ R46, R0.reuse, R150 ;  /* 0x00000096002e7220 */ /* 0x040fe20000410000 */
[----:B------:R-:W-:Y:S01]  /*6d80*/  MOV R185, R246 ;  /* 0x000000f600b97202 */ /* 0x000fe20000000f00 */
[----:B------:R-:W-:Y:S01]  /*6d90*/  FMUL.FTZ R47, R0, R151 ;  /* 0x00000097002f7220 */ /* 0x000fe20000410000 */
[----:B------:R-:W-:Y:S01]  /*6da0*/  LDSM.16.MT88.4 R120, [R217+0x2100] ;  /* 0x00210000d978783b */ /* 0x000fe20000004200 */
[----:B------:R-:W-:Y:S02]  /*6db0*/  FMUL.FTZ R49, R102, R153 ;  /* 0x0000009966317220 */ /* 0x000fe40000410000 */
[C---:B------:R-:W-:Y:S01]  /*6dc0*/  FMUL.FTZ R50, R101.reuse, R154 ;  /* 0x0000009a65327220 */ /* 0x040fe20000410000 */
[----:B------:R-:W5:Y:S01]  /*6dd0*/  MUFU.EX2 R207, R4 ;  /* 0x0000000400cf7308 */ /* 0x000f620000000800 */
[C---:B------:R-:W-:Y:S02]  /*6de0*/  FMUL.FTZ R58, R0.reuse, R162 ;  /* 0x000000a2003a7220 */ /* 0x040fe40000410000 */
[----:B---3--:R-:W-:Y:S01]  /*6df0*/  FMUL.FTZ R6, R101, R114 ;  /* 0x0000007265067220 */ /* 0x008fe20000410000 */
[----:B------:R-:W-:Y:S01]  /*6e00*/  F2FP.PACK_AB R114, R241, R245 ;  /* 0x000000f5f172723e */ /* 0x000fe200000000ff */
[C---:B------:R-:W-:Y:S01]  /*6e10*/  FMUL.FTZ R59, R0.reuse, R163 ;  /* 0x000000a3003b7220 */ /* 0x040fe20000410000 */
[----:B------:R-:W0:Y:S01]  /*6e20*/  LDGDEPBAR ;  /* 0x00000000000079af */ /* 0x000e220000000000 */
[C---:B------:R-:W-:Y:S02]  /*6e30*/  FMUL.FTZ R62, R0.reuse, R166 ;  /* 0x000000a6003e7220 */ /* 0x040fe40000410000 */
[C---:B------:R-:W-:Y:S01]  /*6e40*/  FMUL.FTZ R63, R0.reuse, R167 ;  /* 0x000000a7003f7220 */ /* 0x040fe20000410000 */
[----:B------:R3:W-:Y:S01]  /*6e50*/  MUFU.EX2 R246, R60 ;  /* 0x0000003c00f67308 */ /* 0x0007e20000000800 */
[C---:B------:R-:W-:Y:S02]  /*6e60*/  FMUL.FTZ R74, R0.reuse, R74 ;  /* 0x0000004a004a7220 */ /* 0x040fe40000410000 */
[----:B------:R-:W-:Y:S02]  /*6e70*/  FMUL.FTZ R75, R0, R75 ;  /* 0x0000004b004b7220 */ /* 0x000fe40000410000 */
[--C-:B-1----:R-:W-:Y:S02]  /*6e80*/  FFMA.FTZ R106, R198, c[0x0][0x2d0], -R176.reuse ;  /* 0x0000b400c66a7a23 */ /* 0x102fe400000108b0 */
[C---:B------:R-:W-:Y:S02]  /*6e90*/  FMUL.FTZ R78, R0.reuse, R78 ;  /* 0x0000004e004e7220 */ /* 0x040fe40000410000 */
[C---:B------:R-:W-:Y:S01]  /*6ea0*/  FMUL.FTZ R79, R0.reuse, R79 ;  /* 0x0000004f004f7220 */ /* 0x040fe20000410000 */
[----:B------:R1:W-:Y:S01]  /*6eb0*/  MUFU.EX2 R243, R106 ;  /* 0x0000006a00f37308 */ /* 0x0003e20000000800 */
[C---:B------:R-:W-:Y:S02]  /*6ec0*/  FMUL.FTZ R90, R0.reuse, R90 ;  /* 0x0000005a005a7220 */ /* 0x040fe40000410000 */
[----:B------:R-:W-:Y:S01]  /*6ed0*/  FMUL.FTZ R91, R0, R91 ;  /* 0x0000005b005b7220 */ /* 0x000fe20000410000 */
[----:B-----5:R-:W-:Y:S01]  /*6ee0*/  F2FP.PACK_AB R109, R207, R206 ;  /* 0x000000cecf6d723e */ /* 0x020fe200000000ff */
[--C-:B------:R-:W-:Y:S01]  /*6ef0*/  FFMA.FTZ R4, R183, c[0x0][0x2d0], -R3.reuse ;  /* 0x0000b400b7047a23 */ /* 0x100fe20000010803 */
[----:B------:R-:W-:Y:S01]  /*6f00*/  MOV R183, R24 ;  /* 0x0000001800b77202 */ /* 0x000fe20000000f00 */
[----:B------:R-:W-:Y:S01]  /*6f10*/  FMUL.FTZ R24, R100, R128 ;  /* 0x0000008064187220 */ /* 0x000fe20000410000 */
[----:B------:R-:W-:Y:S01]  /*6f20*/  MOV R128, R238 ;  /* 0x000000ee00807202 */ /* 0x000fe20000000f00 */
[C---:B------:R-:W-:Y:S01]  /*6f30*/  FMUL.FTZ R94, R0.reuse, R94 ;  /* 0x0000005e005e7220 */ /* 0x040fe20000410000 */
[----:B------:R5:W-:Y:S01]  /*6f40*/  MUFU.EX2 R208, R4 ;  /* 0x0000000400d07308 */ /* 0x000be20000000800 */
[----:B------:R-:W-:Y:S01]  /*6f50*/  F2FP.PACK_AB R113, R183, R179 ;  /* 0x000000b3b771723e */ /* 0x000fe200000000ff */
[----:B------:R-:W-:Y:S02]  /*6f60*/  FMUL.FTZ R95, R0, R95 ;  /* 0x0000005f005f7220 */ /* 0x000fe40000410000 */
[----:B---3--:R-:W-:Y:S02]  /*6f70*/  FMUL.FTZ R60, R100, R164 ;  /* 0x000000a4643c7220 */ /* 0x008fe40000410000 */
[--C-:B------:R-:W-:Y:S04]  /*6f80*/  FFMA.FTZ R172, R172, c[0x0][0x2d0], -R3.reuse ;  /* 0x0000b400acac7a23 */ /* 0x100fe80000010803 */
[----:B------:R3:W-:Y:S01]  /*6f90*/  MUFU.EX2 R245, R64 ;  /* 0x0000004000f57308 */ /* 0x0007e20000000800 */
[--C-:B-1----:R-:W-:Y:S09]  /*6fa0*/  FFMA.FTZ R106, R201, c[0x0][0x2d0], -R176.reuse ;  /* 0x0000b400c96a7a23 */ /* 0x102ff200000108b0 */
[----:B------:R1:W-:Y:S01]  /*6fb0*/  MUFU.EX2 R242, R106 ;  /* 0x0000006a00f27308 */ /* 0x0003e20000000800 */
[--C-:B-----5:R-:W-:Y:S02]  /*6fc0*/  FFMA.FTZ R4, R15, c[0x0][0x2d0], -R3.reuse ;  /* 0x0000b4000f047a23 */ /* 0x120fe40000010803 */
[----:B------:R-:W-:Y:S02]  /*6fd0*/  FMUL.FTZ R15, R0, R119 ;  /* 0x00000077000f7220 */ /* 0x000fe40000410000 */
[----:B------:R-:W5:Y:S05]  /*6fe0*/  LDSM.16.MT88.4 R116, [R218+0x1100] ;  /* 0x00110000da74783b */ /* 0x000f6a0000004200 */
[----:B------:R2:W2:Y:S01]  /*6ff0*/  MUFU.EX2 R209, R4 ;  /* 0x0000000400d17308 */ /* 0x0004a20000000800 */
[----:B---3--:R-:W-:Y:S02]  /*7000*/  FMUL.FTZ R64, R102, R168 ;  /* 0x000000a866407220 */ /* 0x008fe40000410000 */
[----:B------:R-:W-:Y:S01]  /*7010*/  LDSM.16.MT88.4 R168, [R218+0x1d00] ;  /* 0x001d0000daa8783b */ /* 0x000fe20000004200 */
[----:B-1----:R-:W-:Y:S06]  /*7020*/  FFMA.FTZ R106, R200, c[0x0][0x2d0], -R176 ;  /* 0x0000b400c86a7a23 */ /* 0x002fec00000108b0 */
[----:B------:R1:W-:Y:S01]  /*7030*/  MUFU.EX2 R241, R106 ;  /* 0x0000006a00f17308 */ /* 0x0003e20000000800 */
[----:B--2---:R-:W-:Y:S01]  /*7040*/  FMUL.FTZ R4, R102, R112 ;  /* 0x0000007066047220 */ /* 0x004fe20000410000 */
[----:B------:R-:W-:Y:S02]  /*7050*/  F2FP.PACK_AB R112, R182, R177 ;  /* 0x000000b1b670723e */ /* 0x000fe400000000ff */
[----:B------:R-:W-:Y:S05]  /*7060*/  F2FP.PACK_AB R111, R209, R208 ;  /* 0x000000d0d16f723e */ /* 0x000fea00000000ff */
[-C--:B------:R-:W-:Y:S08]  /*7070*/  HMMA.16816.F32 R4, R112, R20.reuse, R4 ;  /* 0x000000147004723c */ /* 0x080ff00000001804 */
[C---:B------:R-:W-:Y:S04]  /*7080*/  HMMA.16816.F32 R8, R108.reuse, R20, R8 ;  /* 0x000000146c08723c */ /* 0x040fe80000001808 */
[--C-:B-1----:R-:W-:Y:S03]  /*7090*/  FFMA.FTZ R106, R202, c[0x0][0x2d0], -R3.reuse ;  /* 0x0000b400ca6a7a23 */ /* 0x102fe60000010803 */
[C---:B------:R-:W-:Y:S01]  /*70a0*/  FMUL.FTZ R20, R102.reuse, R124 ;  /* 0x0000007c66147220 */ /* 0x040fe20000410000 */
[-C--:B------:R-:W-:Y:S01]  /*70b0*/  HMMA.16816.F32 R12, R108, R22.reuse, R12 ;  /* 0x000000166c0c723c */ /* 0x080fe2000000180c */
[----:B------:R1:W-:Y:S03]  /*70c0*/  MUFU.EX2 R197, R106 ;  /* 0x0000006a00c57308 */ /* 0x0003e60000000800 */
[----:B------:R-:W-:Y:S04]  /*70d0*/  FMUL.FTZ R21, R102, R125 ;  /* 0x0000007d66157220 */ /* 0x000fe80000410000 */
[C---:B------:R-:W-:Y:S07]  /*70e0*/  HMMA.16816.F32 R16, R112.reuse, R22, R16 ;  /* 0x000000167010723c */ /* 0x040fee0000001810 */
[C---:B------:R-:W-:Y:S02]  /*70f0*/  FMUL.FTZ R22, R101.reuse, R126 ;  /* 0x0000007e65167220 */ /* 0x040fe40000410000 */
[----:B------:R-:W-:Y:S02]  /*7100*/  FMUL.FTZ R23, R101, R127 ;  /* 0x0000007f65177220 */ /* 0x000fe40000410000 */
[----:B------:R-:W-:Y:S05]  /*7110*/  LDSM.16.MT88.4 R124, [R218+0x500] ;  /* 0x00050000da7c783b */ /* 0x000fea0000004200 */
[-C--:B------:R-:W-:Y:S03]  /*7120*/  HMMA.16816.F32 R20, R112, R36.reuse, R20 ;  /* 0x000000247014723c */ /* 0x080fe60000001814 */
[----:B-1----:R-:W-:Y:S05]  /*7130*/  FFMA.FTZ R106, R204, c[0x0][0x2d0], -R3 ;  /* 0x0000b400cc6a7a23 */ /* 0x002fea0000010803 */
[C---:B------:R-:W-:Y:S07]  /*7140*/  HMMA.16816.F32 R24, R108.reuse, R36, R24 ;  /* 0x000000246c18723c */ /* 0x040fee0000001818 */
[--C-:B------:R-:W-:Y:S01]  /*7150*/  FFMA.FTZ R36, R192, c[0x0][0x2d0], -R174.reuse ;  /* 0x0000b400c0247a23 */ /* 0x100fe200000108ae */
[-C--:B------:R-:W-:Y:S03]  /*7160*/  HMMA.16816.F32 R28, R108, R38.reuse, R28 ;  /* 0x000000266c1c723c */ /* 0x080fe6000000181c */
[----:B------:R1:W2:Y:S01]  /*7170*/  MUFU.EX2 R252, R36 ;  /* 0x0000002400fc7308 */ /* 0x0002a20000000800 */
[C---:B------:R-:W-:Y:S01]  /*7180*/  FMUL.FTZ R37, R102.reuse, R141 ;  /* 0x0000008d66257220 */ /* 0x040fe20000410000 */
[----:B------:R-:W-:Y:S01]  /*7190*/  MOV R192, R48 ;  /* 0x0000003000c07202 */ /* 0x000fe20000000f00 */
[--C-:B------:R-:W-:Y:S01]  /*71a0*/  FFMA.FTZ R48, R187, c[0x0][0x2d0], -R174.reuse ;  /* 0x0000b400bb307a23 */ /* 0x100fe200000108ae */
[----:B------:R-:W-:Y:S01]  /*71b0*/  MOV R141, R240 ;  /* 0x000000f0008d7202 */ /* 0x000fe20000000f00 */
[C---:B------:R-:W-:Y:S07]  /*71c0*/  HMMA.16816.F32 R32, R112.reuse, R38, R32 ;  /* 0x000000267020723c */ /* 0x040fee0000001820 */
[C---:B------:R-:W-:Y:S01]  /*71d0*/  FMUL.FTZ R38, R101.reuse, R142 ;  /* 0x0000008e65267220 */ /* 0x040fe20000410000 */
[----:B------:R-:W-:Y:S01]  /*71e0*/  MOV R142, R247 ;  /* 0x000000f7008e7202 */ /* 0x000fe20000000f00 */
[C---:B------:R-:W-:Y:S01]  /*71f0*/  FMUL.FTZ R39, R101.reuse, R143 ;  /* 0x0000008f65277220 */ /* 0x040fe20000410000 */
[----:B------:R3:W-:Y:S02]  /*7200*/  MUFU.EX2 R247, R56 ;  /* 0x0000003800f77308 */ /* 0x0007e40000000800 */
[----:B------:R-:W-:Y:S01]  /*7210*/  MOV R143, R239 ;  /* 0x000000ef008f7202 */ /* 0x000fe20000000f00 */
[----:B-1----:R-:W-:Y:S01]  /*7220*/  FMUL.FTZ R36, R102, R140 ;  /* 0x0000008c66247220 */ /* 0x002fe20000410000 */
[----:B------:R-:W-:Y:S06]  /*7230*/  MOV R140, R249 ;  /* 0x000000f9008c7202 */ /* 0x000fec0000000f00 */
[----:B------:R1:W1:Y:S01]  /*7240*/  MUFU.EX2 R249, R48 ;  /* 0x0000003000f97308 */ /* 0x0002620000000800 */
[-C--:B----4-:R-:W-:Y:S08]  /*7250*/  HMMA.16816.F32 R36, R112, R52.reuse, R36 ;  /* 0x000000347024723c */ /* 0x090ff00000001824 */
[C---:B------:R-:W-:Y:S04]  /*7260*/  HMMA.16816.F32 R40, R108.reuse, R52, R40 ;  /* 0x000000346c28723c */ /* 0x040fe80000001828 */
[----:B---3--:R-:W-:Y:S03]  /*7270*/  FMUL.FTZ R56, R100, R160 ;  /* 0x000000a064387220 */ /* 0x008fe60000410000 */
[----:B------:R-:W-:Y:S01]  /*7280*/  FFMA.FTZ R52, R196, c[0x0][0x2d0], -R175 ;  /* 0x0000b400c4347a23 */ /* 0x000fe200000108af */
[-C--:B------:R-:W-:Y:S01]  /*7290*/  HMMA.16816.F32 R44, R108, R54.reuse, R44 ;  /* 0x000000366c2c723c */ /* 0x080fe2000000182c */
[----:B------:R3:W-:Y:S03]  /*72a0*/  MUFU.EX2 R196, R106 ;  /* 0x0000006a00c47308 */ /* 0x0007e60000000800 */
[C---:B-1----:R-:W-:Y:S02]  /*72b0*/  FMUL.FTZ R48, R102.reuse, R152 ;  /* 0x0000009866307220 */ /* 0x042fe40000410000 */
[----:B------:R-:W-:Y:S01]  /*72c0*/  LDSM.16.MT88.4 R152, [R217+0x1d00] ;  /* 0x001d0000d998783b */ /* 0x000fe20000004200 */
[C---:B------:R-:W-:Y:S04]  /*72d0*/  FMUL.FTZ R53, R102.reuse, R157 ;  /* 0x0000009d66357220 */ /* 0x040fe80000410000 */
[C---:B------:R-:W-:Y:S01]  /*72e0*/  HMMA.16816.F32 R48, R112.reuse, R54, R48 ;  /* 0x000000367030723c */ /* 0x040fe20000001830 */
[----:B------:R1:W4:Y:S06]  /*72f0*/  MUFU.EX2 R248, R52 ;  /* 0x0000003400f87308 */ /* 0x00032c0000000800 */
[C---:B------:R-:W-:Y:S02]  /*7300*/  FMUL.FTZ R54, R101.reuse, R158 ;  /* 0x0000009e65367220 */ /* 0x040fe40000410000 */
[----:B------:R-:W-:Y:S03]  /*7310*/  FMUL.FTZ R55, R101, R159 ;  /* 0x0000009f65377220 */ /* 0x000fe60000410000 */
[--C-:B---3--:R-:W-:Y:S04]  /*7320*/  FFMA.FTZ R106, R211, c[0x0][0x2d0], -R3.reuse ;  /* 0x0000b400d36a7a23 */ /* 0x108fe80000010803 */
[----:B------:R3:W-:Y:S01]  /*7330*/  MUFU.EX2 R191, R106 ;  /* 0x0000006a00bf7308 */ /* 0x0007e20000000800 */
[----:B-1----:R-:W-:Y:S07]  /*7340*/  FMUL.FTZ R52, R102, R156 ;  /* 0x0000009c66347220 */ /* 0x002fee0000410000 */
[-C--:B-----5:R-:W-:Y:S08]  /*7350*/  HMMA.16816.F32 R52, R112, R116.reuse, R52 ;  /* 0x000000747034723c */ /* 0x0a0ff00000001834 */
[C---:B------:R-:W-:Y:S04]  /*7360*/  HMMA.16816.F32 R56, R108.reuse, R116, R56 ;  /* 0x000000746c38723c */ /* 0x040fe80000001838 */
[----:B---3--:R-:W-:Y:S02]  /*7370*/  FFMA.FTZ R106, R214, c[0x0][0x2d0], -R3 ;  /* 0x0000b400d66a7a23 */ /* 0x008fe40000010803 */
[----:B------:R-:W-:Y:S02]  /*7380*/  MUFU.EX2 R214, R107 ;  /* 0x0000006b00d67308 */ /* 0x000fe40000000800 */
[-C--:B------:R-:W-:Y:S08]  /*7390*/  HMMA.16816.F32 R60, R108, R118.reuse, R60 ;  /* 0x000000766c3c723c */ /* 0x080ff0000000183c */
[C---:B------:R-:W-:Y:S01]  /*73a0*/  HMMA.16816.F32 R64, R112.reuse, R118, R64 ;  /* 0x000000767040723c */ /* 0x040fe20000001840 */
[----:B------:R1:W3:Y:S01]  /*73b0*/  MUFU.EX2 R194, R106 ;  /* 0x0000006a00c27308 */ /* 0x0002e20000000800 */
[----:B------:R-:W5:Y:S06]  /*73c0*/  LDSM.16.MT88.4 R116, [R218+0x2100] ;  /* 0x00210000da74783b */ /* 0x000f6c0000004200 */
[-C--:B------:R-:W-:Y:S08]  /*73d0*/  HMMA.16816.F32 R68, R112, R120.reuse, R68 ;  /* 0x000000787044723c */ /* 0x080ff00000001844 */
[C---:B------:R-:W-:Y:S08]  /*73e0*/  HMMA.16816.F32 R72, R108.reuse, R120, R72 ;  /* 0x000000786c48723c */ /* 0x040ff00000001848 */
[-C--:B------:R-:W-:Y:S04]  /*73f0*/  HMMA.16816.F32 R76, R108, R122.reuse, R76 ;  /* 0x0000007a6c4c723c */ /* 0x080fe8000000184c */
[--C-:B-1----:R-:W-:Y:S04]  /*7400*/  FFMA.FTZ R106, R212, c[0x0][0x2d0], -R174.reuse ;  /* 0x0000b400d46a7a23 */ /* 0x102fe800000108ae */
[C---:B------:R-:W-:Y:S01]  /*7410*/  HMMA.16816.F32 R80, R112.reuse, R122, R80 ;  /* 0x0000007a7050723c */ /* 0x040fe20000001850 */
[----:B------:R1:W-:Y:S01]  /*7420*/  MUFU.EX2 R240, R106 ;  /* 0x0000006a00f07308 */ /* 0x0003e20000000800 */
[----:B------:R-:W3:Y:S06]  /*7430*/  LDSM.16.MT88.4 R120, [R217+0x500] ;  /* 0x00050000d978783b */ /* 0x000eec0000004200 */
[-C--:B-----5:R-:W-:Y:S08]  /*7440*/  HMMA.16816.F32 R84, R112, R116.reuse, R84 ;  /* 0x000000747054723c */ /* 0x0a0ff00000001854 */
[C---:B------:R-:W-:Y:S04]  /*7450*/  HMMA.16816.F32 R88, R108.reuse, R116, R88 ;  /* 0x000000746c58723c */ /* 0x040fe80000001858 */
[--C-:B-1----:R-:W-:Y:S04]  /*7460*/  FFMA.FTZ R106, R213, c[0x0][0x2d0], -R174.reuse ;  /* 0x0000b400d56a7a23 */ /* 0x102fe800000108ae */
[-C--:B------:R-:W-:Y:S01]  /*7470*/  HMMA.16816.F32 R92, R108, R118.reuse, R92 ;  /* 0x000000766c5c723c */ /* 0x080fe2000000185c */
[----:B------:R1:W5:Y:S06]  /*7480*/  MUFU.EX2 R238, R106 ;  /* 0x0000006a00ee7308 */ /* 0x00036c0000000800 */
[----:B--2---:R-:W-:Y:S01]  /*7490*/  F2FP.PACK_AB R108, R251, R252 ;  /* 0x000000fcfb6c723e */ /* 0x004fe200000000ff */
[----:B------:R-:W-:Y:S01]  /*74a0*/  HMMA.16816.F32 R96, R112, R118, R96 ;  /* 0x000000767060723c */ /* 0x000fe20000001860 */
[----:B------:R-:W2:Y:S03]  /*74b0*/  LDSM.16.MT88.4 R116, [R217+0x1500] ;  /* 0x00150000d974783b */ /* 0x000ea60000004200 */
[----:B------:R-:W-:Y:S02]  /*74c0*/  F2FP.PACK_AB R110, R249, R250 ;  /* 0x000000faf96e723e */ /* 0x000fe400000000ff */
[----:B----4-:R-:W-:Y:S02]  /*74d0*/  F2FP.PACK_AB R109, R247, R248 ;  /* 0x000000f8f76d723e */ /* 0x010fe400000000ff */
[----:B------:R-:W-:Y:S04]  /*74e0*/  F2FP.PACK_AB R111, R245, R246 ;  /* 0x000000f6f56f723e */ /* 0x000fe800000000ff */
[----:B------:R-:W-:Y:S02]  /*74f0*/  F2FP.PACK_AB R112, R243, R244 ;  /* 0x000000f4f370723e */ /* 0x000fe400000000ff */
[----:B------:R-:W-:Y:S01]  /*7500*/  F2FP.PACK_AB R114, R241, R242 ;  /* 0x000000f2f172723e */ /* 0x000fe200000000ff */
[-C--:B---3--:R-:W-:Y:S05]  /*7510*/  HMMA.16816.F32 R4, R108, R120.reuse, R4 ;  /* 0x000000786c04723c */ /* 0x088fea0000001804 */
[--C-:B-1----:R-:W-:Y:S01]  /*7520*/  FFMA.FTZ R106, R203, c[0x0][0x2d0], -R174.reuse ;  /* 0x0000b400cb6a7a23 */ /* 0x102fe200000108ae */
[----:B------:R-:W-:Y:S02]  /*7530*/  F2FP.PACK_AB R113, R196, R197 ;  /* 0x000000c5c471723e */ /* 0x000fe400000000ff */
[----:B------:R-:W-:Y:S01]  /*7540*/  F2FP.PACK_AB R115, R194, R191 ;  /* 0x000000bfc273723e */ /* 0x000fe200000000ff */
[----:B------:R1:W-:Y:S06]  /*7550*/  MUFU.EX2 R239, R106 ;  /* 0x0000006a00ef7308 */ /* 0x0003ec0000000800 */
[C---:B------:R-:W-:Y:S08]  /*7560*/  HMMA.16816.F32 R8, R112.reuse, R120, R8 ;  /* 0x000000787008723c */ /* 0x040ff00000001808 */
[-C--:B------:R-:W-:Y:S08]  /*7570*/  HMMA.16816.F32 R12, R112, R122.reuse, R12 ;  /* 0x0000007a700c723c */ /* 0x080ff0000000180c */
[C---:B------:R-:W-:Y:S01]  /*7580*/  HMMA.16816.F32 R16, R108.reuse, R122, R16 ;  /* 0x0000007a6c10723c */ /* 0x040fe20000001810 */
[----:B------:R-:W3:Y:S03]  /*7590*/  LDSM.16.MT88.4 R120, [R218+0x1500] ;  /* 0x00150000da78783b */ /* 0x000ee60000004200 */
[----:B-1----:R-:W-:Y:S04]  /*75a0*/  FFMA.FTZ R106, R210, c[0x0][0x2d0], -R174 ;  /* 0x0000b400d26a7a23 */ /* 0x002fe800000108ae */
[-C--:B------:R-:W-:Y:S01]  /*75b0*/  HMMA.16816.F32 R20, R108, R124.reuse, R20 ;  /* 0x0000007c6c14723c */ /* 0x080fe20000001814 */
[----:B------:R1:W4:Y:S07]  /*75c0*/  MUFU.EX2 R237, R106 ;  /* 0x0000006a00ed7308 */ /* 0x00032e0000000800 */
[C---:B------:R-:W-:Y:S08]  /*75d0*/  HMMA.16816.F32 R24, R112.reuse, R124, R24 ;  /* 0x0000007c7018723c */ /* 0x040ff00000001818 */
[-C--:B------:R-:W-:Y:S08]  /*75e0*/  HMMA.16816.F32 R28, R112, R126.reuse, R28 ;  /* 0x0000007e701c723c */ /* 0x080ff0000000181c */
[C---:B------:R-:W-:Y:S01]  /*75f0*/  HMMA.16816.F32 R32, R108.reuse, R126, R32 ;  /* 0x0000007e6c20723c */ /* 0x040fe20000001820 */
[----:B------:R-:W4:Y:S03]  /*7600*/  LDSM.16.MT88.4 R124, [R217+0x2500] ;  /* 0x00250000d97c783b */ /* 0x000f260000004200 */
[--C-:B-1----:R-:W-:Y:S04]  /*7610*/  FFMA.FTZ R106, R236, c[0x0][0x2d0], -R175.reuse ;  /* 0x0000b400ec6a7a23 */ /* 0x102fe800000108af */
[-C--:B--2---:R-:W-:Y:S01]  /*7620*/  HMMA.16816.F32 R36, R108, R116.reuse, R36 ;  /* 0x000000746c24723c */ /* 0x084fe20000001824 */
[----:B------:R1:W-:Y:S07]  /*7630*/  MUFU.EX2 R236, R106 ;  /* 0x0000006a00ec7308 */ /* 0x0003ee0000000800 */
[C---:B------:R-:W-:Y:S08]  /*7640*/  HMMA.16816.F32 R40, R112.reuse, R116, R40 ;  /* 0x000000747028723c */ /* 0x040ff00000001828 */
[-C--:B------:R-:W-:Y:S08]  /*7650*/  HMMA.16816.F32 R44, R112, R118.reuse, R44 ;  /* 0x00000076702c723c */ /* 0x080ff0000000182c */
[C---:B------:R-:W-:Y:S01]  /*7660*/  HMMA.16816.F32 R48, R108.reuse, R118, R48 ;  /* 0x000000766c30723c */ /* 0x040fe20000001830 */
[----:B------:R-:W2:Y:S03]  /*7670*/  LDSM.16.MT88.4 R116, [R218+0x2500] ;  /* 0x00250000da74783b */ /* 0x000ea60000004200 */
[--C-:B-1----:R-:W-:Y:S04]  /*7680*/  FFMA.FTZ R106, R235, c[0x0][0x2d0], -R175.reuse ;  /* 0x0000b400eb6a7a23 */ /* 0x102fe800000108af */
[-C--:B---3--:R-:W-:Y:S01]  /*7690*/  HMMA.16816.F32 R52, R108, R120.reuse, R52 ;  /* 0x000000786c34723c */ /* 0x088fe20000001834 */
[----:B------:R1:W3:Y:S07]  /*76a0*/  MUFU.EX2 R235, R106 ;  /* 0x0000006a00eb7308 */ /* 0x0002ee0000000800 */
[C---:B------:R-:W-:Y:S08]  /*76b0*/  HMMA.16816.F32 R56, R112.reuse, R120, R56 ;  /* 0x000000787038723c */ /* 0x040ff00000001838 */
[-C--:B------:R-:W-:Y:S08]  /*76c0*/  HMMA.16816.F32 R60, R112, R122.reuse, R60 ;  /* 0x0000007a703c723c */ /* 0x080ff0000000183c */
[C---:B------:R-:W-:Y:S01]  /*76d0*/  HMMA.16816.F32 R64, R108.reuse, R122, R64 ;  /* 0x0000007a6c40723c */ /* 0x040fe20000001840 */
[----:B------:R-:W-:Y:S03]  /*76e0*/  LDSM.16.MT88.4 R120, [R218+0x900] ;  /* 0x00090000da78783b */ /* 0x000fe60000004200 */
[----:B-1----:R-:W-:Y:S04]  /*76f0*/  FFMA.FTZ R106, R147, c[0x0][0x2d0], -R175 ;  /* 0x0000b400936a7a23 */ /* 0x002fe800000108af */
[-C--:B----4-:R-:W-:Y:S01]  /*7700*/  HMMA.16816.F32 R68, R108, R124.reuse, R68 ;  /* 0x0000007c6c44723c */ /* 0x090fe20000001844 */
[----:B------:R1:W4:Y:S07]  /*7710*/  MUFU.EX2 R215, R106 ;  /* 0x0000006a00d77308 */ /* 0x00032e0000000800 */
[C---:B------:R-:W-:Y:S08]  /*7720*/  HMMA.16816.F32 R72, R112.reuse, R124, R72 ;  /* 0x0000007c7048723c */ /* 0x040ff00000001848 */
[-C--:B------:R-:W-:Y:S08]  /*7730*/  HMMA.16816.F32 R76, R112, R126.reuse, R76 ;  /* 0x0000007e704c723c */ /* 0x080ff0000000184c */
[C---:B------:R-:W-:Y:S01]  /*7740*/  HMMA.16816.F32 R80, R108.reuse, R126, R80 ;  /* 0x0000007e6c50723c */ /* 0x040fe20000001850 */
[----:B------:R-:W-:Y:S03]  /*7750*/  LDSM.16.MT88.4 R124, [R218+0x1900] ;  /* 0x00190000da7c783b */ /* 0x000fe60000004200 */
[--C-:B-1----:R-:W-:Y:S01]  /*7760*/  FFMA.FTZ R106, R146, c[0x0][0x2d0], -R176.reuse ;  /* 0x0000b400926a7a23 */ /* 0x102fe200000108b0 */
[----:B------:R-:W-:Y:S03]  /*7770*/  MOV R146, R128 ;  /* 0x0000008000927202 */ /* 0x000fe60000000f00 */
[-C--:B--2---:R-:W-:Y:S01]  /*7780*/  HMMA.16816.F32 R84, R108, R116.reuse, R84 ;  /* 0x000000746c54723c */ /* 0x084fe20000001854 */
[----:B------:R1:W-:Y:S07]  /*7790*/  MUFU.EX2 R213, R106 ;  /* 0x0000006a00d57308 */ /* 0x0003ee0000000800 */
[C---:B------:R-:W-:Y:S08]  /*77a0*/  HMMA.16816.F32 R88, R112.reuse, R116, R88 ;  /* 0x000000747058723c */ /* 0x040ff00000001858 */
[-C--:B------:R-:W-:Y:S08]  /*77b0*/  HMMA.16816.F32 R92, R112, R118.reuse, R92 ;  /* 0x00000076705c723c */ /* 0x080ff0000000185c */
[----:B------:R-:W-:Y:S01]  /*77c0*/  HMMA.16816.F32 R96, R108, R118, R96 ;  /* 0x000000766c60723c */ /* 0x000fe20000001860 */
[----:B------:R-:W-:Y:S03]  /*77d0*/  LDSM.16.MT88.4 R116, [R217+0x1900] ;  /* 0x00190000d974783b */ /* 0x000fe60000004200 */
[--C-:B-1----:R-:W-:Y:S01]  /*77e0*/  FFMA.FTZ R106, R145, c[0x0][0x2d0], -R176.reuse ;  /* 0x0000b400916a7a23 */ /* 0x102fe200000108b0 */
[----:B------:R-:W-:Y:S02]  /*77f0*/  MOV R145, R131 ;  /* 0x0000008300917202 */ /* 0x000fe40000000f00 */
[----:B-----5:R-:W-:Y:S01]  /*7800*/  F2FP.PACK_AB R108, R238, R240 ;  /* 0x000000f0ee6c723e */ /* 0x020fe200000000ff */
[----:B------:R1:W2:Y:S01]  /*7810*/  MUFU.EX2 R212, R106 ;  /* 0x0000006a00d47308 */ /* 0x0002a20000000800 */
[----:B------:R-:W-:Y:S03]  /*7820*/  F2FP.PACK_AB R110, R237, R239 ;  /* 0x000000efed6e723e */ /* 0x000fe600000000ff */
[----:B---3--:R-:W-:Y:S02]  /*7830*/  F2FP.PACK_AB R109, R235, R236 ;  /* 0x000000eceb6d723e */ /* 0x008fe400000000ff */
[----:B----4-:R-:W-:Y:S01]  /*7840*/  F2FP.PACK_AB R111, R215, R214 ;  /* 0x000000d6d76f723e */ /* 0x010fe200000000ff */
[----:B-1----:R-:W-:Y:S01]  /*7850*/  FFMA.FTZ R106, R144, c[0x0][0x2d0], -R176 ;  /* 0x0000b400906a7a23 */ /* 0x002fe200000108b0 */
[----:B------:R-:W-:Y:S02]  /*7860*/  MOV R144, R193 ;  /* 0x000000c100907202 */ /* 0x000fe40000000f00 */
[----:B------:R-:W-:Y:S01]  /*7870*/  MOV R193, R130 ;  /* 0x0000008200c17202 */ /* 0x000fe20000000f00 */
[----:B------:R1:W-:Y:S01]  /*7880*/  MUFU.EX2 R210, R106 ;  /* 0x0000006a00d27308 */ /* 0x0003e20000000800 */
[----:B--2---:R-:W-:Y:S01]  /*7890*/  F2FP.PACK_AB R112, R212, R213 ;  /* 0x000000d5d470723e */ /* 0x004fe200000000ff */
[----:B------:R-:W-:Y:S01]  /*78a0*/  FFMA.FTZ R107, R144, c[0x0][0x2d0], -R174 ;  /* 0x0000b400906b7a23 */ /* 0x000fe200000108ae */
[----:B------:R-:W-:Y:S07]  /*78b0*/  MOV R144, R180 ;  /* 0x000000b400907202 */ /* 0x000fee0000000f00 */
[----:B------:R2:W-:Y:S01]  /*78c0*/  MUFU.EX2 R203, R107 ;  /* 0x0000006b00cb7308 */ /* 0x0005e20000000800 */
[--C-:B-1----:R-:W-:Y:S01]  /*78d0*/  FFMA.FTZ R106, R143, c[0x0][0x2d0], -R176.reuse ;  /* 0x0000b4008f6a7a23 */ /* 0x102fe200000108b0 */
[----:B------:R-:W-:Y:S02]  /*78e0*/  MOV R143, R140 ;  /* 0x0000008c008f7202 */ /* 0x000fe40000000f00 */
[----:B------:R-:W-:Y:S06]  /*78f0*/  MOV R140, R129 ;  /* 0x00000081008c7202 */ /* 0x000fec0000000f00 */
[----:B------:R1:W3:Y:S01]  /*7900*/  MUFU.EX2 R211, R106 ;  /* 0x0000006a00d37308 */ /* 0x0002e20000000800 */
[----:B------:R-:W4:Y:S01]  /*7910*/  LDSM.16.MT88.4 R128, [R217+0x900] ;  /* 0x00090000d980783b */ /* 0x000f220000004200 */
[----:B--2---:R-:W-:Y:S08]  /*7920*/  FFMA.FTZ R107, R139, c[0x0][0x2d0], -R176 ;  /* 0x0000b4008b6b7a23 */ /* 0x004ff000000108b0 */
[----:B------:R-:W-:Y:S10]  /*7930*/  MUFU.EX2 R195, R107 ;  /* 0x0000006b00c37308 */ /* 0x000ff40000000800 */
[----:B------:R-:W-:Y:S01]  /*7940*/  MUFU.EX2 R107, R172 ;  /* 0x000000ac006b7308 */ /* 0x000fe20000000800 */
[--C-:B-1----:R-:W-:Y:S01]  /*7950*/  FFMA.FTZ R106, R189, c[0x0][0x2d0], -R3.reuse ;  /* 0x0000b400bd6a7a23 */ /* 0x102fe20000010803 */
[----:B---3--:R-:W-:Y:S08]  /*7960*/  F2FP.PACK_AB R114, R211, R210 ;  /* 0x000000d2d372723e */ /* 0x008ff000000000ff */
[----:B------:R1:W-:Y:S01]  /*7970*/  MUFU.EX2 R189, R106 ;  /* 0x0000006a00bd7308 */ /* 0x0003e20000000800 */
[-C--:B----4-:R-:W-:Y:S03]  /*7980*/  HMMA.16816.F32 R4, R108, R128.reuse, R4 ;  /* 0x000000806c04723c */ /* 0x090fe60000001804 */
[--C-:B-1----:R-:W-:Y:S06]  /*7990*/  FFMA.FTZ R106, R188, c[0x0][0x2d0], -R3.reuse ;  /* 0x0000b400bc6a7a23 */ /* 0x102fec0000010803 */
[----:B------:R1:W2:Y:S03]  /*79a0*/  MUFU.EX2 R188, R106 ;  /* 0x0000006a00bc7308 */ /* 0x0002a60000000800 */
[--C-:B-1----:R-:W-:Y:S01]  /*79b0*/  FFMA.FTZ R106, R190, c[0x0][0x2d0], -R3.reuse ;  /* 0x0000b400be6a7a23 */ /* 0x102fe20000010803 */
[----:B--2---:R-:W-:Y:S06]  /*79c0*/  F2FP.PACK_AB R113, R188, R189 ;  /* 0x000000bdbc71723e */ /* 0x004fec00000000ff */
[----:B------:R1:W-:Y:S02]  /*79d0*/  MUFU.EX2 R187, R106 ;  /* 0x0000006a00bb7308 */ /* 0x0003e40000000800 */
[----:B-1----:R-:W-:Y:S08]  /*79e0*/  FFMA.FTZ R106, R205, c[0x0][0x2d0], -R3 ;  /* 0x0000b400cd6a7a23 */ /* 0x002ff00000010803 */
[----:B------:R1:W2:Y:S02]  /*79f0*/  MUFU.EX2 R186, R106 ;  /* 0x0000006a00ba7308 */ /* 0x0002a40000000800 */
[--C-:B-1----:R-:W-:Y:S01]  /*7a00*/  FFMA.FTZ R106, R146, c[0x0][0x2d0], -R174.reuse ;  /* 0x0000b400926a7a23 */ /* 0x102fe200000108ae */
[----:B--2---:R-:W-:Y:S02]  /*7a10*/  F2FP.PACK_AB R115, R186, R187 ;  /* 0x000000bbba73723e */ /* 0x004fe400000000ff */
[----:B------:R-:W-:Y:S05]  /*7a20*/  MOV R146, R182 ;  /* 0x000000b600927202 */ /* 0x000fea0000000f00 */
[----:B------:R1:W-:Y:S01]  /*7a30*/  MUFU.EX2 R204, R106 ;  /* 0x0000006a00cc7308 */ /* 0x0003e20000000800 */
[C---:B------:R-:W-:Y:S08]  /*7a40*/  HMMA.16816.F32 R8, R112.reuse, R128, R8 ;  /* 0x000000807008723c */ /* 0x040ff00000001808 */
[-C--:B------:R-:W-:Y:S08]  /*7a50*/  HMMA.16816.F32 R12, R112, R130.reuse, R12 ;  /* 0x00000082700c723c */ /* 0x080ff0000000180c */
[C---:B------:R-:W-:Y:S04]  /*7a60*/  HMMA.16816.F32 R16, R108.reuse, R130, R16 ;  /* 0x000000826c10723c */ /* 0x040fe80000001810 */
[--C-:B-1----:R-:W-:Y:S01]  /*7a70*/  FFMA.FTZ R106, R145, c[0x0][0x2d0], -R174.reuse ;  /* 0x0000b400916a7a23 */ /* 0x102fe200000108ae */
[----:B------:R-:W-:Y:S03]  /*7a80*/  MOV R145, R181 ;  /* 0x000000b500917202 */ /* 0x000fe60000000f00 */
[-C--:B------:R-:W-:Y:S01]  /*7a90*/  HMMA.16816.F32 R20, R108, R120.reuse, R20 ;  /* 0x000000786c14723c */ /* 0x080fe20000001814 */
[----:B------:R1:W2:Y:S07]  /*7aa0*/  MUFU.EX2 R205, R106 ;  /* 0x0000006a00cd7308 */ /* 0x0002ae0000000800 */
[C---:B------:R-:W-:Y:S08]  /*7ab0*/  HMMA.16816.F32 R24, R112.reuse, R120, R24 ;  /* 0x000000787018723c */ /* 0x040ff00000001818 */
[-C--:B------:R-:W-:Y:S08]  /*7ac0*/  HMMA.16816.F32 R28, R112, R122.reuse, R28 ;  /* 0x0000007a701c723c */ /* 0x080ff0000000181c */
[C---:B------:R-:W-:Y:S01]  /*7ad0*/  HMMA.16816.F32 R32, R108.reuse, R122, R32 ;  /* 0x0000007a6c20723c */ /* 0x040fe20000001820 */
[----:B------:R-:W3:Y:S03]  /*7ae0*/  LDSM.16.MT88.4 R120, [R217+0x2900] ;  /* 0x00290000d978783b */ /* 0x000ee60000004200 */
[----:B-1----:R-:W-:Y:S01]  /*7af0*/  FFMA.FTZ R106, R143, c[0x0][0x2d0], -R174 ;  /* 0x0000b4008f6a7a23 */ /* 0x002fe200000108ae */
[----:B--2---:R-:W-:Y:S02]  /*7b00*/  F2FP.PACK_AB R172, R205, R204 ;  /* 0x000000cccdac723e */ /* 0x004fe400000000ff */
[----:B------:R-:W-:Y:S01]  /*7b10*/  MOV R143, R184 ;  /* 0x000000b8008f7202 */ /* 0x000fe20000000f00 */
[-C--:B------:R-:W-:Y:S01]  /*7b20*/  HMMA.16816.F32 R36, R108, R116.reuse, R36 ;  /* 0x000000746c24723c */ /* 0x080fe20000001824 */
[----:B------:R1:W2:Y:S07]  /*7b30*/  MUFU.EX2 R202, R106 ;  /* 0x0000006a00ca7308 */ /* 0x0002ae0000000800 */
[C---:B------:R-:W-:Y:S08]  /*7b40*/  HMMA.16816.F32 R40, R112.reuse, R116, R40 ;  /* 0x000000747028723c */ /* 0x040ff00000001828 */
[-C--:B------:R-:W-:Y:S08]  /*7b50*/  HMMA.16816.F32 R44, R112, R118.reuse, R44 ;  /* 0x00000076702c723c */ /* 0x080ff0000000182c */
[C---:B------:R-:W-:Y:S01]  /*7b60*/  HMMA.16816.F32 R48, R108.reuse, R118, R48 ;  /* 0x000000766c30723c */ /* 0x040fe20000001830 */
[----:B------:R-:W4:Y:S03]  /*7b70*/  LDSM.16.MT88.4 R116, [R218+0x2900] ;  /* 0x00290000da74783b */ /* 0x000f260000004200 */
[--C-:B-1----:R-:W-:Y:S01]  /*7b80*/  FFMA.FTZ R106, R142, c[0x0][0x2d0], -R175.reuse ;  /* 0x0000b4008e6a7a23 */ /* 0x102fe200000108af */
[----:B------:R-:W-:Y:S02]  /*7b90*/  MOV R142, R183 ;  /* 0x000000b7008e7202 */ /* 0x000fe40000000f00 */
[----:B--2---:R-:W-:Y:S01]  /*7ba0*/  F2FP.PACK_AB R174, R202, R203 ;  /* 0x000000cbcaae723e */ /* 0x004fe200000000ff */
[-C--:B------:R-:W-:Y:S01]  /*7bb0*/  HMMA.16816.F32 R52, R108, R124.reuse, R52 ;  /* 0x0000007c6c34723c */ /* 0x080fe20000001834 */
[----:B------:R1:W-:Y:S01]  /*7bc0*/  MUFU.EX2 R200, R106 ;  /* 0x0000006a00c87308 */ /* 0x0003e20000000800 */
[----:B------:R-:W-:Y:S06]  /*7bd0*/  LDSM.16.MT88.4 R180, [R217+0x2d00] ;  /* 0x002d0000d9b4783b */ /* 0x000fec0000004200 */
[C---:B------:R-:W-:Y:S08]  /*7be0*/  HMMA.16816.F32 R56, R112.reuse, R124, R56 ;  /* 0x0000007c7038723c */ /* 0x040ff00000001838 */
[-C--:B------:R-:W-:Y:S08]  /*7bf0*/  HMMA.16816.F32 R60, R112, R126.reuse, R60 ;  /* 0x0000007e703c723c */ /* 0x080ff0000000183c */
[C---:B------:R-:W-:Y:S01]  /*7c00*/  HMMA.16816.F32 R64, R108.reuse, R126, R64 ;  /* 0x0000007e6c40723c */ /* 0x040fe20000001840 */
[----:B------:R-:W2:Y:S03]  /*7c10*/  LDSM.16.MT88.4 R124, [R217+0xd00] ;  /* 0x000d0000d97c783b */ /* 0x000ea60000004200 */
[--C-:B-1----:R-:W-:Y:S01]  /*7c20*/  FFMA.FTZ R106, R141, c[0x0][0x2d0], -R175.reuse ;  /* 0x0000b4008d6a7a23 */ /* 0x102fe200000108af */
[----:B------:R-:W-:Y:S02]  /*7c30*/  MOV R141, R132 ;  /* 0x00000084008d7202 */ /* 0x000fe40000000f00 */
[----:B------:R-:W-:Y:S01]  /*7c40*/  MOV R132, R179 ;  /* 0x000000b300847202 */ /* 0x000fe20000000f00 */
[-C--:B---3--:R-:W-:Y:S01]  /*7c50*/  HMMA.16816.F32 R68, R108, R120.reuse, R68 ;  /* 0x000000786c44723c */ /* 0x088fe20000001844 */
[----:B------:R1:W-:Y:S07]  /*7c60*/  MUFU.EX2 R201, R106 ;  /* 0x0000006a00c97308 */ /* 0x0003ee0000000800 */
[C---:B------:R-:W-:Y:S08]  /*7c70*/  HMMA.16816.F32 R72, R112.reuse, R120, R72 ;  /* 0x000000787048723c */ /* 0x040ff00000001848 */
[-C--:B------:R-:W-:Y:S08]  /*7c80*/  HMMA.16816.F32 R76, R112, R122.reuse, R76 ;  /* 0x0000007a704c723c */ /* 0x080ff0000000184c */
[C---:B------:R-:W-:Y:S04]  /*7c90*/  HMMA.16816.F32 R80, R108.reuse, R122, R80 ;  /* 0x0000007a6c50723c */ /* 0x040fe80000001850 */
[--C-:B-1----:R-:W-:Y:S01]  /*7ca0*/  FFMA.FTZ R106, R140, c[0x0][0x2d0], -R175.reuse ;  /* 0x0000b4008c6a7a23 */ /* 0x102fe200000108af */
[----:B------:R-:W-:Y:S02]  /*7cb0*/  MOV R140, R133 ;  /* 0x00000085008c7202 */ /* 0x000fe40000000f00 */
[----:B------:R-:W-:Y:S01]  /*7cc0*/  MOV R133, R177 ;  /* 0x000000b100857202 */ /* 0x000fe20000000f00 */
[-C--:B----4-:R-:W-:Y:S01]  /*7cd0*/  HMMA.16816.F32 R84, R108, R116.reuse, R84 ;  /* 0x000000746c54723c */ /* 0x090fe20000001854 */
[----:B------:R1:W-:Y:S07]  /*7ce0*/  MUFU.EX2 R199, R106 ;  /* 0x0000006a00c77308 */ /* 0x0003ee0000000800 */
[C---:B------:R-:W-:Y:S08]  /*7cf0*/  HMMA.16816.F32 R88, R112.reuse, R116, R88 ;  /* 0x000000747058723c */ /* 0x040ff00000001858 */
[-C--:B------:R-:W-:Y:S08]  /*7d00*/  HMMA.16816.F32 R92, R112, R118.reuse, R92 ;  /* 0x00000076705c723c */ /* 0x080ff0000000185c */
[----:B------:R-:W-:Y:S04]  /*7d10*/  HMMA.16816.F32 R96, R108, R118, R96 ;  /* 0x000000766c60723c */ /* 0x000fe80000001860 */
[----:B-1----:R-:W-:Y:S04]  /*7d20*/  FFMA.FTZ R106, R193, c[0x0][0x2d0], -R175 ;  /* 0x0000b400c16a7a23 */ /* 0x002fe800000108af */
[----:B------:R1:W3:Y:S04]  /*7d30*/  MUFU.EX2 R198, R106 ;  /* 0x0000006a00c67308 */ /* 0x0002e80000000800 */
[--C-:B-1----:R-:W-:Y:S01]  /*7d40*/  FFMA.FTZ R106, R192, c[0x0][0x2d0], -R176.reuse ;  /* 0x0000b400c06a7a23 */ /* 0x102fe200000108b0 */
[----:B---3--:R-:W-:Y:S05]  /*7d50*/  F2FP.PACK_AB R175, R198, R199 ;  /* 0x000000c7c6af723e */ /* 0x008fea00000000ff */
[----:B------:R1:W3:Y:S02]  /*7d60*/  MUFU.EX2 R193, R106 ;  /* 0x0000006a00c17308 */ /* 0x0002e40000000800 */
[--C-:B-1----:R-:W-:Y:S08]  /*7d70*/  FFMA.FTZ R106, R138, c[0x0][0x2d0], -R176.reuse ;  /* 0x0000b4008a6a7a23 */ /* 0x102ff000000108b0 */
[----:B------:R1:W-:Y:S02]  /*7d80*/  MUFU.EX2 R192, R106 ;  /* 0x0000006a00c07308 */ /* 0x0003e40000000800 */
[----:B-1----:R-:W-:Y:S01]  /*7d90*/  FFMA.FTZ R106, R137, c[0x0][0x2d0], -R176 ;  /* 0x0000b400896a7a23 */ /* 0x002fe200000108b0 */
[----:B---3--:R-:W-:Y:S07]  /*7da0*/  F2FP.PACK_AB R176, R195, R193 ;  /* 0x000000c1c3b0723e */ /* 0x008fee00000000ff */
[----:B------:R1:W-:Y:S02]  /*7db0*/  MUFU.EX2 R190, R106 ;  /* 0x0000006a00be7308 */ /* 0x0003e40000000800 */
[--C-:B-1----:R-:W-:Y:S08]  /*7dc0*/  FFMA.FTZ R106, R185, c[0x0][0x2d0], -R3.reuse ;  /* 0x0000b400b96a7a23 */ /* 0x102ff00000010803 */
[----:B------:R1:W-:Y:S02]  /*7dd0*/  MUFU.EX2 R185, R106 ;  /* 0x0000006a00b97308 */ /* 0x0003e40000000800 */
[--C-:B-1----:R-:W-:Y:S02]  /*7de0*/  FFMA.FTZ R106, R136, c[0x0][0x2d0], -R3.reuse ;  /* 0x0000b400886a7a23 */ /* 0x102fe40000010803 */
[----:B------:R-:W-:Y:S01]  /*7df0*/  FFMA.FTZ R3, R173, c[0x0][0x2d0], -R3 ;  /* 0x0000b400ad037a23 */ /* 0x000fe20000010803 */
[----:B------:R-:W-:Y:S05]  /*7e00*/  F2FP.PACK_AB R173, R201, R200 ;  /* 0x000000c8c9ad723e */ /* 0x000fea00000000ff */
[----:B------:R-:W1:Y:S01]  /*7e10*/  MUFU.EX2 R184, R106 ;  /* 0x0000006a00b87308 */ /* 0x000e620000000800 */
[----:B------:R-:W3:Y:S01]  /*7e20*/  LDSM.16.MT88.4 R136, [R218+0xd00] ;  /* 0x000d0000da88783b */ /* 0x000ee20000004200 */
[-C--:B--2---:R-:W-:Y:S07]  /*7e30*/  HMMA.16816.F32 R112, R172, R124.reuse, R4 ;  /* 0x0000007cac70723c */ /* 0x084fee0000001804 */
[----:B------:R-:W2:Y:S01]  /*7e40*/  LDSM.16.MT88.4 R4, [R218+0x2d00] ;  /* 0x002d0000da04783b */ /* 0x000ea20000004200 */
[----:B------:R-:W4:Y:S01]  /*7e50*/  MUFU.EX2 R106, R3 ;  /* 0x00000003006a7308 */ /* 0x000f220000000800 */
[----:B-1----:R-:W-:Y:S03]  /*7e60*/  F2FP.PACK_AB R177, R184, R185 ;  /* 0x000000b9b8b1723e */ /* 0x002fe600000000ff */
[----:B----4-:R-:W-:Y:S02]  /*7e70*/  F2FP.PACK_AB R179, R106, R107 ;  /* 0x0000006b6ab3723e */ /* 0x010fe400000000ff */
[----:B------:R-:W-:Y:S02]  /*7e80*/  MOV R3, R178 ;  /* 0x000000b200037202 */ /* 0x000fe40000000f00 */
[----:B------:R-:W-:Y:S07]  /*7e90*/  F2FP.PACK_AB R178, R190, R192 ;  /* 0x000000c0beb2723e */ /* 0x000fee00000000ff */
[C---:B------:R-:W-:Y:S07]  /*7ea0*/  HMMA.16816.F32 R108, R176.reuse, R124, R8 ;  /* 0x0000007cb06c723c */ /* 0x040fee0000001808 */
[----:B------:R-:W-:Y:S01]  /*7eb0*/  MOV R10, R143 ;  /* 0x0000008f000a7202 */ /* 0x000fe20000000f00 */
[-C--:B------:R-:W-:Y:S04]  /*7ec0*/  HMMA.16816.F32 R116, R176, R126.reuse, R12 ;  /* 0x0000007eb074723c */ /* 0x080fe8000000180c */
[----:B------:R-:W-:Y:S02]  /*7ed0*/  MOV R11, R144 ;  /* 0x00000090000b7202 */ /* 0x000fe40000000f00 */
[----:B------:R-:W-:Y:S02]  /*7ee0*/  MOV R9, R146 ;  /* 0x0000009200097202 */ /* 0x000fe40000000f00 */
[C---:B------:R-:W-:Y:S01]  /*7ef0*/  HMMA.16816.F32 R120, R172.reuse, R126, R16 ;  /* 0x0000007eac78723c */ /* 0x040fe20000001810 */
[----:B------:R-:W4:Y:S03]  /*7f00*/  LDL.LU R16, [R1+0x14] ;  /* 0x0000140001107983 */ /* 0x000f260000300800 */
[----:B------:R-:W-:Y:S01]  /*7f10*/  MOV R15, R135 ;  /* 0x00000087000f7202 */ /* 0x000fe20000000f00 */
[----:B------:R-:W5:Y:S01]  /*7f20*/  LDL.LU R18, [R1+0x18] ;  /* 0x0000180001127983 */ /* 0x000f620000300800 */
[----:B------:R-:W-:Y:S02]  /*7f30*/  MOV R13, R141 ;  /* 0x0000008d000d7202 */ /* 0x000fe40000000f00 */
[-C--:B---3--:R-:W-:Y:S01]  /*7f40*/  HMMA.16816.F32 R124, R172, R136.reuse, R20 ;  /* 0x00000088ac7c723c */ /* 0x088fe20000001814 */
[----:B------:R-:W3:Y:S03]  /*7f50*/  LDL.LU R19, [R1+0x1c] ;  /* 0x00001c0001137983 */ /* 0x000ee60000300800 */
[----:B------:R-:W-:Y:S01]  /*7f60*/  MOV R14, R140 ;  /* 0x0000008c000e7202 */ /* 0x000fe20000000f00 */
[----:B------:R-:W3:Y:S01]  /*7f70*/  LDL.LU R22, [R1+0x10] ;  /* 0x0000100001167983 */ /* 0x000ee20000300800 */
[----:B------:R-:W-:Y:S02]  /*7f80*/  MOV R8, R145 ;  /* 0x0000009100087202 */ /* 0x000fe40000000f00 */
[C---:B------:R-:W-:Y:S04]  /*7f90*/  HMMA.16816.F32 R128, R176.reuse, R136, R24 ;  /* 0x00000088b080723c */ /* 0x040fe80000001818 */
[----:B------:R-:W-:Y:S02]  /*7fa0*/  MOV R17, R134 ;  /* 0x0000008600117202 */ /* 0x000fe40000000f00 */
[----:B------:R-:W-:Y:S02]  /*7fb0*/  MOV R21, R133 ;  /* 0x0000008500157202 */ /* 0x000fe40000000f00 */
[----:B------:R-:W-:Y:S02]  /*7fc0*/  MOV R23, R132 ;  /* 0x0000008400177202 */ /* 0x000fe40000000f00 */
[-C--:B------:R-:W-:Y:S03]  /*7fd0*/  HMMA.16816.F32 R132, R176, R138.reuse, R28 ;  /* 0x0000008ab084723c */ /* 0x080fe6000000181c */
[----:B------:R-:W-:Y:S05]  /*7fe0*/  MOV R12, R142 ;  /* 0x0000008e000c7202 */ /* 0x000fea0000000f00 */
        /* <DEDUP_REMOVED lines=13> */
[-C--:B--2---:R-:W-:Y:S08]  /*80c0*/  HMMA.16816.F32 R84, R172, R4.reuse, R84 ;  /* 0x00000004ac54723c */ /* 0x084ff00000001854 */
[C---:B------:R-:W-:Y:S08]  /*80d0*/  HMMA.16816.F32 R88, R176.reuse, R4, R88 ;  /* 0x00000004b058723c */ /* 0x040ff00000001858 */
[-C--:B------:R-:W-:Y:S08]  /*80e0*/  HMMA.16816.F32 R92, R176, R6.reuse, R92 ;  /* 0x00000006b05c723c */ /* 0x080ff0000000185c */
[----:B------:R-:W-:Y:S04]  /*80f0*/  HMMA.16816.F32 R96, R172, R6, R96 ;  /* 0x00000006ac60723c */ /* 0x000fe80000001860 */
[----:B----4-:R-:W-:Y:S02]  /*8100*/  FFMA.FTZ R101, R101, R16, R23 ;  /* 0x0000001065657223 */ /* 0x010fe40000010017 */
[----:B-----5:R-:W-:Y:S02]  /*8110*/  FFMA.FTZ R100, R100, R18, R17 ;  /* 0x0000001264647223 */ /* 0x020fe40000010011 */
[----:B------:R-:W-:Y:S04]  /*8120*/  FADD.FTZ R12, R12, R101 ;  /* 0x000000650c0c7221 */ /* 0x000fe80000010000 */
[----:B---3--:R-:W-:Y:S02]  /*8130*/  FFMA.FTZ R0, R0, R19, R206 ;  /* 0x0000001300007223 */ /* 0x008fe400000100ce */
[----:B------:R-:W-:Y:S01]  /*8140*/  FADD.FTZ R8, R8, R100 ;  /* 0x0000006408087221 */ /* 0x000fe20000010000 */
[----:B------:R-:W-:Y:S01]  /*8150*/  MOV R100, R104 ;  /* 0x0000006800647202 */ /* 0x000fe20000000f00 */
[----:B------:R-:W-:Y:S02]  /*8160*/  FFMA.FTZ R102, R102, R22, R21 ;  /* 0x0000001666667223 */ /* 0x000fe40000010015 */
[----:B------:R-:W-:Y:S02]  /*8170*/  FADD.FTZ R0, R207, R0 ;  /* 0x00000000cf007221 */ /* 0x000fe40000010000 */
        /* <DEDUP_REMOVED lines=52> */
[----:B------:R-:W-:Y:S01]  /*84c0*/  FADD.FTZ R4, R199, R0 ;  /* 0x00000000c7047221 */ /* 0x000fe20000010000 */
[----:B------:R-:W-:Y:S01]  /*84d0*/  STL [R1+0x10], R5 ;  /* 0x0000100501007387 */ /* 0x000fe20000100800 */
[----:B------:R-:W-:Y:S02]  /*84e0*/  FADD.FTZ R3, R190, R3 ;  /* 0x00000003be037221 */ /* 0x000fe40000010000 */
[----:B------:R-:W-:Y:S02]  /*84f0*/  FADD.FTZ R4, R198, R4 ;  /* 0x00000004c6047221 */ /* 0x000fe40000010000 */
[----:B------:R-:W-:Y:S01]  /*8500*/  FADD.FTZ R0, R107, R7 ;  /* 0x000000076b007221 */ /* 0x000fe20000010000 */
[----:B------:R-:W-:Y:S02]  /*8510*/  MOV R107, R2 ;  /* 0x00000002006b7202 */ /* 0x000fe40000000f00 */
[----:B------:R-:W-:Y:S01]  /*8520*/  STL [R1+0x14], R4 ;  /* 0x0000140401007387 */ /* 0x000fe20000100800 */
[----:B------:R-:W-:Y:S01]  /*8530*/  FADD.FTZ R0, R106, R0 ;  /* 0x000000006a007221 */ /* 0x000fe20000010000 */
[----:B------:R-:W-:Y:S02]  /*8540*/  MOV R106, R103 ;  /* 0x00000067006a7202 */ /* 0x000fe40000000f00 */
[----:B------:R1:W-:Y:S04]  /*8550*/  STL [R1+0x18], R3 ;  /* 0x0000180301007387 */ /* 0x0003e80000100800 */
[----:B------:R2:W-:Y:S01]  /*8560*/  STL [R1+0x1c], R0 ;  /* 0x00001c0001007387 */ /* 0x0005e20000100800 */
[----:B-1----:R-:W-:Y:S01]  /*8570*/  MOV R3, R105 ;  /* 0x0000006900037202 */ /* 0x002fe20000000f00 */
[----:B------:R-:W-:-:S05]  /*8580*/  @P0 BRA `(.L_x_2) ;  /* 0xffffc47000000947 */ /* 0x000fca000383ffff */
.L_x_1:
[----:B------:R-:W3:Y:S04]  /*8590*/  LDL.LU R8, [R1+0x10] ;  /* 0x0000100001087983 */ /* 0x000ee80000300800 */
[----:B------:R-:W4:Y:S04]  /*85a0*/  LDL.LU R5, [R1+0x14] ;  /* 0x0000140001057983 */ /* 0x000f280000300800 */
[----:B------:R-:W5:Y:S04]  /*85b0*/  LDL.LU R4, [R1+0x18] ;  /* 0x0000180001047983 */ /* 0x000f680000300800 */
[----:B--2---:R-:W2:Y:S04]  /*85c0*/  LDL.LU R0, [R1+0x1c] ;  /* 0x00001c0001007983 */ /* 0x004ea80000300800 */
[----:B------:R-:W2:Y:S01]  /*85d0*/  LDL.LU R22, [R1+0x48] ;  /* 0x0000480001167983 */ /* 0x000ea20000300800 */
[----:B------:R-:W-:-:S03]  /*85e0*/  MOV R66, c[0x0][0x4e8] ;  /* 0x00013a0000427a02 */ /* 0x000fc60000000f00 */
[----:B------:R-:W2:Y:S01]  /*85f0*/  LDL.LU R67, [R1+0x4c] ;  /* 0x00004c0001437983 */ /* 0x000ea20000300800 */
[----:B------:R-:W-:-:S03]  /*8600*/  ISETP.NE.AND P0, PT, R66, 0x1, PT ;  /* 0x000000014200780c */ /* 0x000fc60003f05270 */
[----:B------:R-:W1:Y:S02]  /*8610*/  S2R R10, SR_CTAID.Y ;  /* 0x00000000000a7919 */ /* 0x000e640000002600 */
[----:B-1----:R-:W-:-:S04]  /*8620*/  IMAD.WIDE.U32 R18, R10, c[0x0][0x490], RZ ;  /* 0x000124000a127a25 */ /* 0x002fc800078e00ff */
[----:B------:R-:W-:Y:S01]  /*8630*/  IMAD.WIDE.U32 R20, R10, c[0x0][0x3e8], RZ ;  /* 0x0000fa000a147a25 */ /* 0x000fe200078e00ff */
[----:B------:R-:W-:Y:S02]  /*8640*/  MOV R62, 0xff800000 ;  /* 0xff800000003e7802 */ /* 0x000fe40000000f00 */
[----:B------:R-:W-:Y:S02]  /*8650*/  MOV R61, 0xff800000 ;  /* 0xff800000003d7802 */ /* 0x000fe40000000f00 */
[----:B------:R-:W-:Y:S01]  /*8660*/  MOV R58, 0xff800000 ;  /* 0xff800000003a7802 */ /* 0x000fe20000000f00 */
[----:B------:R-:W-:Y:S01]  /*8670*/  IMAD.MOV.U32 R59, RZ, RZ, -0x800000 ;  /* 0xff800000ff3b7424 */ /* 0x000fe200078e00ff */
[----:B------:R-:W-:Y:S06]  /*8680*/  BAR.SYNC.DEFER_BLOCKING 0x1, 0x80 ;  /* 0x0042000000007b1d */ /* 0x000fec0000010000 */
[----:B---3--:R-:W1:Y:S04]  /*8690*/  SHFL.BFLY PT, R11, R8, 0x2, 0x1f ;  /* 0x0c401f00080b7f89 */ /* 0x008e6800000e0000 */
[----:B----4-:R-:W3:Y:S04]  /*86a0*/  SHFL.BFLY PT, R9, R5, 0x2, 0x1f ;  /* 0x0c401f0005097f89 */ /* 0x010ee800000e0000 */
[----:B-----5:R-:W4:Y:S04]  /*86b0*/  SHFL.BFLY PT, R7, R4, 0x2, 0x1f ;  /* 0x0c401f0004077f89 */ /* 0x020f2800000e0000 */
[----:B--2---:R-:W2:Y:S01]  /*86c0*/  SHFL.BFLY PT, R6, R0, 0x2, 0x1f ;  /* 0x0c401f0000067f89 */ /* 0x004ea200000e0000 */
[----:B------:R-:W-:Y:S01]  /*86d0*/  MOV R14, R22 ;  /* 0x00000016000e7202 */ /* 0x000fe20000000f00 */
[----:B-1----:R-:W-:-:S02]  /*86e0*/  FADD.FTZ R11, R11, R8 ;  /* 0x000000080b0b7221 */ /* 0x002fc40000010000 */
[----:B------:R-:W1:Y:S01]  /*86f0*/  S2R R8, SR_TID.X ;  /* 0x0000000000087919 */ /* 0x000e620000002100 */
[----:B---3--:R-:W-:Y:S02]  /*8700*/  FADD.FTZ R9, R9, R5 ;  /* 0x0000000509097221 */ /* 0x008fe40000010000 */
[----:B----4-:R-:W-:-:S03]  /*8710*/  FADD.FTZ R7, R7, R4 ;  /* 0x0000000407077221 */ /* 0x010fc60000010000 */
[----:B------:R-:W3:Y:S01]  /*8720*/  SHFL.BFLY PT, R3, R9, 0x1, 0x1f ;  /* 0x0c201f0009037f89 */ /* 0x000ee200000e0000 */
[----:B--2---:R-:W-:-:S03]  /*8730*/  FADD.FTZ R6, R6, R0 ;  /* 0x0000000006067221 */ /* 0x004fc60000010000 */
[----:B------:R-:W2:Y:S04]  /*8740*/  SHFL.BFLY PT, R4, R7, 0x1, 0x1f ;  /* 0x0c201f0007047f89 */ /* 0x000ea800000e0000 */
[----:B------:R-:W4:Y:S04]  /*8750*/  SHFL.BFLY PT, R0, R11, 0x1, 0x1f ;  /* 0x0c201f000b007f89 */ /* 0x000f2800000e0000 */
[----:B------:R-:W5:Y:S01]  /*8760*/  SHFL.BFLY PT, R5, R6, 0x1, 0x1f ;  /* 0x0c201f0006057f89 */ /* 0x000f6200000e0000 */
[----:B-1----:R-:W-:-:S04]  /*8770*/  SHF.R.S32.HI R65, RZ, 0x1f, R8 ;  /* 0x0000001fff417819 */ /* 0x002fc80000011408 */
[CC--:B------:R-:W-:Y:S02]  /*8780*/  LEA.HI R31, R65.reuse, R8.reuse, RZ, 0x2 ;  /* 0x00000008411f7211 */ /* 0x0c0fe400078f10ff */
[-C--:B------:R-:W-:Y:S01]  /*8790*/  LEA.HI R65, R65, R8.reuse, RZ, 0x5 ;  /* 0x0000000841417211 */ /* 0x080fe200078f28ff */
[----:B---3--:R-:W-:Y:S01]  /*87a0*/  FADD.FTZ R9, R9, R3 ;  /* 0x0000000309097221 */ /* 0x008fe20000010000 */
[----:B------:R-:W-:Y:S02]  /*87b0*/  SHF.R.S32.HI R3, RZ, 0x1f, R10 ;  /* 0x0000001fff037819 */ /* 0x000fe4000001140a */
[----:B------:R-:W-:Y:S01]  /*87c0*/  LOP3.LUT R15, R31, 0xfffffffc, RZ, 0xc0, !PT ;  /* 0xfffffffc1f0f7812 */ /* 0x000fe200078ec0ff */
[----:B--2---:R-:W-:Y:S01]  /*87d0*/  FADD.FTZ R7, R7, R4 ;  /* 0x0000000407077221 */ /* 0x004fe20000010000 */
[----:B------:R-:W-:Y:S01]  /*87e0*/  FSETP.NE.FTZ.AND P4, PT, R9, RZ, PT ;  /* 0x000000ff0900720b */ /* 0x000fe20003f95000 */
[----:B------:R-:W-:Y:S01]  /*87f0*/  IMAD R16, R3, c[0x0][0x490], RZ ;  /* 0x0001240003107a24 */ /* 0x000fe200078e02ff */
[----:B------:R-:W-:Y:S01]  /*8800*/  MOV R4, RZ ;  /* 0x000000ff00047202 */ /* 0x000fe20000000f00 */
[----:B----4-:R-:W-:Y:S01]  /*8810*/  FADD.FTZ R11, R11, R0 ;  /* 0x000000000b0b7221 */ /* 0x010fe20000010000 */
[----:B------:R-:W-:Y:S01]  /*8820*/  MOV R0, RZ ;  /* 0x000000ff00007202 */ /* 0x000fe20000000f00 */
[----:B------:R-:W-:Y:S01]  /*8830*/  IMAD R12, R3, c[0x0][0x3e8], RZ ;  /* 0x0000fa00030c7a24 */ /* 0x000fe200078e02ff */
[----:B------:R-:W-:Y:S01]  /*8840*/  IADD3 R15, -R15, R8, RZ ;  /* 0x000000080f0f7210 */ /* 0x000fe20007ffe1ff */
[----:B------:R-:W-:Y:S01]  /*8850*/  @P0 IMAD.HI.U32 R3, R22, c[0x0][0x4ec], RZ ;  /* 0x00013b0016030a27 */ /* 0x000fe200078e00ff */
[----:B------:R-:W-:-:S02]  /*8860*/  FSETP.NE.FTZ.AND P5, PT, R11, RZ, PT ;  /* 0x000000ff0b00720b */ /* 0x000fc40003fb5000 */
[----:B------:R-:W-:Y:S01]  /*8870*/  FSETP.NE.FTZ.AND P2, PT, R7, RZ, PT ;  /* 0x000000ff0700720b */ /* 0x000fe20003f55000 */
[----:B------:R-:W-:Y:S01]  /*8880*/  IMAD R16, R10, c[0x0][0x494], R16 ;  /* 0x000125000a107a24 */ /* 0x000fe200078e0210 */
[----:B------:R-:W-:Y:S01]  /*8890*/  @P0 SHF.R.U32.HI R14, RZ, c[0x0][0x4f0], R3 ;  /* 0x00013c00ff0e0a19 */ /* 0x000fe20000011603 */
[----:B------:R-:W1:Y:S01]  /*88a0*/  @P4 MUFU.RCP R4, R9 ;  /* 0x0000000900044308 */ /* 0x000e620000001000 */
[----:B-----5:R-:W-:Y:S01]  /*88b0*/  FADD.FTZ R6, R6, R5 ;  /* 0x0000000506067221 */ /* 0x020fe20000010000 */
[----:B------:R-:W-:Y:S01]  /*88c0*/  LOP3.LUT R5, R65, 0xffffffe0, RZ, 0xc0, !PT ;  /* 0xffffffe041057812 */ /* 0x000fe200078ec0ff */
[----:B------:R-:W-:Y:S01]  /*88d0*/  IMAD R12, R10, c[0x0][0x3ec], R12 ;  /* 0x0000fb000a0c7a24 */ /* 0x000fe200078e020c */
[----:B------:R-:W-:Y:S01]  /*88e0*/  IADD3 R17, R19, R16, RZ ;  /* 0x0000001013117210 */ /* 0x000fe20007ffe0ff */
[----:B------:R-:W-:-:S03]  /*88f0*/  IMAD.MOV R3, RZ, RZ, -R14 ;  /* 0x000000ffff037224 */ /* 0x000fc600078e0a0e */
[----:B------:R-:W2:Y:S01]  /*8900*/  @P5 MUFU.RCP R0, R11 ;  /* 0x0000000b00005308 */ /* 0x000ea20000001000 */
[----:B------:R-:W-:Y:S01]  /*8910*/  IMAD R63, R3, c[0x0][0x4e8], R22 ;  /* 0x00013a00033f7a24 */ /* 0x000fe200078e0216 */
[----:B------:R-:W-:Y:S02]  /*8920*/  MOV R3, RZ ;  /* 0x000000ff00037202 */ /* 0x000fe40000000f00 */
[----:B------:R-:W-:Y:S02]  /*8930*/  FSETP.NE.FTZ.AND P1, PT, R6, RZ, PT ;  /* 0x000000ff0600720b */ /* 0x000fe40003f35000 */
[----:B------:R-:W-:Y:S01]  /*8940*/  IADD3 R13, R21, R12, RZ ;  /* 0x0000000c150d7210 */ /* 0x000fe20007ffe0ff */
[C---:B-1----:R-:W-:Y:S01]  /*8950*/  FMUL.FTZ R115, R4.reuse, R115 ;  /* 0x0000007304737220 */ /* 0x042fe20000410000 */
[----:B------:R-:W-:Y:S01]  /*8960*/  MOV R12, R20 ;  /* 0x00000014000c7202 */ /* 0x000fe20000000f00 */
[C---:B------:R-:W-:Y:S01]  /*8970*/  FMUL.FTZ R114, R4.reuse, R114 ;  /* 0x0000007204727220 */ /* 0x040fe20000410000 */
[----:B------:R-:W-:Y:S01]  /*8980*/  MOV R16, R18 ;  /* 0x0000001200107202 */ /* 0x000fe20000000f00 */
[C---:B------:R-:W-:Y:S01]  /*8990*/  FMUL.FTZ R123, R4.reuse, R123 ;  /* 0x0000007b047b7220 */ /* 0x040fe20000410000 */
[----:B------:R-:W-:Y:S01]  /*89a0*/  IADD3 R5, -R5, R8, RZ ;  /* 0x0000000805057210 */ /* 0x000fe20007ffe1ff */
[----:B------:R-:W-:-:S02]  /*89b0*/  FMUL.FTZ R46, R4, R122 ;  /* 0x0000007a042e7220 */ /* 0x000fc40000410000 */
[C---:B------:R-:W-:Y:S02]  /*89c0*/  FMUL.FTZ R127, R4.reuse, R127 ;  /* 0x0000007f047f7220 */ /* 0x040fe40000410000 */
[C---:B------:R-:W-:Y:S02]  /*89d0*/  FMUL.FTZ R52, R4.reuse, R126 ;  /* 0x0000007e04347220 */ /* 0x040fe40000410000 */
[C---:B------:R-:W-:Y:S02]  /*89e0*/  FMUL.FTZ R139, R4.reuse, R139 ;  /* 0x0000008b048b7220 */ /* 0x040fe40000410000 */
[C---:B------:R-:W-:Y:S02]  /*89f0*/  FMUL.FTZ R49, R4.reuse, R138 ;  /* 0x0000008a04317220 */ /* 0x040fe40000410000 */
[C---:B------:R-:W-:Y:S02]  /*8a00*/  FMUL.FTZ R143, R4.reuse, R143 ;  /* 0x0000008f048f7220 */ /* 0x040fe40000410000 */
        /* <DEDUP_REMOVED lines=14> */
[----:B------:R-:W-:Y:S01]  /*8af0*/  FMUL.FTZ R30, R4, R98 ;  /* 0x00000062041e7220 */ /* 0x000fe20000410000 */
[----:B------:R-:W1:Y:S01]  /*8b00*/  @P2 MUFU.RCP R3, R7 ;  /* 0x0000000700032308 */ /* 0x000e620000001000 */
[----:B------:R-:W3:Y:S01]  /*8b10*/  S2R R4, SR_CTAID.Z ;  /* 0x0000000000047919 */ /* 0x000ee20000002700 */
[C---:B--2---:R-:W-:Y:S01]  /*8b20*/  FMUL.FTZ R113, R0.reuse, R113 ;  /* 0x0000007100717220 */ /* 0x044fe20000410000 */
[----:B------:R-:W-:Y:S01]  /*8b30*/  LOP3.LUT P3, RZ, R5, 0x3, RZ, 0xc0, !PT ;  /* 0x0000000305ff7812 */ /* 0x000fe2000786c0ff */
        /* <DEDUP_REMOVED lines=23> */
[----:B------:R-:W-:-:S06]  /*8cb0*/  MOV R0, RZ ;  /* 0x000000ff00007202 */ /* 0x000fcc0000000f00 */
[----:B------:R-:W2:Y:S01]  /*8cc0*/  @P1 MUFU.RCP R0, R6 ;  /* 0x0000000600001308 */ /* 0x000ea20000001000 */
[C---:B-1----:R-:W-:Y:S02]  /*8cd0*/  FMUL.FTZ R109, R3.reuse, R109 ;  /* 0x0000006d036d7220 */ /* 0x042fe40000410000 */
[C---:B------:R-:W-:Y:S02]  /*8ce0*/  FMUL.FTZ R54, R3.reuse, R108 ;  /* 0x0000006c03367220 */ /* 0x040fe40000410000 */
[----:B------:R-:W-:-:S03]  /*8cf0*/  FMUL.FTZ R117, R3, R117 ;  /* 0x0000007503757220 */ /* 0x000fc60000410000 */
[----:B------:R-:W1:Y:S01]  /*8d00*/  @P2 MUFU.LG2 R7, R7 ;  /* 0x0000000700072308 */ /* 0x000e620000000c00 */
        /* <DEDUP_REMOVED lines=20> */
[----:B------:R-:W-:Y:S01]  /*8e50*/  FMUL.FTZ R29, R3, R92 ;  /* 0x0000005c031d7220 */ /* 0x000fe20000410000 */
[----:B---3--:R-:W-:Y:S01]  /*8e60*/  SHF.R.S32.HI R3, RZ, 0x1f, R4 ;  /* 0x0000001fff037819 */ /* 0x008fe20000011404 */
[C---:B--2---:R-:W-:Y:S02]  /*8e70*/  FMUL.FTZ R111, R0.reuse, R111 ;  /* 0x0000006f006f7220 */ /* 0x044fe40000410000 */
[----:B------:R-:W-:Y:S02]  /*8e80*/  FMUL.FTZ R110, R0, R110 ;  /* 0x0000006e006e7220 */ /* 0x000fe40000410000 */
[----:B------:R-:W-:-:S02]  /*8e90*/  IMAD R64, R3, c[0x0][0x498], RZ ;  /* 0x0001260003407a24 */ /* 0x000fc400078e02ff */
[----:B------:R-:W-:Y:S01]  /*8ea0*/  IMAD R60, R3, c[0x0][0x3f0], RZ ;  /* 0x0000fc00033c7a24 */ /* 0x000fe200078e02ff */
[----:B------:R-:W-:Y:S01]  /*8eb0*/  @P4 MOV R3, 0x3f317218 ;  /* 0x3f31721800034802 */ /* 0x000fe20000000f00 */
        /* <DEDUP_REMOVED lines=21> */
[----:B------:R-:W-:Y:S01]  /*9010*/  FMUL.FTZ R28, R0, R94 ;  /* 0x0000005e001c7220 */ /* 0x000fe20000410000 */
[----:B------:R-:W-:Y:S01]  /*9020*/  @P2 MOV R0, 0x3f317218 ;  /* 0x3f31721800002802 */ /* 0x000fe20000000f00 */
[----:B------:R-:W-:-:S02]  /*9030*/  @P4 FMUL.FTZ R5, R3, c[0x0][0x2d0] ;  /* 0x0000b40003054a20 */ /* 0x000fc40000410000 */
[----:B-1----:R-:W-:Y:S02]  /*9040*/  @P2 FMUL.FTZ R7, R7, 0.69314718246459960938 ;  /* 0x3f31721807072820 */ /* 0x002fe40000410000 */
[----:B------:R-:W-:-:S04]  /*9050*/  @P2 FMUL.FTZ R3, R0, c[0x0][0x2d0] ;  /* 0x0000b40000032a20 */ /* 0x000fc80000410000 */
[----:B------:R-:W-:Y:S01]  /*9060*/  @P2 FFMA.FTZ R62, R3, R103, R7 ;  /* 0x00000067033e2223 */ /* 0x000fe20000010007 */
[----:B------:R-:W-:Y:S02]  /*9070*/  SHF.R.S32.HI R7, RZ, 0x2, R67 ;  /* 0x00000002ff077819 */ /* 0x000fe40000011443 */
[----:B------:R-:W2:Y:S01]  /*9080*/  LDL.LU R67, [R1+0x44] ;  /* 0x0000440001437983 */ /* 0x000ea20000300800 */
[----:B------:R-:W-:-:S03]  /*9090*/  F2FP.PACK_AB R24, R69, R24 ;  /* 0x000000184518723e */ /* 0x000fc600000000ff */
[----:B------:R-:W3:Y:S01]  /*90a0*/  LDL R69, [R1+0x40] ;  /* 0x0000400001457983 */ /* 0x000ee20000100800 */
[----:B------:R-:W1:Y:S01]  /*90b0*/  @P1 MUFU.LG2 R6, R6 ;  /* 0x0000000600061308 */ /* 0x000e620000000c00 */
[C---:B------:R-:W-:Y:S02]  /*90c0*/  IMAD R64, R4.reuse, c[0x0][0x49c], R64 ;  /* 0x0001270004407a24 */ /* 0x040fe400078e0240 */
[C---:B------:R-:W-:Y:S02]  /*90d0*/  IMAD R60, R4.reuse, c[0x0][0x3f4], R60 ;  /* 0x0000fd00043c7a24 */ /* 0x040fe400078e023c */
[----:B------:R-:W-:-:S04]  /*90e0*/  IMAD.WIDE.U32 R56, R4, c[0x0][0x498], R16 ;  /* 0x0001260004387a25 */ /* 0x000fc800078e0010 */
[----:B------:R-:W-:Y:S01]  /*90f0*/  IMAD.WIDE.U32 R12, R4, c[0x0][0x3f0], R12 ;  /* 0x0000fc00040c7a25 */ /* 0x000fe200078e000c */
[----:B------:R-:W-:-:S03]  /*9100*/  @P5 MOV R4, 0x3f317218 ;  /* 0x3f31721800045802 */ /* 0x000fc60000000f00 */
[----:B------:R-:W-:Y:S02]  /*9110*/  @P1 IMAD.MOV.U32 R8, RZ, RZ, 0x3f317218 ;  /* 0x3f317218ff081424 */ /* 0x000fe400078e00ff */
[----:B------:R-:W-:Y:S02]  /*9120*/  @P5 FMUL.FTZ R10, R4, c[0x0][0x2d0] ;  /* 0x0000b400040a5a20 */ /* 0x000fe40000410000 */
[----:B-1----:R-:W-:Y:S02]  /*9130*/  @P1 FMUL.FTZ R4, R6, 0.69314718246459960938 ;  /* 0x3f31721806041820 */ /* 0x002fe40000410000 */
[----:B------:R-:W-:-:S04]  /*9140*/  @P1 FMUL.FTZ R0, R8, c[0x0][0x2d0] ;  /* 0x0000b40008001a20 */ /* 0x000fc80000410000 */
[----:B------:R-:W-:Y:S01]  /*9150*/  @P1 FFMA.FTZ R61, R0, R2, R4 ;  /* 0x00000002003d1223 */ /* 0x000fe20000010004 */
[----:B------:R-:W-:Y:S01]  /*9160*/  SHF.R.S32.HI R2, RZ, 0x2, R31 ;  /* 0x00000002ff027819 */ /* 0x000fe2000001141f */
[----:B------:R-:W1:Y:S03]  /*9170*/  @P4 MUFU.LG2 R9, R9 ;  /* 0x0000000900094308 */ /* 0x000e660000000c00 */
[----:B------:R-:W-:Y:S02]  /*9180*/  SHF.R.S32.HI R3, RZ, 0x1f, R2 ;  /* 0x0000001fff037819 */ /* 0x000fe40000011402 */
[----:B------:R-:W-:Y:S02]  /*9190*/  SHF.R.S32.HI R0, RZ, 0x5, R65 ;  /* 0x00000005ff007819 */ /* 0x000fe40000011441 */
[----:B------:R-:W-:Y:S02]  /*91a0*/  LEA.HI R3, R3, R2, RZ, 0x3 ;  /* 0x0000000203037211 */ /* 0x000fe400078f18ff */
[----:B------:R-:W-:-:S02]  /*91b0*/  SHF.R.S32.HI R4, RZ, 0x1f, R0 ;  /* 0x0000001fff047819 */ /* 0x000fc40000011400 */
[----:B------:R-:W-:Y:S01]  /*91c0*/  LOP3.LUT R3, R3, 0xfffffff8, RZ, 0xc0, !PT ;  /* 0xfffffff803037812 */ /* 0x000fe200078ec0ff */
[----:B------:R-:W4:Y:S01]  /*91d0*/  @P5 MUFU.LG2 R11, R11 ;  /* 0x0000000b000b5308 */ /* 0x000f220000000c00 */
[----:B------:R-:W5:Y:S02]  /*91e0*/  S2R R65, SR_CTAID.X ;  /* 0x0000000000417919 */ /* 0x000f640000002500 */
[----:B------:R-:W-:Y:S02]  /*91f0*/  IADD3 R8, R2, -R3, RZ ;  /* 0x8000000302087210 */ /* 0x000fe40007ffe0ff */
[----:B------:R-:W-:Y:S02]  /*9200*/  LEA.HI R3, R4, R0, RZ, 0x2 ;  /* 0x0000000004037211 */ /* 0x000fe400078f10ff */
[----:B------:R-:W-:Y:S01]  /*9210*/  LEA.HI R2, R15, R15, RZ, 0x1 ;  /* 0x0000000f0f027211 */ /* 0x000fe200078f08ff */
[----:B-1----:R-:W-:Y:S01]  /*9220*/  @P4 FMUL.FTZ R9, R9, 0.69314718246459960938 ;  /* 0x3f31721809094820 */ /* 0x002fe20000410000 */
[----:B------:R-:W-:-:S02]  /*9230*/  LOP3.LUT R4, R3, 0xffffffc, RZ, 0xc0, !PT ;  /* 0x0ffffffc03047812 */ /* 0x000fc400078ec0ff */
[C---:B------:R-:W-:Y:S02]  /*9240*/  LOP3.LUT R3, R2.reuse, 0x1ffffffe, RZ, 0xc0, !PT ;  /* 0x1ffffffe02037812 */ /* 0x040fe400078ec0ff */
[----:B------:R-:W-:Y:S01]  /*9250*/  SHF.L.U32 R2, R2, 0x5, RZ ;  /* 0x0000000502027819 */ /* 0x000fe200000006ff */
[----:B------:R-:W-:Y:S01]  /*9260*/  @P4 FFMA.FTZ R58, R5, R104, R9 ;  /* 0x00000068053a4223 */ /* 0x000fe20000010009 */
[----:B------:R-:W-:Y:S02]  /*9270*/  IADD3 R4, R0, -R4, RZ ;  /* 0x8000000400047210 */ /* 0x000fe40007ffe0ff */
[----:B------:R-:W-:Y:S02]  /*9280*/  SHF.R.S32.HI R5, RZ, 0x1f, R14 ;  /* 0x0000001fff057819 */ /* 0x000fe4000001140e */
[----:B------:R-:W-:Y:S02]  /*9290*/  IADD3 R6, R15, -R3, RZ ;  /* 0x800000030f067210 */ /* 0x000fe40007ffe0ff */
[----:B------:R-:W-:Y:S01]  /*92a0*/  LOP3.LUT R2, R2, 0xffffffc0, RZ, 0xc0, !PT ;  /* 0xffffffc002027812 */ /* 0x000fe200078ec0ff */
[----:B------:R-:W-:Y:S01]  /*92b0*/  IMAD R7, R4, 0x10, R7 ;  /* 0x0000001004077824 */ /* 0x000fe200078e0207 */
[----:B------:R-:W-:Y:S01]  /*92c0*/  LEA R9, R0, R15, 0x8 ;  /* 0x0000000f00097211 */ /* 0x000fe200078e40ff */
[----:B----4-:R-:W-:Y:S01]  /*92d0*/  @P5 FMUL.FTZ R11, R11, 0.69314718246459960938 ;  /* 0x3f3172180b0b5820 */ /* 0x010fe20000410000 */
[----:B------:R-:W-:Y:S01]  /*92e0*/  LEA R6, R6, R2, 0x3 ;  /* 0x0000000206067211 */ /* 0x000fe200078e18ff */
[----:B------:R-:W-:Y:S01]  /*92f0*/  IMAD R4, R5, c[0x0][0x3e0], RZ ;  /* 0x0000f80005047a24 */ /* 0x000fe200078e02ff */
[----:B------:R-:W-:-:S02]  /*9300*/  IADD3 R3, R13, R60, RZ ;  /* 0x0000003c0d037210 */ /* 0x000fc40007ffe0ff */
[----:B------:R-:W-:Y:S02]  /*9310*/  MOV R2, R12 ;  /* 0x0000000c00027202 */ /* 0x000fe40000000f00 */
[----:B------:R-:W-:Y:S01]  /*9320*/  LEA.HI R0, R8, R8, RZ, 0x1 ;  /* 0x0000000808007211 */ /* 0x000fe200078f08ff */
[----:B------:R-:W-:Y:S02]  /*9330*/  @P5 FFMA.FTZ R59, R10, R105, R11 ;  /* 0x000000690a3b5223 */ /* 0x000fe4000001000b */
[----:B------:R-:W-:Y:S01]  /*9340*/  IMAD R12, R14, c[0x0][0x3e4], R4 ;  /* 0x0000f9000e0c7a24 */ /* 0x000fe200078e0204 */
[----:B------:R-:W-:Y:S01]  /*9350*/  LOP3.LUT R4, R0, 0x3fffffe, RZ, 0xc0, !PT ;  /* 0x03fffffe00047812 */ /* 0x000fe200078ec0ff */
[----:B------:R-:W-:Y:S01]  /*9360*/  IMAD.WIDE.U32 R10, R14, c[0x0][0x3e0], R2 ;  /* 0x0000f8000e0a7a25 */ /* 0x000fe200078e0002 */
[----:B------:R-:W-:Y:S02]  /*9370*/  IADD3 R2, R7, R6, RZ ;  /* 0x0000000607027210 */ /* 0x000fe40007ffe0ff */
[----:B------:R-:W-:-:S02]  /*9380*/  IADD3 R4, R8, -R4, RZ ;  /* 0x8000000408047210 */ /* 0x000fc40007ffe0ff */
[C---:B-----5:R-:W-:Y:S02]  /*9390*/  LEA R8, R65.reuse, R2, 0x7 ;  /* 0x0000000241087211 */ /* 0x060fe400078e38ff */
[----:B------:R-:W-:Y:S02]  /*93a0*/  SHF.R.S32.HI R5, RZ, 0x1, R0 ;  /* 0x00000001ff057819 */ /* 0x000fe40000011400 */
[----:B------:R-:W-:Y:S01]  /*93b0*/  LEA R0, R65, R7, 0x7 ;  /* 0x0000000741007211 */ /* 0x000fe200078e38ff */
[----:B------:R-:W-:Y:S01]  /*93c0*/  @P0 IMAD.HI.U32 R7, R8, c[0x0][0x4ec], RZ ;  /* 0x00013b0008070a27 */ /* 0x000fe200078e00ff */
[C---:B------:R-:W-:Y:S02]  /*93d0*/  SHF.L.U32 R2, R5.reuse, 0x6, RZ ;  /* 0x0000000605027819 */ /* 0x040fe400000006ff */
[----:B------:R-:W-:Y:S01]  /*93e0*/  LOP3.LUT R3, R5, 0x1, RZ, 0xc0, !PT ;  /* 0x0000000105037812 */ /* 0x000fe200078ec0ff */
[----:B------:R-:W-:Y:S01]  /*93f0*/  IMAD R65, R66, c[0x0][0x388], RZ ;  /* 0x0000e20042417a24 */ /* 0x000fe200078e02ff */
[----:B------:R-:W-:Y:S01]  /*9400*/  IADD3 R6, R0, 0x8, RZ ;  /* 0x0000000800067810 */ /* 0x000fe20007ffe0ff */
[----:B------:R-:W-:Y:S01]  /*9410*/  IMAD R9, R4, 0x10, R9 ;  /* 0x0000001004097824 */ /* 0x000fe200078e0209 */
[----:B------:R-:W-:-:S02]  /*9420*/  MOV R4, R8 ;  /* 0x0000000800047202 */ /* 0x000fc40000000f00 */
[----:B------:R-:W-:Y:S02]  /*9430*/  @P0 SHF.R.U32.HI R4, RZ, c[0x0][0x4f0], R7 ;  /* 0x00013c00ff040a19 */ /* 0x000fe40000011607 */
[----:B------:R-:W-:Y:S02]  /*9440*/  LOP3.LUT R2, R2, 0xc0, RZ, 0xc0, !PT ;  /* 0x000000c002027812 */ /* 0x000fe400078ec0ff */
[----:B------:R-:W-:Y:S02]  /*9450*/  ISETP.NE.U32.AND P2, PT, R3, 0x1, PT ;  /* 0x000000010300780c */ /* 0x000fe40003f45070 */
[-C--:B------:R-:W-:Y:S02]  /*9460*/  ISETP.GE.OR P5, PT, R6, R65.reuse, P3 ;  /* 0x000000410600720c */ /* 0x080fe40001fa6670 */
[C---:B------:R-:W-:Y:S02]  /*9470*/  IADD3 R3, R0.reuse, 0x40, RZ ;  /* 0x0000004000037810 */ /* 0x040fe40007ffe0ff */
[----:B------:R-:W-:-:S02]  /*9480*/  ISETP.GE.OR P6, PT, R0, R65, P3 ;  /* 0x000000410000720c */ /* 0x000fc40001fc6670 */
[----:B------:R-:W-:Y:S02]  /*9490*/  IADD3 R6, R0, 0x48, RZ ;  /* 0x0000004800067810 */ /* 0x000fe40007ffe0ff */
[----:B------:R-:W-:Y:S02]  /*94a0*/  LOP3.LUT P1, RZ, R5, 0x2, RZ, 0xc0, !PT ;  /* 0x0000000205ff7812 */ /* 0x000fe4000782c0ff */
[----:B------:R-:W-:Y:S02]  /*94b0*/  IADD3 R0, -R4, RZ, RZ ;  /* 0x000000ff04007210 */ /* 0x000fe40007ffe1ff */
[----:B------:R-:W-:Y:S02]  /*94c0*/  LEA.HI R5, R2, R2, RZ, 0x1d ;  /* 0x0000000202057211 */ /* 0x000fe400078fe8ff */
[----:B------:R-:W-:Y:S02]  /*94d0*/  ISETP.GE.OR P4, PT, R3, R65, P3 ;  /* 0x000000410300720c */ /* 0x000fe40001f86670 */
[----:B------:R-:W-:-:S02]  /*94e0*/  IADD3 R3, R11, R12, RZ ;  /* 0x0000000c0b037210 */ /* 0x000fc40007ffe0ff */
[----:B------:R-:W-:Y:S01]  /*94f0*/  ISETP.GE.OR P3, PT, R6, R65, P3 ;  /* 0x000000410600720c */ /* 0x000fe20001f66670 */
[----:B------:R-:W-:Y:S01]  /*9500*/  IMAD R6, R0, c[0x0][0x4e8], R8 ;  /* 0x00013a0000067a24 */ /* 0x000fe200078e0208 */
[----:B------:R-:W-:Y:S02]  /*9510*/  MOV R2, R10 ;  /* 0x0000000a00027202 */ /* 0x000fe40000000f00 */
[----:B------:R-:W-:Y:S02]  /*9520*/  SHF.R.S32.HI R7, RZ, 0x1f, R63 ;  /* 0x0000001fff077819 */ /* 0x000fe4000001143f */
[----:B------:R-:W-:Y:S01]  /*9530*/  LEA R9, R9, R5, 0x1 ;  /* 0x0000000509097211 */ /* 0x000fe200078e08ff */
[----:B------:R-:W-:Y:S01]  /*9540*/  IMAD.WIDE.U32 R14, R63, c[0x0][0x3d8], R2 ;  /* 0x0000f6003f0e7a25 */ /* 0x000fe200078e0002 */
[----:B------:R-:W-:Y:S02]  /*9550*/  SHF.R.S32.HI R5, RZ, 0x1f, R4 ;  /* 0x0000001fff057819 */ /* 0x000fe40000011404 */
[----:B------:R-:W-:Y:S01]  /*9560*/  IADD3 R4, P0, R4, R56, RZ ;  /* 0x0000003804047210 */ /* 0x000fe20007f1e0ff */
[----:B------:R-:W-:Y:S01]  /*9570*/  IMAD R7, R7, c[0x0][0x3d8], RZ ;  /* 0x0000f60007077a24 */ /* 0x000fe200078e02ff */
[----:B------:R-:W-:Y:S01]  /*9580*/  SHF.R.S32.HI R3, RZ, 0x1f, R6 ;  /* 0x0000001fff037819 */ /* 0x000fe20000011406 */
[----:B------:R-:W-:Y:S01]  /*9590*/  IMAD.SHL.U32 R0, R9, 0x2, RZ ;  /* 0x0000000209007824 */ /* 0x000fe200078e00ff */
[----:B------:R-:W-:Y:S01]  /*95a0*/  IADD3.X R5, R5, R57, R64, P0, !PT ;  /* 0x0000003905057210 */ /* 0x000fe200007fe440 */
[----:B------:R-:W-:-:S02]  /*95b0*/  IMAD R60, R63, c[0x0][0x3dc], R7 ;  /* 0x0000f7003f3c7a24 */ /* 0x000fc400078e0207 */
[----:B------:R-:W-:Y:S01]  /*95c0*/  IMAD R3, R3, c[0x0][0x488], RZ ;  /* 0x0001220003037a24 */ /* 0x000fe200078e02ff */
[----:B------:R-:W-:Y:S01]  /*95d0*/  IADD3 R7, R0, 0x80, RZ ;  /* 0x0000008000077810 */ /* 0x000fe20007ffe0ff */
[----:B------:R-:W-:Y:S01]  /*95e0*/  IMAD.WIDE.U32 R4, R6, c[0x0][0x488], R4 ;  /* 0x0001220006047a25 */ /* 0x000fe200078e0004 */
[----:B------:R-:W-:Y:S02]  /*95f0*/  IADD3 R2, R0, 0x70, RZ ;  /* 0x0000007000027810 */ /* 0x000fe40007ffe0ff */
[----:B------:R-:W-:Y:S01]  /*9600*/  @P2 IADD3 R2, R7, 0x10, RZ ;  /* 0x0000001007022810 */ /* 0x000fe20007ffe0ff */
[----:B------:R-:W-:Y:S01]  /*9610*/  IMAD R3, R6, c[0x0][0x48c], R3 ;  /* 0x0001230006037a24 */ /* 0x000fe200078e0203 */
[----:B------:R-:W-:Y:S02]  /*9620*/  MOV R7, 0x20 ;  /* 0x0000002000077802 */ /* 0x000fe40000000f00 */
[----:B------:R-:W-:Y:S02]  /*9630*/  F2FP.PACK_AB R17, R113, R112 ;  /* 0x000000707111723e */ /* 0x000fe400000000ff */
[----:B------:R-:W-:-:S02]  /*9640*/  F2FP.PACK_AB R16, R115, R114 ;  /* 0x000000727310723e */ /* 0x000fc400000000ff */
[----:B------:R-:W-:Y:S02]  /*9650*/  SEL R7, R7, 0xffffffe0, !P1 ;  /* 0xffffffe007077807 */ /* 0x000fe40004800000 */
[----:B------:R-:W-:Y:S02]  /*9660*/  LEA R6, P0, R4, c[0x0][0x450], 0x2 ;  /* 0x0001140004067a11 */ /* 0x000fe400078010ff */
[----:B------:R-:W-:Y:S02]  /*9670*/  IADD3 R5, R5, R3, RZ ;  /* 0x0000000305057210 */ /* 0x000fe40007ffe0ff */
[----:B------:R-:W-:Y:S02]  /*9680*/  F2FP.PACK_AB R47, R121, R47 ;  /* 0x0000002f792f723e */ /* 0x000fe400000000ff */
[----:B------:R-:W-:Y:S02]  /*9690*/  F2FP.PACK_AB R46, R123, R46 ;  /* 0x0000002e7b2e723e */ /* 0x000fe400000000ff */
[----:B------:R-:W-:-:S02]  /*96a0*/  F2FP.PACK_AB R54, R109, R54 ;  /* 0x000000366d36723e */ /* 0x000fc400000000ff */
[----:B------:R-:W-:Y:S02]  /*96b0*/  F2FP.PACK_AB R110, R111, R110 ;  /* 0x0000006e6f6e723e */ /* 0x000fe400000000ff */
[----:B------:R-:W-:Y:S02]  /*96c0*/  F2FP.PACK_AB R55, R117, R55 ;  /* 0x000000377537723e */ /* 0x000fe400000000ff */
[----:B------:R-:W-:Y:S01]  /*96d0*/  F2FP.PACK_AB R118, R119, R118 ;  /* 0x000000767776723e */ /* 0x000fe200000000ff */
[----:B------:R-:W-:Y:S01]  /*96e0*/  STS [R0+0x80], R17 ;  /* 0x0000801100007388 */ /* 0x000fe20000000800 */
[----:B------:R-:W-:Y:S02]  /*96f0*/  F2FP.PACK_AB R53, R125, R53 ;  /* 0x000000357d35723e */ /* 0x000fe400000000ff */
[----:B------:R-:W-:Y:S01]  /*9700*/  F2FP.PACK_AB R52, R127, R52 ;  /* 0x000000347f34723e */ /* 0x000fe200000000ff */
[----:B------:R-:W-:Y:S01]  /*9710*/  STS [R0+0x280], R16 ;  /* 0x0002801000007388 */ /* 0x000fe20000000800 */
[----:B------:R-:W-:-:S02]  /*9720*/  IADD3 R3, R0, R7, RZ ;  /* 0x0000000700037210 */ /* 0x000fc40007ffe0ff */
[----:B------:R-:W-:Y:S01]  /*9730*/  LEA.HI.X R5, R4, c[0x0][0x454], R5, 0x2, P0 ;  /* 0x0001150004057a11 */ /* 0x000fe200000f1405 */
[----:B------:R-:W-:Y:S01]  /*9740*/  STS [R2], R47 ;  /* 0x0000002f02007388 */ /* 0x000fe20000000800 */
[----:B------:R-:W-:Y:S02]  /*9750*/  F2FP.PACK_AB R50, R137, R50 ;  /* 0x000000328932723e */ /* 0x000fe400000000ff */
[----:B------:R-:W-:Y:S01]  /*9760*/  F2FP.PACK_AB R49, R139, R49 ;  /* 0x000000318b31723e */ /* 0x000fe200000000ff */
[----:B------:R-:W-:Y:S01]  /*9770*/  STS [R2+0x200], R46 ;  /* 0x0002002e02007388 */ /* 0x000fe20000000800 */
[----:B------:R-:W-:Y:S02]  /*9780*/  IADD3 R4, R7, R2, RZ ;  /* 0x0000000207047210 */ /* 0x000fe40007ffe0ff */
[----:B------:R-:W-:Y:S01]  /*9790*/  F2FP.PACK_AB R51, R129, R51 ;  /* 0x000000338133723e */ /* 0x000fe200000000ff */
[----:B------:R-:W-:Y:S01]  /*97a0*/  STS [R0+0x1080], R54 ;  /* 0x0010803600007388 */ /* 0x000fe20000000800 */
[----:B------:R-:W-:-:S02]  /*97b0*/  F2FP.PACK_AB R130, R131, R130 ;  /* 0x000000828382723e */ /* 0x000fc400000000ff */
[----:B------:R-:W-:Y:S01]  /*97c0*/  F2FP.PACK_AB R48, R133, R48 ;  /* 0x000000308530723e */ /* 0x000fe200000000ff */
[----:B------:R-:W-:Y:S01]  /*97d0*/  STS [R0+0x1280], R110 ;  /* 0x0012806e00007388 */ /* 0x000fe20000000800 */
[----:B------:R-:W-:Y:S02]  /*97e0*/  F2FP.PACK_AB R134, R135, R134 ;  /* 0x000000868786723e */ /* 0x000fe400000000ff */
[----:B------:R-:W-:Y:S01]  /*97f0*/  F2FP.PACK_AB R45, R141, R45 ;  /* 0x0000002d8d2d723e */ /* 0x000fe200000000ff */
[----:B------:R-:W-:Y:S01]  /*9800*/  STS [R2+0x1000], R55 ;  /* 0x0010003702007388 */ /* 0x000fe20000000800 */
[----:B------:R-:W-:Y:S02]  /*9810*/  F2FP.PACK_AB R44, R143, R44 ;  /* 0x0000002c8f2c723e */ /* 0x000fe400000000ff */
[----:B------:R-:W-:Y:S01]  /*9820*/  F2FP.PACK_AB R27, R153, R27 ;  /* 0x0000001b991b723e */ /* 0x000fe200000000ff */
[----:B------:R-:W-:Y:S01]  /*9830*/  STS [R2+0x1200], R118 ;  /* 0x0012007602007388 */ /* 0x000fe20000000800 */
[----:B------:R-:W-:-:S02]  /*9840*/  F2FP.PACK_AB R26, R155, R26 ;  /* 0x0000001a9b1a723e */ /* 0x000fc400000000ff */
[----:B------:R-:W-:Y:S01]  /*9850*/  F2FP.PACK_AB R43, R145, R43 ;  /* 0x0000002b912b723e */ /* 0x000fe200000000ff */
[----:B------:R-:W-:Y:S01]  /*9860*/  STS [R3+0x80], R53 ;  /* 0x0000803503007388 */ /* 0x000fe20000000800 */
[----:B------:R-:W-:-:S03]  /*9870*/  F2FP.PACK_AB R146, R147, R146 ;  /* 0x000000929392723e */ /* 0x000fc600000000ff */
[----:B------:R-:W-:Y:S01]  /*9880*/  STS [R3+0x280], R52 ;  /* 0x0002803403007388 */ /* 0x000fe20000000800 */
[----:B------:R-:W-:Y:S02]  /*9890*/  F2FP.PACK_AB R25, R149, R25 ;  /* 0x000000199519723e */ /* 0x000fe400000000ff */
[----:B------:R-:W-:Y:S01]  /*98a0*/  F2FP.PACK_AB R150, R151, R150 ;  /* 0x000000969796723e */ /* 0x000fe200000000ff */
[----:B------:R-:W-:Y:S01]  /*98b0*/  STS [R4], R50 ;  /* 0x0000003204007388 */ /* 0x000fe20000000800 */
[----:B------:R-:W-:-:S03]  /*98c0*/  F2FP.PACK_AB R23, R157, R23 ;  /* 0x000000179d17723e */ /* 0x000fc600000000ff */
[----:B------:R-:W-:Y:S01]  /*98d0*/  STS [R4+0x200], R49 ;  /* 0x0002003104007388 */ /* 0x000fe20000000800 */
        /* <DEDUP_REMOVED lines=43> */
[----:B------:R-:W-:Y:S04]  /*9b90*/  STS [R0+0x4280], R42 ;  /* 0x0042802a00007388 */ /* 0x000fe80000000800 */
[----:B------:R-:W-:Y:S04]  /*9ba0*/  STS [R2+0x4000], R39 ;  /* 0x0040002702007388 */ /* 0x000fe80000000800 */
[----:B------:R-:W-:Y:S04]  /*9bb0*/  STS [R2+0x4200], R38 ;  /* 0x0042002602007388 */ /* 0x000fe80000000800 */
[----:B------:R-:W-:Y:S04]  /*9bc0*/  STS [R0+0x5080], R41 ;  /* 0x0050802900007388 */ /* 0x000fe80000000800 */
[----:B------:R2:W-:Y:S04]  /*9bd0*/  STS [R0+0x5280], R40 ;  /* 0x0052802800007388 */ /* 0x0005e80000000800 */
[----:B------:R-:W-:Y:S04]  /*9be0*/  STS [R2+0x5000], R37 ;  /* 0x0050002502007388 */ /* 0x000fe80000000800 */
        /* <DEDUP_REMOVED lines=9> */
[----:B------:R-:W-:Y:S04]  /*9c80*/  SHFL.IDX PT, R10, R6, RZ, 0x1c1f ;  /* 0x001c1fff060a7589 */ /* 0x000fe800000e0000 */
[----:B------:R-:W1:Y:S04]  /*9c90*/  SHFL.IDX PT, R11, R5, RZ, 0x1c1f ;  /* 0x001c1fff050b7589 */ /* 0x000e6800000e0000 */
[----:B------:R-:W-:Y:S06]  /*9ca0*/  BAR.SYNC.DEFER_BLOCKING 0x1, 0x80 ;  /* 0x0042000000007b1d */ /* 0x000fec0000010000 */
[----:B------:R-:W-:Y:S04]  /*9cb0*/  SHFL.IDX PT, R8, R6, 0x1, 0x1c1f ;  /* 0x003c1f0006087f89 */ /* 0x000fe800000e0000 */
[----:B------:R-:W4:Y:S04]  /*9cc0*/  SHFL.IDX PT, R9, R5, 0x1, 0x1c1f ;  /* 0x003c1f0005097f89 */ /* 0x000f2800000e0000 */
[----:B------:R-:W-:Y:S04]  /*9cd0*/  SHFL.IDX PT, R12, R6, 0x2, 0x1c1f ;  /* 0x005c1f00060c7f89 */ /* 0x000fe800000e0000 */
[----:B------:R-:W5:Y:S04]  /*9ce0*/  SHFL.IDX PT, R13, R5, 0x2, 0x1c1f ;  /* 0x005c1f00050d7f89 */ /* 0x000f6800000e0000 */
[----:B------:R-:W-:Y:S04]  /*9cf0*/  SHFL.IDX PT, R6, R6, 0x3, 0x1c1f ;  /* 0x007c1f0006067f89 */ /* 0x000fe800000e0000 */
[----:B------:R-:W3:Y:S01]  /*9d00*/  SHFL.IDX PT, R7, R5, 0x3, 0x1c1f ;  /* 0x007c1f0005077f89 */ /* 0x000ee200000e0000 */
[----:B--2---:R-:W-:-:S03]  /*9d10*/  SHF.L.U32 R0, R67, 0x1, RZ ;  /* 0x0000000143007819 */ /* 0x004fc600000006ff */
[----:B-1----:R1:W-:Y:S04]  /*9d20*/  @!P6 ST.E [R10.64], R59 ;  /* 0x0000003b0a00e985 */ /* 0x0023e8000c101910 */
[----:B----4-:R1:W-:Y:S04]  /*9d30*/  @!P5 ST.E [R8.64], R58 ;  /* 0x0000003a0800d985 */ /* 0x0103e8000c101910 */
[----:B-----5:R1:W-:Y:S04]  /*9d40*/  @!P4 ST.E [R12.64], R62 ;  /* 0x0000003e0c00c985 */ /* 0x0203e8000c101910 */
[----:B---3--:R1:W-:Y:S04]  /*9d50*/  @!P3 ST.E [R6.64], R61 ;  /* 0x0000003d0600b985 */ /* 0x0083e8000c101910 */
[----:B------:R1:W2:Y:S04]  /*9d60*/  LDS.128 R32, [R0+0x880] ;  /* 0x0008800000207984 */ /* 0x0002a80000000c00 */
[----:B------:R1:W3:Y:S04]  /*9d70*/  LDS.128 R44, [R0+0x1080] ;  /* 0x00108000002c7984 */ /* 0x0002e80000000c00 */
[----:B------:R1:W4:Y:S04]  /*9d80*/  LDS.128 R52, [R0+0x1880] ;  /* 0x0018800000347984 */ /* 0x0003280000000c00 */
[----:B------:R1:W1:Y:S04]  /*9d90*/  LDS.128 R28, [R0+0x2880] ;  /* 0x00288000001c7984 */ /* 0x0002680000000c00 */
[----:B------:R1:W1:Y:S04]  /*9da0*/  LDS.128 R40, [R0+0x3080] ;  /* 0x0030800000287984 */ /* 0x0002680000000c00 */
[----:B------:R1:W1:Y:S04]  /*9db0*/  LDS.128 R48, [R0+0x3880] ;  /* 0x0038800000307984 */ /* 0x0002680000000c00 */
[----:B------:R1:W1:Y:S04]  /*9dc0*/  LDS.128 R24, [R0+0x4880] ;  /* 0x0048800000187984 */ /* 0x0002680000000c00 */
[----:B------:R1:W1:Y:S04]  /*9dd0*/  LDS.128 R36, [R0+0x5080] ;  /* 0x0050800000247984 */ /* 0x0002680000000c00 */
[----:B------:R1:W1:Y:S01]  /*9de0*/  LDS.128 R56, [R0+0x5880] ;  /* 0x0058800000387984 */ /* 0x0002620000000c00 */
[----:B------:R-:W-:-:S02]  /*9df0*/  IADD3 R2, R15, R60, RZ ;  /* 0x0000003c0f027210 */ /* 0x000fc40007ffe0ff */
[----:B------:R-:W-:-:S04]  /*9e00*/  LEA R21, P0, R14, c[0x0][0x380], 0x1 ;  /* 0x0000e0000e157a11 */ /* 0x000fc800078008ff */
[----:B------:R-:W-:Y:S02]  /*9e10*/  LEA.HI.X R20, R14, c[0x0][0x384], R2, 0x1, P0 ;  /* 0x0000e1000e147a11 */ /* 0x000fe400000f0c02 */
[----:B------:R-:W-:Y:S01]  /*9e20*/  ISETP.GE.AND P0, PT, R69, R65, PT ;  /* 0x000000414500720c */ /* 0x000fe20003f06270 */
[----:B------:R1:W1:Y:S01]  /*9e30*/  SHFL.IDX PT, R2, R21, RZ, 0x1c1f ;  /* 0x001c1fff15027589 */ /* 0x00026200000e0000 */
[----:B------:R-:W-:Y:S03]  /*9e40*/  BSSY B0, `(.L_x_3) ;  /* 0x0000017000007945 */ /* 0x000fe60003800000 */
[----:B------:R1:W1:Y:S01]  /*9e50*/  SHFL.IDX PT, R3, R20, RZ, 0x1c1f ;  /* 0x001c1fff14037589 */ /* 0x00026200000e0000 */
[C---:B------:R-:W-:Y:S02]  /*9e60*/  IADD3 R67, R234.reuse, 0x40, RZ ;  /* 0x00000040ea437810 */ /* 0x040fe40007ffe0ff */
[----:B------:R-:W-:-:S05]  /*9e70*/  IADD3 R68, R234, 0x20, RZ ;  /* 0x00000020ea447810 */ /* 0x000fca0007ffe0ff */
[----:B------:R-:W-:Y:S05]  /*9e80*/  @P0 BRA `(.L_x_4) ;  /* 0x0000012000000947 */ /* 0x000fea0003800000 */
[----:B--234-:R-:W2:Y:S01]  /*9e90*/  LDS.128 R16, [R0+0x80] ;  /* 0x0000800000107984 */ /* 0x01cea20000000c00 */
[----:B------:R-:W-:Y:S02]  /*9ea0*/  ISETP.GE.AND P1, PT, R68, c[0x0][0x3c8], PT ;  /* 0x0000f20044007a0c */ /* 0x000fe40003f26270 */
[----:B------:R-:W-:Y:S01]  /*9eb0*/  ISETP.GE.AND P0, PT, R67, c[0x0][0x3c8], PT ;  /* 0x0000f20043007a0c */ /* 0x000fe20003f06270 */
[----:B-1----:R-:W1:Y:S01]  /*9ec0*/  LDS.128 R12, [R0+0x2080] ;  /* 0x00208000000c7984 */ /* 0x002e620000000c00 */
[----:B------:R-:W-:-:S03]  /*9ed0*/  ISETP.GE.AND P2, PT, R234, c[0x0][0x3c8], PT ;  /* 0x0000f200ea007a0c */ /* 0x000fc60003f46270 */
[----:B------:R3:W4:Y:S06]  /*9ee0*/  LDS.128 R8, [R0+0x4080] ;  /* 0x0040800000087984 */ /* 0x00072c0000000c00 */
[----:B------:R-:W-:-:S04]  /*9ef0*/  @!P1 SHF.R.S32.HI R4, RZ, 0x1f, R68 ;  /* 0x0000001fff049819 */ /* 0x000fc80000011444 */
[----:B------:R-:W-:Y:S01]  /*9f00*/  @!P1 LEA.HI R4, R4, R68, RZ, 0x3 ;  /* 0x0000004404049211 */ /* 0x000fe200078f18ff */
[----:B------:R-:W-:-:S03]  /*9f10*/  @!P2 IMAD.WIDE R6, R234, 0x2, R2 ;  /* 0x00000002ea06a825 */ /* 0x000fc600078e0202 */
[----:B------:R-:W-:-:S05]  /*9f20*/  @!P1 LOP3.LUT R4, R4, 0xfffffff8, RZ, 0xc0, !PT ;  /* 0xfffffff804049812 */ /* 0x000fca00078ec0ff */
[----:B------:R-:W-:Y:S01]  /*9f30*/  @!P1 IMAD.WIDE R4, R4, 0x2, R2 ;  /* 0x0000000204049825 */ /* 0x000fe200078e0202 */
[----:B---3--:R-:W-:-:S04]  /*9f40*/  @!P0 SHF.R.S32.HI R0, RZ, 0x1f, R67 ;  /* 0x0000001fff008819 */ /* 0x008fc80000011443 */
[----:B------:R-:W-:-:S04]  /*9f50*/  @!P0 LEA.HI R0, R0, R67, RZ, 0x3 ;  /* 0x0000004300008211 */ /* 0x000fc800078f18ff */
[----:B------:R-:W-:Y:S01]  /*9f60*/  @!P0 LOP3.LUT R0, R0, 0xfffffff8, RZ, 0xc0, !PT ;  /* 0xfffffff800008812 */ /* 0x000fe200078ec0ff */
[----:B--2---:R2:W-:Y:S04]  /*9f70*/  @!P2 ST.E.128 [R6.64], R16 ;  /* 0x000000100600a985 */ /* 0x0045e8000c101d10 */
[----:B------:R-:W-:Y:S01]  /*9f80*/  @!P0 IMAD.WIDE R2, R0, 0x2, R2 ;  /* 0x0000000200028825 */ /* 0x000fe200078e0202 */
[----:B-1----:R2:W-:Y:S04]  /*9f90*/  @!P1 ST.E.128 [R4.64], R12 ;  /* 0x0000000c04009985 */ /* 0x0025e8000c101d10 */
[----:B----4-:R2:W-:Y:S02]  /*9fa0*/  @!P0 ST.E.128 [R2.64], R8 ;  /* 0x0000000802008985 */ /* 0x0105e4000c101d10 */
.L_x_4:
[----:B--234-:R-:W-:Y:S05]  /*9fb0*/  BSYNC B0 ;  /* 0x0000000000007941 */ /* 0x01cfea0003800000 */
.L_x_3:
[----:B-1----:R-:W-:Y:S01]  /*9fc0*/  IADD3 R0, R69, 0x20, RZ ;  /* 0x0000002045007810 */ /* 0x002fe20007ffe0ff */
[----:B------:R1:W2:Y:S01]  /*9fd0*/  SHFL.IDX PT, R3, R20, 0x1, 0x1c1f ;  /* 0x003c1f0014037f89 */ /* 0x0002a200000e0000 */
[----:B------:R-:W-:Y:S02]  /*9fe0*/  BSSY B0, `(.L_x_5) ;  /* 0x0000013000007945 */ /* 0x000fe40003800000 */
[----:B------:R-:W-:Y:S01]  /*9ff0*/  ISETP.GE.AND P0, PT, R0, R65, PT ;  /* 0x000000410000720c */ /* 0x000fe20003f06270 */
[----:B------:R1:W3:-:S12]  /*a000*/  SHFL.IDX PT, R2, R21, 0x1, 0x1c1f ;  /* 0x003c1f0015027f89 */ /* 0x0002d800000e0000 */
[----:B------:R-:W-:Y:S05]  /*a010*/  @P0 BRA `(.L_x_6) ;  /* 0x000000f000000947 */ /* 0x000fea0003800000 */
[----:B------:R-:W-:Y:S02]  /*a020*/  ISETP.GE.AND P1, PT, R68, c[0x0][0x3c8], PT ;  /* 0x0000f20044007a0c */ /* 0x000fe40003f26270 */
[----:B------:R-:W-:Y:S02]  /*a030*/  ISETP.GE.AND P0, PT, R67, c[0x0][0x3c8], PT ;  /* 0x0000f20043007a0c */ /* 0x000fe40003f06270 */
[----:B------:R-:W-:-:S09]  /*a040*/  ISETP.GE.AND P2, PT, R234, c[0x0][0x3c8], PT ;  /* 0x0000f200ea007a0c */ /* 0x000fd20003f46270 */
[----:B------:R-:W-:Y:S02]  /*a050*/  @!P1 SHF.R.S32.HI R4, RZ, 0x1f, R68 ;  /* 0x0000001fff049819 */ /* 0x000fe40000011444 */
[----:B------:R-:W-:Y:S02]  /*a060*/  @!P0 SHF.R.S32.HI R0, RZ, 0x1f, R67 ;  /* 0x0000001fff008819 */ /* 0x000fe40000011443 */
[----:B------:R-:W-:Y:S01]  /*a070*/  @!P1 LEA.HI R4, R4, R68, RZ, 0x3 ;  /* 0x0000004404049211 */ /* 0x000fe200078f18ff */
[--C-:B--23--:R-:W-:Y:S01]  /*a080*/  @!P2 IMAD.WIDE R6, R234, 0x2, R2.reuse ;  /* 0x00000002ea06a825 */ /* 0x10cfe200078e0202 */
[----:B------:R-:W-:Y:S02]  /*a090*/  @!P0 LEA.HI R0, R0, R67, RZ, 0x3 ;  /* 0x0000004300008211 */ /* 0x000fe400078f18ff */
[----:B------:R-:W-:Y:S02]  /*a0a0*/  @!P1 LOP3.LUT R4, R4, 0xfffffff8, RZ, 0xc0, !PT ;  /* 0xfffffff804049812 */ /* 0x000fe400078ec0ff */
[----:B------:R-:W-:Y:S01]  /*a0b0*/  @!P0 LOP3.LUT R0, R0, 0xfffffff8, RZ, 0xc0, !PT ;  /* 0xfffffff800008812 */ /* 0x000fe200078ec0ff */
[----:B------:R2:W-:Y:S02]  /*a0c0*/  @!P2 ST.E.128 [R6.64], R32 ;  /* 0x000000200600a985 */ /* 0x0005e4000c101d10 */
[----:B------:R-:W-:-:S04]  /*a0d0*/  @!P1 IMAD.WIDE R4, R4, 0x2, R2 ;  /* 0x0000000204049825 */ /* 0x000fc800078e0202 */
[----:B------:R-:W-:Y:S01]  /*a0e0*/  @!P0 IMAD.WIDE R2, R0, 0x2, R2 ;  /* 0x0000000200028825 */ /* 0x000fe200078e0202 */
[----:B------:R2:W-:Y:S04]  /*a0f0*/  @!P1 ST.E.128 [R4.64], R28 ;  /* 0x0000001c04009985 */ /* 0x0005e8000c101d10 */
[----:B------:R2:W-:Y:S02]  /*a100*/  @!P0 ST.E.128 [R2.64], R24 ;  /* 0x0000001802008985 */ /* 0x0005e4000c101d10 */
.L_x_6:
[----:B------:R-:W-:Y:S05]  /*a110*/  BSYNC B0 ;  /* 0x0000000000007941 */ /* 0x000fea0003800000 */
.L_x_5:
[----:B------:R-:W-:Y:S01]  /*a120*/  IADD3 R0, R69, 0x40, RZ ;  /* 0x0000004045007810 */ /* 0x000fe20007ffe0ff */
[----:B--2---:R2:W4:Y:S01]  /*a130*/  SHFL.IDX PT, R3, R20, 0x2, 0x1c1f ;  /* 0x005c1f0014037f89 */ /* 0x00452200000e0000 */
[----:B------:R-:W-:Y:S02]  /*a140*/  BSSY B0, `(.L_x_7) ;  /* 0x0000013000007945 */ /* 0x000fe40003800000 */
[----:B------:R-:W-:Y:S01]  /*a150*/  ISETP.GE.AND P0, PT, R0, R65, PT ;  /* 0x000000410000720c */ /* 0x000fe20003f06270 */
[----:B---3--:R2:W3:-:S12]  /*a160*/  SHFL.IDX PT, R2, R21, 0x2, 0x1c1f ;  /* 0x005c1f0015027f89 */ /* 0x0084d800000e0000 */
[----:B------:R-:W-:Y:S05]  /*a170*/  @P0 BRA `(.L_x_8) ;  /* 0x000000f000000947 */ /* 0x000fea0003800000 */
[----:B------:R-:W-:Y:S02]  /*a180*/  ISETP.GE.AND P1, PT, R68, c[0x0][0x3c8], PT ;  /* 0x0000f20044007a0c */ /* 0x000fe40003f26270 */
[----:B------:R-:W-:Y:S02]  /*a190*/  ISETP.GE.AND P0, PT, R67, c[0x0][0x3c8], PT ;  /* 0x0000f20043007a0c */ /* 0x000fe40003f06270 */
[----:B------:R-:W-:-:S09]  /*a1a0*/  ISETP.GE.AND P2, PT, R234, c[0x0][0x3c8], PT ;  /* 0x0000f200ea007a0c */ /* 0x000fd20003f46270 */
[----:B------:R-:W-:Y:S02]  /*a1b0*/  @!P1 SHF.R.S32.HI R4, RZ, 0x1f, R68 ;  /* 0x0000001fff049819 */ /* 0x000fe40000011444 */
[----:B------:R-:W-:Y:S02]  /*a1c0*/  @!P0 SHF.R.S32.HI R0, RZ, 0x1f, R67 ;  /* 0x0000001fff008819 */ /* 0x000fe40000011443 */
[----:B------:R-:W-:Y:S01]  /*a1d0*/  @!P1 LEA.HI R4, R4, R68, RZ, 0x3 ;  /* 0x0000004404049211 */ /* 0x000fe200078f18ff */
[--C-:B---34-:R-:W-:Y:S01]  /*a1e0*/  @!P2 IMAD.WIDE R6, R234, 0x2, R2.reuse ;  /* 0x00000002ea06a825 */ /* 0x118fe200078e0202 */
        /* <DEDUP_REMOVED lines=8> */
.L_x_8:
[----:B------:R-:W-:Y:S05]  /*a270*/  BSYNC B0 ;  /* 0x0000000000007941 */ /* 0x000fea0003800000 */
.L_x_7:
[----:B------:R-:W-:Y:S01]  /*a280*/  IADD3 R0, R69, 0x60, RZ ;  /* 0x0000006045007810 */ /* 0x000fe20007ffe0ff */
[----:B---34-:R3:W4:Y:S03]  /*a290*/  SHFL.IDX PT, R3, R20, 0x3, 0x1c1f ;  /* 0x007c1f0014037f89 */ /* 0x01872600000e0000 */
[----:B------:R-:W-:Y:S01]  /*a2a0*/  ISETP.GE.AND P0, PT, R0, R65, PT ;  /* 0x000000410000720c */ /* 0x000fe20003f06270 */
[----:B------:R3:W1:-:S12]  /*a2b0*/  SHFL.IDX PT, R2, R21, 0x3, 0x1c1f ;  /* 0x007c1f0015027f89 */ /* 0x00065800000e0000 */
[----:B------:R-:W-:Y:S05]  /*a2c0*/  @P0 EXIT ;  /* 0x000000000000094d */ /* 0x000fea0003800000 */
[----:B------:R-:W-:Y:S02]  /*a2d0*/  ISETP.GE.AND P0, PT, R68, c[0x0][0x3c8], PT ;  /* 0x0000f20044007a0c */ /* 0x000fe40003f06270 */
[----:B------:R-:W-:-:S11]  /*a2e0*/  ISETP.GE.AND P1, PT, R234, c[0x0][0x3c8], PT ;  /* 0x0000f200ea007a0c */ /* 0x000fd60003f26270 */
[----:B------:R-:W-:Y:S02]  /*a2f0*/  @!P0 SHF.R.S32.HI R0, RZ, 0x1f, R68 ;  /* 0x0000001fff008819 */ /* 0x000fe40000011444 */
[----:B-1--4-:R-:W-:Y:S02]  /*a300*/  @!P1 IMAD.WIDE R6, R234, 0x2, R2 ;  /* 0x00000002ea069825 */ /* 0x012fe400078e0202 */
[----:B------:R-:W-:-:S03]  /*a310*/  @!P0 LEA.HI R0, R0, R68, RZ, 0x3 ;  /* 0x0000004400008211 */ /* 0x000fc600078f18ff */
[----:B------:R1:W-:Y:S01]  /*a320*/  @!P1 ST.E.128 [R6.64], R52 ;  /* 0x0000003406009985 */ /* 0x0003e2000c101d10 */
[----:B------:R-:W-:-:S05]  /*a330*/  @!P0 LOP3.LUT R0, R0, 0xfffffff8, RZ, 0xc0, !PT ;  /* 0xfffffff800008812 */ /* 0x000fca00078ec0ff */
[----:B------:R-:W-:-:S05]  /*a340*/  @!P0 IMAD.WIDE R4, R0, 0x2, R2 ;  /* 0x0000000200048825 */ /* 0x000fca00078e0202 */
[----:B------:R1:W-:Y:S01]  /*a350*/  @!P0 ST.E.128 [R4.64], R48 ;  /* 0x0000003004008985 */ /* 0x0003e2000c101d10 */
[----:B------:R-:W-:-:S13]  /*a360*/  ISETP.GE.AND P0, PT, R67, c[0x0][0x3c8], PT ;  /* 0x0000f20043007a0c */ /* 0x000fda0003f06270 */
[----:B------:R-:W-:Y:S05]  /*a370*/  @P0 EXIT ;  /* 0x000000000000094d */ /* 0x000fea0003800000 */
[----:B------:R-:W-:-:S04]  /*a380*/  SHF.R.S32.HI R0, RZ, 0x1f, R67 ;  /* 0x0000001fff007819 */ /* 0x000fc80000011443 */
[----:B------:R-:W-:-:S04]  /*a390*/  LEA.HI R0, R0, R67, RZ, 0x3 ;  /* 0x0000004300007211 */ /* 0x000fc800078f18ff */
[----:B------:R-:W-:-:S05]  /*a3a0*/  LOP3.LUT R0, R0, 0xfffffff8, RZ, 0xc0, !PT ;  /* 0xfffffff800007812 */ /* 0x000fca00078ec0ff */
[----:B------:R-:W-:-:S05]  /*a3b0*/  IMAD.WIDE R2, R0, 0x2, R2 ;  /* 0x0000000200027825 */ /* 0x000fca00078e0202 */
[----:B------:R-:W-:Y:S01]  /*a3c0*/  ST.E.128 [R2.64], R56 ;  /* 0x0000003802007985 */ /* 0x000fe2000c101d10 */
[----:B------:R-:W-:Y:S05]  /*a3d0*/  EXIT ;  /* 0x000000000000794d */ /* 0x000fea0003800000 */
.L_x_9:
[----:B------:R-:W-:-:S00]  /*a3e0*/  BRA `(.L_x_9) ;  /* 0xfffffff000007947 */ /* 0x000fc0000383ffff */
[----:B------:R-:W-:-:S00]  /*a3f0*/  NOP ;  /* 0x0000000000007918 */ /* 0x000fc00000000000 */
        /* <DEDUP_REMOVED lines=8> */
.L_x_1508:


//--------------------- .text._ZN7cutlass13device_kernelIN5flash19enable_sm80_to_sm89INS1_16FlashAttnFwdSm80INS1_25CollectiveMainloopFwdSm80ILi4ELi1ELb0EN4cute5tupleIJNS5_1CILi128EEENS7_ILi64EEENS7_ILi96EEEEEELi96ENS_6half_tEfNS_4arch4Sm80ELb0ELb0ELb1ELb1ELb0ELb0ELb1ELb0EEENS1_21CollectiveEpilogueFwdINS6_IJS8_SA_S9_EEENS6_IJNS7_ILi1EEESI_SI_EEESC_SE_Li128ELb1ELb1ELb0ELb0EEENS1_19SingleTileSchedulerILb1ELb0ELb1ELi128EEEEEEEEEvNT_6ParamsE --------------------------
	.section	.text._ZN7cutlass13device_kernelIN5flash19enable_sm80_to_sm89INS1_16FlashAttnFwdSm80INS1_25CollectiveMainloopFwdSm80ILi4ELi1ELb0EN4cute5tupleIJNS5_1CILi128EEENS7_ILi64EEENS7_ILi96EEEEEELi96ENS_6half_tEfNS_4arch4Sm80ELb0ELb0ELb1ELb1ELb0ELb0ELb1ELb0EEENS1_21CollectiveEpilogueFwdINS6_IJS8_SA_S9_EEENS6_IJNS7_ILi1EEESI_SI_EEESC_SE_Li128ELb1ELb1ELb0ELb0EEENS1_19SingleTileSchedulerILb1ELb0ELb1ELi128EEEEEEEEEvNT_6ParamsE,"ax",@progbits
	.sectioninfo	@"SHI_REGISTERS=255"
	.align	128
.text._ZN7cutlass13device_kernelIN5flash19enable_sm80_to_sm89INS1_16FlashAttnFwdSm80INS1_25CollectiveMainloopFwdSm80ILi4ELi1ELb0EN4cute5tupleIJNS5_1CILi128EEENS7_ILi64EEENS7_ILi96EEEEEELi96ENS_6half_tEfNS_4arch4Sm80ELb0ELb0ELb1ELb1ELb0ELb0ELb1ELb0EEENS1_21CollectiveEpilogueFwdINS6_IJS8_SA_S9_EEENS6_IJNS7_ILi1EEESI_SI_EEESC_SE_Li128ELb1ELb1ELb0ELb0EEENS1_19SingleTileSchedulerILb1ELb0ELb1ELi128EEEEEEEEEvNT_6ParamsE:
        .type           _ZN7cutlass13device_kernelIN5flash19enable_sm80_to_sm89INS1_16FlashAttnFwdSm80INS1_25CollectiveMainloopFwdSm80ILi4ELi1ELb0EN4cute5tupleIJNS5_1CILi128EEENS7_ILi64EEENS7_ILi96EEEEEELi96ENS_6half_tEfNS_4arch4Sm80ELb0ELb0ELb1ELb1ELb0ELb0ELb1ELb0EEENS1_21CollectiveEpilogueFwdINS6_IJS8_SA_S9_EEENS6_IJNS7_ILi1EEESI_SI_EEESC_SE_Li128ELb1ELb1ELb0ELb0EEENS1_19SingleTileSchedulerILb1ELb0ELb1ELi128EEEEEEEEEvNT_6ParamsE,@function
        .size           _ZN7cutlass13device_kernelIN5flash19enable_sm80_to_sm89INS1_16FlashAttnFwdSm80INS1_25CollectiveMainloopFwdSm80ILi4ELi1ELb0EN4cute5tupleIJNS5_1CILi128EEENS7_ILi64EEENS7_ILi96EEEEEELi96ENS_6half_tEfNS_4arch4Sm80ELb0ELb0ELb1ELb1ELb0ELb0ELb1ELb0EEENS1_21CollectiveEpilogueFwdINS6_IJS8_SA_S9_EEENS6_IJNS7_ILi1EEESI_SI_EEESC_SE_Li128ELb1ELb1ELb0ELb0EEENS1_19SingleTileSchedulerILb1ELb0ELb1ELi128EEEEEEEEEvNT_6ParamsE,(.L_x_1509 - _ZN7cutlass13device_kernelIN5flash19enable_sm80_to_sm89INS1_16FlashAttnFwdSm80INS1_25CollectiveMainloopFwdSm80ILi4ELi1ELb0EN4cute5tupleIJNS5_1CILi128EEENS7_ILi64EEENS7_ILi96EEEEEELi96ENS_6half_tEfNS_4arch4Sm80ELb0ELb0ELb1ELb1ELb0ELb0ELb1ELb0EEENS1_21CollectiveEpilogueFwdINS6_IJS8_SA_S9_EEENS6_IJNS7_ILi1EEESI_SI_EEESC_SE_Li128ELb1ELb1ELb0ELb0EEENS1_19SingleTileSchedulerILb1ELb0ELb1ELi128EEEEEEEEEvNT_6ParamsE)
        .other          _ZN7cutlass13device_kernelIN5flash19enable_sm80_to_sm89INS1_16FlashAttnFwdSm80INS1_25CollectiveMainloopFwdSm80ILi4ELi1ELb0EN4cute5tupleIJNS5_1CILi128EEENS7_ILi64EEENS7_ILi96EEEEEELi96ENS_6half_tEfNS_4arch4Sm80ELb0ELb0ELb1ELb1ELb0ELb0ELb1ELb0EEENS1_21CollectiveEpilogueFwdINS6_IJS8_SA_S9_EEENS6_IJNS7_ILi1EEESI_SI_EEESC_SE_Li128ELb1ELb1ELb0ELb0EEENS1_19SingleTileSchedulerILb1ELb0ELb1ELi128EEEEEEEEEvNT_6ParamsE,@"STO_CUDA_ENTRY STV_DEFAULT"
_ZN7cutlass13device_kernelIN5flash19enable_sm80_to_sm89INS1_16FlashAttnFwdSm80INS1_25CollectiveMainloopFwdSm80ILi4ELi1ELb0EN4cute5tupleIJNS5_1CILi128EEENS7_ILi64EEENS7_ILi96EEEEEELi96ENS_6half_tEfNS_4arch4Sm80ELb0ELb0ELb1ELb1ELb0ELb0ELb1ELb0EEENS1_21CollectiveEpilogueFwdINS6_IJS8_SA_S9_EEENS6_IJNS7_ILi1EEESI_SI_EEESC_SE_Li128ELb1ELb1ELb0ELb0EEENS1_19SingleTileSchedulerILb1ELb0ELb1ELi128EEEEEEEEEvNT_6ParamsE:
[----:B------:R-:W-:Y:S02]  /*0000*/  MOV R1, c[0x0][0x28] ;  /* 0x00000a0000017a02 */ /* 0x000fe40000000f00 */
[----:B------:R-:W1:Y:S01]  /*0010*/  S2R R155, SR_TID.X ;  /* 0x00000000009b7919 */ /* 0x000e620000002100 */
[----:B------:R-:W-:Y:S01]  /*0020*/  IMAD.MOV.U32 R13, RZ, RZ, 0x4 ;  /* 0x00000004ff0d7424 */ /* 0x000fe200078e00ff */
[----:B------:R-:W-:Y:S01]  /*0030*/  ULDC.64 UR4, c[0x0][0x118] ;  /* 0x0000460000047ab9 */ /* 0x000fe20000000a00 */
[----:B------:R-:W-:Y:S01]  /*0040*/  IADD3 R1, R1, -0x60, RZ ;  /* 0xffffffa001017810 */ /* 0x000fe20007ffe0ff */
[----:B------:R-:W2:Y:S04]  /*0050*/  S2R R5, SR_CTAID.Z ;  /* 0x0000000000057919 */ /* 0x000ea80000002700 */
[----:B------:R-:W3:Y:S01]  /*0060*/  S2R R48, SR_CTAID.X ;  /* 0x0000000000307919 */ /* 0x000ee20000002500 */
[----:B-1----:R-:W-:Y:S01]  /*0070*/  SHF.R.U32.HI R0, RZ, 0x5, R155 ;  /* 0x00000005ff007819 */ /* 0x002fe2000001169b */
[----:B--2---:R-:W-:-:S05]  /*0080*/  IMAD.WIDE R2, R5, R13, c[0x0][0x568] ;  /* 0x00015a0005027625 */ /* 0x004fca00078e020d */
[----:B------:R-:W1:Y:S02]  /*0090*/  SHFL.IDX PT, R0, R0, RZ, 0x1f ;  /* 0x00001fff00007589 */ /* 0x000e6400000e0000 */
[----:B-1----:R-:W-:-:S13]  /*00a0*/  ISETP.NE.AND P0, PT, R0, RZ, PT ;  /* 0x000000ff0000720c */ /* 0x002fda0003f05270 */
[----:B------:R-:W-:Y:S05]  /*00b0*/  @!P0 BRA `(.L_x_10) ;  /* 0x0000014000008947 */ /* 0x000fea0003800000 */
[----:B---3--:R-:W-:-:S04]  /*00c0*/  ISETP.NE.U32.AND P0, PT, RZ, c[0x0][0x568], PT ;  /* 0x00015a00ff007a0c */ /* 0x008fc80003f05070 */
[----:B------:R-:W-:-:S13]  /*00d0*/  ISETP.NE.AND.EX P0, PT, RZ, c[0x0][0x56c], PT, P0 ;  /* 0x00015b00ff007a0c */ /* 0x000fda0003f05300 */
[----:B------:R-:W-:Y:S05]  /*00e0*/  @!P0 BRA `(.L_x_11) ;  /* 0x0000002000008947 */ /* 0x000fea0003800000 */
[----:B------:R1:W5:Y:S01]  /*00f0*/  LDG.E R0, [R2.64] ;  /* 0x0000000402007981 */ /* 0x000362000c1e1900 */
[----:B------:R-:W-:Y:S05]  /*0100*/  BRA `(.L_x_12) ;  /* 0x0000009000007947 */ /* 0x000fea0003800000 */
.L_x_11:
[----:B------:R-:W-:-:S04]  /*0110*/  ISETP.NE.U32.AND P0, PT, RZ, c[0x0][0x560], PT ;  /* 0x00015800ff007a0c */ /* 0x000fc80003f05070 */
[----:B------:R-:W-:-:S13]  /*0120*/  ISETP.NE.AND.EX P0, PT, RZ, c[0x0][0x564], PT, P0 ;  /* 0x00015900ff007a0c */ /* 0x000fda0003f05300 */
[----:B------:R-:W-:Y:S05]  /*0130*/  @!P0 BRA `(.L_x_13) ;  /* 0x0000005000008947 */ /* 0x000fea0003800000 */
[----:B------:R-:W-:-:S05]  /*0140*/  IMAD.WIDE R2, R5, R13, c[0x0][0x560] ;  /* 0x0001580005027625 */ /* 0x000fca00078e020d */
[----:B------:R-:W2:Y:S04]  /*0150*/  LDG.E R4, [R2.64] ;  /* 0x0000000402047981 */ /* 0x000ea8000c1e1900 */
[----:B------:R-:W2:Y:S02]  /*0160*/  LDG.E R0, [R2.64+0x4] ;  /* 0x0000040402007981 */ /* 0x000ea4000c1e1900 */
[----:B--2---:R-:W-:Y:S01]  /*0170*/  IADD3 R0, -R4, R0, RZ ;  /* 0x0000000004007210 */ /* 0x004fe20007ffe1ff */
[----:B------:R-:W-:Y:S05]  /*0180*/  BRA `(.L_x_12) ;  /* 0x0000001000007947 */ /* 0x000fea0003800000 */
.L_x_13:
[----:B------:R-:W-:-:S05]  /*0190*/  MOV R0, c[0x0][0x54c] ;  /* 0x0001530000007a02 */ /* 0x000fca0000000f00 */
.L_x_12:
[----:B-----5:R-:W-:Y:S01]  /*01a0*/  IMAD R0, R0, c[0x0][0x548], RZ ;  /* 0x0001520000007a24 */ /* 0x020fe200078e02ff */
[----:B-1----:R-:W-:-:S04]  /*01b0*/  SHF.L.U32 R2, R48, 0x7, RZ ;  /* 0x0000000730027819 */ /* 0x002fc800000006ff */
[----:B------:R-:W-:-:S04]  /*01c0*/  ISETP.GE.AND P0, PT, R2, R0, PT ;  /* 0x000000000200720c */ /* 0x000fc80003f06270 */
[----:B------:R-:W-:-:S05]  /*01d0*/  SEL R0, R5, 0xffffffff, !P0 ;  /* 0xffffffff05007807 */ /* 0x000fca0004000000 */
[----:B------:R1:W-:Y:S01]  /*01e0*/  STL [R1+0x30], R0 ;  /* 0x0000300001007387 */ /* 0x0003e20000100800 */
[----:B------:R-:W-:Y:S05]  /*01f0*/  BRA `(.L_x_14) ;  /* 0x0000013000007947 */ /* 0x000fea0003800000 */
.L_x_10:
[----:B---3--:R-:W-:-:S04]  /*0200*/  ISETP.NE.U32.AND P0, PT, RZ, c[0x0][0x568], PT ;  /* 0x00015a00ff007a0c */ /* 0x008fc80003f05070 */
[----:B------:R-:W-:-:S13]  /*0210*/  ISETP.NE.AND.EX P0, PT, RZ, c[0x0][0x56c], PT, P0 ;  /* 0x00015b00ff007a0c */ /* 0x000fda0003f05300 */
[----:B------:R-:W-:Y:S05]  /*0220*/  @!P0 BRA `(.L_x_15) ;  /* 0x0000002000008947 */ /* 0x000fea0003800000 */
[----:B------:R1:W5:Y:S01]  /*0230*/  LDG.E R0, [R2.64] ;  /* 0x0000000402007981 */ /* 0x000362000c1e1900 */
[----:B------:R-:W-:Y:S05]  /*0240*/  BRA `(.L_x_16) ;  /* 0x0000009000007947 */ /* 0x000fea0003800000 */
.L_x_15:
        /* <DEDUP_REMOVED lines=8> */
.L_x_17:
[----:B------:R-:W-:-:S05]  /*02d0*/  MOV R0, c[0x0][0x54c] ;  /* 0x0001530000007a02 */ /* 0x000fca0000000f00 */
.L_x_16:
[----:B-----5:R-:W-:Y:S01]  /*02e0*/  IMAD R0, R0, c[0x0][0x548], RZ ;  /* 0x0001520000007a24 */ /* 0x020fe200078e02ff */
[----:B-1----:R-:W-:-:S04]  /*02f0*/  SHF.L.U32 R2, R48, 0x7, RZ ;  /* 0x0000000730027819 */ /* 0x002fc800000006ff */
[----:B------:R-:W-:-:S04]  /*0300*/  ISETP.GE.AND P0, PT, R2, R0, PT ;  /* 0x000000000200720c */ /* 0x000fc80003f06270 */
[----:B------:R-:W-:-:S05]  /*0310*/  SEL R0, R5, 0xffffffff, !P0 ;  /* 0xffffffff05007807 */ /* 0x000fca0004000000 */
[----:B------:R1:W-:Y:S04]  /*0320*/  STL [R1+0x30], R0 ;  /* 0x0000300001007387 */ /* 0x0003e80000100800 */
.L_x_14:
[----:B------:R-:W2:Y:S02]  /*0330*/  LDL R49, [R1+0x30] ;  /* 0x0000300001317983 */ /* 0x000ea40000100800 */
[----:B--2---:R-:W-:-:S13]  /*0340*/  ISETP.GE.AND P0, PT, R49, RZ, PT ;  /* 0x000000ff3100720c */ /* 0x004fda0003f06270 */
[----:B------:R-:W-:Y:S05]  /*0350*/  @!P0 EXIT ;  /* 0x000000000000894d */ /* 0x000fea0003800000 */
[----:B------:R-:W-:Y:S01]  /*0360*/  ISETP.NE.U32.AND P2, PT, RZ, c[0x0][0x370], PT ;  /* 0x0000dc00ff007a0c */ /* 0x000fe20003f45070 */
[----:B------:R-:W-:Y:S01]  /*0370*/  CS2R R10, SRZ ;  /* 0x00000000000a7805 */ /* 0x000fe2000001ff00 */
[----:B------:R-:W-:Y:S01]  /*0380*/  ISETP.NE.U32.AND P1, PT, RZ, c[0x0][0x360], PT ;  /* 0x0000d800ff007a0c */ /* 0x000fe20003f25070 */
[----:B------:R-:W-:Y:S01]  /*0390*/  IMAD.MOV.U32 R28, RZ, RZ, c[0x0][0x168] ;  /* 0x00005a00ff1c7624 */ /* 0x000fe200078e00ff */
[----:B------:R-:W-:Y:S01]  /*03a0*/  ISETP.NE.AND.EX P2, PT, RZ, c[0x0][0x374], PT, P2 ;  /* 0x0000dd00ff007a0c */ /* 0x000fe20003f45320 */
[----:B------:R-:W-:Y:S01]  /*03b0*/  IMAD.MOV.U32 R12, RZ, RZ, RZ ;  /* 0x000000ffff0c7224 */ /* 0x000fe200078e00ff */
[----:B------:R-:W-:Y:S01]  /*03c0*/  ISETP.NE.AND.EX P1, PT, RZ, c[0x0][0x364], PT, P1 ;  /* 0x0000d900ff007a0c */ /* 0x000fe20003f25310 */
[CC--:B------:R-:W-:Y:S01]  /*03d0*/  IMAD.WIDE R4, R49.reuse, R13.reuse, c[0x0][0x348] ;  /* 0x0000d20031047625 */ /* 0x0c0fe200078e020d */
[----:B------:R-:W-:Y:S02]  /*03e0*/  ISETP.NE.U32.AND P4, PT, RZ, c[0x0][0x348], PT ;  /* 0x0000d200ff007a0c */ /* 0x000fe40003f85070 */
[----:B------:R-:W-:Y:S01]  /*03f0*/  ISETP.NE.U32.AND P0, PT, RZ, c[0x0][0x350], PT ;  /* 0x0000d400ff007a0c */ /* 0x000fe20003f05070 */
[----:B------:R-:W-:Y:S01]  /*0400*/  IMAD.WIDE R2, R49, R13, c[0x0][0x350] ;  /* 0x0000d40031027625 */ /* 0x000fe200078e020d */
[----:B------:R-:W-:-:S02]  /*0410*/  ISETP.NE.AND.EX P4, PT, RZ, c[0x0][0x34c], PT, P4 ;  /* 0x0000d300ff007a0c */ /* 0x000fc40003f85340 */
[----:B------:R-:W-:-:S03]  /*0420*/  ISETP.NE.AND.EX P0, PT, RZ, c[0x0][0x354], PT, P0 ;  /* 0x0000d500ff007a0c */ /* 0x000fc60003f05300 */
[----:B------:R-:W-:-:S04]  /*0430*/  @P2 IMAD.WIDE R8, R49, R13, c[0x0][0x370] ;  /* 0x0000dc0031082625 */ /* 0x000fc800078e020d */
[----:B------:R-:W-:Y:S01]  /*0440*/  @P1 IMAD.WIDE R6, R49, R13, c[0x0][0x360] ;  /* 0x0000d80031061625 */ /* 0x000fe200078e020d */
[----:B------:R2:W5:Y:S04]  /*0450*/  @P2 LDG.E R11, [R8.64] ;  /* 0x00000004080b2981 */ /* 0x000568000c1e1900 */
[----:B------:R2:W5:Y:S04]  /*0460*/  @P1 LDG.E R28, [R6.64] ;  /* 0x00000004061c1981 */ /* 0x000568000c1e1900 */
[----:B------:R2:W5:Y:S04]  /*0470*/  @P4 LDG.E R10, [R4.64] ;  /* 0x00000004040a4981 */ /* 0x000568000c1e1900 */
[----:B------:R2:W5:Y:S01]  /*0480*/  @P0 LDG.E R12, [R2.64] ;  /* 0x00000004020c0981 */ /* 0x000562000c1e1900 */
[----:B-1----:R-:W-:Y:S01]  /*0490*/  IMAD.MOV.U32 R0, RZ, RZ, c[0x0][0x1d0] ;  /* 0x00007400ff007624 */ /* 0x002fe200078e00ff */
[----:B------:R-:W-:Y:S05]  /*04a0*/  @P1 BRA `(.L_x_18) ;  /* 0x0000004000001947 */ /* 0x000fea0003800000 */
[----:B------:R-:W-:Y:S05]  /*04b0*/  @!P4 BRA `(.L_x_18) ;  /* 0x000000300000c947 */ /* 0x000fea0003800000 */
[----:B--2---:R1:W2:Y:S04]  /*04c0*/  LDG.E R6, [R4.64] ;  /* 0x0000000404067981 */ /* 0x0042a8000c1e1900 */
[----:B-1----:R-:W2:Y:S02]  /*04d0*/  LDG.E R4, [R4.64+0x4] ;  /* 0x0000040404047981 */ /* 0x002ea4000c1e1900 */
[----:B--2--5:R-:W-:-:S02]  /*04e0*/  IADD3 R28, -R6, R4, RZ ;  /* 0x00000004061c7210 */ /* 0x024fc40007ffe1ff */
.L_x_18:
[----:B------:R-:W-:-:S04]  /*04f0*/  ISETP.NE.U32.AND P1, PT, RZ, c[0x0][0x368], PT ;  /* 0x0000da00ff007a0c */ /* 0x000fc80003f25070 */
[----:B------:R-:W-:-:S13]  /*0500*/  ISETP.NE.AND.EX P1, PT, RZ, c[0x0][0x36c], PT, P1 ;  /* 0x0000db00ff007a0c */ /* 0x000fda0003f25310 */
[----:B------:R-:W-:Y:S05]  /*0510*/  @!P1 BRA `(.L_x_19) ;  /* 0x0000003000009947 */ /* 0x000fea0003800000 */
[----:B--2---:R-:W-:-:S05]  /*0520*/  IMAD.WIDE R2, R49, R13, c[0x0][0x368] ;  /* 0x0000da0031027625 */ /* 0x004fca00078e020d */
[----:B------:R1:W5:Y:S01]  /*0530*/  LDG.E R0, [R2.64] ;  /* 0x0000000402007981 */ /* 0x000362000c1e1900 */
[----:B------:R-:W-:Y:S05]  /*0540*/  BRA `(.L_x_20) ;  /* 0x0000004000007947 */ /* 0x000fea0003800000 */
.L_x_19:
[----:B------:R-:W-:Y:S05]  /*0550*/  @!P0 BRA `(.L_x_20) ;  /* 0x0000003000008947 */ /* 0x000fea0003800000 */
[----:B------:R1:W3:Y:S04]  /*0560*/  LDG.E R0, [R2.64] ;  /* 0x0000000402007981 */ /* 0x0002e8000c1e1900 */
[----:B-12---:R-:W3:Y:S02]  /*0570*/  LDG.E R2, [R2.64+0x4] ;  /* 0x0000040402027981 */ /* 0x006ee4000c1e1900 */
[----:B---3--:R-:W-:-:S05]  /*0580*/  IADD3 R0, -R0, R2, RZ ;  /* 0x0000000200007210 */ /* 0x008fca0007ffe1ff */
.L_x_20:
[--C-:B-----5:R-:W-:Y:S01]  /*0590*/  IMAD.IADD R145, R0, 0x1, -R11.reuse ;  /* 0x0000000100917824 */ /* 0x120fe200078e0a0b */
[----:B------:R-:W-:Y:S01]  /*05a0*/  PLOP3.LUT P1, PT, PT, PT, PT, 0x80, 0x0 ;  /* 0x000000000000781c */ /* 0x000fe20003f2f070 */
[----:B------:R-:W-:Y:S01]  /*05b0*/  IMAD.IADD R11, R12, 0x1, R11 ;  /* 0x000000010c0b7824 */ /* 0x000fe200078e020b */
[----:B------:R-:W-:Y:S01]  /*05c0*/  CS2R R94, SRZ ;  /* 0x00000000005e7805 */ /* 0x000fe2000001ff00 */
[----:B------:R-:W-:Y:S01]  /*05d0*/  CS2R R92, SRZ ;  /* 0x00000000005c7805 */ /* 0x000fe2000001ff00 */
[C---:B------:R-:W-:Y:S01]  /*05e0*/  ISETP.GE.AND P2, PT, R145.reuse, 0x1, PT ;  /* 0x000000019100780c */ /* 0x040fe20003f46270 */
[----:B------:R-:W-:Y:S01]  /*05f0*/  CS2R R98, SRZ ;  /* 0x0000000000627805 */ /* 0x000fe2000001ff00 */
[----:B------:R-:W-:Y:S01]  /*0600*/  IADD3 R0, R145, 0x3f, RZ ;  /* 0x0000003f91007810 */ /* 0x000fe20007ffe0ff */
[----:B------:R-:W-:Y:S01]  /*0610*/  CS2R R96, SRZ ;  /* 0x0000000000607805 */ /* 0x000fe2000001ff00 */
[----:B------:R-:W-:Y:S01]  /*0620*/  MOV R12, RZ ;  /* 0x000000ff000c7202 */ /* 0x000fe20000000f00 */
[----:B------:R-:W-:Y:S01]  /*0630*/  IMAD.MOV.U32 R90, RZ, RZ, RZ ;  /* 0x000000ffff5a7224 */ /* 0x000fe200078e00ff */
[----:B-12---:R-:W-:Y:S01]  /*0640*/  SHF.R.S32.HI R2, RZ, 0x1f, R0 ;  /* 0x0000001fff027819 */ /* 0x006fe20000011400 */
[----:B------:R-:W-:Y:S01]  /*0650*/  CS2R R88, SRZ ;  /* 0x0000000000587805 */ /* 0x000fe2000001ff00 */
[----:B------:R-:W-:Y:S01]  /*0660*/  CS2R R86, SRZ ;  /* 0x0000000000567805 */ /* 0x000fe2000001ff00 */
[----:B------:R-:W-:Y:S01]  /*0670*/  CS2R R84, SRZ ;  /* 0x0000000000547805 */ /* 0x000fe2000001ff00 */
[----:B------:R-:W-:Y:S01]  /*0680*/  LEA.HI R250, R2, R0, RZ, 0x6 ;  /* 0x0000000002fa7211 */ /* 0x000fe200078f30ff */
[----:B------:R-:W-:Y:S01]  /*0690*/  CS2R R14, SRZ ;  /* 0x00000000000e7805 */ /* 0x000fe2000001ff00 */
[----:B------:R-:W-:Y:S01]  /*06a0*/  IMAD.MOV.U32 R78, RZ, RZ, RZ ;  /* 0x000000ffff4e7224 */ /* 0x000fe200078e00ff */
[----:B------:R-:W-:Y:S01]  /*06b0*/  MOV R76, RZ ;  /* 0x000000ff004c7202 */ /* 0x000fe20000000f00 */
        /* <DEDUP_REMOVED lines=16> */
[----:B------:R-:W-:Y:S01]  /*07c0*/  CS2R R26, SRZ ;  /* 0x00000000001a7805 */ /* 0x000fe2000001ff00 */
[----:B------:R-:W-:Y:S01]  /*07d0*/  IMAD.MOV.U32 R160, RZ, RZ, RZ ;  /* 0x000000ffffa07224 */ /* 0x000fe200078e00ff */
[----:B------:R-:W-:Y:S01]  /*07e0*/  MOV R158, RZ ;  /* 0x000000ff009e7202 */ /* 0x000fe20000000f00 */
[----:B------:R-:W-:Y:S01]  /*07f0*/  CS2R R156, SRZ ;  /* 0x00000000009c7805 */ /* 0x000fe2000001ff00 */
[----:B------:R-:W-:Y:S01]  /*0800*/  CS2R R150, SRZ ;  /* 0x0000000000967805 */ /* 0x000fe2000001ff00 */
[----:B------:R-:W-:Y:S01]  /*0810*/  CS2R R30, SRZ ;  /* 0x00000000001e7805 */ /* 0x000fe2000001ff00 */
[----:B------:R-:W-:Y:S01]  /*0820*/  IMAD.MOV.U32 R148, RZ, RZ, RZ ;  /* 0x000000ffff947224 */ /* 0x000fe200078e00ff */
[----:B------:R-:W-:Y:S01]  /*0830*/  MOV R154, RZ ;  /* 0x000000ff009a7202 */ /* 0x000fe20000000f00 */
[----:B------:R-:W-:Y:S01]  /*0840*/  CS2R R32, SRZ ;  /* 0x0000000000207805 */ /* 0x000fe2000001ff00 */
[----:B------:R-:W-:Y:S01]  /*0850*/  IMAD.MOV.U32 R152, RZ, RZ, RZ ;  /* 0x000000ffff987224 */ /* 0x000fe200078e00ff */
[----:B------:R-:W-:Y:S01]  /*0860*/  CS2R R146, SRZ ;  /* 0x0000000000927805 */ /* 0x000fe2000001ff00 */
        /* <DEDUP_REMOVED lines=18> */
[----:B------:R-:W-:Y:S01]  /*0990*/  CS2R R42, SRZ ;  /* 0x00000000002a7805 */ /* 0x000fe2000001ff00 */
[----:B------:R-:W-:Y:S01]  /*09a0*/  MOV R122, RZ ;  /* 0x000000ff007a7202 */ /* 0x000fe20000000f00 */
[----:B------:R-:W-:Y:S01]  /*09b0*/  IMAD.MOV.U32 R120, RZ, RZ, RZ ;  /* 0x000000ffff787224 */ /* 0x000fe200078e00ff */
[----:B------:R-:W-:Y:S01]  /*09c0*/  CS2R R110, SRZ ;  /* 0x00000000006e7805 */ /* 0x000fe2000001ff00 */
[----:B------:R-:W-:Y:S01]  /*09d0*/  MOV R108, RZ ;  /* 0x000000ff006c7202 */ /* 0x000fe20000000f00 */
[----:B------:R-:W-:Y:S01]  /*09e0*/  CS2R R44, SRZ ;  /* 0x00000000002c7805 */ /* 0x000fe2000001ff00 */
[----:B------:R-:W-:Y:S01]  /*09f0*/  IMAD.MOV.U32 R114, RZ, RZ, RZ ;  /* 0x000000ffff727224 */ /* 0x000fe200078e00ff */
[----:B------:R-:W-:Y:S01]  /*0a00*/  MOV R112, RZ ;  /* 0x000000ff00707202 */ /* 0x000fe20000000f00 */
[----:B------:R-:W-:Y:S01]  /*0a10*/  IMAD.MOV.U32 R54, RZ, RZ, RZ ;  /* 0x000000ffff367224 */ /* 0x000fe200078e00ff */
[----:B------:R-:W-:Y:S01]  /*0a20*/  MOV R53, RZ ;  /* 0x000000ff00357202 */ /* 0x000fe20000000f00 */
[----:B------:R-:W-:Y:S01]  /*0a30*/  CS2R R50, SRZ ;  /* 0x0000000000327805 */ /* 0x000fe2000001ff00 */
[----:B------:R-:W-:Y:S05]  /*0a40*/  @!P2 BRA `(.L_x_21) ;  /* 0x000091000000a947 */ /* 0x000fea0003800000 */
[----:B------:R-:W-:-:S04]  /*0a50*/  ISETP.NE.U32.AND P1, PT, RZ, c[0x0][0x340], PT ;  /* 0x0000d000ff007a0c */ /* 0x000fc80003f25070 */
[----:B------:R-:W-:-:S13]  /*0a60*/  ISETP.NE.AND.EX P1, PT, RZ, c[0x0][0x344], PT, P1 ;  /* 0x0000d100ff007a0c */ /* 0x000fda0003f25310 */
[----:B------:R-:W-:-:S05]  /*0a70*/  @P1 IMAD.WIDE R2, R49, R13, c[0x0][0x340] ;  /* 0x0000d00031021625 */ /* 0x000fca00078e020d */
[----:B------:R1:W2:Y:S01]  /*0a80*/  @P1 LDG.E R26, [R2.64] ;  /* 0x00000004021a1981 */ /* 0x0002a2000c1e1900 */
[----:B------:R-:W-:Y:S01]  /*0a90*/  SHF.R.S32.HI R14, RZ, 0x1f, R155 ;  /* 0x0000001fff0e7819 */ /* 0x000fe2000001149b */
[----:B------:R-:W-:Y:S01]  /*0aa0*/  IMAD.MOV.U32 R7, RZ, RZ, c[0x0][0x2c4] ;  /* 0x0000b100ff077624 */ /* 0x000fe200078e00ff */
[----:B------:R-:W-:Y:S01]  /*0ab0*/  SHF.R.S32.HI R0, RZ, 0x1f, R10 ;  /* 0x0000001fff007819 */ /* 0x000fe2000001140a */
[----:B------:R-:W3:Y:S01]  /*0ac0*/  S2R R31, SR_CTAID.Y ;  /* 0x00000000001f7919 */ /* 0x000ee20000002600 */
[CC--:B------:R-:W-:Y:S01]  /*0ad0*/  LEA.HI R5, R14.reuse, R155.reuse, RZ, 0x4 ;  /* 0x0000009b0e057211 */ /* 0x0c0fe200078f20ff */
[----:B------:R-:W-:Y:S01]  /*0ae0*/  BSSY B0, `(.L_x_22) ;  /* 0x00000b5000007945 */ /* 0x000fe20003800000 */
[-C--:B------:R-:W-:Y:S01]  /*0af0*/  LEA.HI R13, R14, R155.reuse, RZ, 0x2 ;  /* 0x0000009b0e0d7211 */ /* 0x080fe200078f10ff */
[----:B------:R-:W-:Y:S01]  /*0b00*/  IMAD R0, R0, c[0x0][0x178], RZ ;  /* 0x00005e0000007a24 */ /* 0x000fe200078e02ff */
[----:B------:R-:W-:Y:S02]  /*0b10*/  SHF.R.S32.HI R6, RZ, 0x4, R5 ;  /* 0x00000004ff067819 */ /* 0x000fe40000011405 */
[----:B------:R-:W-:Y:S01]  /*0b20*/  LEA.HI R29, R14, R155, RZ, 0x3 ;  /* 0x0000009b0e1d7211 */ /* 0x000fe200078f18ff */
[----:B------:R-:W-:Y:S01]  /*0b30*/  IMAD R0, R10, c[0x0][0x17c], R0 ;  /* 0x00005f000a007a24 */ /* 0x000fe200078e0200 */
[----:B------:R-:W-:-:S02]  /*0b40*/  LEA.HI R4, R5, R6, RZ, 0x1 ;  /* 0x0000000605047211 */ /* 0x000fc400078f08ff */
[----:B------:R-:W-:Y:S02]  /*0b50*/  LOP3.LUT R5, R5, 0xfffffff0, RZ, 0xc0, !PT ;  /* 0xfffffff005057812 */ /* 0x000fe400078ec0ff */
[----:B------:R-:W-:Y:S02]  /*0b60*/  LOP3.LUT R4, R4, 0xfffffffe, RZ, 0xc0, !PT ;  /* 0xfffffffe04047812 */ /* 0x000fe400078ec0ff */
[----:B------:R-:W-:Y:S02]  /*0b70*/  ISETP.NE.AND P2, PT, R7, 0x1, PT ;  /* 0x000000010700780c */ /* 0x000fe40003f45270 */
[----:B------:R-:W-:Y:S01]  /*0b80*/  LOP3.LUT R7, R13, 0xfffffffc, RZ, 0xc0, !PT ;  /* 0xfffffffc0d077812 */ /* 0x000fe200078ec0ff */
[----:B------:R-:W-:Y:S01]  /*0b90*/  IMAD.IADD R25, R6, 0x1, -R4 ;  /* 0x0000000106197824 */ /* 0x000fe200078e0a04 */
[----:B------:R-:W-:Y:S01]  /*0ba0*/  SHF.R.S32.HI R6, RZ, 0x3, R29 ;  /* 0x00000003ff067819 */ /* 0x000fe2000001141d */
[----:B-1----:R-:W-:Y:S01]  /*0bb0*/  IMAD.WIDE.U32 R2, R10, c[0x0][0x178], RZ ;  /* 0x00005e000a027a25 */ /* 0x002fe200078e00ff */
[----:B------:R-:W-:-:S02]  /*0bc0*/  SHF.R.S32.HI R36, RZ, 0x2, R13 ;  /* 0x00000002ff247819 */ /* 0x000fc4000001140d */
[----:B------:R-:W-:Y:S01]  /*0bd0*/  SHF.R.S32.HI R9, RZ, 0x1f, R11 ;  /* 0x0000001fff097819 */ /* 0x000fe2000001140b */
[----:B------:R-:W-:Y:S01]  /*0be0*/  IMAD.IADD R3, R3, 0x1, R0 ;  /* 0x0000000103037824 */ /* 0x000fe200078e0200 */
[----:B---3--:R-:W-:Y:S01]  /*0bf0*/  SHF.R.S32.HI R30, RZ, 0x1f, R31 ;  /* 0x0000001fff1e7819 */ /* 0x008fe2000001141f */
[C---:B------:R-:W-:Y:S01]  /*0c00*/  IMAD.IADD R0, R155.reuse, 0x1, -R5 ;  /* 0x000000019b007824 */ /* 0x040fe200078e0a05 */
[----:B------:R-:W-:Y:S01]  /*0c10*/  LEA.HI R156, R14, R155, RZ, 0x5 ;  /* 0x0000009b0e9c7211 */ /* 0x000fe200078f28ff */
[----:B------:R-:W-:Y:S01]  /*0c20*/  IMAD.IADD R12, R155, 0x1, -R7 ;  /* 0x000000019b0c7824 */ /* 0x000fe200078e0a07 */
[----:B------:R-:W-:Y:S01]  /*0c30*/  SHF.R.S32.HI R21, RZ, 0x1f, R49 ;  /* 0x0000001fff157819 */ /* 0x000fe20000011431 */
[----:B------:R-:W-:Y:S01]  /*0c40*/  IMAD R10, R30, c[0x0][0x1b8], RZ ;  /* 0x00006e001e0a7a24 */ /* 0x000fe200078e02ff */
[----:B------:R-:W-:Y:S01]  /*0c50*/  LEA.HI R15, R0, R0, RZ, 0x1 ;  /* 0x00000000000f7211 */ /* 0x000fe200078f08ff */
[----:B------:R-:W-:Y:S01]  /*0c60*/  IMAD.WIDE.U32 R2, R31, c[0x0][0x1b8], R2 ;  /* 0x00006e001f027a25 */ /* 0x000fe200078e0002 */
[----:B------:R-:W-:-:S02]  /*0c70*/  SHF.R.S32.HI R5, RZ, 0x1f, R0 ;  /* 0x0000001fff057819 */ /* 0x000fc40000011400 */
[----:B------:R-:W-:Y:S02]  /*0c80*/  LOP3.LUT R4, R15, 0x7fffffe, RZ, 0xc0, !PT ;  /* 0x07fffffe0f047812 */ /* 0x000fe400078ec0ff */
[----:B------:R-:W-:Y:S02]  /*0c90*/  LEA.HI R23, R5, R0, RZ, 0x3 ;  /* 0x0000000005177211 */ /* 0x000fe400078f18ff */
[----:B------:R-:W-:Y:S01]  /*0ca0*/  LOP3.LUT R5, R29, 0xfffffff8, RZ, 0xc0, !PT ;  /* 0xfffffff81d057812 */ /* 0x000fe200078ec0ff */
[----:B------:R-:W-:Y:S01]  /*0cb0*/  IMAD.IADD R22, R0, 0x1, -R4 ;  /* 0x0000000100167824 */ /* 0x000fe200078e0a04 */
[----:B------:R-:W-:Y:S01]  /*0cc0*/  IADD3 R4, P3, R11, R36, RZ ;  /* 0x000000240b047210 */ /* 0x000fe20007f7e0ff */
[----:B------:R-:W-:Y:S01]  /*0cd0*/  IMAD.SHL.U32 R0, R6, 0x40, RZ ;  /* 0x0000004006007824 */ /* 0x000fe200078e00ff */
[----:B------:R-:W-:Y:S01]  /*0ce0*/  SHF.R.S32.HI R14, RZ, 0x1, R15 ;  /* 0x00000001ff0e7819 */ /* 0x000fe2000001140f */
[----:B------:R-:W-:Y:S01]  /*0cf0*/  IMAD.SHL.U32 R6, R12, 0x8, RZ ;  /* 0x000000080c067824 */ /* 0x000fe200078e00ff */
[----:B------:R-:W-:Y:S01]  /*0d00*/  SHF.R.S32.HI R16, RZ, 0x5, R156 ;  /* 0x00000005ff107819 */ /* 0x000fe2000001149c */
[----:B------:R-:W-:Y:S01]  /*0d10*/  IMAD.IADD R5, R155, 0x1, -R5 ;  /* 0x000000019b057824 */ /* 0x000fe200078e0a05 */
[----:B------:R-:W-:-:S04]  /*0d20*/  LOP3.LUT R0, R0, 0xc0, RZ, 0xc0, !PT ;  /* 0x000000c000007812 */ /* 0x000fc800078ec0ff */
[----:B------:R-:W-:Y:S02]  /*0d30*/  LOP3.LUT R8, R0, 0x18, R6, 0xf8, !PT ;  /* 0x0000001800087812 */ /* 0x000fe400078ef806 */
[----:B------:R-:W-:Y:S02]  /*0d40*/  SHF.R.U32.HI R7, RZ, 0x3, R0 ;  /* 0x00000003ff077819 */ /* 0x000fe40000011600 */
[----:B------:R-:W-:Y:S02]  /*0d50*/  LEA.HI R17, R5, R5, RZ, 0x1 ;  /* 0x0000000505117211 */ /* 0x000fe400078f08ff */
[----:B------:R-:W-:Y:S01]  /*0d60*/  LOP3.LUT R20, R8, R7, RZ, 0x3c, !PT ;  /* 0x0000000708147212 */ /* 0x000fe200078e3cff */
[----:B------:R-:W-:Y:S01]  /*0d70*/  IMAD R8, R31, c[0x0][0x1bc], R10 ;  /* 0x00006f001f087a24 */ /* 0x000fe200078e020a */
[----:B------:R-:W-:Y:S02]  /*0d80*/  LEA.HI.X.SX32 R7, R36, R9, 0x1, P3 ;  /* 0x0000000924077211 */ /* 0x000fe400018f0eff */
[----:B------:R-:W-:Y:S01]  /*0d90*/  LOP3.LUT R0, R17, 0x7fffffe, RZ, 0xc0, !PT ;  /* 0x07fffffe11007812 */ /* 0x000fe200078ec0ff */
[----:B------:R-:W-:Y:S01]  /*0da0*/  IMAD.IADD R3, R3, 0x1, R8 ;  /* 0x0000000103037824 */ /* 0x000fe200078e0208 */
[----:B------:R-:W-:Y:S01]  /*0db0*/  SHF.R.S32.HI R37, RZ, 0x1, R17 ;  /* 0x00000001ff257819 */ /* 0x000fe20000011411 */
[----:B------:R-:W-:Y:S01]  /*0dc0*/  IMAD R9, R7, c[0x0][0x1e0], RZ ;  /* 0x0000780007097a24 */ /* 0x000fe200078e02ff */
[----:B------:R-:W-:Y:S01]  /*0dd0*/  IADD3 R27, R5, -R0, RZ ;  /* 0x80000000051b7210 */ /* 0x000fe20007ffe0ff */
[----:B------:R-:W-:Y:S01]  /*0de0*/  IMAD R5, R7, c[0x0][0x208], RZ ;  /* 0x0000820007057a24 */ /* 0x000fe200078e02ff */
[----:B------:R-:W-:Y:S01]  /*0df0*/  IADD3 R0, R6, 0x40, RZ ;  /* 0x0000004006007810 */ /* 0x000fe20007ffe0ff */
[----:B------:R-:W-:Y:S01]  /*0e00*/  IMAD R18, R4, c[0x0][0x1e4], R9 ;  /* 0x0000790004127a24 */ /* 0x000fe200078e0209 */
[----:B------:R-:W-:Y:S01]  /*0e10*/  SHF.R.S32.HI R7, RZ, 0x1f, R6 ;  /* 0x0000001fff077819 */ /* 0x000fe20000011406 */
[----:B------:R-:W-:Y:S01]  /*0e20*/  IMAD R9, R12, 0x20, R36 ;  /* 0x000000200c097824 */ /* 0x000fe200078e0224 */
[----:B------:R-:W-:Y:S01]  /*0e30*/  ISETP.GE.AND P5, PT, R0, c[0x0][0x1d4], PT ;  /* 0x0000750000007a0c */ /* 0x000fe20003fa6270 */
[----:B------:R-:W-:Y:S01]  /*0e40*/  IMAD R19, R4, c[0x0][0x20c], R5 ;  /* 0x0000830004137a24 */ /* 0x000fe200078e0205 */
[----:B------:R-:W-:Y:S01]  /*0e50*/  ISETP.GE.AND P3, PT, R0, c[0x0][0x198], PT ;  /* 0x0000660000007a0c */ /* 0x000fe20003f66270 */
[----:B------:R-:W-:Y:S01]  /*0e60*/  IMAD R9, R48, 0x80, R9 ;  /* 0x0000008030097824 */ /* 0x000fe200078e0209 */
[----:B------:R-:W-:Y:S01]  /*0e70*/  LEA.HI R0, R13, R36, RZ, 0x1 ;  /* 0x000000240d007211 */ /* 0x000fe200078f08ff */
[----:B------:R-:W-:Y:S01]  /*0e80*/  IMAD.WIDE.U32 R10, R4, c[0x0][0x1e0], R6 ;  /* 0x00007800040a7a25 */ /* 0x000fe200078e0006 */
[----:B------:R-:W-:-:S02]  /*0e90*/  SHF.R.S32.HI R12, RZ, 0x1f, R15 ;  /* 0x0000001fff0c7819 */ /* 0x000fc4000001140f */
[----:B------:R-:W-:Y:S01]  /*0ea0*/  LOP3.LUT R0, R0, 0x7fffffe, RZ, 0xc0, !PT ;  /* 0x07fffffe00007812 */ /* 0x000fe200078ec0ff */
[----:B------:R-:W-:Y:S01]  /*0eb0*/  @P2 IMAD.HI.U32 R8, R9, c[0x0][0x2c8], RZ ;  /* 0x0000b20009082a27 */ /* 0x000fe200078e00ff */
[----:B------:R-:W-:Y:S02]  /*0ec0*/  SEL R15, R21, RZ, !P4 ;  /* 0x000000ff150f7207 */ /* 0x000fe40006000000 */
[----:B------:R-:W-:Y:S01]  /*0ed0*/  IADD3 R17, R6, 0x20, RZ ;  /* 0x0000002006117810 */ /* 0x000fe20007ffe0ff */
[----:B------:R-:W-:Y:S01]  /*0ee0*/  IMAD.MOV.U32 R13, RZ, RZ, R9 ;  /* 0x000000ffff0d7224 */ /* 0x000fe200078e0009 */
[----:B------:R-:W-:Y:S01]  /*0ef0*/  @P2 SHF.R.U32.HI R13, RZ, c[0x0][0x2cc], R8 ;  /* 0x0000b300ff0d2a19 */ /* 0x000fe20000011608 */
[----:B------:R-:W-:Y:S01]  /*0f00*/  IMAD.IADD R0, R36, 0x1, -R0 ;  /* 0x0000000124007824 */ /* 0x000fe200078e0a00 */
[----:B------:R-:W-:Y:S01]  /*0f10*/  LEA.HI R8, R12, R14, RZ, 0x2 ;  /* 0x0000000e0c087211 */ /* 0x000fe200078f10ff */
[----:B------:R-:W-:Y:S01]  /*0f20*/  IMAD R15, R15, c[0x0][0x1c0], RZ ;  /* 0x000070000f0f7a24 */ /* 0x000fe200078e02ff */
[----:B------:R-:W-:Y:S01]  /*0f30*/  ISETP.GE.AND P6, PT, R17, c[0x0][0x1d4], PT ;  /* 0x0000750011007a0c */ /* 0x000fe20003fc6270 */
[----:B------:R-:W-:Y:S01]  /*0f40*/  IMAD R0, R16, 0x8, R0 ;  /* 0x0000000810007824 */ /* 0x000fe200078e0200 */
[----:B------:R-:W-:Y:S01]  /*0f50*/  LOP3.LUT R8, R8, 0xfffffffc, RZ, 0xc0, !PT ;  /* 0xfffffffc08087812 */ /* 0x000fe200078ec0ff */
[----:B------:R-:W-:Y:S01]  /*0f60*/  IMAD.SHL.U32 R12, R37, 0x40, RZ ;  /* 0x00000040250c7824 */ /* 0x000fe200078e00ff */
[----:B------:R-:W-:Y:S01]  /*0f70*/  IADD3 R11, R11, R18, RZ ;  /* 0x000000120b0b7210 */ /* 0x000fe20007ffe0ff */
[----:B------:R-:W-:Y:S01]  /*0f80*/  IMAD.U32 R233, R0, 0x20, R20 ;  /* 0x0000002000e97824 */ /* 0x000fe200078e0014 */
[----:B------:R-:W-:Y:S01]  /*0f90*/  SEL R0, R49, RZ, !P4 ;  /* 0x000000ff31007207 */ /* 0x000fe20006000000 */
[----:B------:R-:W-:Y:S01]  /*0fa0*/  IMAD.IADD R20, R14, 0x1, -R8 ;  /* 0x000000010e147824 */ /* 0x000fe200078e0a08 */
[----:B------:R-:W-:Y:S01]  /*0fb0*/  LOP3.LUT P2, RZ, R37, 0x2, RZ, 0xc0, !PT ;  /* 0x0000000225ff7812 */ /* 0x000fe2000784c0ff */
[----:B------:R-:W-:Y:S01]  /*0fc0*/  IMAD.SHL.U32 R8, R23, 0x20, RZ ;  /* 0x0000002017087824 */ /* 0x000fe200078e00ff */
[----:B------:R-:W-:Y:S01]  /*0fd0*/  ISETP.GE.AND P2, PT, R6, c[0x0][0x1d4], PT ;  /* 0x0000750006007a0c */ /* 0x000fe20003f46270 */
[----:B------:R-:W-:Y:S01]  /*0fe0*/  IMAD R15, R0, c[0x0][0x1c4], R15 ;  /* 0x00007100000f7a24 */ /* 0x000fe200078e020f */
[----:B------:R-:W-:Y:S01]  /*0ff0*/  ISETP.GE.AND P4, PT, R6, c[0x0][0x198], PT ;  /* 0x0000660006007a0c */ /* 0x000fe20003f86270 */
[----:B------:R-:W-:Y:S01]  /*1000*/  IMAD.WIDE.U32 R2, R0, c[0x0][0x1c0], R2 ;  /* 0x0000700000027a25 */ /* 0x000fe200078e0002 */
[----:B------:R-:W-:-:S02]  /*1010*/  LOP3.LUT R8, R8, 0xffffff00, RZ, 0xc0, !PT ;  /* 0xffffff0008087812 */ /* 0x000fc400078ec0ff */
[----:B------:R-:W-:Y:S01]  /*1020*/  P2R R32, PR, RZ, 0x4 ;  /* 0x00000004ff207803 */ /* 0x000fe20000000000 */
[----:B------:R-:W-:Y:S02]  /*1030*/  IMAD.MOV R0, RZ, RZ, -R13 ;  /* 0x000000ffff007224 */ /* 0x000fe400078e0a0d */
[--C-:B------:R-:W-:Y:S02]  /*1040*/  IMAD R24, R22, 0x20, R8.reuse ;  /* 0x0000002016187824 */ /* 0x100fe400078e0208 */
[----:B------:R-:W-:Y:S01]  /*1050*/  IMAD R18, R0, c[0x0][0x2c4], R9 ;  /* 0x0000b10000127a24 */ /* 0x000fe200078e0209 */
[----:B------:R-:W-:Y:S01]  /*1060*/  LOP3.LUT R0, R12, 0xc0, RZ, 0xc0, !PT ;  /* 0x000000c00c007812 */ /* 0x000fe200078ec0ff */
[----:B------:R-:W-:Y:S01]  /*1070*/  IMAD R9, R16, 0x200, R8 ;  /* 0x0000020010097824 */ /* 0x000fe200078e0208 */
[----:B------:R-:W-:Y:S01]  /*1080*/  SEL R8, RZ, 0xffffffff, P6 ;  /* 0xffffffffff087807 */ /* 0x000fe20003000000 */
[----:B------:R-:W-:Y:S01]  /*1090*/  IMAD.WIDE.U32 R4, R4, c[0x0][0x208], R6 ;  /* 0x0000820004047a25 */ /* 0x000fe200078e0006 */
[----:B------:R-:W-:Y:S01]  /*10a0*/  LOP3.LUT R14, R0, 0x8, R29, 0xf8, !PT ;  /* 0x00000008000e7812 */ /* 0x000fe200078ef81d */
[----:B------:R1:W-:Y:S01]  /*10b0*/  STL [R1+0x58], R32 ;  /* 0x0000582001007387 */ /* 0x0003e20000100800 */
[----:B------:R-:W-:Y:S01]  /*10c0*/  SHF.R.U32.HI R12, RZ, 0x3, R0 ;  /* 0x00000003ff0c7819 */ /* 0x000fe20000011600 */
[----:B------:R-:W-:Y:S01]  /*10d0*/  IMAD.SHL.U32 R0, R8, 0x2, RZ ;  /* 0x0000000208007824 */ /* 0x000fe200078e00ff */
[----:B------:R-:W-:Y:S01]  /*10e0*/  LEA R23, R22, R9, 0x5 ;  /* 0x0000000916177211 */ /* 0x000fe200078e28ff */
[----:B------:R-:W-:Y:S01]  /*10f0*/  IMAD.IADD R5, R5, 0x1, R19 ;  /* 0x0000000105057824 */ /* 0x000fe200078e0213 */
[----:B------:R-:W-:Y:S01]  /*1100*/  SEL R9, RZ, 0x1, P2 ;  /* 0x00000001ff097807 */ /* 0x000fe20001000000 */
[----:B------:R-:W-:Y:S01]  /*1110*/  IMAD R19, R30, c[0x0][0x1e8], RZ ;  /* 0x00007a001e137a24 */ /* 0x000fe200078e02ff */
[----:B------:R-:W-:Y:S01]  /*1120*/  LOP3.LUT R16, R14, R12, RZ, 0x3c, !PT ;  /* 0x0000000c0e107212 */ /* 0x000fe200078e3cff */
[----:B------:R-:W-:Y:S01]  /*1130*/  IMAD.MOV.U32 R8, RZ, RZ, R2 ;  /* 0x000000ffff087224 */ /* 0x000fe200078e0002 */
[----:B------:R-:W-:Y:S01]  /*1140*/  LOP3.LUT R12, R0, 0x2, R9, 0xe2, !PT ;  /* 0x00000002000c7812 */ /* 0x000fe200078ee209 */
[----:B------:R-:W-:Y:S01]  /*1150*/  IMAD.IADD R9, R3, 0x1, R15 ;  /* 0x0000000103097824 */ /* 0x000fe200078e020f */
[----:B------:R-:W-:Y:S01]  /*1160*/  SHF.R.S32.HI R0, RZ, 0x1f, R13 ;  /* 0x0000001fff007819 */ /* 0x000fe2000001140d */
[C---:B------:R-:W-:Y:S01]  /*1170*/  IMAD R19, R31.reuse, c[0x0][0x1ec], R19 ;  /* 0x00007b001f137a24 */ /* 0x040fe200078e0213 */
[----:B------:R-:W-:Y:S01]  /*1180*/  SEL R3, RZ, 0x4, P5 ;  /* 0x00000004ff037807 */ /* 0x000fe20002800000 */
[----:B------:R-:W-:Y:S01]  /*1190*/  IMAD.WIDE.U32 R10, R31, c[0x0][0x1e8], R10 ;  /* 0x00007a001f0a7a25 */ /* 0x000fe200078e000a */
[----:B------:R-:W-:-:S02]  /*11a0*/  ISETP.GE.AND P2, PT, R17, c[0x0][0x198], PT ;  /* 0x0000660011007a0c */ /* 0x000fc40003f46270 */
[----:B------:R-:W-:Y:S01]  /*11b0*/  LOP3.LUT R38, R12, R3, RZ, 0xfc, !PT ;  /* 0x000000030c267212 */ /* 0x000fe200078efcff */
[----:B------:R-:W-:Y:S01]  /*11c0*/  IMAD R0, R0, c[0x0][0x1b0], RZ ;  /* 0x00006c0000007a24 */ /* 0x000fe200078e02ff */
[----:B------:R-:W-:Y:S01]  /*11d0*/  SHF.R.S32.HI R3, RZ, 0x1f, R18 ;  /* 0x0000001fff037819 */ /* 0x000fe20000011412 */
[----:B------:R-:W-:-:S04]  /*11e0*/  IMAD.WIDE.U32 R8, R13, c[0x0][0x1b0], R8 ;  /* 0x00006c000d087a25 */ /* 0x000fc800078e0008 */
[----:B------:R-:W-:Y:S02]  /*11f0*/  IMAD R12, R13, c[0x0][0x1b4], R0 ;  /* 0x00006d000d0c7a24 */ /* 0x000fe400078e0200 */
[----:B------:R-:W-:Y:S02]  /*1200*/  IMAD.SHL.U32 R0, R20, 0x40, RZ ;  /* 0x0000004014007824 */ /* 0x000fe400078e00ff */
[----:B------:R-:W-:Y:S02]  /*1210*/  IMAD.IADD R13, R11, 0x1, R19 ;  /* 0x000000010b0d7824 */ /* 0x000fe400078e0213 */
[----:B------:R-:W-:Y:S01]  /*1220*/  IMAD.SHL.U32 R11, R25, 0x8, RZ ;  /* 0x00000008190b7824 */ /* 0x000fe200078e00ff */
[----:B------:R-:W-:Y:S01]  /*1230*/  LOP3.LUT R0, R0, 0xc0, RZ, 0xc0, !PT ;  /* 0x000000c000007812 */ /* 0x000fe200078ec0ff */
[----:B------:R-:W-:-:S04]  /*1240*/  IMAD.WIDE.U32 R14, R31, c[0x0][0x210], R4 ;  /* 0x000084001f0e7a25 */ /* 0x000fc800078e0004 */
[----:B------:R-:W-:Y:S02]  /*1250*/  IMAD.IADD R9, R9, 0x1, R12 ;  /* 0x0000000109097824 */ /* 0x000fe400078e020c */
[----:B------:R-:W-:Y:S02]  /*1260*/  IMAD R2, R25, 0x8, R27 ;  /* 0x0000000819027824 */ /* 0x000fe400078e021b */
[----:B------:R-:W-:Y:S01]  /*1270*/  IMAD.MOV.U32 R12, RZ, RZ, R10 ;  /* 0x000000ffff0c7224 */ /* 0x000fe200078e000a */
[----:B------:R-:W-:Y:S01]  /*1280*/  LOP3.LUT R10, R0, 0x8, R11, 0xf8, !PT ;  /* 0x00000008000a7812 */ /* 0x000fe200078ef80b */
[----:B------:R-:W-:Y:S01]  /*1290*/  IMAD R22, R30, c[0x0][0x210], RZ ;  /* 0x000084001e167a24 */ /* 0x000fe200078e02ff */
[----:B------:R-:W-:Y:S01]  /*12a0*/  SHF.R.U32.HI R0, RZ, 0x3, R0 ;  /* 0x00000003ff007819 */ /* 0x000fe20000011600 */
[----:B------:R-:W-:Y:S02]  /*12b0*/  IMAD R3, R3, c[0x0][0x1a8], RZ ;  /* 0x00006a0003037a24 */ /* 0x000fe400078e02ff */
[----:B------:R-:W-:-:S02]  /*12c0*/  IMAD.U32 R2, R2, 0x20, R16 ;  /* 0x0000002002027824 */ /* 0x000fc400078e0010 */
[----:B------:R-:W-:Y:S02]  /*12d0*/  IMAD R22, R31, c[0x0][0x214], R22 ;  /* 0x000085001f167a24 */ /* 0x000fe400078e0216 */
[----:B------:R-:W-:Y:S01]  /*12e0*/  IMAD R16, R18, c[0x0][0x1ac], R3 ;  /* 0x00006b0012107a24 */ /* 0x000fe200078e0203 */
[----:B------:R-:W-:Y:S01]  /*12f0*/  LOP3.LUT R3, R10, R0, RZ, 0x3c, !PT ;  /* 0x000000000a037212 */ /* 0x000fe200078e3cff */
[----:B------:R-:W-:Y:S01]  /*1300*/  IMAD.IADD R11, R15, 0x1, R22 ;  /* 0x000000010f0b7824 */ /* 0x000fe200078e0216 */
[----:B------:R-:W-:Y:S01]  /*1310*/  MOV R10, R14 ;  /* 0x0000000e000a7202 */ /* 0x000fe20000000f00 */
[----:B------:R-:W-:-:S04]  /*1320*/  IMAD.WIDE.U32 R8, R18, c[0x0][0x1a8], R8 ;  /* 0x00006a0012087a25 */ /* 0x000fc800078e0008 */
[----:B------:R-:W-:Y:S02]  /*1330*/  IMAD.IADD R9, R9, 0x1, R16 ;  /* 0x0000000109097824 */ /* 0x000fe400078e0210 */
[----:B------:R-:W-:Y:S02]  /*1340*/  IMAD R16, R28, c[0x0][0x2c4], RZ ;  /* 0x0000b1001c107a24 */ /* 0x000fe400078e02ff */
[----:B------:R-:W-:Y:S01]  /*1350*/  IMAD R19, R48, 0x80, R36 ;  /* 0x0000008030137824 */ /* 0x000fe200078e0224 */
[--C-:B--2---:R-:W-:Y:S01]  /*1360*/  @P1 SHF.R.S32.HI R5, RZ, 0x1f, R26.reuse ;  /* 0x0000001fff051819 */ /* 0x104fe2000001141a */
[----:B------:R-:W-:Y:S01]  /*1370*/  @P1 IMAD.MOV.U32 R4, RZ, RZ, R26 ;  /* 0x000000ffff041224 */ /* 0x000fe200078e001a */
[----:B------:R-:W-:Y:S01]  /*1380*/  @!P1 MOV R5, R21 ;  /* 0x0000001500059202 */ /* 0x000fe20000000f00 */
[----:B------:R-:W-:Y:S01]  /*1390*/  @!P1 IMAD.MOV.U32 R4, RZ, RZ, R49 ;  /* 0x000000ffff049224 */ /* 0x000fe200078e0031 */
[----:B------:R-:W-:Y:S01]  /*13a0*/  LOP3.LUT P1, RZ, R20, 0x2, RZ, 0xc0, !PT ;  /* 0x0000000214ff7812 */ /* 0x000fe2000782c0ff */
[----:B------:R-:W-:Y:S01]  /*13b0*/  IMAD.MOV.U32 R20, RZ, RZ, 0x10 ;  /* 0x00000010ff147424 */ /* 0x000fe200078e00ff */
[----:B------:R-:W-:-:S02]  /*13c0*/  SEL R5, R5, RZ, !P0 ;  /* 0x000000ff05057207 */ /* 0x000fc40004000000 */
[----:B------:R-:W-:Y:S01]  /*13d0*/  SEL R0, R4, RZ, !P0 ;  /* 0x000000ff04007207 */ /* 0x000fe20004000000 */
[----:B------:R-:W-:Y:S01]  /*13e0*/  IMAD.IADD R4, R3, 0x1, R24 ;  /* 0x0000000103047824 */ /* 0x000fe200078e0218 */
[C---:B------:R-:W-:Y:S01]  /*13f0*/  LEA R18, P0, R8.reuse, c[0x0][0x160], 0x1 ;  /* 0x0000580008127a11 */ /* 0x040fe200078008ff */
[C---:B------:R-:W-:Y:S02]  /*1400*/  IMAD R14, R5.reuse, c[0x0][0x1f0], RZ ;  /* 0x00007c00050e7a24 */ /* 0x040fe400078e02ff */
[----:B------:R-:W-:Y:S01]  /*1410*/  IMAD R5, R5, c[0x0][0x218], RZ ;  /* 0x0000860005057a24 */ /* 0x000fe200078e02ff */
[----:B------:R-:W-:Y:S01]  /*1420*/  LEA.HI.X R15, R8, c[0x0][0x164], R9, 0x1, P0 ;  /* 0x00005900080f7a11 */ /* 0x000fe200000f0c09 */
[C---:B------:R-:W-:Y:S01]  /*1430*/  IMAD.WIDE.U32 R40, R0.reuse, c[0x0][0x218], R10 ;  /* 0x0000860000287a25 */ /* 0x040fe200078e000a */
[----:B------:R-:W-:Y:S01]  /*1440*/  ISETP.GE.AND P0, PT, R19, R16, PT ;  /* 0x000000101300720c */ /* 0x000fe20003f06270 */
[----:B------:R1:W2:Y:S02]  /*1450*/  SHFL.IDX PT, R8, R18, RZ, 0x1c1f ;  /* 0x001c1fff12087589 */ /* 0x0002a400000e0000 */
[----:B------:R-:W-:-:S02]  /*1460*/  IMAD R5, R0, c[0x0][0x21c], R5 ;  /* 0x0000870000057a24 */ /* 0x000fc400078e0205 */
[C---:B------:R-:W-:Y:S01]  /*1470*/  IMAD R14, R0.reuse, c[0x0][0x1f4], R14 ;  /* 0x00007d00000e7a24 */ /* 0x040fe200078e020e */
[----:B------:R1:W3:Y:S01]  /*1480*/  SHFL.IDX PT, R9, R15, RZ, 0x1c1f ;  /* 0x001c1fff0f097589 */ /* 0x0002e200000e0000 */
[----:B------:R-:W-:Y:S01]  /*1490*/  IMAD.WIDE.U32 R30, R0, c[0x0][0x1f0], R12 ;  /* 0x00007c00001e7a25 */ /* 0x000fe200078e000c */
[----:B------:R-:W-:-:S03]  /*14a0*/  SEL R0, R20, 0xfffffff0, !P1 ;  /* 0xfffffff014007807 */ /* 0x000fc60004800000 */
[----:B------:R-:W-:Y:S01]  /*14b0*/  IMAD.IADD R27, R41, 0x1, R5 ;  /* 0x00000001291b7824 */ /* 0x000fe200078e0205 */
[----:B------:R1:W-:Y:S01]  /*14c0*/  STL.64 [R1+0x50], R30 ;  /* 0x0000501e01007387 */ /* 0x0003e20000100a00 */
[----:B------:R-:W-:Y:S02]  /*14d0*/  IMAD.IADD R35, R31, 0x1, R14 ;  /* 0x000000011f237824 */ /* 0x000fe400078e020e */
[----:B------:R-:W-:Y:S01]  /*14e0*/  IMAD.IADD R3, R3, 0x1, R23 ;  /* 0x0000000103037824 */ /* 0x000fe200078e0217 */
[----:B------:R1:W-:Y:S04]  /*14f0*/  STL.64 [R1+0x48], R40 ;  /* 0x0000482801007387 */ /* 0x0003e80000100a00 */
[----:B------:R1:W-:Y:S04]  /*1500*/  STL [R1+0x44], R27 ;  /* 0x0000441b01007387 */ /* 0x0003e80000100800 */
[----:B------:R1:W-:Y:S01]  /*1510*/  STL [R1+0x3c], R35 ;  /* 0x00003c2301007387 */ /* 0x0003e20000100800 */
[----:B------:R-:W-:Y:S05]  /*1520*/  @P0 BRA `(.L_x_23) ;  /* 0x0000010000000947 */ /* 0x000fea0003800000 */
[----:B--2---:R-:W-:Y:S02]  /*1530*/  IADD3 R5, R6, 0x40, RZ ;  /* 0x0000004006057810 */ /* 0x004fe40007ffe0ff */
[----:B------:R-:W-:-:S02]  /*1540*/  SHF.R.S32.HI R13, RZ, 0x1f, R17 ;  /* 0x0000001fff0d7819 */ /* 0x000fc40000011411 */
[----:B------:R-:W-:Y:S02]  /*1550*/  SHF.R.S32.HI R12, RZ, 0x1f, R5 ;  /* 0x0000001fff0c7819 */ /* 0x000fe40000011405 */
[----:B------:R-:W-:Y:S02]  /*1560*/  LEA.HI R13, R13, R17, RZ, 0x3 ;  /* 0x000000110d0d7211 */ /* 0x000fe400078f18ff */
[----:B------:R-:W-:Y:S02]  /*1570*/  LEA.HI R5, R12, R5, RZ, 0x3 ;  /* 0x000000050c057211 */ /* 0x000fe400078f18ff */
[C---:B------:R-:W-:Y:S02]  /*1580*/  LEA R10, P0, R6.reuse, R8, 0x1 ;  /* 0x00000008060a7211 */ /* 0x040fe400078008ff */
[----:B------:R-:W-:Y:S02]  /*1590*/  LOP3.LUT R12, R13, 0xfffffff8, RZ, 0xc0, !PT ;  /* 0xfffffff80d0c7812 */ /* 0x000fe400078ec0ff */
[----:B------:R-:W-:Y:S01]  /*15a0*/  LOP3.LUT R14, R5, 0xfffffff8, RZ, 0xc0, !PT ;  /* 0xfffffff8050e7812 */ /* 0x000fe200078ec0ff */
[----:B------:R-:W-:Y:S01]  /*15b0*/  IMAD.SHL.U32 R5, R233, 0x2, RZ ;  /* 0x00000002e9057824 */ /* 0x000fe200078e00ff */
[----:B---3--:R-:W-:Y:S01]  /*15c0*/  LEA.HI.X R11, R6, R9, R7, 0x1, P0 ;  /* 0x00000009060b7211 */ /* 0x008fe200000f0c07 */
[----:B------:R-:W-:-:S04]  /*15d0*/  IMAD.WIDE R12, R12, 0x2, R8 ;  /* 0x000000020c0c7825 */ /* 0x000fc800078e0208 */
[----:B------:R-:W-:Y:S01]  /*15e0*/  IMAD.WIDE R8, R14, 0x2, R8 ;  /* 0x000000020e087825 */ /* 0x000fe200078e0208 */
[----:B------:R-:W-:Y:S01]  /*15f0*/  @!PT LDS RZ, [RZ] ;  /* 0x00000000fffff984 */ /* 0x000fe20000000800 */
[----:B------:R2:W-:Y:S04]  /*1600*/  LDGSTS.E.BYPASS.LTC128B.128 [R5+0x6100], [R10.64], !P4 ;  /* 0x061000000a057fae */ /* 0x0005e8000e101d44 */
[----:B------:R2:W-:Y:S04]  /*1610*/  LDGSTS.E.BYPASS.LTC128B.128 [R5+0x8100], [R12.64], !P2 ;  /* 0x081000000c057fae */ /* 0x0005e8000d101d44 */
[----:B------:R2:W-:Y:S02]  /*1620*/  LDGSTS.E.BYPASS.LTC128B.128 [R5+0xa100], [R8.64], !P3 ;  /* 0x0a10000008057fae */ /* 0x0005e4000d901d44 */
.L_x_23:
[----:B--2---:R-:W-:Y:S05]  /*1630*/  BSYNC B0 ;  /* 0x0000000000007941 */ /* 0x004fea0003800000 */
.L_x_22:
[----:B------:R-:W-:Y:S01]  /*1640*/  IADD3 R5, R19, 0x20, RZ ;  /* 0x0000002013057810 */ /* 0x000fe20007ffe0ff */
[----:B---3--:R2:W3:Y:S01]  /*1650*/  SHFL.IDX PT, R9, R15, 0x1, 0x1c1f ;  /* 0x003c1f000f097f89 */ /* 0x0084e200000e0000 */
[----:B------:R-:W-:Y:S02]  /*1660*/  BSSY B0, `(.L_x_24) ;  /* 0x0000014000007945 */ /* 0x000fe40003800000 */
[----:B------:R-:W-:Y:S01]  /*1670*/  ISETP.GE.AND P0, PT, R5, R16, PT ;  /* 0x000000100500720c */ /* 0x000fe20003f06270 */
[----:B------:R2:W4:-:S12]  /*1680*/  SHFL.IDX PT, R8, R18, 0x1, 0x1c1f ;  /* 0x003c1f0012087f89 */ /* 0x00051800000e0000 */
[----:B------:R-:W-:Y:S05]  /*1690*/  @P0 BRA `(.L_x_25) ;  /* 0x0000010000000947 */ /* 0x000fea0003800000 */
[----:B------:R-:W-:Y:S02]  /*16a0*/  IADD3 R5, R6, 0x40, RZ ;  /* 0x0000004006057810 */ /* 0x000fe40007ffe0ff */
[----:B------:R-:W-:Y:S02]  /*16b0*/  SHF.R.S32.HI R13, RZ, 0x1f, R17 ;  /* 0x0000001fff0d7819 */ /* 0x000fe40000011411 */
[----:B------:R-:W-:Y:S02]  /*16c0*/  SHF.R.S32.HI R12, RZ, 0x1f, R5 ;  /* 0x0000001fff0c7819 */ /* 0x000fe40000011405 */
[----:B------:R-:W-:Y:S02]  /*16d0*/  LEA.HI R13, R13, R17, RZ, 0x3 ;  /* 0x000000110d0d7211 */ /* 0x000fe400078f18ff */
[----:B------:R-:W-:Y:S02]  /*16e0*/  LEA.HI R5, R12, R5, RZ, 0x3 ;  /* 0x000000050c057211 */ /* 0x000fe400078f18ff */
[----:B----4-:R-:W-:-:S02]  /*16f0*/  LEA R10, P0, R6, R8, 0x1 ;  /* 0x00000008060a7211 */ /* 0x010fc400078008ff */
        /* <DEDUP_REMOVED lines=10> */
.L_x_25:
[----:B------:R-:W-:Y:S05]  /*17a0*/  BSYNC B0 ;  /* 0x0000000000007941 */ /* 0x000fea0003800000 */
.L_x_24:
[----:B---3--:R-:W-:Y:S01]  /*17b0*/  IADD3 R5, R19, 0x40, RZ ;  /* 0x0000004013057810 */ /* 0x008fe20007ffe0ff */
[----:B------:R3:W1:Y:S01]  /*17c0*/  SHFL.IDX PT, R9, R15, 0x2, 0x1c1f ;  /* 0x005c1f000f097f89 */ /* 0x00066200000e0000 */
[----:B------:R-:W-:Y:S02]  /*17d0*/  BSSY B0, `(.L_x_26) ;  /* 0x0000014000007945 */ /* 0x000fe40003800000 */
[----:B------:R-:W-:Y:S01]  /*17e0*/  ISETP.GE.AND P0, PT, R5, R16, PT ;  /* 0x000000100500720c */ /* 0x000fe20003f06270 */
[----:B----4-:R3:W4:-:S12]  /*17f0*/  SHFL.IDX PT, R8, R18, 0x2, 0x1c1f ;  /* 0x005c1f0012087f89 */ /* 0x01071800000e0000 */
        /* <DEDUP_REMOVED lines=10> */
[----:B-1----:R-:W-:Y:S01]  /*18a0*/  LEA.HI.X R11, R6, R9, R7, 0x1, P0 ;  /* 0x00000009060b7211 */ /* 0x002fe200000f0c07 */
[----:B------:R-:W-:-:S04]  /*18b0*/  IMAD.WIDE R12, R12, 0x2, R8 ;  /* 0x000000020c0c7825 */ /* 0x000fc800078e0208 */
[----:B------:R-:W-:Y:S01]  /*18c0*/  IMAD.WIDE R8, R14, 0x2, R8 ;  /* 0x000000020e087825 */ /* 0x000fe200078e0208 */
[----:B------:R-:W-:Y:S01]  /*18d0*/  @!PT LDS RZ, [RZ] ;  /* 0x00000000fffff984 */ /* 0x000fe20000000800 */
[----:B------:R1:W-:Y:S04]  /*18e0*/  LDGSTS.E.BYPASS.LTC128B.128 [R5+0x7100], [R10.64], !P4 ;  /* 0x071000000a057fae */ /* 0x0003e8000e101d44 */
[----:B------:R1:W-:Y:S04]  /*18f0*/  LDGSTS.E.BYPASS.LTC128B.128 [R5+0x9100], [R12.64], !P2 ;  /* 0x091000000c057fae */ /* 0x0003e8000d101d44 */
[----:B------:R1:W-:Y:S02]  /*1900*/  LDGSTS.E.BYPASS.LTC128B.128 [R5+0xb100], [R8.64], !P3 ;  /* 0x0b10000008057fae */ /* 0x0003e4000d901d44 */
.L_x_27:
[----:B------:R-:W-:Y:S05]  /*1910*/  BSYNC B0 ;  /* 0x0000000000007941 */ /* 0x000fea0003800000 */
.L_x_26:
[----:B-1--4-:R-:W1:Y:S01]  /*1920*/  SHFL.IDX PT, R8, R18, 0x3, 0x1c1f ;  /* 0x007c1f0012087f89 */ /* 0x012e6200000e0000 */
[----:B------:R-:W-:Y:S01]  /*1930*/  IADD3 R5, R19, 0x60, RZ ;  /* 0x0000006013057810 */ /* 0x000fe20007ffe0ff */
[----:B------:R-:W-:Y:S01]  /*1940*/  IMAD.SHL.U32 R233, R233, 0x2, RZ ;  /* 0x00000002e9e97824 */ /* 0x000fe200078e00ff */
[----:B------:R-:W-:Y:S01]  /*1950*/  LEA.HI.SX32 R24, R250, 0xffffffff, 0x1a ;  /* 0xfffffffffa187811 */ /* 0x000fe200078fd2ff */
[----:B------:R-:W4:Y:S01]  /*1960*/  SHFL.IDX PT, R9, R15, 0x3, 0x1c1f ;  /* 0x007c1f000f097f89 */ /* 0x000f2200000e0000 */
[----:B------:R-:W-:Y:S01]  /*1970*/  ISETP.GE.AND P1, PT, R5, R16, PT ;  /* 0x000000100500720c */ /* 0x000fe20003f26270 */
[----:B------:R-:W-:-:S02]  /*1980*/  IMAD.MOV.U32 R12, RZ, RZ, c[0x0][0x1e0] ;  /* 0x00007800ff0c7624 */ /* 0x000fc400078e00ff */
[----:B------:R-:W-:Y:S02]  /*1990*/  IMAD.MOV.U32 R25, RZ, RZ, 0x6 ;  /* 0x00000006ff197424 */ /* 0x000fe400078e00ff */
[----:B------:R-:W-:Y:S02]  /*19a0*/  IMAD.MOV.U32 R166, RZ, RZ, R34 ;  /* 0x000000ffffa67224 */ /* 0x000fe400078e0022 */
[----:B------:R-:W-:Y:S01]  /*19b0*/  IMAD.MOV.U32 R167, RZ, RZ, R35 ;  /* 0x000000ffffa77224 */ /* 0x000fe200078e0023 */
[C---:B------:R-:W-:Y:S01]  /*19c0*/  SHF.L.U64.HI R157, R12.reuse, R25, c[0x0][0x1e4] ;  /* 0x000079000c9d7619 */ /* 0x040fe20000010219 */
[C---:B------:R-:W-:Y:S02]  /*19d0*/  IMAD.SHL.U32 R159, R12.reuse, 0x40, RZ ;  /* 0x000000400c9f7824 */ /* 0x040fe400078e00ff */
[----:B------:R-:W-:Y:S02]  /*19e0*/  IMAD.MOV.U32 R166, RZ, RZ, R30 ;  /* 0x000000ffffa67224 */ /* 0x000fe400078e001e */
[----:B------:R-:W-:-:S02]  /*19f0*/  IMAD.SHL.U32 R158, R12, 0x20, RZ ;  /* 0x000000200c9e7824 */ /* 0x000fc400078e00ff */
[----:B------:R-:W-:Y:S01]  /*1a00*/  IMAD.SHL.U32 R219, R3, 0x2, RZ ;  /* 0x0000000203db7824 */ /* 0x000fe200078e00ff */
[----:B------:R-:W-:Y:S01]  /*1a10*/  STL.64 [R1+0x38], R166 ;  /* 0x000038a601007387 */ /* 0x000fe20000100a00 */
[----:B------:R-:W-:Y:S01]  /*1a20*/  IMAD.SHL.U32 R216, R2, 0x2, RZ ;  /* 0x0000000202d87824 */ /* 0x000fe200078e00ff */
[----:B-1----:R-:W-:Y:S01]  /*1a30*/  @!P1 LEA R10, P0, R6, R8, 0x1 ;  /* 0x00000008060a9211 */ /* 0x002fe200078008ff */
[----:B------:R-:W-:Y:S02]  /*1a40*/  IMAD.MOV.U32 R26, RZ, RZ, R40 ;  /* 0x000000ffff1a7224 */ /* 0x000fe400078e0028 */
[----:B------:R-:W-:Y:S01]  /*1a50*/  IMAD R144, R24, -0x40, R145 ;  /* 0xffffffc018907824 */ /* 0x000fe200078e0291 */
[----:B----4-:R-:W-:Y:S01]  /*1a60*/  @!P1 LEA.HI.X R11, R6, R9, R7, 0x1, P0 ;  /* 0x00000009060b9211 */ /* 0x010fe200000f0c07 */
[----:B------:R-:W-:Y:S01]  /*1a70*/  IMAD R220, R0, 0x2, R219 ;  /* 0x0000000200dc7824 */ /* 0x000fe200078e02db */
[----:B------:R-:W-:Y:S01]  /*1a80*/  @!P1 IADD3 R6, R6, 0x40, RZ ;  /* 0x0000004006069810 */ /* 0x000fe20007ffe0ff */
[----:B------:R-:W-:Y:S01]  /*1a90*/  STL.64 [R1+0x40], R26 ;  /* 0x0000401a01007387 */ /* 0x000fe20000100a00 */
[----:B------:R-:W-:Y:S01]  /*1aa0*/  @!P1 SHF.R.S32.HI R7, RZ, 0x1f, R17 ;  /* 0x0000001fff079819 */ /* 0x000fe20000011411 */
[----:B------:R-:W-:Y:S01]  /*1ab0*/  IMAD.SHL.U32 R217, R4, 0x2, RZ ;  /* 0x0000000204d97824 */ /* 0x000fe200078e00ff */
[----:B------:R-:W-:Y:S01]  /*1ac0*/  @!P1 SHF.R.S32.HI R5, RZ, 0x1f, R6 ;  /* 0x0000001fff059819 */ /* 0x000fe20000011406 */
[----:B------:R-:W-:Y:S01]  /*1ad0*/  @!PT LDS RZ, [RZ] ;  /* 0x00000000fffff984 */ /* 0x000fe20000000800 */
[----:B------:R1:W-:Y:S01]  /*1ae0*/  @!P1 LDGSTS.E.BYPASS.LTC128B.128 [R233+0x7900], [R10.64], !P4 ;  /* 0x079000000ae99fae */ /* 0x0003e2000e101d44 */
[----:B------:R-:W-:Y:S01]  /*1af0*/  @!P1 LEA.HI R7, R7, R17, RZ, 0x3 ;  /* 0x0000001107079211 */ /* 0x000fe200078f18ff */
[----:B------:R-:W-:Y:S01]  /*1b00*/  IMAD R218, R0, 0x2, R217 ;  /* 0x0000000200da7824 */ /* 0x000fe200078e02d9 */
[----:B------:R-:W-:-:S02]  /*1b10*/  @!P1 LEA.HI R6, R5, R6, RZ, 0x3 ;  /* 0x0000000605069211 */ /* 0x000fc400078f18ff */
[----:B------:R-:W-:Y:S02]  /*1b20*/  @!P1 LOP3.LUT R5, R7, 0xfffffff8, RZ, 0xc0, !PT ;  /* 0xfffffff807059812 */ /* 0x000fe400078ec0ff */
[----:B------:R-:W-:Y:S02]  /*1b30*/  ISETP.NE.AND P4, PT, R32, RZ, PT ;  /* 0x000000ff2000720c */ /* 0x000fe40003f85270 */
[----:B------:R-:W-:Y:S01]  /*1b40*/  IADD3 R221, R216, 0x3120, RZ ;  /* 0x00003120d8dd7810 */ /* 0x000fe20007ffe0ff */
[----:B-1----:R-:W-:Y:S01]  /*1b50*/  IMAD.IADD R11, R145, 0x1, -R36 ;  /* 0x00000001910b7824 */ /* 0x002fe200078e0a24 */
[----:B------:R-:W-:Y:S01]  /*1b60*/  @!P1 LOP3.LUT R10, R6, 0xfffffff8, RZ, 0xc0, !PT ;  /* 0xfffffff8060a9812 */ /* 0x000fe200078ec0ff */
[----:B------:R-:W-:-:S04]  /*1b70*/  @!P1 IMAD.WIDE R6, R5, 0x2, R8 ;  /* 0x0000000205069825 */ /* 0x000fc800078e0208 */
[----:B------:R-:W-:Y:S01]  /*1b80*/  IMAD R5, R24, -0x40, R11 ;  /* 0xffffffc018057824 */ /* 0x000fe200078e020b */
[----:B------:R1:W-:Y:S01]  /*1b90*/  @!P1 LDGSTS.E.BYPASS.LTC128B.128 [R233+0x9900], [R6.64], !P2 ;  /* 0x0990000006e99fae */ /* 0x0003e2000d101d44 */
[----:B------:R-:W-:Y:S01]  /*1ba0*/  @!P1 IMAD.WIDE R8, R10, 0x2, R8 ;  /* 0x000000020a089825 */ /* 0x000fe200078e0208 */
[----:B------:R-:W-:Y:S02]  /*1bb0*/  SHF.R.S32.HI R10, RZ, 0x1f, R24 ;  /* 0x0000001fff0a7819 */ /* 0x000fe40000011418 */
[C---:B------:R-:W-:Y:S01]  /*1bc0*/  ISETP.GE.AND P0, PT, R5.reuse, 0x1, PT ;  /* 0x000000010500780c */ /* 0x040fe20003f06270 */
[----:B------:R-:W-:Y:S01]  /*1bd0*/  IMAD.MOV.U32 R11, RZ, RZ, c[0x0][0x208] ;  /* 0x00008200ff0b7624 */ /* 0x000fe200078e00ff */
[----:B------:R4:W-:Y:S01]  /*1be0*/  @!P1 LDGSTS.E.BYPASS.LTC128B.128 [R233+0xb900], [R8.64], !P3 ;  /* 0x0b90000008e99fae */ /* 0x0009e2000d901d44 */
[----:B------:R-:W-:Y:S02]  /*1bf0*/  ISETP.GE.AND P2, PT, R5, 0x21, PT ;  /* 0x000000210500780c */ /* 0x000fe40003f46270 */
[----:B------:R-:W-:Y:S01]  /*1c00*/  LOP3.LUT P3, RZ, R37, 0x2, RZ, 0xc0, !PT ;  /* 0x0000000225ff7812 */ /* 0x000fe2000786c0ff */
[----:B------:R-:W0:Y:S01]  /*1c10*/  LDGDEPBAR ;  /* 0x00000000000079af */ /* 0x000e220000000000 */
[----:B-1----:R-:W-:-:S04]  /*1c20*/  IMAD.WIDE.U32 R6, R24, R159, R166 ;  /* 0x0000009f18067225 */ /* 0x002fc800078e00a6 */
[----:B----4-:R-:W-:Y:S02]  /*1c30*/  IMAD R8, R157, R24, RZ ;  /* 0x000000189d087224 */ /* 0x010fe400078e02ff */
[----:B------:R-:W-:Y:S02]  /*1c40*/  IMAD.MOV.U32 R9, RZ, RZ, 0x5 ;  /* 0x00000005ff097424 */ /* 0x000fe400078e00ff */
[----:B------:R-:W-:Y:S01]  /*1c50*/  IMAD R5, R10, R159, R8 ;  /* 0x0000009f0a057224 */ /* 0x000fe200078e0208 */
[----:B------:R-:W-:Y:S01]  /*1c60*/  BAR.SYNC.DEFER_BLOCKING 0x0 ;  /* 0x0000000000007b1d */ /* 0x000fe20000010000 */
[----:B------:R-:W-:Y:S02]  /*1c70*/  @P0 LEA R8, P1, R6, c[0x0][0x1c8], 0x1 ;  /* 0x0000720006080a11 */ /* 0x000fe400078208ff */
[----:B------:R-:W-:Y:S01]  /*1c80*/  IMAD.IADD R5, R7, 0x1, R5 ;  /* 0x0000000107057824 */ /* 0x000fe200078e0205 */
[----:B------:R-:W-:-:S04]  /*1c90*/  SHF.L.U64.HI R164, R12, R9, c[0x0][0x1e4] ;  /* 0x000079000ca47619 */ /* 0x000fc80000010209 */
[----:B------:R-:W-:Y:S02]  /*1ca0*/  @P0 LEA.HI.X R9, R6, c[0x0][0x1cc], R5, 0x1, P1 ;  /* 0x0000730006090a11 */ /* 0x000fe400008f0c05 */
[----:B------:R-:W-:-:S05]  /*1cb0*/  @P2 IADD3 R7, P1, R158, R6, RZ ;  /* 0x000000069e072210 */ /* 0x000fca0007f3e0ff */
[----:B------:R-:W-:Y:S01]  /*1cc0*/  @P2 IMAD.X R5, R164, 0x1, R5, P1 ;  /* 0x00000001a4052824 */ /* 0x000fe200008e0605 */
[----:B------:R-:W-:-:S04]  /*1cd0*/  @P2 LEA R6, P1, R7, c[0x0][0x1c8], 0x1 ;  /* 0x0000720007062a11 */ /* 0x000fc800078208ff */
[----:B------:R-:W-:Y:S02]  /*1ce0*/  @P2 LEA.HI.X R7, R7, c[0x0][0x1cc], R5, 0x1, P1 ;  /* 0x0000730007072a11 */ /* 0x000fe400008f0c05 */
[----:B------:R-:W-:Y:S01]  /*1cf0*/  LOP3.LUT R5, R38, 0x1, RZ, 0xc0, !PT ;  /* 0x0000000126057812 */ /* 0x000fe200078ec0ff */
[----:B------:R-:W-:Y:S01]  /*1d00*/  @!PT LDS RZ, [RZ] ;  /* 0x00000000fffff984 */ /* 0x000fe20000000800 */
[----:B------:R-:W-:Y:S01]  /*1d10*/  @!PT LDS RZ, [RZ] ;  /* 0x00000000fffff984 */ /* 0x000fe20000000800 */
[----:B------:R-:W-:Y:S01]  /*1d20*/  @!PT LDS RZ, [RZ] ;  /* 0x00000000fffff984 */ /* 0x000fe20000000800 */
[----:B------:R1:W-:Y:S04]  /*1d30*/  @P0 LDGSTS.E.BYPASS.LTC128B.128 [R233+0x3100], [R8.64], !P4 ;  /* 0x0310000008e90fae */ /* 0x0003e8000e101d44 */
[----:B------:R1:W-:Y:S04]  /*1d40*/  @P0 LDGSTS.E.BYPASS.LTC128B.128 [R233+0x4100], [R8.64+0x40], !P6 ;  /* 0x0410004008e90fae */ /* 0x0003e8000f101d44 */
[----:B------:R1:W-:Y:S01]  /*1d50*/  @P0 LDGSTS.E.BYPASS.LTC128B.128 [R233+0x5100], [R8.64+0x80], !P5 ;  /* 0x0510008008e90fae */ /* 0x0003e2000e901d44 */
[----:B------:R-:W-:Y:S01]  /*1d60*/  ISETP.NE.U32.AND P0, PT, R5, 0x1, PT ;  /* 0x000000010500780c */ /* 0x000fe20003f05070 */
[----:B------:R-:W-:-:S02]  /*1d70*/  IMAD.IADD R5, R144, 0x1, -R36 ;  /* 0x0000000190057824 */ /* 0x000fc400078e0a24 */
[----:B------:R4:W-:Y:S04]  /*1d80*/  @P2 LDGSTS.E.BYPASS.LTC128B.128 [R233+0x3900], [R6.64], !P4 ;  /* 0x0390000006e92fae */ /* 0x0009e8000e101d44 */
[----:B------:R4:W-:Y:S04]  /*1d90*/  @P2 LDGSTS.E.BYPASS.LTC128B.128 [R233+0x4900], [R6.64+0x40], !P6 ;  /* 0x0490004006e92fae */ /* 0x0009e8000f101d44 */
[----:B------:R4:W-:Y:S01]  /*1da0*/  @P2 LDGSTS.E.BYPASS.LTC128B.128 [R233+0x5900], [R6.64+0x80], !P5 ;  /* 0x0590008006e92fae */ /* 0x0009e2000e901d44 */
[----:B------:R-:W-:-:S03]  /*1db0*/  LOP3.LUT P2, RZ, R38, 0x2, RZ, 0xc0, !PT ;  /* 0x0000000226ff7812 */ /* 0x000fc6000784c0ff */
[----:B------:R-:W0:Y:S01]  /*1dc0*/  LDGDEPBAR ;  /* 0x00000000000079af */ /* 0x000e220000000000 */
[C---:B-1----:R-:W-:Y:S01]  /*1dd0*/  SHF.L.U64.HI R9, R11.reuse, R25, c[0x0][0x20c] ;  /* 0x000083000b097619 */ /* 0x042fe20000010219 */
[----:B------:R-:W-:Y:S01]  /*1de0*/  IMAD.SHL.U32 R11, R11, 0x40, RZ ;  /* 0x000000400b0b7824 */ /* 0x000fe200078e00ff */
[----:B------:R-:W-:-:S03]  /*1df0*/  IADD3 R8, R216, 0x3100, RZ ;  /* 0x00003100d8087810 */ /* 0x000fc60007ffe0ff */
[----:B------:R-:W-:Y:S01]  /*1e00*/  IMAD R2, R9, R24, RZ ;  /* 0x0000001809027224 */ /* 0x000fe200078e02ff */
[----:B------:R-:W-:Y:S02]  /*1e10*/  @P3 IADD3 R221, R8, -0x20, RZ ;  /* 0xffffffe008dd3810 */ /* 0x000fe40007ffe0ff */
[C---:B------:R-:W-:Y:S01]  /*1e20*/  ISETP.LT.OR P3, PT, R5.reuse, 0x1, P0 ;  /* 0x000000010500780c */ /* 0x040fe20000761670 */
[-C--:B------:R-:W-:Y:S01]  /*1e30*/  IMAD R3, R10, R11.reuse, R2 ;  /* 0x0000000b0a037224 */ /* 0x080fe200078e0202 */
[----:B------:R-:W-:Y:S01]  /*1e40*/  ISETP.LT.OR P0, PT, R5, 0x21, P0 ;  /* 0x000000210500780c */ /* 0x000fe20000701670 */
[----:B----4-:R-:W-:Y:S01]  /*1e50*/  IMAD.WIDE.U32 R6, R24, R11, R26 ;  /* 0x0000000b18067225 */ /* 0x010fe200078e001a */
[----:B------:R-:W-:-:S04]  /*1e60*/  DEPBAR.LE SB0, 0x1 ;  /* 0x000080400000791a */ /* 0x000fc80000000000 */
[----:B------:R-:W-:-:S04]  /*1e70*/  DEPBAR.LE SB0, 0x0 ;  /* 0x000080000000791a */ /* 0x000fc80000000000 */
[----:B------:R-:W-:Y:S01]  /*1e80*/  BAR.SYNC.DEFER_BLOCKING 0x0 ;  /* 0x0000000000007b1d */ /* 0x000fe20000010000 */
[----:B------:R-:W-:Y:S01]  /*1e90*/  IMAD.IADD R3, R7, 0x1, R3 ;  /* 0x0000000107037824 */ /* 0x000fe200078e0203 */
[----:B------:R-:W-:-:S04]  /*1ea0*/  LEA R2, P1, R6, c[0x0][0x1f8], 0x1 ;  /* 0x00007e0006027a11 */ /* 0x000fc800078208ff */
[----:B------:R-:W-:Y:S02]  /*1eb0*/  LEA.HI.X R3, R6, c[0x0][0x1fc], R3, 0x1, P1 ;  /* 0x00007f0006037a11 */ /* 0x000fe400008f0c03 */
[----:B------:R-:W-:-:S05]  /*1ec0*/  IADD3 R6, P1, R11, R2, RZ ;  /* 0x000000020b067210 */ /* 0x000fca0007f3e0ff */
[----:B------:R-:W-:Y:S01]  /*1ed0*/  IMAD.X R7, R9, 0x1, R3, P1 ;  /* 0x0000000109077824 */ /* 0x000fe200008e0603 */
[C---:B------:R-:W-:Y:S02]  /*1ee0*/  ISETP.LT.OR P1, PT, R5.reuse, 0x1, !P2 ;  /* 0x000000010500780c */ /* 0x040fe40005721670 */
[----:B------:R-:W-:Y:S01]  /*1ef0*/  ISETP.LT.OR P2, PT, R5, 0x21, !P2 ;  /* 0x000000210500780c */ /* 0x000fe20005741670 */
[----:B--23--:R-:W-:Y:S04]  /*1f00*/  LDSM.16.M88.4 R16, [R219+0x6100] ;  /* 0x00610000db10783b */ /* 0x00cfe80000000200 */
[----:B------:R-:W1:Y:S04]  /*1f10*/  LDSM.16.M88.4 R20, [R216+0x3100] ;  /* 0x00310000d814783b */ /* 0x000e680000000200 */
[----:B------:R-:W2:Y:S04]  /*1f20*/  LDSM.16.M88.4 R12, [R219+0x7100] ;  /* 0x00710000db0c783b */ /* 0x000ea80000000200 */
[----:B------:R-:W3:Y:S04]  /*1f30*/  LDSM.16.M88.4 R28, [R216+0x3900] ;  /* 0x00390000d81c783b */ /* 0x000ee80000000200 */
[----:B------:R-:W4:Y:S04]  /*1f40*/  LDSM.16.M88.4 R32, [R216+0x3500] ;  /* 0x00350000d820783b */ /* 0x000f280000000200 */
[----:B------:R-:W5:Y:S04]  /*1f50*/  LDSM.16.M88.4 R24, [R216+0x3d00] ;  /* 0x003d0000d818783b */ /* 0x000f680000000200 */
[----:B------:R-:W-:Y:S04]  /*1f60*/  LDSM.16.M88.4 R40, [R220+0x6100] ;  /* 0x00610000dc28783b */ /* 0x000fe80000000200 */
[----:B------:R-:W4:Y:S04]  /*1f70*/  LDSM.16.M88.4 R44, [R221] ;  /* 0x00000000dd2c783b */ /* 0x000f280000000200 */
[----:B------:R-:W4:Y:S04]  /*1f80*/  LDSM.16.M88.4 R8, [R220+0x7100] ;  /* 0x00710000dc08783b */ /* 0x000f280000000200 */
[----:B------:R-:W-:Y:S04]  /*1f90*/  LDSM.16.M88.4 R48, [R221+0x400] ;  /* 0x00040000dd30783b */ /* 0x000fe80000000200 */
[----:B------:R-:W5:Y:S04]  /*1fa0*/  LDSM.16.M88.4 R60, [R221+0x800] ;  /* 0x00080000dd3c783b */ /* 0x000f680000000200 */
[----:B------:R-:W5:Y:S01]  /*1fb0*/  LDSM.16.M88.4 R76, [R221+0xc00] ;  /* 0x000c0000dd4c783b */ /* 0x000f620000000200 */
[----:B-1----:R-:W-:Y:S03]  /*1fc0*/  HMMA.16816.F32 R52, R16, R20, RZ ;  /* 0x000000141034723c */ /* 0x002fe600000018ff */
[----:B------:R-:W-:Y:S01]  /*1fd0*/  @!PT LDS RZ, [RZ] ;  /* 0x00000000fffff984 */ /* 0x000fe20000000800 */
[----:B------:R-:W-:Y:S01]  /*1fe0*/  @!PT LDS RZ, [RZ] ;  /* 0x00000000fffff984 */ /* 0x000fe20000000800 */
[----:B------:R-:W-:Y:S01]  /*1ff0*/  @!PT LDS RZ, [RZ] ;  /* 0x00000000fffff984 */ /* 0x000fe20000000800 */
[----:B------:R1:W-:Y:S01]  /*2000*/  LDGSTS.E.BYPASS.LTC128B.128 [R233+0x100], [R2.64], !P3 ;  /* 0x0010000002e97fae */ /* 0x0003e2000d901d44 */
[----:B------:R-:W-:-:S03]  /*2010*/  LOP3.LUT P3, RZ, R38, 0x4, RZ, 0xc0, !PT ;  /* 0x0000000426ff7812 */ /* 0x000fc6000786c0ff */
[----:B------:R1:W-:Y:S01]  /*2020*/  LDGSTS.E.BYPASS.LTC128B.128 [R233+0x1100], [R2.64+0x40], !P1 ;  /* 0x0110004002e97fae */ /* 0x0003e2000c901d44 */
[C---:B------:R-:W-:Y:S01]  /*2030*/  ISETP.LT.OR P1, PT, R5.reuse, 0x1, !P3 ;  /* 0x000000010500780c */ /* 0x040fe20005f21670 */
[----:B--2---:R-:W-:Y:S01]  /*2040*/  HMMA.16816.F32 R92, R12, R20, RZ ;  /* 0x000000140c5c723c */ /* 0x004fe200000018ff */
[----:B------:R-:W-:-:S07]  /*2050*/  ISETP.LT.OR P3, PT, R5, 0x21, !P3 ;  /* 0x000000210500780c */ /* 0x000fce0005f61670 */
[C---:B---3--:R-:W-:Y:S04]  /*2060*/  HMMA.16816.F32 R104, R12.reuse, R28, RZ ;  /* 0x0000001c0c68723c */ /* 0x048fe800000018ff */
[----:B------:R1:W-:Y:S04]  /*2070*/  LDGSTS.E.BYPASS.LTC128B.128 [R233+0x2100], [R2.64+0x80], !P1 ;  /* 0x0210008002e97fae */ /* 0x0003e8000c901d44 */
[----:B------:R2:W-:Y:S01]  /*2080*/  LDGSTS.E.BYPASS.LTC128B.128 [R233+0x900], [R6.64], !P0 ;  /* 0x0090000006e97fae */ /* 0x0005e2000c101d44 */
[C---:B------:R-:W-:Y:S03]  /*2090*/  HMMA.16816.F32 R100, R12.reuse, R22, RZ ;  /* 0x000000160c64723c */ /* 0x040fe600000018ff */
[----:B------:R2:W-:Y:S04]  /*20a0*/  LDGSTS.E.BYPASS.LTC128B.128 [R233+0x1900], [R6.64+0x40], !P2 ;  /* 0x0190004006e97fae */ /* 0x0005e8000d101d44 */
[----:B------:R2:W-:Y:S01]  /*20b0*/  LDGSTS.E.BYPASS.LTC128B.128 [R233+0x2900], [R6.64+0x80], !P3 ;  /* 0x0290008006e97fae */ /* 0x0005e2000d901d44 */
[C---:B----4-:R-:W-:Y:S03]  /*20c0*/  HMMA.16816.F32 R108, R12.reuse, R32, RZ ;  /* 0x000000200c6c723c */ /* 0x050fe600000018ff */
[----:B------:R-:W-:Y:S04]  /*20d0*/  LDSM.16.M88.4 R64, [R216+0x4100] ;  /* 0x00410000d840783b */ /* 0x000fe80000000200 */
[----:B------:R-:W3:Y:S01]  /*20e0*/  LDSM.16.M88.4 R36, [R219+0x8100] ;  /* 0x00810000db24783b */ /* 0x000ee20000000200 */
[----:B-----5:R-:W-:Y:S03]  /*20f0*/  HMMA.16816.F32 R96, R12, R24, RZ ;  /* 0x000000180c60723c */ /* 0x020fe600000018ff */
[----:B------:R-:W-:Y:S01]  /*2100*/  LDSM.16.M88.4 R56, [R221+0x1000] ;  /* 0x00100000dd38783b */ /* 0x000fe20000000200 */
[----:B-1----:R-:W-:-:S03]  /*2110*/  LOP3.LUT R3, R156, 0xffffffe0, RZ, 0xc0, !PT ;  /* 0xffffffe09c037812 */ /* 0x002fc600078ec0ff */
[----:B------:R-:W0:Y:S01]  /*2120*/  LDGDEPBAR ;  /* 0x00000000000079af */ /* 0x000e220000000000 */
[C---:B------:R-:W-:Y:S08]  /*2130*/  HMMA.16816.F32 R88, R12.reuse, R34, RZ ;  /* 0x000000220c58723c */ /* 0x040ff000000018ff */
[C---:B------:R-:W-:Y:S08]  /*2140*/  HMMA.16816.F32 R84, R12.reuse, R30, RZ ;  /* 0x0000001e0c54723c */ /* 0x040ff000000018ff */
[----:B------:R-:W-:Y:S08]  /*2150*/  HMMA.16816.F32 R68, R12, R26, RZ ;  /* 0x0000001a0c44723c */ /* 0x000ff000000018ff */
[----:B------:R-:W-:Y:S01]  /*2160*/  HMMA.16816.F32 R12, R40, R44, R52 ;  /* 0x0000002c280c723c */ /* 0x000fe20000001834 */
[----:B------:R-:W-:Y:S07]  /*2170*/  LDSM.16.M88.4 R52, [R216+0x5100] ;  /* 0x00510000d834783b */ /* 0x000fee0000000200 */
[C---:B------:R-:W-:Y:S08]  /*2180*/  HMMA.16816.F32 R72, R16.reuse, R32, RZ ;  /* 0x000000201048723c */ /* 0x040ff000000018ff */
[C---:B------:R-:W-:Y:S01]  /*2190*/  HMMA.16816.F32 R116, R16.reuse, R34, RZ ;  /* 0x000000221074723c */ /* 0x040fe200000018ff */
[----:B------:R-:W1:Y:S07]  /*21a0*/  LDSM.16.M88.4 R32, [R219+0x9100] ;  /* 0x00910000db20783b */ /* 0x000e6e0000000200 */
[C---:B------:R-:W-:Y:S08]  /*21b0*/  HMMA.16816.F32 R112, R16.reuse, R28, RZ ;  /* 0x0000001c1070723c */ /* 0x040ff000000018ff */
[C---:B------:R-:W-:Y:S01]  /*21c0*/  HMMA.16816.F32 R124, R16.reuse, R30, RZ ;  /* 0x0000001e107c723c */ /* 0x040fe200000018ff */
[----:B------:R-:W4:Y:S07]  /*21d0*/  LDSM.16.M88.4 R28, [R220+0x8100] ;  /* 0x00810000dc1c783b */ /* 0x000f2e0000000200 */
[----:B------:R-:W-:Y:S08]  /*21e0*/  HMMA.16816.F32 R120, R16, R22, RZ ;  /* 0x000000161078723c */ /* 0x000ff000000018ff */
[C---:B------:R-:W-:Y:S08]  /*21f0*/  HMMA.16816.F32 R20, R8.reuse, R44, R92 ;  /* 0x0000002c0814723c */ /* 0x040ff0000000185c */
[C---:B------:R-:W-:Y:S08]  /*2200*/  HMMA.16816.F32 R136, R8.reuse, R60, R104 ;  /* 0x0000003c0888723c */ /* 0x040ff00000001868 */
[C---:B------:R-:W-:Y:S08]  /*2210*/  HMMA.16816.F32 R92, R8.reuse, R46, R100 ;  /* 0x0000002e085c723c */ /* 0x040ff00000001864 */
[C---:B------:R-:W-:Y:S08]  /*2220*/  HMMA.16816.F32 R108, R8.reuse, R48, R108 ;  /* 0x00000030086c723c */ /* 0x040ff0000000186c */
[C---:B------:R-:W-:Y:S08]  /*2230*/  HMMA.16816.F32 R140, R8.reuse, R76, R96 ;  /* 0x0000004c088c723c */ /* 0x040ff00000001860 */
[C---:B------:R-:W-:Y:S08]  /*2240*/  HMMA.16816.F32 R100, R8.reuse, R50, R88 ;  /* 0x000000320864723c */ /* 0x040ff00000001858 */
[C---:B------:R-:W-:Y:S08]  /*2250*/  HMMA.16816.F32 R104, R8.reuse, R62, R84 ;  /* 0x0000003e0868723c */ /* 0x040ff00000001854 */
[----:B------:R-:W-:Y:S08]  /*2260*/  HMMA.16816.F32 R132, R8, R78, R68 ;  /* 0x0000004e0884723c */ /* 0x000ff00000001844 */
[----:B---3--:R-:W-:Y:S01]  /*2270*/  HMMA.16816.F32 R8, R36, R64, R12 ;  /* 0x000000402408723c */ /* 0x008fe2000000180c */
[----:B------:R-:W-:Y:S07]  /*2280*/  LDSM.16.M88.4 R12, [R219+0xb100] ;  /* 0x00b10000db0c783b */ /* 0x000fee0000000200 */
[C---:B------:R-:W-:Y:S08]  /*2290*/  HMMA.16816.F32 R80, R16.reuse, R24, RZ ;  /* 0x000000181050723c */ /* 0x040ff000000018ff */
[----:B------:R-:W-:Y:S01]  /*22a0*/  HMMA.16816.F32 R128, R16, R26, RZ ;  /* 0x0000001a1080723c */ /* 0x000fe200000018ff */
[----:B------:R-:W3:Y:S04]  /*22b0*/  LDSM.16.M88.4 R16, [R220+0x9100] ;  /* 0x00910000dc10783b */ /* 0x000ee80000000200 */
[----:B------:R-:W5:Y:S03]  /*22c0*/  LDSM.16.M88.4 R24, [R219+0xa100] ;  /* 0x00a10000db18783b */ /* 0x000f660000000200 */
[C---:B------:R-:W-:Y:S08]  /*22d0*/  HMMA.16816.F32 R96, R40.reuse, R48, R72 ;  /* 0x000000302860723c */ /* 0x040ff00000001848 */
[----:B------:R-:W-:Y:S01]  /*22e0*/  HMMA.16816.F32 R72, R40, R46, R120 ;  /* 0x0000002e2848723c */ /* 0x000fe20000001878 */
[----:B------:R-:W-:Y:S07]  /*22f0*/  LDSM.16.M88.4 R44, [R221+0x2000] ;  /* 0x00200000dd2c783b */ /* 0x000fee0000000200 */
[----:B-1----:R-:W-:Y:S01]  /*2300*/  HMMA.16816.F32 R68, R32, R64, R20 ;  /* 0x000000402044723c */ /* 0x002fe20000001814 */
[----:B------:R-:W1:Y:S07]  /*2310*/  LDSM.16.M88.4 R20, [R220+0xa100] ;  /* 0x00a10000dc14783b */ /* 0x000e6e0000000200 */
[----:B----4-:R-:W-:Y:S08]  /*2320*/  HMMA.16816.F32 R8, R28, R56, R8 ;  /* 0x000000381c08723c */ /* 0x010ff00000001808 */
[C---:B------:R-:W-:Y:S08]  /*2330*/  HMMA.16816.F32 R112, R40.reuse, R60, R112 ;  /* 0x0000003c2870723c */ /* 0x040ff00000001870 */
[----:B------:R-:W-:Y:S08]  /*2340*/  HMMA.16816.F32 R124, R40, R62, R124 ;  /* 0x0000003e287c723c */ /* 0x000ff0000000187c */
[----:B------:R-:W-:Y:S08]  /*2350*/  HMMA.16816.F32 R60, R32, R66, R92 ;  /* 0x00000042203c723c */ /* 0x000ff0000000185c */
[----:B------:R-:W-:Y:S01]  /*2360*/  HMMA.16816.F32 R88, R40, R50, R116 ;  /* 0x000000322858723c */ /* 0x000fe20000001874 */
[----:B------:R-:W4:Y:S07]  /*2370*/  LDSM.16.M88.4 R48, [R216+0x4500] ;  /* 0x00450000d830783b */ /* 0x000f2e0000000200 */
[----:B------:R-:W-:Y:S08]  /*2380*/  HMMA.16816.F32 R64, R36, R66, R72 ;  /* 0x000000422440723c */ /* 0x000ff00000001848 */
[----:B---3--:R-:W-:Y:S08]  /*2390*/  HMMA.16816.F32 R68, R16, R56, R68 ;  /* 0x000000381044723c */ /* 0x008ff00000001844 */
[----:B-----5:R-:W-:Y:S01]  /*23a0*/  HMMA.16816.F32 R72, R24, R52, R8 ;  /* 0x000000341848723c */ /* 0x020fe20000001808 */
[----:B------:R-:W3:Y:S07]  /*23b0*/  LDSM.16.M88.4 R8, [R220+0xb100] ;  /* 0x00b10000dc08783b */ /* 0x000eee0000000200 */
[C---:B------:R-:W-:Y:S08]  /*23c0*/  HMMA.16816.F32 R148, R40.reuse, R76, R80 ;  /* 0x0000004c2894723c */ /* 0x040ff00000001850 */
[----:B------:R-:W-:Y:S08]  /*23d0*/  HMMA.16816.F32 R128, R40, R78, R128 ;  /* 0x0000004e2880723c */ /* 0x000ff00000001880 */
[-C--:B------:R-:W-:Y:S01]  /*23e0*/  HMMA.16816.F32 R40, R16, R58.reuse, R60 ;  /* 0x0000003a1028723c */ /* 0x080fe2000000183c */
[----:B------:R-:W5:Y:S07]  /*23f0*/  LDSM.16.M88.4 R60, [R221+0x1400] ;  /* 0x00140000dd3c783b */ /* 0x000f6e0000000200 */
[----:B------:R-:W-:Y:S01]  /*2400*/  HMMA.16816.F32 R64, R28, R58, R64 ;  /* 0x0000003a1c40723c */ /* 0x000fe20000001840 */
[----:B------:R-:W2:Y:S07]  /*2410*/  LDSM.16.M88.4 R56, [R216+0x4900] ;  /* 0x00490000d838783b */ /* 0x000eae0000000200 */
[----:B------:R-:W-:Y:S08]  /*2420*/  HMMA.16816.F32 R68, R12, R52, R68 ;  /* 0x000000340c44723c */ /* 0x000ff00000001844 */
[----:B-1----:R-:W-:Y:S08]  /*2430*/  HMMA.16816.F32 R84, R20, R44, R72 ;  /* 0x0000002c1454723c */ /* 0x002ff00000001848 */
[-C--:B----4-:R-:W-:Y:S08]  /*2440*/  HMMA.16816.F32 R72, R36, R48.reuse, R96 ;  /* 0x000000302448723c */ /* 0x090ff00000001860 */
[----:B------:R-:W-:Y:S08]  /*2450*/  HMMA.16816.F32 R80, R32, R48, R108 ;  /* 0x000000302050723c */ /* 0x000ff0000000186c */
[----:B------:R-:W-:Y:S01]  /*2460*/  HMMA.16816.F32 R76, R12, R54, R40 ;  /* 0x000000360c4c723c */ /* 0x000fe20000001828 */
[----:B------:R-:W-:-:S04]  /*2470*/  FMUL.FTZ R2, R84, c[0x0][0x320] ;  /* 0x0000c80054027a20 */ /* 0x000fc80000410000 */
[----:B------:R1:W-:Y:S03]  /*2480*/  MUFU.TANH R154, R2 ;  /* 0x00000002009a7308 */ /* 0x0003e60000002400 */
[-C--:B------:R-:W-:Y:S08]  /*2490*/  HMMA.16816.F32 R96, R32, R50.reuse, R100 ;  /* 0x000000322060723c */ /* 0x080ff00000001864 */
[----:B------:R-:W-:Y:S01]  /*24a0*/  HMMA.16816.F32 R92, R36, R50, R88 ;  /* 0x00000032245c723c */ /* 0x000fe20000001858 */
[----:B------:R-:W4:Y:S01]  /*24b0*/  LDSM.16.M88.4 R88, [R216+0x4d00] ;  /* 0x004d0000d858783b */ /* 0x000f220000000200 */
[----:B-1----:R-:W-:-:S06]  /*24c0*/  FMUL.FTZ R2, R85, c[0x0][0x320] ;  /* 0x0000c80055027a20 */ /* 0x002fcc0000410000 */
[----:B------:R-:W-:Y:S01]  /*24d0*/  HMMA.16816.F32 R40, R24, R54, R64 ;  /* 0x000000361828723c */ /* 0x000fe20000001840 */
[----:B------:R-:W1:Y:S01]  /*24e0*/  LDSM.16.M88.4 R52, [R216+0x5500] ;  /* 0x00550000d834783b */ /* 0x000e620000000200 */
[----:B------:R2:W-:Y:S06]  /*24f0*/  MUFU.TANH R153, R2 ;  /* 0x0000000200997308 */ /* 0x0005ec0000002400 */
[----:B---3--:R-:W-:Y:S08]  /*2500*/  HMMA.16816.F32 R48, R8, R44, R68 ;  /* 0x0000002c0830723c */ /* 0x008ff00000001844 */
[----:B-----5:R-:W-:Y:S01]  /*2510*/  HMMA.16816.F32 R64, R28, R60, R72 ;  /* 0x0000003c1c40723c */ /* 0x020fe20000001848 */
[----:B--2---:R-:W-:-:S04]  /*2520*/  FMUL.FTZ R2, R86, c[0x0][0x320] ;  /* 0x0000c80056027a20 */ /* 0x004fc80000410000 */
[----:B------:R2:W-:Y:S03]  /*2530*/  MUFU.TANH R152, R2 ;  /* 0x0000000200987308 */ /* 0x0005e60000002400 */
[----:B------:R-:W-:Y:S08]  /*2540*/  HMMA.16816.F32 R68, R16, R60, R80 ;  /* 0x0000003c1044723c */ /* 0x000ff00000001850 */
[----:B------:R-:W-:Y:S01]  /*2550*/  HMMA.16816.F32 R80, R8, R46, R76 ;  /* 0x0000002e0850723c */ /* 0x000fe2000000184c */
[----:B--2---:R-:W-:-:S07]  /*2560*/  FMUL.FTZ R2, R87, c[0x0][0x320] ;  /* 0x0000c80057027a20 */ /* 0x004fce0000410000 */
[----:B------:R-:W-:Y:S01]  /*2570*/  HMMA.16816.F32 R44, R20, R46, R40 ;  /* 0x0000002e142c723c */ /* 0x000fe20000001828 */
[----:B------:R-:W2:Y:S01]  /*2580*/  LDSM.16.M88.4 R40, [R221+0x2400] ;  /* 0x00240000dd28783b */ /* 0x000ea20000000200 */
[----:B------:R3:W-:Y:S06]  /*2590*/  MUFU.TANH R147, R2 ;  /* 0x0000000200937308 */ /* 0x0007ec0000002400 */
[C---:B------:R-:W-:Y:S08]  /*25a0*/  HMMA.16816.F32 R100, R32.reuse, R58, R104 ;  /* 0x0000003a2064723c */ /* 0x040ff00000001868 */
[----:B------:R-:W-:Y:S01]  /*25b0*/  HMMA.16816.F32 R84, R32, R56, R136 ;  /* 0x000000382054723c */ /* 0x000fe20000001888 */
[----:B---3--:R-:W-:-:S04]  /*25c0*/  FMUL.FTZ R2, R48, c[0x0][0x320] ;  /* 0x0000c80030027a20 */ /* 0x008fc80000410000 */
[----:B------:R3:W5:Y:S03]  /*25d0*/  MUFU.TANH R146, R2 ;  /* 0x0000000200927308 */ /* 0x0007660000002400 */
[C---:B----4-:R-:W-:Y:S08]  /*25e0*/  HMMA.16816.F32 R108, R32.reuse, R88, R140 ;  /* 0x00000058206c723c */ /* 0x050ff0000000188c */
[----:B------:R-:W-:Y:S01]  /*25f0*/  HMMA.16816.F32 R104, R32, R90, R132 ;  /* 0x0000005a2068723c */ /* 0x000fe20000001884 */
[----:B---3--:R-:W-:-:S07]  /*2600*/  FMUL.FTZ R2, R49, c[0x0][0x320] ;  /* 0x0000c80031027a20 */ /* 0x008fce0000410000 */
[-C--:B------:R-:W-:Y:S01]  /*2610*/  HMMA.16816.F32 R32, R28, R62.reuse, R92 ;  /* 0x0000003e1c20723c */ /* 0x080fe2000000185c */
[----:B------:R3:W4:Y:S07]  /*2620*/  MUFU.TANH R123, R2 ;  /* 0x00000002007b7308 */ /* 0x00072e0000002400 */
[----:B------:R-:W-:Y:S08]  /*2630*/  HMMA.16816.F32 R60, R16, R62, R96 ;  /* 0x0000003e103c723c */ /* 0x000ff00000001860 */
[----:B------:R-:W-:Y:S01]  /*2640*/  HMMA.16816.F32 R72, R36, R56, R112 ;  /* 0x000000382448723c */ /* 0x000fe20000001870 */
[----:B---3--:R-:W-:-:S04]  /*2650*/  FMUL.FTZ R2, R50, c[0x0][0x320] ;  /* 0x0000c80032027a20 */ /* 0x008fc80000410000 */
[----:B------:R3:W-:Y:S03]  /*2660*/  MUFU.TANH R122, R2 ;  /* 0x00000002007a7308 */ /* 0x0007e60000002400 */
[----:B-1----:R-:W-:Y:S08]  /*2670*/  HMMA.16816.F32 R32, R24, R54, R32 ;  /* 0x000000361820723c */ /* 0x002ff00000001820 */
[----:B------:R-:W-:Y:S01]  /*2680*/  HMMA.16816.F32 R92, R36, R88, R148 ;  /* 0x00000058245c723c */ /* 0x000fe20000001894 */
[----:B---3--:R-:W-:-:S07]  /*2690*/  FMUL.FTZ R2, R51, c[0x0][0x320] ;  /* 0x0000c80033027a20 */ /* 0x008fce0000410000 */
[-C--:B------:R-:W-:Y:S01]  /*26a0*/  HMMA.16816.F32 R48, R24, R52.reuse, R64 ;  /* 0x000000341830723c */ /* 0x080fe20000001840 */
[----:B------:R1:W-:Y:S07]  /*26b0*/  MUFU.TANH R120, R2 ;  /* 0x0000000200787308 */ /* 0x0003ee0000002400 */
[----:B------:R-:W-:Y:S01]  /*26c0*/  HMMA.16816.F32 R64, R12, R52, R68 ;  /* 0x000000340c40723c */ /* 0x000fe20000001844 */
[----:B-1----:R-:W-:-:S04]  /*26d0*/  FMUL.FTZ R2, R44, c[0x0][0x320] ;  /* 0x0000c8002c027a20 */ /* 0x002fc80000410000 */
[----:B------:R1:W-:Y:S11]  /*26e0*/  MUFU.TANH R121, R2 ;  /* 0x0000000200797308 */ /* 0x0003f60000002400 */
[-C--:B--2---:R-:W-:Y:S01]  /*26f0*/  HMMA.16816.F32 R68, R20, R40.reuse, R48 ;  /* 0x000000281444723c */ /* 0x084fe20000001830 */
[----:B------:R-:W2:Y:S07]  /*2700*/  LDSM.16.M88.4 R48, [R221+0x1800] ;  /* 0x00180000dd30783b */ /* 0x000eae0000000200 */
[----:B------:R-:W-:Y:S01]  /*2710*/  HMMA.16816.F32 R76, R8, R40, R64 ;  /* 0x00000028084c723c */ /* 0x000fe20000001840 */
[----:B-1----:R-:W-:-:S04]  /*2720*/  FMUL.FTZ R2, R45, c[0x0][0x320] ;  /* 0x0000c8002d027a20 */ /* 0x002fc80000410000 */
[----:B------:R1:W-:Y:S02]  /*2730*/  MUFU.TANH R119, R2 ;  /* 0x0000000200777308 */ /* 0x0003e40000002400 */
[----:B-1----:R-:W-:-:S06]  /*2740*/  FMUL.FTZ R2, R46, c[0x0][0x320] ;  /* 0x0000c8002e027a20 */ /* 0x002fcc0000410000 */
[----:B------:R1:W-:Y:S01]  /*2750*/  MUFU.TANH R118, R2 ;  /* 0x0000000200767308 */ /* 0x0003e20000002400 */
[----:B--2---:R-:W-:Y:S08]  /*2760*/  HMMA.16816.F32 R64, R16, R48, R84 ;  /* 0x000000301040723c */ /* 0x004ff00000001854 */
[----:B------:R-:W-:Y:S01]  /*2770*/  HMMA.16816.F32 R84, R36, R90, R128 ;  /* 0x0000005a2454723c */ /* 0x000fe20000001880 */
[----:B-1----:R-:W-:-:S02]  /*2780*/  FMUL.FTZ R2, R47, c[0x0][0x320] ;  /* 0x0000c8002f027a20 */ /* 0x002fc40000410000 */
[----:B------:R-:W1:Y:S02]  /*2790*/  LDSM.16.M88.4 R44, [R216+0x5900] ;  /* 0x00590000d82c783b */ /* 0x000e640000000200 */
[----:B------:R2:W-:Y:S02]  /*27a0*/  MUFU.TANH R117, R2 ;  /* 0x0000000200757308 */ /* 0x0005e40000002400 */
[----:B--2---:R-:W-:-:S06]  /*27b0*/  FMUL.FTZ R2, R80, c[0x0][0x320] ;  /* 0x0000c80050027a20 */ /* 0x004fcc0000410000 */
[----:B------:R2:W3:Y:S02]  /*27c0*/  MUFU.TANH R116, R2 ;  /* 0x0000000200747308 */ /* 0x0004e40000002400 */
[----:B--2---:R-:W-:-:S06]  /*27d0*/  FMUL.FTZ R2, R81, c[0x0][0x320] ;  /* 0x0000c80051027a20 */ /* 0x004fcc0000410000 */
[----:B------:R2:W1:Y:S02]  /*27e0*/  MUFU.TANH R114, R2 ;  /* 0x0000000200727308 */ /* 0x0004640000002400 */
[----:B--2---:R-:W-:-:S06]  /*27f0*/  FMUL.FTZ R2, R82, c[0x0][0x320] ;  /* 0x0000c80052027a20 */ /* 0x004fcc0000410000 */
[----:B------:R2:W-:Y:S02]  /*2800*/  MUFU.TANH R113, R2 ;  /* 0x0000000200717308 */ /* 0x0005e40000002400 */
[----:B--2---:R-:W-:Y:S02]  /*2810*/  FMUL.FTZ R2, R83, c[0x0][0x320] ;  /* 0x0000c80053027a20 */ /* 0x004fe40000410000 */
[----:B------:R-:W-:Y:S04]  /*2820*/  HMMA.16816.F32 R80, R36, R58, R124 ;  /* 0x0000003a2450723c */ /* 0x000fe8000000187c */
[----:B------:R2:W-:Y:S04]  /*2830*/  MUFU.TANH R99, R2 ;  /* 0x0000000200637308 */ /* 0x0005e80000002400 */
[----:B------:R-:W-:Y:S01]  /*2840*/  HMMA.16816.F32 R56, R12, R54, R60 ;  /* 0x000000360c38723c */ /* 0x000fe2000000183c */
[----:B------:R-:W3:Y:S07]  /*2850*/  LDSM.16.M88.4 R52, [R221+0x2800] ;  /* 0x00280000dd34783b */ /* 0x000eee0000000200 */
[----:B------:R-:W-:Y:S01]  /*2860*/  HMMA.16816.F32 R60, R28, R48, R72 ;  /* 0x000000301c3c723c */ /* 0x000fe20000001848 */
[----:B--2---:R-:W-:-:S04]  /*2870*/  FMUL.FTZ R2, R68, c[0x0][0x320] ;  /* 0x0000c80044027a20 */ /* 0x004fc80000410000 */
[----:B------:R2:W-:Y:S03]  /*2880*/  MUFU.TANH R112, R2 ;  /* 0x0000000200707308 */ /* 0x0005e60000002400 */
[----:B-1----:R-:W-:Y:S08]  /*2890*/  HMMA.16816.F32 R36, R12, R44, R64 ;  /* 0x0000002c0c24723c */ /* 0x002ff00000001840 */
[----:B------:R-:W-:Y:S01]  /*28a0*/  HMMA.16816.F32 R72, R8, R42, R56 ;  /* 0x0000002a0848723c */ /* 0x000fe20000001838 */
[----:B--2---:R-:W-:-:S07]  /*28b0*/  FMUL.FTZ R2, R69, c[0x0][0x320] ;  /* 0x0000c80045027a20 */ /* 0x004fce0000410000 */
[----:B------:R-:W-:Y:S01]  /*28c0*/  HMMA.16816.F32 R56, R24, R44, R60 ;  /* 0x0000002c1838723c */ /* 0x000fe2000000183c */
[----:B------:R-:W-:Y:S01]  /*28d0*/  LDSM.16.M88.4 R60, [R216+0x5d00] ;  /* 0x005d0000d83c783b */ /* 0x000fe20000000200 */
[----:B------:R1:W-:Y:S02]  /*28e0*/  MUFU.TANH R98, R2 ;  /* 0x0000000200627308 */ /* 0x0003e40000002400 */
[----:B-1----:R-:W-:-:S06]  /*28f0*/  FMUL.FTZ R2, R70, c[0x0][0x320] ;  /* 0x0000c80046027a20 */ /* 0x002fcc0000410000 */
[----:B------:R1:W-:-:S14]  /*2900*/  MUFU.TANH R134, R2 ;  /* 0x0000000200867308 */ /* 0x0003dc0000002400 */
[----:B---3--:R-:W-:Y:S01]  /*2910*/  HMMA.16816.F32 R56, R20, R52, R56 ;  /* 0x000000341438723c */ /* 0x008fe20000001838 */
[----:B-1----:R-:W-:-:S07]  /*2920*/  FMUL.FTZ R2, R71, c[0x0][0x320] ;  /* 0x0000c80047027a20 */ /* 0x002fce0000410000 */
[----:B------:R-:W-:Y:S01]  /*2930*/  HMMA.16816.F32 R68, R20, R42, R32 ;  /* 0x0000002a1444723c */ /* 0x000fe20000001820 */
[----:B------:R-:W1:Y:S01]  /*2940*/  LDSM.16.M88.4 R32, [R221+0x1c00] ;  /* 0x001c0000dd20783b */ /* 0x000e620000000200 */
[----:B------:R2:W-:Y:S06]  /*2950*/  MUFU.TANH R135, R2 ;  /* 0x0000000200877308 */ /* 0x0005ec0000002400 */
[----:B------:R-:W-:Y:S08]  /*2960*/  HMMA.16816.F32 R40, R28, R50, R80 ;  /* 0x000000321c28723c */ /* 0x000ff00000001850 */
[----:B------:R-:W-:-:S02]  /*2970*/  FMUL.FTZ R58, R58, c[0x0][0x320] ;  /* 0x0000c8003a3a7a20 */ /* 0x000fc40000410000 */
[----:B--2---:R-:W-:-:S04]  /*2980*/  FMUL.FTZ R2, R76, c[0x0][0x320] ;  /* 0x0000c8004c027a20 */ /* 0x004fc80000410000 */
[----:B------:R2:W3:Y:S02]  /*2990*/  MUFU.TANH R97, R2 ;  /* 0x0000000200617308 */ /* 0x0004e40000002400 */
[----:B--2---:R-:W-:Y:S01]  /*29a0*/  FMUL.FTZ R2, R77, c[0x0][0x320] ;  /* 0x0000c8004d027a20 */ /* 0x004fe20000410000 */
[----:B-1----:R-:W-:Y:S05]  /*29b0*/  HMMA.16816.F32 R64, R16, R32, R108 ;  /* 0x000000201040723c */ /* 0x002fea000000186c */
[----:B------:R1:W2:Y:S03]  /*29c0*/  MUFU.TANH R96, R2 ;  /* 0x0000000200607308 */ /* 0x0002a60000002400 */
[----:B------:R-:W-:Y:S01]  /*29d0*/  HMMA.16816.F32 R84, R28, R34, R84 ;  /* 0x000000221c54723c */ /* 0x000fe20000001854 */
[----:B-1----:R-:W-:-:S04]  /*29e0*/  FMUL.FTZ R2, R78, c[0x0][0x320] ;  /* 0x0000c8004e027a20 */ /* 0x002fc80000410000 */
[----:B------:R1:W-:Y:S02]  /*29f0*/  MUFU.TANH R89, R2 ;  /* 0x0000000200597308 */ /* 0x0003e40000002400 */
[----:B-1----:R-:W-:Y:S02]  /*2a00*/  FMUL.FTZ R2, R79, c[0x0][0x320] ;  /* 0x0000c8004f027a20 */ /* 0x002fe40000410000 */
[----:B------:R-:W-:Y:S04]  /*2a10*/  HMMA.16816.F32 R76, R16, R50, R100 ;  /* 0x00000032104c723c */ /* 0x000fe80000001864 */
[----:B------:R1:W-:Y:S04]  /*2a20*/  MUFU.TANH R88, R2 ;  /* 0x0000000200587308 */ /* 0x0003e80000002400 */
[----:B------:R-:W-:Y:S08]  /*2a30*/  HMMA.16816.F32 R48, R28, R32, R92 ;  /* 0x000000201c30723c */ /* 0x000ff0000000185c */
[----:B------:R-:W-:Y:S01]  /*2a40*/  HMMA.16816.F32 R28, R12, R60, R64 ;  /* 0x0000003c0c1c723c */ /* 0x000fe20000001840 */
[----:B-1----:R-:W-:-:S04]  /*2a50*/  FMUL.FTZ R2, R68, c[0x0][0x320] ;  /* 0x0000c80044027a20 */ /* 0x002fc80000410000 */
[----:B------:R1:W-:Y:S02]  /*2a60*/  MUFU.TANH R133, R2 ;  /* 0x0000000200857308 */ /* 0x0003e40000002400 */
[----:B-1----:R-:W-:-:S06]  /*2a70*/  FMUL.FTZ R2, R69, c[0x0][0x320] ;  /* 0x0000c80045027a20 */ /* 0x002fcc0000410000 */
[----:B------:R1:W-:Y:S02]  /*2a80*/  MUFU.TANH R132, R2 ;  /* 0x0000000200847308 */ /* 0x0003e40000002400 */
[----:B-1----:R-:W-:-:S06]  /*2a90*/  FMUL.FTZ R2, R70, c[0x0][0x320] ;  /* 0x0000c80046027a20 */ /* 0x002fcc0000410000 */
[----:B------:R1:W-:Y:S02]  /*2aa0*/  MUFU.TANH R160, R2 ;  /* 0x0000000200a07308 */ /* 0x0003e40000002400 */
[----:B-1----:R-:W-:Y:S02]  /*2ab0*/  FMUL.FTZ R2, R71, c[0x0][0x320] ;  /* 0x0000c80047027a20 */ /* 0x002fe40000410000 */
[----:B------:R-:W-:Y:S04]  /*2ac0*/  HMMA.16816.F32 R68, R8, R52, R36 ;  /* 0x000000340844723c */ /* 0x000fe80000001824 */
[----:B------:R1:W-:Y:S04]  /*2ad0*/  MUFU.TANH R161, R2 ;  /* 0x0000000200a17308 */ /* 0x0003e80000002400 */
[----:B------:R-:W-:Y:S08]  /*2ae0*/  HMMA.16816.F32 R36, R24, R46, R40 ;  /* 0x0000002e1824723c */ /* 0x000ff00000001828 */
[----:B------:R-:W-:Y:S01]  /*2af0*/  HMMA.16816.F32 R40, R16, R34, R104 ;  /* 0x000000221028723c */ /* 0x000fe20000001868 */
[----:B-1----:R-:W-:-:S04]  /*2b00*/  FMUL.FTZ R2, R72, c[0x0][0x320] ;  /* 0x0000c80048027a20 */ /* 0x002fc80000410000 */
[----:B------:R1:W1:Y:S03]  /*2b10*/  MUFU.TANH R83, R2 ;  /* 0x0000000200537308 */ /* 0x0002660000002400 */
[----:B------:R-:W-:Y:S08]  /*2b20*/  HMMA.16816.F32 R16, R12, R46, R76 ;  /* 0x0000002e0c10723c */ /* 0x000ff0000000184c */
[----:B------:R-:W-:Y:S01]  /*2b30*/  HMMA.16816.F32 R36, R20, R54, R36 ;  /* 0x000000361424723c */ /* 0x000fe20000001824 */
[----:B-1----:R-:W-:-:S07]  /*2b40*/  FMUL.FTZ R2, R73, c[0x0][0x320] ;  /* 0x0000c80049027a20 */ /* 0x002fce0000410000 */
[----:B------:R-:W-:Y:S01]  /*2b50*/  HMMA.16816.F32 R32, R24, R60, R48 ;  /* 0x0000003c1820723c */ /* 0x000fe20000001830 */
[----:B------:R1:W-:Y:S07]  /*2b60*/  MUFU.TANH R82, R2 ;  /* 0x0000000200527308 */ /* 0x0003ee0000002400 */
[----:B------:R-:W-:Y:S08]  /*2b70*/  HMMA.16816.F32 R16, R8, R54, R16 ;  /* 0x000000360810723c */ /* 0x000ff00000001810 */
[----:B------:R-:W-:Y:S01]  /*2b80*/  HMMA.16816.F32 R12, R12, R62, R40 ;  /* 0x0000003e0c0c723c */ /* 0x000fe20000001828 */
[----:B-1----:R-:W-:-:S02]  /*2b90*/  FMUL.FTZ R2, R74, c[0x0][0x320] ;  /* 0x0000c8004a027a20 */ /* 0x002fc40000410000 */
[----:B------:R-:W-:Y:S05]  /*2ba0*/  MUFU.TANH R74, R58 ;  /* 0x0000003a004a7308 */ /* 0x000fea0000002400 */
[----:B------:R-:W-:Y:S03]  /*2bb0*/  HMMA.16816.F32 R24, R24, R62, R84 ;  /* 0x0000003e1818723c */ /* 0x000fe60000001854 */
[----:B------:R1:W1:Y:S05]  /*2bc0*/  MUFU.TANH R101, R2 ;  /* 0x0000000200657308 */ /* 0x00026a0000002400 */
[----:B------:R-:W-:-:S02]  /*2bd0*/  FMUL.FTZ R7, R16, c[0x0][0x320] ;  /* 0x0000c80010077a20 */ /* 0x000fc40000410000 */
[----:B------:R-:W-:Y:S02]  /*2be0*/  FMUL.FTZ R6, R17, c[0x0][0x320] ;  /* 0x0000c80011067a20 */ /* 0x000fe40000410000 */
[----:B-1----:R-:W-:-:S04]  /*2bf0*/  FMUL.FTZ R2, R75, c[0x0][0x320] ;  /* 0x0000c8004b027a20 */ /* 0x002fc80000410000 */
[----:B------:R1:W-:Y:S02]  /*2c00*/  MUFU.TANH R80, R2 ;  /* 0x0000000200507308 */ /* 0x0003e40000002400 */
[----:B-1----:R-:W-:-:S06]  /*2c10*/  FMUL.FTZ R2, R56, c[0x0][0x320] ;  /* 0x0000c80038027a20 */ /* 0x002fcc0000410000 */
[----:B------:R1:W-:Y:S02]  /*2c20*/  MUFU.TANH R81, R2 ;  /* 0x0000000200517308 */ /* 0x0003e40000002400 */
[----:B-1----:R-:W-:-:S06]  /*2c30*/  FMUL.FTZ R2, R57, c[0x0][0x320] ;  /* 0x0000c80039027a20 */ /* 0x002fcc0000410000 */
[----:B------:R1:W-:Y:S02]  /*2c40*/  MUFU.TANH R75, R2 ;  /* 0x00000002004b7308 */ /* 0x0003e40000002400 */
[----:B-1----:R-:W-:Y:S02]  /*2c50*/  FMUL.FTZ R2, R59, c[0x0][0x320] ;  /* 0x0000c8003b027a20 */ /* 0x002fe40000410000 */
[----:B------:R-:W1:Y:S01]  /*2c60*/  LDSM.16.M88.4 R56, [R221+0x2c00] ;  /* 0x002c0000dd38783b */ /* 0x000e620000000200 */
[----:B------:R-:W-:-:S04]  /*2c70*/  DEPBAR.LE SB0, 0x0 ;  /* 0x000080000000791a */ /* 0x000fc80000000000 */
[----:B------:R2:W-:Y:S02]  /*2c80*/  MUFU.TANH R73, R2 ;  /* 0x0000000200497308 */ /* 0x0005e40000002400 */
[----:B--2---:R-:W-:-:S06]  /*2c90*/  FMUL.FTZ R2, R68, c[0x0][0x320] ;  /* 0x0000c80044027a20 */ /* 0x004fcc0000410000 */
[----:B------:R2:W-:Y:S01]  /*2ca0*/  MUFU.TANH R72, R2 ;  /* 0x0000000200487308 */ /* 0x0005e20000002400 */
[----:B-1----:R-:W-:Y:S01]  /*2cb0*/  HMMA.16816.F32 R32, R20, R56, R32 ;  /* 0x000000381420723c */ /* 0x002fe20000001820 */
[----:B--2---:R-:W-:-:S06]  /*2cc0*/  FMUL.FTZ R2, R69, c[0x0][0x320] ;  /* 0x0000c80045027a20 */ /* 0x004fcc0000410000 */
[----:B------:R1:W-:Y:S01]  /*2cd0*/  MUFU.TANH R68, R2 ;  /* 0x0000000200447308 */ /* 0x0003e20000002400 */
[C---:B------:R-:W-:Y:S08]  /*2ce0*/  HMMA.16816.F32 R28, R8.reuse, R56, R28 ;  /* 0x00000038081c723c */ /* 0x040ff0000000181c */
[----:B------:R-:W-:Y:S01]  /*2cf0*/  HMMA.16816.F32 R12, R8, R58, R12 ;  /* 0x0000003a080c723c */ /* 0x000fe2000000180c */
[----:B------:R-:W-:Y:S01]  /*2d00*/  MUFU.TANH R9, R7 ;  /* 0x0000000700097308 */ /* 0x000fe20000002400 */
[----:B-1----:R-:W-:-:S06]  /*2d10*/  FMUL.FTZ R2, R70, c[0x0][0x320] ;  /* 0x0000c80046027a20 */ /* 0x002fcc0000410000 */
[----:B------:R-:W-:Y:S01]  /*2d20*/  HMMA.16816.F32 R24, R20, R58, R24 ;  /* 0x0000003a1418723c */ /* 0x000fe20000001818 */
[----:B------:R1:W-:Y:S08]  /*2d30*/  MUFU.TANH R65, R2 ;  /* 0x0000000200417308 */ /* 0x0003f00000002400 */
[----:B------:R2:W-:Y:S01]  /*2d40*/  MUFU.TANH R10, R6 ;  /* 0x00000006000a7308 */ /* 0x0005e20000002400 */
[----:B-1----:R-:W-:-:S07]  /*2d50*/  FMUL.FTZ R2, R71, c[0x0][0x320] ;  /* 0x0000c80047027a20 */ /* 0x002fce0000410000 */
[----:B------:R1:W-:Y:S07]  /*2d60*/  MUFU.TANH R64, R2 ;  /* 0x0000000200407308 */ /* 0x0003ee0000002400 */
[----:B------:R-:W-:Y:S02]  /*2d70*/  FMUL.FTZ R26, R26, c[0x0][0x320] ;  /* 0x0000c8001a1a7a20 */ /* 0x000fe40000410000 */
[----:B--2---:R-:W-:-:S04]  /*2d80*/  FMUL.FTZ R6, R29, c[0x0][0x320] ;  /* 0x0000c8001d067a20 */ /* 0x004fc80000410000 */
[----:B------:R-:W-:Y:S01]  /*2d90*/  MUFU.TANH R26, R26 ;  /* 0x0000001a001a7308 */ /* 0x000fe20000002400 */
[----:B-1----:R-:W-:-:S07]  /*2da0*/  FMUL.FTZ R2, R36, c[0x0][0x320] ;  /* 0x0000c80024027a20 */ /* 0x002fce0000410000 */
[----:B------:R1:W-:Y:S02]  /*2db0*/  MUFU.TANH R60, R2 ;  /* 0x00000002003c7308 */ /* 0x0003e40000002400 */
[----:B-1----:R-:W-:Y:S02]  /*2dc0*/  IMAD.IADD R2, R155, 0x1, -R3 ;  /* 0x000000019b027824 */ /* 0x002fe400078e0a03 */
[----:B------:R-:W-:-:S03]  /*2dd0*/  FMUL.FTZ R3, R37, c[0x0][0x320] ;  /* 0x0000c80025037a20 */ /* 0x000fc60000410000 */
[----:B------:R-:W-:Y:S01]  /*2de0*/  SHF.R.S32.HI R5, RZ, 0x1f, R2 ;  /* 0x0000001fff057819 */ /* 0x000fe20000011402 */
[----:B------:R1:W-:Y:S03]  /*2df0*/  MUFU.TANH R50, R3 ;  /* 0x0000000300327308 */ /* 0x0003e60000002400 */
[----:B-1----:R-:W-:Y:S01]  /*2e00*/  LEA.HI R3, R5, R2, RZ, 0x2 ;  /* 0x0000000205037211 */ /* 0x002fe200078f10ff */
[----:B------:R-:W-:-:S03]  /*2e10*/  FMUL.FTZ R5, R38, c[0x0][0x320] ;  /* 0x0000c80026057a20 */ /* 0x000fc60000410000 */
[----:B------:R-:W-:Y:S01]  /*2e20*/  LOP3.LUT R3, R3, 0x7ffffffc, RZ, 0xc0, !PT ;  /* 0x7ffffffc03037812 */ /* 0x000fe200078ec0ff */
[----:B------:R1:W-:Y:S04]  /*2e30*/  MUFU.TANH R49, R5 ;  /* 0x0000000500317308 */ /* 0x0003e80000002400 */
[----:B------:R-:W-:Y:S02]  /*2e40*/  IMAD.IADD R2, R2, 0x1, -R3 ;  /* 0x0000000102027824 */ /* 0x000fe400078e0a03 */
[----:B------:R-:W-:Y:S02]  /*2e50*/  FMUL.FTZ R3, R39, c[0x0][0x320] ;  /* 0x0000c80027037a20 */ /* 0x000fe40000410000 */
[----:B------:R-:W-:Y:S02]  /*2e60*/  IMAD R2, R2, -0x2, R144 ;  /* 0xfffffffe02027824 */ /* 0x000fe400078e0290 */
[----:B------:R2:W-:Y:S01]  /*2e70*/  MUFU.TANH R38, R3 ;  /* 0x0000000300267308 */ /* 0x0005e20000002400 */
[----:B------:R-:W-:Y:S02]  /*2e80*/  BAR.SYNC.DEFER_BLOCKING 0x0 ;  /* 0x0000000000007b1d */ /* 0x000fe40000010000 */
[----:B------:R-:W-:-:S02]  /*2e90*/  ISETP.GT.AND P0, PT, R2, RZ, PT ;  /* 0x000000ff0200720c */ /* 0x000fc40003f04270 */
[----:B------:R-:W-:Y:S01]  /*2ea0*/  ISETP.GT.AND P1, PT, R2, 0x1, PT ;  /* 0x000000010200780c */ /* 0x000fe20003f24270 */
[----:B-1----:R-:W-:Y:S01]  /*2eb0*/  FMUL.FTZ R5, R18, c[0x0][0x320] ;  /* 0x0000c80012057a20 */ /* 0x002fe20000410000 */
[----:B------:R-:W-:Y:S02]  /*2ec0*/  ISETP.GT.AND P3, PT, R2, 0x8, PT ;  /* 0x000000080200780c */ /* 0x000fe40003f64270 */
[----:B-----5:R-:W-:Y:S01]  /*2ed0*/  FSEL R16, R146, -INF , P0 ;  /* 0xff80000092107808 */ /* 0x020fe20000000000 */
[----:B------:R1:W5:Y:S01]  /*2ee0*/  MUFU.TANH R7, R5 ;  /* 0x0000000500077308 */ /* 0x0003620000002400 */
[----:B----4-:R-:W-:Y:S02]  /*2ef0*/  FSEL R17, R123, -INF , P1 ;  /* 0xff8000007b117808 */ /* 0x010fe40000800000 */
[----:B------:R-:W-:Y:S02]  /*2f00*/  ISETP.GT.AND P2, PT, R2, 0x9, PT ;  /* 0x000000090200780c */ /* 0x000fe40003f44270 */
[----:B------:R-:W-:Y:S01]  /*2f10*/  FSEL R18, R116, -INF , P3 ;  /* 0xff80000074127808 */ /* 0x000fe20001800000 */
[----:B--2---:R-:W-:Y:S01]  /*2f20*/  FMUL.FTZ R3, R19, c[0x0][0x320] ;  /* 0x0000c80013037a20 */ /* 0x004fe20000410000 */
[----:B------:R-:W-:-:S02]  /*2f30*/  FSEL R36, R122, -INF , P0 ;  /* 0xff8000007a247808 */ /* 0x000fc40000000000 */
[----:B------:R-:W-:Y:S01]  /*2f40*/  FSEL R46, R152, -INF , P0 ;  /* 0xff800000982e7808 */ /* 0x000fe20000000000 */
[----:B------:R2:W4:Y:S01]  /*2f50*/  MUFU.TANH R8, R3 ;  /* 0x0000000300087308 */ /* 0x0005220000002400 */
[----:B------:R-:W-:Y:S02]  /*2f60*/  FSEL R41, R154, -INF , P0 ;  /* 0xff8000009a297808 */ /* 0x000fe40000000000 */
[----:B------:R-:W-:Y:S02]  /*2f70*/  ISETP.GT.AND P0, PT, R2, 0x10, PT ;  /* 0x000000100200780c */ /* 0x000fe40003f04270 */
[----:B------:R-:W-:Y:S01]  /*2f80*/  FSEL R19, R114, -INF , P2 ;  /* 0xff80000072137808 */ /* 0x000fe20001000000 */
[----:B-1----:R-:W-:Y:S01]  /*2f90*/  FMUL.FTZ R5, R30, c[0x0][0x320] ;  /* 0x0000c8001e057a20 */ /* 0x002fe20000410000 */
[----:B------:R-:W-:Y:S02]  /*2fa0*/  FSEL R37, R120, -INF , P1 ;  /* 0xff80000078257808 */ /* 0x000fe40000800000 */
[----:B------:R-:W-:-:S02]  /*2fb0*/  FSEL R45, R147, -INF , P1 ;  /* 0xff800000932d7808 */ /* 0x000fc40000800000 */
[----:B------:R-:W-:Y:S02]  /*2fc0*/  FSEL R42, R153, -INF , P1 ;  /* 0xff800000992a7808 */ /* 0x000fe40000800000 */
[----:B------:R-:W-:Y:S02]  /*2fd0*/  ISETP.GT.AND P1, PT, R2, 0x11, PT ;  /* 0x000000110200780c */ /* 0x000fe40003f24270 */
[----:B---3--:R-:W-:Y:S01]  /*2fe0*/  FSEL R51, R97, -INF , P0 ;  /* 0xff80000061337808 */ /* 0x008fe20000000000 */
[----:B--2---:R-:W-:Y:S01]  /*2ff0*/  FMUL.FTZ R3, R32, c[0x0][0x320] ;  /* 0x0000c80020037a20 */ /* 0x004fe20000410000 */
[----:B------:R-:W-:Y:S02]  /*3000*/  FSEL R39, R113, -INF , P3 ;  /* 0xff80000071277808 */ /* 0x000fe40001800000 */
[----:B------:R-:W-:Y:S01]  /*3010*/  FSEL R47, R118, -INF , P3 ;  /* 0xff800000762f7808 */ /* 0x000fe20001800000 */
[----:B------:R1:W-:Y:S01]  /*3020*/  MUFU.TANH R32, R3 ;  /* 0x0000000300207308 */ /* 0x0003e20000002400 */
[----:B------:R-:W-:-:S02]  /*3030*/  FSEL R43, R121, -INF , P3 ;  /* 0xff800000792b7808 */ /* 0x000fc40001800000 */
[----:B------:R-:W-:Y:S02]  /*3040*/  ISETP.GT.AND P3, PT, R2, 0x18, PT ;  /* 0x000000180200780c */ /* 0x000fe40003f64270 */
[----:B------:R-:W-:Y:S02]  /*3050*/  FSEL R53, R96, -INF , P1 ;  /* 0xff80000060357808 */ /* 0x000fe40000800000 */
[----:B------:R-:W-:Y:S02]  /*3060*/  FSEL R40, R99, -INF , P2 ;  /* 0xff80000063287808 */ /* 0x000fe40001000000 */
[----:B------:R-:W-:Y:S02]  /*3070*/  FSEL R48, R117, -INF , P2 ;  /* 0xff80000075307808 */ /* 0x000fe40001000000 */
[----:B------:R-:W-:Y:S02]  /*3080*/  FSEL R44, R119, -INF , P2 ;  /* 0xff800000772c7808 */ /* 0x000fe40001000000 */
[----:B------:R-:W-:-:S02]  /*3090*/  ISETP.GT.AND P2, PT, R2, 0x19, PT ;  /* 0x000000190200780c */ /* 0x000fc40003f44270 */
[----:B------:R-:W-:Y:S01]  /*30a0*/  FSEL R52, R83, -INF , P3 ;  /* 0xff80000053347808 */ /* 0x000fe20001800000 */
[----:B-1----:R-:W-:Y:S01]  /*30b0*/  FMUL.FTZ R3, R28, c[0x0][0x320] ;  /* 0x0000c8001c037a20 */ /* 0x002fe20000410000 */
[----:B------:R-:W-:Y:S01]  /*30c0*/  FSEL R101, R101, -INF , P3 ;  /* 0xff80000065657808 */ /* 0x000fe20001800000 */
[----:B------:R1:W-:Y:S01]  /*30d0*/  MUFU.TANH R28, R5 ;  /* 0x00000005001c7308 */ /* 0x0003e20000002400 */
[----:B------:R-:W-:Y:S02]  /*30e0*/  FSEL R160, R160, -INF , P3 ;  /* 0xff800000a0a07808 */ /* 0x000fe40001800000 */
[----:B------:R-:W-:Y:S02]  /*30f0*/  FSEL R133, R133, -INF , P3 ;  /* 0xff80000085857808 */ /* 0x000fe40001800000 */
[----:B------:R-:W-:Y:S02]  /*3100*/  FSEL R55, R89, -INF , P0 ;  /* 0xff80000059377808 */ /* 0x000fe40000000000 */
[----:B------:R-:W-:Y:S01]  /*3110*/  FSEL R134, R134, -INF , P0 ;  /* 0xff80000086867808 */ /* 0x000fe20000000000 */
[----:B------:R2:W3:Y:S01]  /*3120*/  MUFU.TANH R11, R3 ;  /* 0x00000003000b7308 */ /* 0x0004e20000002400 */
[----:B------:R-:W-:-:S02]  /*3130*/  FSEL R106, R112, -INF , P0 ;  /* 0xff800000706a7808 */ /* 0x000fc40000000000 */
[C---:B------:R-:W-:Y:S02]  /*3140*/  ISETP.GT.AND P3, PT, R2.reuse, 0x28, PT ;  /* 0x000000280200780c */ /* 0x040fe40003f64270 */
[----:B------:R-:W-:Y:S02]  /*3150*/  ISETP.GT.AND P0, PT, R2, 0x20, PT ;  /* 0x000000200200780c */ /* 0x000fe40003f04270 */
[----:B------:R-:W-:Y:S01]  /*3160*/  FSEL R54, R82, -INF , P2 ;  /* 0xff80000052367808 */ /* 0x000fe20001000000 */
[----:B-1----:R-:W-:Y:S01]  /*3170*/  FMUL.FTZ R5, R12, c[0x0][0x320] ;  /* 0x0000c8000c057a20 */ /* 0x002fe20000410000 */
[----:B------:R-:W-:Y:S01]  /*3180*/  FSEL R100, R88, -INF , P1 ;  /* 0xff80000058647808 */ /* 0x000fe20000800000 */
[----:B------:R1:W1:Y:S01]  /*3190*/  MUFU.TANH R12, R6 ;  /* 0x00000006000c7308 */ /* 0x0002620000002400 */
[----:B------:R-:W-:Y:S02]  /*31a0*/  FSEL R135, R135, -INF , P1 ;  /* 0xff80000087877808 */ /* 0x000fe40000800000 */
[----:B------:R-:W-:-:S02]  /*31b0*/  FSEL R107, R98, -INF , P1 ;  /* 0xff800000626b7808 */ /* 0x000fc40000800000 */
[----:B-----5:R-:W-:Y:S02]  /*31c0*/  FSEL R176, R7, -INF , P3 ;  /* 0xff80000007b07808 */ /* 0x020fe40001800000 */
[----:B--2---:R-:W-:Y:S01]  /*31d0*/  FMNMX.FTZ R3, R16, R17, !PT ;  /* 0x0000001110037209 */ /* 0x004fe20007810000 */
[----:B------:R2:W5:Y:S01]  /*31e0*/  MUFU.TANH R7, R5 ;  /* 0x0000000500077308 */ /* 0x0005620000002400 */
[----:B------:R-:W-:Y:S02]  /*31f0*/  ISETP.GT.AND P1, PT, R2, 0x21, PT ;  /* 0x000000210200780c */ /* 0x000fe40003f24270 */
[----:B------:R-:W-:Y:S02]  /*3200*/  FMNMX.FTZ R3, R18, R3, !PT ;  /* 0x0000000312037209 */ /* 0x000fe40007810000 */
[----:B------:R-:W-:Y:S02]  /*3210*/  FSEL R173, R72, -INF , P0 ;  /* 0xff80000048ad7808 */ /* 0x000fe40000000000 */
[----:B------:R-:W-:Y:S01]  /*3220*/  FMNMX.FTZ R3, R19, R3, !PT ;  /* 0x0000000313037209 */ /* 0x000fe20007810000 */
[----:B-1----:R-:W-:Y:S01]  /*3230*/  FMUL.FTZ R6, R13, c[0x0][0x320] ;  /* 0x0000c8000d067a20 */ /* 0x002fe20000410000 */
[----:B------:R-:W-:Y:S01]  /*3240*/  FSEL R105, R80, -INF , P2 ;  /* 0xff80000050697808 */ /* 0x000fe20001000000 */
[----:B------:R-:W-:Y:S01]  /*3250*/  FMUL.FTZ R13, R27, c[0x0][0x320] ;  /* 0x0000c8001b0d7a20 */ /* 0x000fe20000410000 */
[----:B------:R-:W-:-:S02]  /*3260*/  FMNMX.FTZ R3, R51, R3, !PT ;  /* 0x0000000333037209 */ /* 0x000fc40007810000 */
[----:B------:R-:W-:Y:S01]  /*3270*/  FSEL R161, R161, -INF , P2 ;  /* 0xff800000a1a17808 */ /* 0x000fe20001000000 */
[----:B------:R-:W1:Y:S01]  /*3280*/  MUFU.TANH R6, R6 ;  /* 0x0000000600067308 */ /* 0x000e620000002400 */
[----:B------:R-:W-:Y:S02]  /*3290*/  FMNMX.FTZ R3, R53, R3, !PT ;  /* 0x0000000335037209 */ /* 0x000fe40007810000 */
[----:B------:R-:W-:Y:S02]  /*32a0*/  FSEL R132, R132, -INF , P2 ;  /* 0xff80000084847808 */ /* 0x000fe40001000000 */
[----:B------:R-:W-:Y:S02]  /*32b0*/  FMNMX.FTZ R3, R52, R3, !PT ;  /* 0x0000000334037209 */ /* 0x000fe40007810000 */
[----:B--2---:R-:W-:Y:S01]  /*32c0*/  FMNMX.FTZ R5, R36, R37, !PT ;  /* 0x0000002524057209 */ /* 0x004fe20007810000 */
[----:B------:R-:W-:Y:S01]  /*32d0*/  MUFU.TANH R13, R13 ;  /* 0x0000000d000d7308 */ /* 0x000fe20000002400 */
[----:B------:R-:W-:-:S02]  /*32e0*/  FMNMX.FTZ R3, R54, R3, !PT ;  /* 0x0000000336037209 */ /* 0x000fc40007810000 */
[----:B------:R-:W-:Y:S02]  /*32f0*/  ISETP.GT.AND P2, PT, R2, 0x29, PT ;  /* 0x000000290200780c */ /* 0x000fe40003f44270 */
[----:B------:R-:W-:Y:S02]  /*3300*/  FSEL R172, R68, -INF , P1 ;  /* 0xff80000044ac7808 */ /* 0x000fe40000800000 */
[----:B------:R-:W-:Y:S02]  /*3310*/  FMNMX.FTZ R3, R173, R3, !PT ;  /* 0x00000003ad037209 */ /* 0x000fe40007810000 */
[----:B------:R-:W-:Y:S02]  /*3320*/  FMNMX.FTZ R5, R39, R5, !PT ;  /* 0x0000000527057209 */ /* 0x000fe40007810000 */
[----:B------:R-:W-:Y:S02]  /*3330*/  FSEL R175, R65, -INF , P0 ;  /* 0xff80000041af7808 */ /* 0x000fe40000000000 */
[----:B------:R-:W-:-:S02]  /*3340*/  FSEL R191, R74, -INF , P0 ;  /* 0xff8000004abf7808 */ /* 0x000fc40000000000 */
[----:B------:R-:W-:Y:S02]  /*3350*/  FSEL R184, R81, -INF , P0 ;  /* 0xff80000051b87808 */ /* 0x000fe40000000000 */
[----:B------:R-:W-:Y:S02]  /*3360*/  FSEL R174, R64, -INF , P1 ;  /* 0xff80000040ae7808 */ /* 0x000fe40000800000 */
[----:B------:R-:W-:Y:S02]  /*3370*/  FSEL R190, R73, -INF , P1 ;  /* 0xff80000049be7808 */ /* 0x000fe40000800000 */
[----:B------:R-:W-:Y:S02]  /*3380*/  FSEL R186, R75, -INF , P1 ;  /* 0xff8000004bba7808 */ /* 0x000fe40000800000 */
[----:B------:R-:W-:Y:S02]  /*3390*/  FSEL R163, R9, -INF , P3 ;  /* 0xff80000009a37808 */ /* 0x000fe40001800000 */
[----:B------:R-:W-:-:S02]  /*33a0*/  FSEL R189, R49, -INF , P3 ;  /* 0xff80000031bd7808 */ /* 0x000fc40001800000 */
[----:B------:R-:W-:Y:S02]  /*33b0*/  FSEL R187, R60, -INF , P3 ;  /* 0xff8000003cbb7808 */ /* 0x000fe40001800000 */
[----:B----4-:R-:W-:Y:S02]  /*33c0*/  FSEL R179, R8, -INF , P2 ;  /* 0xff80000008b37808 */ /* 0x010fe40001000000 */
[----:B------:R-:W-:Y:S02]  /*33d0*/  FSEL R162, R10, -INF , P2 ;  /* 0xff8000000aa27808 */ /* 0x000fe40001000000 */
[----:B------:R-:W-:Y:S02]  /*33e0*/  FSEL R188, R38, -INF , P2 ;  /* 0xff80000026bc7808 */ /* 0x000fe40001000000 */
[----:B------:R-:W-:Y:S02]  /*33f0*/  FSEL R185, R50, -INF , P2 ;  /* 0xff80000032b97808 */ /* 0x000fe40001000000 */
[----:B------:R-:W-:-:S02]  /*3400*/  ISETP.GT.AND P0, PT, R2, 0x30, PT ;  /* 0x000000300200780c */ /* 0x000fc40003f04270 */
[C---:B------:R-:W-:Y:S02]  /*3410*/  ISETP.GT.AND P1, PT, R2.reuse, 0x31, PT ;  /* 0x000000310200780c */ /* 0x040fe40003f24270 */
[C---:B------:R-:W-:Y:S02]  /*3420*/  ISETP.GT.AND P3, PT, R2.reuse, 0x38, PT ;  /* 0x000000380200780c */ /* 0x040fe40003f64270 */
[----:B------:R-:W-:Y:S02]  /*3430*/  ISETP.GT.AND P2, PT, R2, 0x39, PT ;  /* 0x000000390200780c */ /* 0x000fe40003f44270 */
[----:B------:R-:W-:Y:S02]  /*3440*/  FMNMX.FTZ R2, R172, R3, !PT ;  /* 0x00000003ac027209 */ /* 0x000fe40007810000 */
[----:B------:R-:W-:Y:S01]  /*3450*/  FMNMX.FTZ R3, R40, R5, !PT ;  /* 0x0000000528037209 */ /* 0x000fe20007810000 */
[----:B------:R-:W-:Y:S01]  /*3460*/  FMUL.FTZ R5, R31, c[0x0][0x320] ;  /* 0x0000c8001f057a20 */ /* 0x000fe20000410000 */
[----:B------:R-:W-:-:S02]  /*3470*/  FMNMX.FTZ R2, R163, R2, !PT ;  /* 0x00000002a3027209 */ /* 0x000fc40007810000 */
[----:B------:R-:W-:Y:S02]  /*3480*/  FMNMX.FTZ R3, R55, R3, !PT ;  /* 0x0000000337037209 */ /* 0x000fe40007810000 */
[----:B---3--:R-:W-:Y:S02]  /*3490*/  FSEL R205, R11, -INF , P0 ;  /* 0xff8000000bcd7808 */ /* 0x008fe40000000000 */
[----:B------:R-:W-:Y:S01]  /*34a0*/  FMNMX.FTZ R2, R162, R2, !PT ;  /* 0x00000002a2027209 */ /* 0x000fe20007810000 */
[----:B------:R2:W3:Y:S01]  /*34b0*/  MUFU.TANH R11, R5 ;  /* 0x00000005000b7308 */ /* 0x0004e20000002400 */
[----:B------:R-:W-:Y:S02]  /*34c0*/  FMNMX.FTZ R3, R100, R3, !PT ;  /* 0x0000000364037209 */ /* 0x000fe40007810000 */
[----:B------:R-:W-:Y:S02]  /*34d0*/  FSEL R210, R12, -INF , P1 ;  /* 0xff8000000cd27808 */ /* 0x000fe40000800000 */
[----:B------:R-:W-:-:S02]  /*34e0*/  FMNMX.FTZ R2, R205, R2, !PT ;  /* 0x00000002cd027209 */ /* 0x000fc40007810000 */
[----:B------:R-:W-:Y:S02]  /*34f0*/  FMNMX.FTZ R3, R101, R3, !PT ;  /* 0x0000000365037209 */ /* 0x000fe40007810000 */
[----:B-----5:R-:W-:Y:S02]  /*3500*/  FSEL R211, R7, -INF , P3 ;  /* 0xff80000007d37808 */ /* 0x020fe40001800000 */
[----:B------:R-:W-:Y:S02]  /*3510*/  FMNMX.FTZ R2, R210, R2, !PT ;  /* 0x00000002d2027209 */ /* 0x000fe40007810000 */
[----:B------:R-:W-:Y:S02]  /*3520*/  FMNMX.FTZ R3, R105, R3, !PT ;  /* 0x0000000369037209 */ /* 0x000fe40007810000 */
[----:B-1----:R-:W-:Y:S01]  /*3530*/  FSEL R213, R6, -INF , P2 ;  /* 0xff80000006d57808 */ /* 0x002fe20001000000 */
[----:B--2---:R-:W-:Y:S01]  /*3540*/  FMUL.FTZ R5, R14, c[0x0][0x320] ;  /* 0x0000c8000e057a20 */ /* 0x004fe20000410000 */
[----:B------:R-:W-:-:S02]  /*3550*/  FMNMX.FTZ R2, R211, R2, !PT ;  /* 0x00000002d3027209 */ /* 0x000fc40007810000 */
[----:B------:R-:W-:Y:S01]  /*3560*/  FMNMX.FTZ R3, R175, R3, !PT ;  /* 0x00000003af037209 */ /* 0x000fe20007810000 */
[----:B------:R1:W2:Y:S01]  /*3570*/  MUFU.TANH R10, R5 ;  /* 0x00000005000a7308 */ /* 0x0002a20000002400 */
[----:B------:R-:W-:Y:S02]  /*3580*/  FMNMX.FTZ R6, R213, R2, !PT ;  /* 0x00000002d5067209 */ /* 0x000fe40007810000 */
[----:B------:R-:W-:Y:S02]  /*3590*/  FMNMX.FTZ R2, R174, R3, !PT ;  /* 0x00000003ae027209 */ /* 0x000fe40007810000 */
[----:B------:R-:W-:Y:S01]  /*35a0*/  FMNMX.FTZ R3, R41, R42, !PT ;  /* 0x0000002a29037209 */ /* 0x000fe20007810000 */
[----:B------:R-:W4:Y:S01]  /*35b0*/  SHFL.BFLY PT, R7, R6, 0x2, 0x1f ;  /* 0x0c401f0006077f89 */ /* 0x000f2200000e0000 */
[----:B------:R-:W-:Y:S02]  /*35c0*/  FMNMX.FTZ R2, R176, R2, !PT ;  /* 0x00000002b0027209 */ /* 0x000fe40007810000 */
[----:B------:R-:W-:-:S02]  /*35d0*/  FSEL R200, R28, -INF , P0 ;  /* 0xff8000001cc87808 */ /* 0x000fc40000000000 */
[----:B------:R-:W-:Y:S02]  /*35e0*/  FMNMX.FTZ R2, R179, R2, !PT ;  /* 0x00000002b3027209 */ /* 0x000fe40007810000 */
[----:B------:R-:W-:Y:S02]  /*35f0*/  FMNMX.FTZ R3, R43, R3, !PT ;  /* 0x000000032b037209 */ /* 0x000fe40007810000 */
[----:B---3--:R-:W-:Y:S01]  /*3600*/  FSEL R203, R11, -INF , P1 ;  /* 0xff8000000bcb7808 */ /* 0x008fe20000800000 */
[----:B-1----:R-:W-:Y:S01]  /*3610*/  FMUL.FTZ R5, R15, c[0x0][0x320] ;  /* 0x0000c8000f057a20 */ /* 0x002fe20000410000 */
[----:B------:R-:W-:Y:S02]  /*3620*/  FMNMX.FTZ R2, R200, R2, !PT ;  /* 0x00000002c8027209 */ /* 0x000fe40007810000 */
[----:B------:R-:W-:Y:S01]  /*3630*/  FMNMX.FTZ R3, R44, R3, !PT ;  /* 0x000000032c037209 */ /* 0x000fe20007810000 */
[----:B------:R1:W3:Y:S01]  /*3640*/  MUFU.TANH R8, R5 ;  /* 0x0000000500087308 */ /* 0x0002e20000002400 */
[----:B--2---:R-:W-:-:S02]  /*3650*/  FSEL R201, R10, -INF , P3 ;  /* 0xff8000000ac97808 */ /* 0x004fc40001800000 */
[----:B------:R-:W-:Y:S02]  /*3660*/  FMNMX.FTZ R2, R203, R2, !PT ;  /* 0x00000002cb027209 */ /* 0x000fe40007810000 */
[----:B------:R-:W-:Y:S02]  /*3670*/  FMNMX.FTZ R3, R106, R3, !PT ;  /* 0x000000036a037209 */ /* 0x000fe40007810000 */
[----:B------:R-:W-:Y:S02]  /*3680*/  FMNMX.FTZ R2, R201, R2, !PT ;  /* 0x00000002c9027209 */ /* 0x000fe40007810000 */
[----:B------:R-:W-:Y:S02]  /*3690*/  FMNMX.FTZ R3, R107, R3, !PT ;  /* 0x000000036b037209 */ /* 0x000fe40007810000 */
[----:B----4-:R-:W-:Y:S02]  /*36a0*/  FMNMX.FTZ R6, R6, R7, !PT ;  /* 0x0000000706067209 */ /* 0x010fe40007810000 */
[----:B------:R-:W-:-:S02]  /*36b0*/  FMNMX.FTZ R3, R133, R3, !PT ;  /* 0x0000000385037209 */ /* 0x000fc40007810000 */
[----:B------:R-:W-:Y:S01]  /*36c0*/  FSEL R208, R32, -INF , P0 ;  /* 0xff80000020d07808 */ /* 0x000fe20000000000 */
[----:B-1----:R-:W-:Y:S01]  /*36d0*/  FMUL.FTZ R5, R34, c[0x0][0x320] ;  /* 0x0000c80022057a20 */ /* 0x002fe20000410000 */
[----:B---3--:R-:W-:Y:S01]  /*36e0*/  FSEL R209, R8, -INF , P2 ;  /* 0xff80000008d17808 */ /* 0x008fe20001000000 */
[----:B------:R-:W-:Y:S01]  /*36f0*/  FMUL.FTZ R8, R24, c[0x0][0x320] ;  /* 0x0000c80018087a20 */ /* 0x000fe20000410000 */
[----:B------:R-:W1:Y:S01]  /*3700*/  SHFL.BFLY PT, R102, R6, 0x1, 0x1f ;  /* 0x0c201f0006667f89 */ /* 0x000e6200000e0000 */
[----:B------:R2:W3:Y:S01]  /*3710*/  MUFU.TANH R9, R5 ;  /* 0x0000000500097308 */ /* 0x0004e20000002400 */
[----:B------:R-:W-:Y:S02]  /*3720*/  FSEL R214, R26, -INF , P3 ;  /* 0xff8000001ad67808 */ /* 0x000fe40001800000 */
[----:B------:R-:W-:-:S05]  /*3730*/  FSEL R212, R13, -INF , P2 ;  /* 0xff8000000dd47808 */ /* 0x000fca0001000000 */
[----:B------:R4:W5:Y:S01]  /*3740*/  MUFU.TANH R12, R8 ;  /* 0x00000008000c7308 */ /* 0x0009620000002400 */
[----:B--2---:R-:W-:Y:S01]  /*3750*/  FMUL.FTZ R5, R33, c[0x0][0x320] ;  /* 0x0000c80021057a20 */ /* 0x004fe20000410000 */
[----:B---3--:R-:W-:Y:S02]  /*3760*/  FSEL R237, R9, -INF , P0 ;  /* 0xff80000009ed7808 */ /* 0x008fe40000000000 */
[----:B------:R-:W-:-:S04]  /*3770*/  ISETP.GE.AND P0, PT, R145, 0x41, PT ;  /* 0x000000419100780c */ /* 0x000fc80003f06270 */
[----:B------:R2:W3:Y:S01]  /*3780*/  MUFU.TANH R11, R5 ;  /* 0x00000005000b7308 */ /* 0x0004e20000002400 */
[----:B-1----:R-:W-:Y:S01]  /*3790*/  FMNMX.FTZ R102, R6, R102, !PT ;  /* 0x0000006606667209 */ /* 0x002fe20007810000 */
[----:B----4-:R-:W-:Y:S01]  /*37a0*/  FMUL.FTZ R8, R25, c[0x0][0x320] ;  /* 0x0000c80019087a20 */ /* 0x010fe20000410000 */
[----:B-----5:R-:W-:-:S05]  /*37b0*/  FSEL R215, R12, -INF , P3 ;  /* 0xff8000000cd77808 */ /* 0x020fca0001800000 */
[----:B------:R1:W4:Y:S01]  /*37c0*/  MUFU.TANH R10, R8 ;  /* 0x00000008000a7308 */ /* 0x0003220000002400 */
[----:B------:R-:W-:Y:S01]  /*37d0*/  FMUL.FTZ R12, R102, c[0x0][0x2d0] ;  /* 0x0000b400660c7a20 */ /* 0x000fe20000410000 */
[----:B--2---:R-:W-:Y:S02]  /*37e0*/  FMNMX.FTZ R5, R209, R2, !PT ;  /* 0x00000002d1057209 */ /* 0x004fe40007810000 */
[----:B------:R-:W-:Y:S02]  /*37f0*/  FMNMX.FTZ R2, R132, R3, !PT ;  /* 0x0000000384027209 */ /* 0x000fe40007810000 */
[----:B------:R-:W-:Y:S01]  /*3800*/  FMNMX.FTZ R3, R46, R45, !PT ;  /* 0x0000002d2e037209 */ /* 0x000fe20007810000 */
[----:B------:R-:W2:Y:S01]  /*3810*/  SHFL.BFLY PT, R7, R5, 0x2, 0x1f ;  /* 0x0c401f0005077f89 */ /* 0x000ea200000e0000 */
[----:B------:R-:W-:Y:S02]  /*3820*/  FMNMX.FTZ R2, R184, R2, !PT ;  /* 0x00000002b8027209 */ /* 0x000fe40007810000 */
[----:B------:R-:W-:Y:S01]  /*3830*/  FMNMX.FTZ R3, R47, R3, !PT ;  /* 0x000000032f037209 */ /* 0x000fe20007810000 */
[----:B-1----:R-:W-:Y:S01]  /*3840*/  FMUL.FTZ R8, R35, c[0x0][0x320] ;  /* 0x0000c80023087a20 */ /* 0x002fe20000410000 */
[----:B------:R-:W-:-:S02]  /*3850*/  FMNMX.FTZ R2, R186, R2, !PT ;  /* 0x00000002ba027209 */ /* 0x000fc40007810000 */
[----:B------:R-:W-:Y:S02]  /*3860*/  FMNMX.FTZ R3, R48, R3, !PT ;  /* 0x0000000330037209 */ /* 0x000fe40007810000 */
[----:B------:R-:W-:Y:S02]  /*3870*/  FMNMX.FTZ R2, R187, R2, !PT ;  /* 0x00000002bb027209 */ /* 0x000fe40007810000 */
[----:B------:R-:W-:Y:S02]  /*3880*/  FMNMX.FTZ R3, R134, R3, !PT ;  /* 0x0000000386037209 */ /* 0x000fe40007810000 */
[----:B------:R-:W-:Y:S02]  /*3890*/  FMNMX.FTZ R2, R185, R2, !PT ;  /* 0x00000002b9027209 */ /* 0x000fe40007810000 */
[----:B------:R-:W-:Y:S02]  /*38a0*/  FMNMX.FTZ R3, R135, R3, !PT ;  /* 0x0000000387037209 */ /* 0x000fe40007810000 */
[----:B---3--:R-:W-:-:S02]  /*38b0*/  FSEL R15, R11, -INF , P1 ;  /* 0xff8000000b0f7808 */ /* 0x008fc40000800000 */
[----:B------:R-:W-:Y:S01]  /*38c0*/  FMNMX.FTZ R2, R208, R2, !PT ;  /* 0x00000002d0027209 */ /* 0x000fe20007810000 */
[----:B------:R1:W3:Y:S01]  /*38d0*/  MUFU.TANH R11, R8 ;  /* 0x00000008000b7308 */ /* 0x0002e20000002400 */
[----:B------:R-:W-:Y:S02]  /*38e0*/  FMNMX.FTZ R3, R160, R3, !PT ;  /* 0x00000003a0037209 */ /* 0x000fe40007810000 */
[----:B------:R-:W-:Y:S02]  /*38f0*/  FMNMX.FTZ R2, R15, R2, !PT ;  /* 0x000000020f027209 */ /* 0x000fe40007810000 */
[----:B--2---:R-:W-:Y:S02]  /*3900*/  FMNMX.FTZ R9, R5, R7, !PT ;  /* 0x0000000705097209 */ /* 0x004fe40007810000 */
[----:B------:R-:W-:Y:S02]  /*3910*/  FMNMX.FTZ R5, R161, R3, !PT ;  /* 0x00000003a1057209 */ /* 0x000fe40007810000 */
[----:B----4-:R-:W-:-:S02]  /*3920*/  FSEL R222, R10, -INF , P2 ;  /* 0xff8000000ade7808 */ /* 0x010fc40001000000 */
[----:B------:R-:W-:Y:S02]  /*3930*/  FMNMX.FTZ R3, R215, R2, !PT ;  /* 0x00000002d7037209 */ /* 0x000fe40007810000 */
[----:B------:R-:W-:Y:S02]  /*3940*/  FMNMX.FTZ R5, R191, R5, !PT ;  /* 0x00000005bf057209 */ /* 0x000fe40007810000 */
[----:B------:R-:W-:Y:S02]  /*3950*/  @P0 LEA.HI.SX32 R2, R250, 0xfffffffe, 0x1a ;  /* 0xfffffffefa020811 */ /* 0x000fe400078fd2ff */
[----:B------:R-:W-:Y:S02]  /*3960*/  FMNMX.FTZ R10, R222, R3, !PT ;  /* 0x00000003de0a7209 */ /* 0x000fe40007810000 */
[----:B------:R-:W-:Y:S01]  /*3970*/  FMNMX.FTZ R3, R190, R5, !PT ;  /* 0x00000005be037209 */ /* 0x000fe20007810000 */
[----:B------:R-:W-:Y:S01]  /*3980*/  @P0 IMAD R6, R157, R2, RZ ;  /* 0x000000029d060224 */ /* 0x000fe200078e02ff */
[----:B------:R-:W-:Y:S01]  /*3990*/  @P0 SHF.R.S32.HI R7, RZ, 0x1f, R2 ;  /* 0x0000001fff070819 */ /* 0x000fe20000011402 */
[----:B-1----:R-:W1:Y:S01]  /*39a0*/  SHFL.BFLY PT, R8, R10, 0x2, 0x1f ;  /* 0x0c401f000a087f89 */ /* 0x002e6200000e0000 */
[----:B------:R-:W-:Y:S01]  /*39b0*/  FMNMX.FTZ R5, R189, R3, !PT ;  /* 0x00000003bd057209 */ /* 0x000fe20007810000 */
[----:B------:R-:W-:Y:S01]  /*39c0*/  @P0 IMAD.WIDE.U32 R2, R2, R159, R166 ;  /* 0x0000009f02020225 */ /* 0x000fe200078e00a6 */
[----:B---3--:R-:W-:-:S02]  /*39d0*/  FSEL R223, R11, -INF , P1 ;  /* 0xff8000000bdf7808 */ /* 0x008fc40000800000 */
[----:B------:R-:W-:Y:S01]  /*39e0*/  FMNMX.FTZ R5, R188, R5, !PT ;  /* 0x00000005bc057209 */ /* 0x000fe20007810000 */
[----:B------:R-:W-:Y:S01]  /*39f0*/  @P0 IMAD R7, R7, R159, R6 ;  /* 0x0000009f07070224 */ /* 0x000fe200078e0206 */
[----:B------:R-:W-:Y:S01]  /*3a00*/  FSETP.NEU.FTZ.AND P1, PT, R102, -INF , PT ;  /* 0xff8000006600780b */ /* 0x000fe20003f3d000 */
[----:B------:R-:W2:Y:S02]  /*3a10*/  SHFL.BFLY PT, R11, R9, 0x1, 0x1f ;  /* 0x0c201f00090b7f89 */ /* 0x000ea400000e0000 */
[----:B------:R-:W-:Y:S01]  /*3a20*/  @P0 IMAD.IADD R7, R3, 0x1, R7 ;  /* 0x0000000103070824 */ /* 0x000fe200078e0207 */
[----:B------:R-:W-:Y:S02]  /*3a30*/  FMNMX.FTZ R3, R237, R5, !PT ;  /* 0x00000005ed037209 */ /* 0x000fe40007810000 */
[----:B------:R-:W-:Y:S02]  /*3a40*/  FSEL R12, R12, RZ, P1 ;  /* 0x000000ff0c0c7208 */ /* 0x000fe40000800000 */
[----:B------:R-:W-:-:S02]  /*3a50*/  FMNMX.FTZ R3, R223, R3, !PT ;  /* 0x00000003df037209 */ /* 0x000fc40007810000 */
[----:B------:R-:W-:Y:S01]  /*3a60*/  @P0 LEA R6, P1, R2, c[0x0][0x1c8], 0x1 ;  /* 0x0000720002060a11 */ /* 0x000fe200078208ff */
[--C-:B------:R-:W-:Y:S01]  /*3a70*/  FFMA.FTZ R5, R16, c[0x0][0x2d0], -R12.reuse ;  /* 0x0000b40010057a23 */ /* 0x100fe2000001080c */
[----:B------:R-:W-:Y:S02]  /*3a80*/  FMNMX.FTZ R3, R214, R3, !PT ;  /* 0x00000003d6037209 */ /* 0x000fe40007810000 */
[----:B------:R-:W-:Y:S01]  /*3a90*/  @P0 LEA.HI.X R7, R2, c[0x0][0x1cc], R7, 0x1, P1 ;  /* 0x0000730002070a11 */ /* 0x000fe200008f0c07 */
[----:B------:R3:W-:Y:S01]  /*3aa0*/  MUFU.EX2 R249, R5 ;  /* 0x0000000500f97308 */ /* 0x0007e20000000800 */
[--C-:B------:R-:W-:Y:S01]  /*3ab0*/  FFMA.FTZ R2, R17, c[0x0][0x2d0], -R12.reuse ;  /* 0x0000b40011027a23 */ /* 0x100fe2000001080c */
[----:B-1----:R-:W-:Y:S02]  /*3ac0*/  FMNMX.FTZ R10, R10, R8, !PT ;  /* 0x000000080a0a7209 */ /* 0x002fe40007810000 */
[----:B------:R-:W-:Y:S01]  /*3ad0*/  @P0 LEA R8, P1, R158, R6, 0x1 ;  /* 0x000000069e080211 */ /* 0x000fe200078208ff */
[----:B------:R1:W-:Y:S03]  /*3ae0*/  @P0 LDGSTS.E.BYPASS.LTC128B.128 [R233+0x3100], [R6.64], !P4 ;  /* 0x0310000006e90fae */ /* 0x0003e6000e101d44 */
[----:B------:R2:W4:Y:S01]  /*3af0*/  MUFU.EX2 R247, R2 ;  /* 0x0000000200f77308 */ /* 0x0005220000000800 */
[----:B------:R1:W-:Y:S04]  /*3b00*/  @P0 LDGSTS.E.BYPASS.LTC128B.128 [R233+0x4100], [R6.64+0x40], !P6 ;  /* 0x0410004006e90fae */ /* 0x0003e8000f101d44 */
[----:B------:R1:W-:Y:S01]  /*3b10*/  @P0 LDGSTS.E.BYPASS.LTC128B.128 [R233+0x5100], [R6.64+0x80], !P5 ;  /* 0x0510008006e90fae */ /* 0x0003e2000e901d44 */
[----:B---3--:R-:W-:Y:S01]  /*3b20*/  FMNMX.FTZ R5, R212, R3, !PT ;  /* 0x00000003d4057209 */ /* 0x008fe20007810000 */
[----:B------:R-:W-:-:S02]  /*3b30*/  FFMA.FTZ R3, R18, c[0x0][0x2d0], -R12 ;  /* 0x0000b40012037a23 */ /* 0x000fc4000001080c */
[----:B------:R-:W3:Y:S02]  /*3b40*/  SHFL.BFLY PT, R14, R10, 0x1, 0x1f ;  /* 0x0c201f000a0e7f89 */ /* 0x000ee400000e0000 */
[----:B------:R5:W-:Y:S02]  /*3b50*/  MUFU.EX2 R246, R3 ;  /* 0x0000000300f67308 */ /* 0x000be40000000800 */
[----:B------:R-:W1:Y:S01]  /*3b60*/  SHFL.BFLY PT, R13, R5, 0x2, 0x1f ;  /* 0x0c401f00050d7f89 */ /* 0x000e6200000e0000 */
[----:B--2---:R-:W-:Y:S01]  /*3b70*/  FMNMX.FTZ R2, R9, R11, !PT ;  /* 0x0000000b09027209 */ /* 0x004fe20007810000 */
[----:B------:R-:W-:Y:S01]  /*3b80*/  FFMA.FTZ R11, R19, c[0x0][0x2d0], -R12 ;  /* 0x0000b400130b7a23 */ /* 0x000fe2000001080c */
[----:B------:R-:W-:Y:S02]  /*3b90*/  @P0 LEA.HI.X R9, R158, R7, R164, 0x1, P1 ;  /* 0x000000079e090211 */ /* 0x000fe400008f0ca4 */
[C---:B------:R-:W-:Y:S01]  /*3ba0*/  FSETP.NEU.FTZ.AND P1, PT, R2.reuse, -INF , PT ;  /* 0xff8000000200780b */ /* 0x040fe20003f3d000 */
[----:B------:R2:W1:Y:S02]  /*3bb0*/  MUFU.EX2 R248, R11 ;  /* 0x0000000b00f87308 */ /* 0x0004640000000800 */
[----:B------:R4:W-:Y:S04]  /*3bc0*/  @P0 LDGSTS.E.BYPASS.LTC128B.128 [R233+0x3900], [R8.64], !P4 ;  /* 0x0390000008e90fae */ /* 0x0009e8000e101d44 */
[----:B------:R4:W-:Y:S01]  /*3bd0*/  @P0 LDGSTS.E.BYPASS.LTC128B.128 [R233+0x4900], [R8.64+0x40], !P6 ;  /* 0x0490004008e90fae */ /* 0x0009e2000f101d44 */
[----:B-----5:R-:W-:-:S03]  /*3be0*/  FMUL.FTZ R3, R2, c[0x0][0x2d0] ;  /* 0x0000b40002037a20 */ /* 0x020fc60000410000 */
[----:B------:R4:W-:Y:S02]  /*3bf0*/  @P0 LDGSTS.E.BYPASS.LTC128B.128 [R233+0x5900], [R8.64+0x80], !P5 ;  /* 0x0590008008e90fae */ /* 0x0009e4000e901d44 */
[----:B------:R-:W-:Y:S02]  /*3c00*/  FSEL R3, R3, RZ, P1 ;  /* 0x000000ff03037208 */ /* 0x000fe40000800000 */
[----:B------:R-:W-:Y:S01]  /*3c10*/  LDSM.16.MT88.4 R24, [R217+0x100] ;  /* 0x00010000d918783b */ /* 0x000fe20000004200 */
[----:B---3--:R-:W-:Y:S02]  /*3c20*/  FMNMX.FTZ R104, R10, R14, !PT ;  /* 0x0000000e0a687209 */ /* 0x008fe40007810000 */
[----:B-1----:R-:W-:Y:S01]  /*3c30*/  FMNMX.FTZ R4, R5, R13, !PT ;  /* 0x0000000d05047209 */ /* 0x002fe20007810000 */
[--C-:B------:R-:W-:Y:S01]  /*3c40*/  FFMA.FTZ R6, R37, c[0x0][0x2d0], -R3.reuse ;  /* 0x0000b40025067a23 */ /* 0x100fe20000010803 */
[----:B------:R-:W-:Y:S01]  /*3c50*/  LDSM.16.MT88.4 R16, [R218+0x100] ;  /* 0x00010000da10783b */ /* 0x000fe20000004200 */
[--C-:B--2---:R-:W-:Y:S01]  /*3c60*/  FFMA.FTZ R11, R36, c[0x0][0x2d0], -R3.reuse ;  /* 0x0000b400240b7a23 */ /* 0x104fe20000010803 */
[----:B------:R-:W-:Y:S01]  /*3c70*/  FSETP.NEU.FTZ.AND P1, PT, R104, -INF , PT ;  /* 0xff8000006800780b */ /* 0x000fe20003f3d000 */
[----:B------:R1:W-:Y:S01]  /*3c80*/  MUFU.EX2 R243, R6 ;  /* 0x0000000600f37308 */ /* 0x0003e20000000800 */
[--C-:B------:R-:W-:Y:S01]  /*3c90*/  FFMA.FTZ R0, R39, c[0x0][0x2d0], -R3.reuse ;  /* 0x0000b40027007a23 */ /* 0x100fe20000010803 */
[----:B------:R-:W-:Y:S01]  /*3ca0*/  LDSM.16.MT88.4 R20, [R217+0x1100] ;  /* 0x00110000d914783b */ /* 0x000fe20000004200 */
[----:B------:R-:W-:-:S03]  /*3cb0*/  FFMA.FTZ R5, R40, c[0x0][0x2d0], -R3 ;  /* 0x0000b40028057a23 */ /* 0x000fc60000010803 */
[----:B------:R-:W-:Y:S02]  /*3cc0*/  LDSM.16.MT88.4 R28, [R218+0x1100] ;  /* 0x00110000da1c783b */ /* 0x000fe40000004200 */
[----:B------:R2:W-:Y:S02]  /*3cd0*/  MUFU.EX2 R242, R0 ;  /* 0x0000000000f27308 */ /* 0x0005e40000000800 */
[----:B------:R-:W-:Y:S04]  /*3ce0*/  LDSM.16.MT88.4 R32, [R217+0x2100] ;  /* 0x00210000d920783b */ /* 0x000fe80000004200 */
[----:B------:R-:W-:Y:S02]  /*3cf0*/  LDSM.16.MT88.4 R36, [R218+0x2100] ;  /* 0x00210000da24783b */ /* 0x000fe40000004200 */
[----:B------:R-:W-:Y:S02]  /*3d00*/  MUFU.EX2 R245, R11 ;  /* 0x0000000b00f57308 */ /* 0x000fe40000000800 */
[----:B-1----:R-:W1:Y:S04]  /*3d10*/  SHFL.BFLY PT, R6, R4, 0x1, 0x1f ;  /* 0x0c201f0004067f89 */ /* 0x002e6800000e0000 */
[----:B------:R-:W0:Y:S01]  /*3d20*/  LDGDEPBAR ;  /* 0x00000000000079af */ /* 0x000e220000000000 */
[----:B--2---:R-:W-:Y:S01]  /*3d30*/  FMUL.FTZ R0, R104, c[0x0][0x2d0] ;  /* 0x0000b40068007a20 */ /* 0x004fe20000410000 */
[----:B------:R2:W3:Y:S04]  /*3d40*/  MUFU.EX2 R244, R5 ;  /* 0x0000000500f47308 */ /* 0x0004e80000000800 */
[----:B------:R-:W-:-:S05]  /*3d50*/  FSEL R0, R0, RZ, P1 ;  /* 0x000000ff00007208 */ /* 0x000fca0000800000 */
[----:B----4-:R-:W-:-:S04]  /*3d60*/  FFMA.FTZ R9, R43, c[0x0][0x2d0], -R0 ;  /* 0x0000b4002b097a23 */ /* 0x010fc80000010800 */
[----:B------:R-:W-:Y:S01]  /*3d70*/  MUFU.EX2 R240, R9 ;  /* 0x0000000900f07308 */ /* 0x000fe20000000800 */
[----:B--2---:R-:W-:Y:S01]  /*3d80*/  FFMA.FTZ R5, R41, c[0x0][0x2d0], -R0 ;  /* 0x0000b40029057a23 */ /* 0x004fe20000010800 */
[----:B-1----:R-:W-:Y:S02]  /*3d90*/  FMNMX.FTZ R103, R4, R6, !PT ;  /* 0x0000000604677209 */ /* 0x002fe40007810000 */
[----:B------:R-:W-:Y:S02]  /*3da0*/  F2FP.PACK_AB R4, R247, R249 ;  /* 0x000000f9f704723e */ /* 0x000fe400000000ff */
[C---:B------:R-:W-:Y:S01]  /*3db0*/  FSETP.NEU.FTZ.AND P1, PT, R103.reuse, -INF , PT ;  /* 0xff8000006700780b */ /* 0x040fe20003f3d000 */
[----:B------:R-:W-:Y:S01]  /*3dc0*/  FMUL.FTZ R8, R103, c[0x0][0x2d0] ;  /* 0x0000b40067087a20 */ /* 0x000fe20000410000 */
[----:B------:R1:W-:Y:S01]  /*3dd0*/  MUFU.EX2 R239, R5 ;  /* 0x0000000500ef7308 */ /* 0x0003e20000000800 */
[----:B------:R-:W-:Y:S02]  /*3de0*/  F2FP.PACK_AB R6, R248, R246 ;  /* 0x000000f6f806723e */ /* 0x000fe400000000ff */
[----:B---3--:R-:W-:-:S02]  /*3df0*/  F2FP.PACK_AB R7, R244, R242 ;  /* 0x000000f2f407723e */ /* 0x008fc400000000ff */
[----:B------:R-:W-:Y:S01]  /*3e00*/  FSEL R13, R8, RZ, P1 ;  /* 0x000000ff080d7208 */ /* 0x000fe20000800000 */
[----:B------:R-:W-:-:S04]  /*3e10*/  FFMA.FTZ R8, R44, c[0x0][0x2d0], -R0 ;  /* 0x0000b4002c087a23 */ /* 0x000fc80000010800 */
[----:B------:R2:W3:Y:S01]  /*3e20*/  MUFU.EX2 R241, R8 ;  /* 0x0000000800f17308 */ /* 0x0004e20000000800 */
[----:B-1----:R-:W-:Y:S02]  /*3e30*/  FFMA.FTZ R5, R42, c[0x0][0x2d0], -R0 ;  /* 0x0000b4002a057a23 */ /* 0x002fe40000010800 */
[----:B------:R-:W-:Y:S05]  /*3e40*/  LDSM.16.MT88.4 R40, [R218+0x2500] ;  /* 0x00250000da28783b */ /* 0x000fea0000004200 */
[----:B------:R1:W-:Y:S01]  /*3e50*/  MUFU.EX2 R232, R5 ;  /* 0x0000000500e87308 */ /* 0x0003e20000000800 */
[----:B--2---:R-:W-:Y:S01]  /*3e60*/  FFMA.FTZ R8, R46, c[0x0][0x2d0], -R13 ;  /* 0x0000b4002e087a23 */ /* 0x004fe2000001080d */
[----:B---3--:R-:W-:-:S06]  /*3e70*/  F2FP.PACK_AB R10, R241, R240 ;  /* 0x000000f0f10a723e */ /* 0x008fcc00000000ff */
[----:B------:R2:W-:Y:S01]  /*3e80*/  MUFU.EX2 R229, R8 ;  /* 0x0000000800e57308 */ /* 0x0005e20000000800 */
[----:B-1----:R-:W-:-:S07]  /*3e90*/  F2FP.PACK_AB R5, R243, R245 ;  /* 0x000000f5f305723e */ /* 0x002fce00000000ff */
[----:B------:R-:W-:Y:S01]  /*3ea0*/  HMMA.16816.F32 R120, R4, R24, RZ ;  /* 0x000000180478723c */ /* 0x000fe200000018ff */
[----:B--2---:R-:W-:-:S04]  /*3eb0*/  FFMA.FTZ R8, R45, c[0x0][0x2d0], -R13 ;  /* 0x0000b4002d087a23 */ /* 0x004fc8000001080d */
[----:B------:R1:W2:Y:S03]  /*3ec0*/  MUFU.EX2 R228, R8 ;  /* 0x0000000800e47308 */ /* 0x0002a60000000800 */
[C---:B------:R-:W-:Y:S08]  /*3ed0*/  HMMA.16816.F32 R116, R4.reuse, R16, RZ ;  /* 0x000000100474723c */ /* 0x040ff000000018ff */
[----:B------:R-:W-:Y:S01]  /*3ee0*/  HMMA.16816.F32 R112, R4, R20, RZ ;  /* 0x000000140470723c */ /* 0x000fe200000018ff */
[----:B-1----:R-:W-:-:S07]  /*3ef0*/  FFMA.FTZ R8, R47, c[0x0][0x2d0], -R13 ;  /* 0x0000b4002f087a23 */ /* 0x002fce000001080d */
[C---:B------:R-:W-:Y:S01]  /*3f00*/  HMMA.16816.F32 R108, R4.reuse, R28, RZ ;  /* 0x0000001c046c723c */ /* 0x040fe200000018ff */
[----:B--2---:R-:W-:Y:S01]  /*3f10*/  F2FP.PACK_AB R9, R228, R229 ;  /* 0x000000e5e409723e */ /* 0x004fe200000000ff */
[----:B------:R1:W-:Y:S06]  /*3f20*/  MUFU.EX2 R231, R8 ;  /* 0x0000000800e77308 */ /* 0x0003ec0000000800 */
[C---:B------:R-:W-:Y:S08]  /*3f30*/  HMMA.16816.F32 R96, R4.reuse, R32, RZ ;  /* 0x000000200460723c */ /* 0x040ff000000018ff */
[----:B------:R-:W-:Y:S01]  /*3f40*/  HMMA.16816.F32 R92, R4, R36, RZ ;  /* 0x00000024045c723c */ /* 0x000fe200000018ff */
[----:B-1----:R-:W-:-:S04]  /*3f50*/  FFMA.FTZ R8, R48, c[0x0][0x2d0], -R13 ;  /* 0x0000b40030087a23 */ /* 0x002fc8000001080d */
[----:B------:R1:W2:Y:S03]  /*3f60*/  MUFU.EX2 R238, R8 ;  /* 0x0000000800ee7308 */ /* 0x0002a60000000800 */
[C---:B------:R-:W-:Y:S08]  /*3f70*/  HMMA.16816.F32 R88, R4.reuse, R26, RZ ;  /* 0x0000001a0458723c */ /* 0x040ff000000018ff */
[----:B------:R-:W-:Y:S01]  /*3f80*/  HMMA.16816.F32 R84, R4, R18, RZ ;  /* 0x000000120454723c */ /* 0x000fe200000018ff */
[----:B-1----:R-:W-:-:S07]  /*3f90*/  F2FP.PACK_AB R8, R232, R239 ;  /* 0x000000efe808723e */ /* 0x002fce00000000ff */
[----:B------:R-:W-:Y:S01]  /*3fa0*/  HMMA.16816.F32 R80, R4, R22, RZ ;  /* 0x000000160450723c */ /* 0x000fe200000018ff */
[----:B--2---:R-:W-:-:S07]  /*3fb0*/  F2FP.PACK_AB R11, R238, R231 ;  /* 0x000000e7ee0b723e */ /* 0x004fce00000000ff */
[C---:B------:R-:W-:Y:S08]  /*3fc0*/  HMMA.16816.F32 R76, R4.reuse, R30, RZ ;  /* 0x0000001e044c723c */ /* 0x040ff000000018ff */
[C---:B------:R-:W-:Y:S08]  /*3fd0*/  HMMA.16816.F32 R72, R4.reuse, R34, RZ ;  /* 0x000000220448723c */ /* 0x040ff000000018ff */
[----:B------:R-:W-:Y:S07]  /*3fe0*/  HMMA.16816.F32 R64, R4, R38, RZ ;  /* 0x000000260440723c */ /* 0x000fee00000018ff */
[--C-:B------:R-:W-:Y:S01]  /*3ff0*/  FFMA.FTZ R4, R51, c[0x0][0x2d0], -R12.reuse ;  /* 0x0000b40033047a23 */ /* 0x100fe2000001080c */
[C---:B------:R-:W-:Y:S03]  /*4000*/  HMMA.16816.F32 R68, R8.reuse, R24, RZ ;  /* 0x000000180844723c */ /* 0x040fe600000018ff */
[----:B------:R1:W-:Y:S05]  /*4010*/  MUFU.EX2 R230, R4 ;  /* 0x0000000400e67308 */ /* 0x0003ea0000000800 */
[C---:B------:R-:W-:Y:S01]  /*4020*/  HMMA.16816.F32 R136, R8.reuse, R26, RZ ;  /* 0x0000001a0888723c */ /* 0x040fe200000018ff */
[----:B------:R-:W2:Y:S07]  /*4030*/  LDSM.16.MT88.4 R24, [R217+0x500] ;  /* 0x00050000d918783b */ /* 0x000eae0000004200 */
[----:B------:R-:W-:Y:S01]  /*4040*/  HMMA.16816.F32 R60, R8, R16, RZ ;  /* 0x00000010083c723c */ /* 0x000fe200000018ff */
[----:B-1----:R-:W-:-:S04]  /*4050*/  FFMA.FTZ R4, R53, c[0x0][0x2d0], -R12 ;  /* 0x0000b40035047a23 */ /* 0x002fc8000001080c */
[----:B------:R1:W-:Y:S03]  /*4060*/  MUFU.EX2 R236, R4 ;  /* 0x0000000400ec7308 */ /* 0x0003e60000000800 */
[C---:B------:R-:W-:Y:S01]  /*4070*/  HMMA.16816.F32 R128, R8.reuse, R18, RZ ;  /* 0x000000120880723c */ /* 0x040fe200000018ff */
[----:B------:R-:W-:Y:S07]  /*4080*/  LDSM.16.MT88.4 R16, [R217+0x1500] ;  /* 0x00150000d910783b */ /* 0x000fee0000004200 */
[----:B------:R-:W-:Y:S01]  /*4090*/  HMMA.16816.F32 R56, R8, R20, RZ ;  /* 0x000000140838723c */ /* 0x000fe200000018ff */
[----:B-1----:R-:W-:-:S07]  /*40a0*/  FFMA.FTZ R4, R52, c[0x0][0x2d0], -R12 ;  /* 0x0000b40034047a23 */ /* 0x002fce000001080c */
[C---:B------:R-:W-:Y:S01]  /*40b0*/  HMMA.16816.F32 R124, R8.reuse, R22, RZ ;  /* 0x00000016087c723c */ /* 0x040fe200000018ff */
[----:B------:R-:W1:Y:S01]  /*40c0*/  LDSM.16.MT88.4 R20, [R218+0x500] ;  /* 0x00050000da14783b */ /* 0x000e620000004200 */
[----:B------:R3:W-:Y:S06]  /*40d0*/  MUFU.EX2 R235, R4 ;  /* 0x0000000400eb7308 */ /* 0x0007ec0000000800 */
[C---:B------:R-:W-:Y:S08]  /*40e0*/  HMMA.16816.F32 R140, R8.reuse, R30, RZ ;  /* 0x0000001e088c723c */ /* 0x040ff000000018ff */
[----:B------:R-:W-:Y:S01]  /*40f0*/  HMMA.16816.F32 R48, R8, R32, RZ ;  /* 0x000000200830723c */ /* 0x000fe200000018ff */
[----:B---3--:R-:W-:-:S04]  /*4100*/  FFMA.FTZ R4, R54, c[0x0][0x2d0], -R12 ;  /* 0x0000b40036047a23 */ /* 0x008fc8000001080c */
[----:B------:R3:W4:Y:S03]  /*4110*/  MUFU.EX2 R234, R4 ;  /* 0x0000000400ea7308 */ /* 0x0007260000000800 */
[C---:B------:R-:W-:Y:S01]  /*4120*/  HMMA.16816.F32 R152, R8.reuse, R34, RZ ;  /* 0x000000220898723c */ /* 0x040fe200000018ff */
[----:B------:R-:W5:Y:S07]  /*4130*/  LDSM.16.MT88.4 R32, [R217+0x2500] ;  /* 0x00250000d920783b */ /* 0x000f6e0000004200 */
[----:B------:R-:W-:Y:S01]  /*4140*/  HMMA.16816.F32 R44, R8, R36, RZ ;  /* 0x00000024082c723c */ /* 0x000fe200000018ff */
[----:B---3--:R-:W-:-:S07]  /*4150*/  FFMA.FTZ R4, R55, c[0x0][0x2d0], -R3 ;  /* 0x0000b40037047a23 */ /* 0x008fce0000010803 */
[C---:B------:R-:W-:Y:S01]  /*4160*/  HMMA.16816.F32 R156, R8.reuse, R38, RZ ;  /* 0x00000026089c723c */ /* 0x040fe200000018ff */
[----:B----4-:R-:W-:Y:S01]  /*4170*/  F2FP.PACK_AB R6, R234, R235 ;  /* 0x000000ebea06723e */ /* 0x010fe200000000ff */
[----:B------:R-:W-:Y:S01]  /*4180*/  LDSM.16.MT88.4 R36, [R218+0x2900] ;  /* 0x00290000da24783b */ /* 0x000fe20000004200 */
[----:B------:R3:W-:Y:S05]  /*4190*/  MUFU.EX2 R224, R4 ;  /* 0x0000000400e07308 */ /* 0x0007ea0000000800 */
[----:B------:R-:W-:Y:S01]  /*41a0*/  HMMA.16816.F32 R52, R8, R28, RZ ;  /* 0x0000001c0834723c */ /* 0x000fe200000018ff */
[----:B------:R-:W4:Y:S06]  /*41b0*/  LDSM.16.MT88.4 R28, [R218+0x1500] ;  /* 0x00150000da1c783b */ /* 0x000f2c0000004200 */
[----:B------:R-:W-:-:S02]  /*41c0*/  FFMA.FTZ R8, R133, c[0x0][0x2d0], -R0 ;  /* 0x0000b40085087a23 */ /* 0x000fc40000010800 */
[----:B------:R-:W-:Y:S02]  /*41d0*/  FADD.FTZ R9, R229, R228 ;  /* 0x000000e4e5097221 */ /* 0x000fe40000010000 */
[----:B------:R1:W-:Y:S01]  /*41e0*/  MUFU.EX2 R204, R8 ;  /* 0x0000000800cc7308 */ /* 0x0003e20000000800 */
[----:B---3--:R-:W-:Y:S02]  /*41f0*/  FFMA.FTZ R4, R100, c[0x0][0x2d0], -R3 ;  /* 0x0000b40064047a23 */ /* 0x008fe40000010803 */
[----:B------:R-:W-:-:S05]  /*4200*/  FADD.FTZ R11, R231, R9 ;  /* 0x00000009e70b7221 */ /* 0x000fca0000010000 */
[----:B------:R3:W2:Y:S01]  /*4210*/  MUFU.EX2 R227, R4 ;  /* 0x0000000400e37308 */ /* 0x0006a20000000800 */
[----:B-1----:R-:W-:-:S07]  /*4220*/  FFMA.FTZ R8, R132, c[0x0][0x2d0], -R0 ;  /* 0x0000b40084087a23 */ /* 0x002fce0000010800 */
[----:B------:R1:W-:Y:S01]  /*4230*/  MUFU.EX2 R202, R8 ;  /* 0x0000000800ca7308 */ /* 0x0003e20000000800 */
[----:B---3--:R-:W-:Y:S01]  /*4240*/  FFMA.FTZ R4, R101, c[0x0][0x2d0], -R3 ;  /* 0x0000b40065047a23 */ /* 0x008fe20000010803 */
[----:B--2---:R-:W-:-:S06]  /*4250*/  F2FP.PACK_AB R5, R227, R224 ;  /* 0x000000e0e305723e */ /* 0x004fcc00000000ff */
[----:B------:R2:W-:Y:S01]  /*4260*/  MUFU.EX2 R226, R4 ;  /* 0x0000000400e27308 */ /* 0x0005e20000000800 */
[----:B-1----:R-:W-:-:S07]  /*4270*/  FFMA.FTZ R8, R134, c[0x0][0x2d0], -R13 ;  /* 0x0000b40086087a23 */ /* 0x002fce000001080d */
[----:B------:R1:W-:Y:S01]  /*4280*/  MUFU.EX2 R198, R8 ;  /* 0x0000000800c67308 */ /* 0x0003e20000000800 */
[----:B--2---:R-:W-:-:S07]  /*4290*/  FFMA.FTZ R4, R105, c[0x0][0x2d0], -R3 ;  /* 0x0000b40069047a23 */ /* 0x004fce0000010803 */
[----:B------:R2:W3:Y:S01]  /*42a0*/  MUFU.EX2 R225, R4 ;  /* 0x0000000400e17308 */ /* 0x0004e20000000800 */
[----:B-1----:R-:W-:-:S07]  /*42b0*/  FFMA.FTZ R8, R135, c[0x0][0x2d0], -R13 ;  /* 0x0000b40087087a23 */ /* 0x002fce000001080d */
[----:B------:R1:W-:Y:S01]  /*42c0*/  MUFU.EX2 R199, R8 ;  /* 0x0000000800c77308 */ /* 0x0003e20000000800 */
[----:B--2---:R-:W-:Y:S01]  /*42d0*/  FFMA.FTZ R4, R106, c[0x0][0x2d0], -R0 ;  /* 0x0000b4006a047a23 */ /* 0x004fe20000010800 */
[----:B---3--:R-:W-:-:S06]  /*42e0*/  F2FP.PACK_AB R7, R225, R226 ;  /* 0x000000e2e107723e */ /* 0x008fcc00000000ff */
[----:B------:R2:W-:Y:S01]  /*42f0*/  MUFU.EX2 R207, R4 ;  /* 0x0000000400cf7308 */ /* 0x0005e20000000800 */
[----:B-1----:R-:W-:-:S07]  /*4300*/  FFMA.FTZ R8, R160, c[0x0][0x2d0], -R13 ;  /* 0x0000b400a0087a23 */ /* 0x002fce000001080d */
[----:B------:R1:W-:Y:S01]  /*4310*/  MUFU.EX2 R197, R8 ;  /* 0x0000000800c57308 */ /* 0x0003e20000000800 */
[----:B--2---:R-:W-:-:S07]  /*4320*/  FFMA.FTZ R4, R107, c[0x0][0x2d0], -R0 ;  /* 0x0000b4006b047a23 */ /* 0x004fce0000010800 */
[----:B------:R2:W3:Y:S01]  /*4330*/  MUFU.EX2 R206, R4 ;  /* 0x0000000400ce7308 */ /* 0x0004e20000000800 */
[----:B-1----:R-:W-:-:S07]  /*4340*/  FFMA.FTZ R8, R161, c[0x0][0x2d0], -R13 ;  /* 0x0000b400a1087a23 */ /* 0x002fce000001080d */
[----:B------:R1:W1:Y:S01]  /*4350*/  MUFU.EX2 R196, R8 ;  /* 0x0000000800c47308 */ /* 0x0002620000000800 */
[----:B--2---:R-:W-:-:S07]  /*4360*/  F2FP.PACK_AB R4, R236, R230 ;  /* 0x000000e6ec04723e */ /* 0x004fce00000000ff */
[----:B------:R-:W-:Y:S01]  /*4370*/  HMMA.16816.F32 R168, R4, R24, R120 ;  /* 0x0000001804a8723c */ /* 0x000fe20000001878 */
[----:B-1----:R-:W-:-:S07]  /*4380*/  FFMA.FTZ R8, R173, c[0x0][0x2d0], -R12 ;  /* 0x0000b400ad087a23 */ /* 0x002fce000001080c */
[C---:B------:R-:W-:Y:S01]  /*4390*/  HMMA.16816.F32 R164, R4.reuse, R20, R116 ;  /* 0x0000001404a4723c */ /* 0x040fe20000001874 */
[----:B------:R1:W-:Y:S07]  /*43a0*/  MUFU.EX2 R195, R8 ;  /* 0x0000000800c37308 */ /* 0x0003ee0000000800 */
[C---:B------:R-:W-:Y:S08]  /*43b0*/  HMMA.16816.F32 R148, R4.reuse, R16, R112 ;  /* 0x000000100494723c */ /* 0x040ff00000001870 */
[----:B-----5:R-:W-:Y:S01]  /*43c0*/  HMMA.16816.F32 R120, R4, R32, R96 ;  /* 0x000000200478723c */ /* 0x020fe20000001860 */
[----:B-1----:R-:W-:-:S04]  /*43d0*/  FFMA.FTZ R8, R172, c[0x0][0x2d0], -R12 ;  /* 0x0000b400ac087a23 */ /* 0x002fc8000001080c */
[----:B------:R1:W2:Y:S03]  /*43e0*/  MUFU.EX2 R194, R8 ;  /* 0x0000000800c27308 */ /* 0x0002a60000000800 */
[C---:B------:R-:W-:Y:S08]  /*43f0*/  HMMA.16816.F32 R112, R4.reuse, R40, R92 ;  /* 0x000000280470723c */ /* 0x040ff0000000185c */
[----:B------:R-:W-:Y:S01]  /*4400*/  HMMA.16816.F32 R116, R4, R26, R88 ;  /* 0x0000001a0474723c */ /* 0x000fe20000001858 */
[----:B-1----:R-:W-:-:S07]  /*4410*/  FFMA.FTZ R8, R163, c[0x0][0x2d0], -R12 ;  /* 0x0000b400a3087a23 */ /* 0x002fce000001080c */
[C---:B------:R-:W-:Y:S01]  /*4420*/  HMMA.16816.F32 R132, R4.reuse, R22, R84 ;  /* 0x000000160484723c */ /* 0x040fe20000001854 */
[----:B------:R1:W-:Y:S07]  /*4430*/  MUFU.EX2 R193, R8 ;  /* 0x0000000800c17308 */ /* 0x0003ee0000000800 */
[C---:B----4-:R-:W-:Y:S08]  /*4440*/  HMMA.16816.F32 R144, R4.reuse, R28, R108 ;  /* 0x0000001c0490723c */ /* 0x050ff0000000186c */
[----:B------:R-:W-:Y:S01]  /*4450*/  HMMA.16816.F32 R96, R4, R18, R80 ;  /* 0x000000120460723c */ /* 0x000fe20000001850 */
[----:B-1----:R-:W-:-:S04]  /*4460*/  FFMA.FTZ R8, R162, c[0x0][0x2d0], -R12 ;  /* 0x0000b400a2087a23 */ /* 0x002fc8000001080c */
[----:B------:R1:W4:Y:S03]  /*4470*/  MUFU.EX2 R192, R8 ;  /* 0x0000000800c07308 */ /* 0x0003260000000800 */
[C---:B------:R-:W-:Y:S08]  /*4480*/  HMMA.16816.F32 R92, R4.reuse, R30, R76 ;  /* 0x0000001e045c723c */ /* 0x040ff0000000184c */
[----:B------:R-:W-:Y:S01]  /*4490*/  HMMA.16816.F32 R88, R4, R34, R72 ;  /* 0x000000220458723c */ /* 0x000fe20000001848 */
[----:B-1----:R-:W-:-:S07]  /*44a0*/  FFMA.FTZ R8, R175, c[0x0][0x2d0], -R3 ;  /* 0x0000b400af087a23 */ /* 0x002fce0000010803 */
[----:B------:R-:W-:Y:S01]  /*44b0*/  HMMA.16816.F32 R84, R4, R42, R64 ;  /* 0x0000002a0454723c */ /* 0x000fe20000001840 */
[----:B------:R1:W-:Y:S06]  /*44c0*/  MUFU.EX2 R178, R8 ;  /* 0x0000000800b27308 */ /* 0x0003ec0000000800 */
[----:B---3--:R-:W-:Y:S02]  /*44d0*/  F2FP.PACK_AB R4, R206, R207 ;  /* 0x000000cfce04723e */ /* 0x008fe400000000ff */
[----:B------:R-:W-:Y:S02]  /*44e0*/  F2FP.PACK_AB R6, R202, R204 ;  /* 0x000000ccca06723e */ /* 0x000fe400000000ff */
[----:B------:R-:W-:-:S02]  /*44f0*/  F2FP.PACK_AB R5, R199, R198 ;  /* 0x000000c6c705723e */ /* 0x000fc400000000ff */
[----:B------:R-:W-:Y:S01]  /*4500*/  F2FP.PACK_AB R7, R196, R197 ;  /* 0x000000c5c407723e */ /* 0x000fe200000000ff */
[----:B-1----:R-:W-:-:S06]  /*4510*/  FFMA.FTZ R8, R174, c[0x0][0x2d0], -R3 ;  /* 0x0000b400ae087a23 */ /* 0x002fcc0000010803 */
[C---:B------:R-:W-:Y:S01]  /*4520*/  HMMA.16816.F32 R80, R4.reuse, R24, R68 ;  /* 0x000000180450723c */ /* 0x040fe20000001844 */
[----:B------:R1:W3:Y:S07]  /*4530*/  MUFU.EX2 R177, R8 ;  /* 0x0000000800b17308 */ /* 0x0002ee0000000800 */
[C---:B------:R-:W-:Y:S08]  /*4540*/  HMMA.16816.F32 R64, R4.reuse, R32, R48 ;  /* 0x000000200440723c */ /* 0x040ff00000001830 */
[----:B------:R-:W-:Y:S01]  /*4550*/  HMMA.16816.F32 R76, R4, R20, R60 ;  /* 0x00000014044c723c */ /* 0x000fe2000000183c */
[----:B-1----:R-:W-:-:S04]  /*4560*/  FFMA.FTZ R8, R176, c[0x0][0x2d0], -R3 ;  /* 0x0000b400b0087a23 */ /* 0x002fc80000010803 */
[----:B------:R1:W-:Y:S03]  /*4570*/  MUFU.EX2 R175, R8 ;  /* 0x0000000800af7308 */ /* 0x0003e60000000800 */
[C---:B------:R-:W-:Y:S08]  /*4580*/  HMMA.16816.F32 R72, R4.reuse, R16, R56 ;  /* 0x000000100448723c */ /* 0x040ff00000001838 */
[----:B------:R-:W-:Y:S01]  /*4590*/  HMMA.16816.F32 R68, R4, R28, R52 ;  /* 0x0000001c0444723c */ /* 0x000fe20000001834 */
[----:B-1----:R-:W-:-:S07]  /*45a0*/  FFMA.FTZ R8, R179, c[0x0][0x2d0], -R3 ;  /* 0x0000b400b3087a23 */ /* 0x002fce0000010803 */
[C---:B------:R-:W-:Y:S01]  /*45b0*/  HMMA.16816.F32 R180, R4.reuse, R40, R44 ;  /* 0x0000002804b4723c */ /* 0x040fe2000000182c */
[----:B------:R1:W5:Y:S07]  /*45c0*/  MUFU.EX2 R176, R8 ;  /* 0x0000000800b07308 */ /* 0x00036e0000000800 */
[C---:B------:R-:W-:Y:S01]  /*45d0*/  HMMA.16816.F32 R48, R4.reuse, R18, R124 ;  /* 0x000000120430723c */ /* 0x040fe2000000187c */
[----:B------:R-:W2:Y:S07]  /*45e0*/  LDSM.16.MT88.4 R16, [R218+0x900] ;  /* 0x00090000da10783b */ /* 0x000eae0000004200 */
[C---:B------:R-:W-:Y:S01]  /*45f0*/  HMMA.16816.F32 R60, R4.reuse, R26, R136 ;  /* 0x0000001a043c723c */ /* 0x040fe20000001888 */
[--C-:B-1----:R-:W-:Y:S01]  /*4600*/  FFMA.FTZ R8, R184, c[0x0][0x2d0], -R0.reuse ;  /* 0x0000b400b8087a23 */ /* 0x102fe20000010800 */
[----:B------:R-:W1:Y:S03]  /*4610*/  LDSM.16.MT88.4 R24, [R217+0x900] ;  /* 0x00090000d918783b */ /* 0x000e660000004200 */
[----:B------:R3:W-:Y:S01]  /*4620*/  MUFU.EX2 R174, R8 ;  /* 0x0000000800ae7308 */ /* 0x0007e20000000800 */
[----:B------:R-:W-:Y:S02]  /*4630*/  LDSM.16.MT88.4 R136, [R218+0xd00] ;  /* 0x000d0000da88783b */ /* 0x000fe40000004200 */
[C---:B------:R-:W-:Y:S02]  /*4640*/  HMMA.16816.F32 R52, R4.reuse, R22, R128 ;  /* 0x000000160434723c */ /* 0x040fe40000001880 */
[----:B------:R-:W1:Y:S06]  /*4650*/  LDSM.16.MT88.4 R20, [R217+0x1900] ;  /* 0x00190000d914783b */ /* 0x000e6c0000004200 */
[----:B------:R-:W-:Y:S01]  /*4660*/  HMMA.16816.F32 R44, R4, R30, R140 ;  /* 0x0000001e042c723c */ /* 0x000fe2000000188c */
[----:B------:R-:W1:Y:S01]  /*4670*/  LDSM.16.MT88.4 R28, [R218+0x1900] ;  /* 0x00190000da1c783b */ /* 0x000e620000004200 */
[----:B---3--:R-:W-:-:S06]  /*4680*/  FFMA.FTZ R8, R186, c[0x0][0x2d0], -R0 ;  /* 0x0000b400ba087a23 */ /* 0x008fcc0000010800 */
[C---:B------:R-:W-:Y:S01]  /*4690*/  HMMA.16816.F32 R56, R4.reuse, R34, R152 ;  /* 0x000000220438723c */ /* 0x040fe20000001898 */
[----:B------:R3:W1:Y:S01]  /*46a0*/  MUFU.EX2 R107, R8 ;  /* 0x00000008006b7308 */ /* 0x0006620000000800 */
[----:B------:R-:W1:Y:S04]  /*46b0*/  LDSM.16.MT88.4 R32, [R217+0x2900] ;  /* 0x00290000d920783b */ /* 0x000e680000004200 */
[----:B------:R-:W1:Y:S02]  /*46c0*/  LDSM.16.MT88.4 R152, [R217+0x1d00] ;  /* 0x001d0000d998783b */ /* 0x000e640000004200 */
[----:B------:R-:W-:Y:S07]  /*46d0*/  HMMA.16816.F32 R40, R4, R42, R156 ;  /* 0x0000002a0428723c */ /* 0x000fee000000189c */
[----:B--2---:R-:W-:Y:S01]  /*46e0*/  F2FP.PACK_AB R4, R194, R195 ;  /* 0x000000c3c204723e */ /* 0x004fe200000000ff */
[----:B---3--:R-:W-:Y:S01]  /*46f0*/  FFMA.FTZ R8, R187, c[0x0][0x2d0], -R0 ;  /* 0x0000b400bb087a23 */ /* 0x008fe20000010800 */
[----:B----4-:R-:W-:-:S02]  /*4700*/  F2FP.PACK_AB R6, R192, R193 ;  /* 0x000000c1c006723e */ /* 0x010fc400000000ff */
[----:B------:R-:W-:Y:S01]  /*4710*/  F2FP.PACK_AB R5, R177, R178 ;  /* 0x000000b2b105723e */ /* 0x000fe200000000ff */
[----:B------:R2:W-:Y:S01]  /*4720*/  MUFU.EX2 R172, R8 ;  /* 0x0000000800ac7308 */ /* 0x0005e20000000800 */
[----:B-----5:R-:W-:-:S07]  /*4730*/  F2FP.PACK_AB R7, R176, R175 ;  /* 0x000000afb007723e */ /* 0x020fce00000000ff */
[----:B------:R-:W-:Y:S01]  /*4740*/  HMMA.16816.F32 R128, R4, R16, R164 ;  /* 0x000000100480723c */ /* 0x000fe200000018a4 */
[----:B--2---:R-:W-:-:S07]  /*4750*/  FFMA.FTZ R8, R185, c[0x0][0x2d0], -R0 ;  /* 0x0000b400b9087a23 */ /* 0x004fce0000010800 */
[C---:B-1----:R-:W-:Y:S01]  /*4760*/  HMMA.16816.F32 R108, R4.reuse, R24, R168 ;  /* 0x00000018046c723c */ /* 0x042fe200000018a8 */
[----:B------:R-:W-:Y:S01]  /*4770*/  LDSM.16.MT88.4 R168, [R218+0x1d00] ;  /* 0x001d0000daa8783b */ /* 0x000fe20000004200 */
[----:B------:R1:W2:Y:S06]  /*4780*/  MUFU.EX2 R173, R8 ;  /* 0x0000000800ad7308 */ /* 0x0002ac0000000800 */
[C---:B------:R-:W-:Y:S08]  /*4790*/  HMMA.16816.F32 R148, R4.reuse, R20, R148 ;  /* 0x000000140494723c */ /* 0x040ff00000001894 */
[----:B------:R-:W-:Y:S01]  /*47a0*/  HMMA.16816.F32 R160, R4, R28, R144 ;  /* 0x0000001c04a0723c */ /* 0x000fe20000001890 */
[----:B-1----:R-:W-:-:S04]  /*47b0*/  FFMA.FTZ R8, R191, c[0x0][0x2d0], -R13 ;  /* 0x0000b400bf087a23 */ /* 0x002fc8000001080d */
[----:B------:R1:W-:Y:S03]  /*47c0*/  MUFU.EX2 R106, R8 ;  /* 0x00000008006a7308 */ /* 0x0003e60000000800 */
[C---:B------:R-:W-:Y:S01]  /*47d0*/  HMMA.16816.F32 R184, R4.reuse, R32, R120 ;  /* 0x0000002004b8723c */ /* 0x040fe20000001878 */
[----:B------:R-:W-:Y:S07]  /*47e0*/  LDSM.16.MT88.4 R120, [R217+0xd00] ;  /* 0x000d0000d978783b */ /* 0x000fee0000004200 */
[----:B------:R-:W-:Y:S01]  /*47f0*/  HMMA.16816.F32 R116, R4, R26, R116 ;  /* 0x0000001a0474723c */ /* 0x000fe20000001874 */
[----:B-1----:R-:W-:-:S07]  /*4800*/  FFMA.FTZ R8, R190, c[0x0][0x2d0], -R13 ;  /* 0x0000b400be087a23 */ /* 0x002fce000001080d */
[C---:B------:R-:W-:Y:S01]  /*4810*/  HMMA.16816.F32 R132, R4.reuse, R18, R132 ;  /* 0x000000120484723c */ /* 0x040fe20000001884 */
[----:B------:R1:W3:Y:S07]  /*4820*/  MUFU.EX2 R105, R8 ;  /* 0x0000000800697308 */ /* 0x0002ee0000000800 */
[C---:B------:R-:W-:Y:S08]  /*4830*/  HMMA.16816.F32 R96, R4.reuse, R22, R96 ;  /* 0x000000160460723c */ /* 0x040ff00000001860 */
[----:B------:R-:W-:Y:S01]  /*4840*/  HMMA.16816.F32 R164, R4, R30, R92 ;  /* 0x0000001e04a4723c */ /* 0x000fe2000000185c */
[----:B-1----:R-:W-:-:S04]  /*4850*/  FFMA.FTZ R8, R189, c[0x0][0x2d0], -R13 ;  /* 0x0000b400bd087a23 */ /* 0x002fc8000001080d */
[----:B------:R1:W-:Y:S03]  /*4860*/  MUFU.EX2 R101, R8 ;  /* 0x0000000800657308 */ /* 0x0003e60000000800 */
[----:B------:R-:W-:Y:S01]  /*4870*/  HMMA.16816.F32 R88, R4, R34, R88 ;  /* 0x000000220458723c */ /* 0x000fe20000001858 */
[----:B-1----:R-:W-:-:S07]  /*4880*/  FFMA.FTZ R8, R188, c[0x0][0x2d0], -R13 ;  /* 0x0000b400bc087a23 */ /* 0x002fce000001080d */
[C---:B------:R-:W-:Y:S01]  /*4890*/  HMMA.16816.F32 R188, R4.reuse, R36, R112 ;  /* 0x0000002404bc723c */ /* 0x040fe20000001870 */
[----:B------:R1:W4:Y:S07]  /*48a0*/  MUFU.EX2 R100, R8 ;  /* 0x0000000800647308 */ /* 0x00032e0000000800 */
[----:B------:R-:W-:Y:S07]  /*48b0*/  HMMA.16816.F32 R112, R4, R38, R84 ;  /* 0x000000260470723c */ /* 0x000fee0000001854 */
[----:B------:R-:W-:-:S02]  /*48c0*/  F2FP.PACK_AB R4, R107, R174 ;  /* 0x000000ae6b04723e */ /* 0x000fc400000000ff */
[----:B--2---:R-:W-:Y:S01]  /*48d0*/  F2FP.PACK_AB R6, R173, R172 ;  /* 0x000000acad06723e */ /* 0x004fe200000000ff */
[----:B-1----:R-:W-:Y:S01]  /*48e0*/  FFMA.FTZ R8, R205, c[0x0][0x2d0], -R12 ;  /* 0x0000b400cd087a23 */ /* 0x002fe2000001080c */
[----:B---3--:R-:W-:Y:S02]  /*48f0*/  F2FP.PACK_AB R5, R105, R106 ;  /* 0x0000006a6905723e */ /* 0x008fe400000000ff */
[----:B----4-:R-:W-:-:S07]  /*4900*/  F2FP.PACK_AB R7, R100, R101 ;  /* 0x000000656407723e */ /* 0x010fce00000000ff */
[C---:B------:R-:W-:Y:S01]  /*4910*/  HMMA.16816.F32 R60, R4.reuse, R26, R60 ;  /* 0x0000001a043c723c */ /* 0x040fe2000000183c */
[----:B------:R1:W-:Y:S07]  /*4920*/  MUFU.EX2 R27, R8 ;  /* 0x00000008001b7308 */ /* 0x0003ee0000000800 */
[C---:B------:R-:W-:Y:S01]  /*4930*/  HMMA.16816.F32 R156, R4.reuse, R24, R80 ;  /* 0x00000018049c723c */ /* 0x040fe20000001850 */
[----:B------:R-:W2:Y:S07]  /*4940*/  LDSM.16.MT88.4 R80, [R217+0x2d00] ;  /* 0x002d0000d950783b */ /* 0x000eae0000004200 */
[----:B------:R-:W-:Y:S01]  /*4950*/  HMMA.16816.F32 R48, R4, R22, R48 ;  /* 0x000000160430723c */ /* 0x000fe20000001830 */
[----:B-1----:R-:W-:-:S04]  /*4960*/  FFMA.FTZ R8, R210, c[0x0][0x2d0], -R12 ;  /* 0x0000b400d2087a23 */ /* 0x002fc8000001080c */
[----:B------:R1:W3:Y:S03]  /*4970*/  MUFU.EX2 R26, R8 ;  /* 0x00000008001a7308 */ /* 0x0002e60000000800 */
[C---:B------:R-:W-:Y:S08]  /*4980*/  HMMA.16816.F32 R140, R4.reuse, R20, R72 ;  /* 0x00000014048c723c */ /* 0x040ff00000001848 */
[----:B------:R-:W-:Y:S01]  /*4990*/  HMMA.16816.F32 R52, R4, R18, R52 ;  /* 0x000000120434723c */ /* 0x000fe20000001834 */
[----:B-1----:R-:W-:Y:S01]  /*49a0*/  FFMA.FTZ R8, R211, c[0x0][0x2d0], -R12 ;  /* 0x0000b400d3087a23 */ /* 0x002fe2000001080c */
[----:B---3--:R-:W-:-:S06]  /*49b0*/  F2FP.PACK_AB R92, R26, R27 ;  /* 0x0000001b1a5c723e */ /* 0x008fcc00000000ff */
[C---:B------:R-:W-:Y:S01]  /*49c0*/  HMMA.16816.F32 R124, R4.reuse, R16, R76 ;  /* 0x00000010047c723c */ /* 0x040fe2000000184c */
[----:B------:R1:W-:Y:S07]  /*49d0*/  MUFU.EX2 R25, R8 ;  /* 0x0000000800197308 */ /* 0x0003ee0000000800 */
[C---:B------:R-:W-:Y:S08]  /*49e0*/  HMMA.16816.F32 R68, R4.reuse, R28, R68 ;  /* 0x0000001c0444723c */ /* 0x040ff00000001844 */
        /* <DEDUP_REMOVED lines=9> */
[----:B------:R-:W-:Y:S01]  /*4a80*/  HMMA.16816.F32 R40, R4, R38, R40 ;  /* 0x000000260428723c */ /* 0x000fe20000001828 */
[----:B------:R-:W3:Y:S01]  /*4a90*/  LDSM.16.MT88.4 R4, [R218+0x2d00] ;  /* 0x002d0000da04783b */ /* 0x000ee20000004200 */
[----:B-1----:R-:W-:-:S04]  /*4aa0*/  FFMA.FTZ R8, R203, c[0x0][0x2d0], -R3 ;  /* 0x0000b400cb087a23 */ /* 0x002fc80000010803 */
[----:B------:R1:W4:Y:S02]  /*4ab0*/  MUFU.EX2 R22, R8 ;  /* 0x0000000800167308 */ /* 0x0003240000000800 */
[--C-:B-1----:R-:W-:Y:S01]  /*4ac0*/  FFMA.FTZ R8, R201, c[0x0][0x2d0], -R3.reuse ;  /* 0x0000b400c9087a23 */ /* 0x102fe20000010803 */
[----:B----4-:R-:W-:Y:S01]  /*4ad0*/  F2FP.PACK_AB R93, R22, R23 ;  /* 0x00000017165d723e */ /* 0x010fe200000000ff */
[----:B------:R-:W-:-:S04]  /*4ae0*/  FFMA.FTZ R3, R209, c[0x0][0x2d0], -R3 ;  /* 0x0000b400d1037a23 */ /* 0x000fc80000010803 */
[----:B------:R1:W-:Y:S08]  /*4af0*/  MUFU.EX2 R20, R8 ;  /* 0x0000000800147308 */ /* 0x0003f00000000800 */
[----:B------:R4:W5:Y:S01]  /*4b00*/  MUFU.EX2 R21, R3 ;  /* 0x0000000300157308 */ /* 0x0009620000000800 */
[----:B-1----:R-:W-:-:S04]  /*4b10*/  FADD.FTZ R8, R249, R247 ;  /* 0x000000f7f9087221 */ /* 0x002fc80000010000 */
[----:B------:R-:W-:Y:S02]  /*4b20*/  FADD.FTZ R10, R246, R8 ;  /* 0x00000008f60a7221 */ /* 0x000fe40000010000 */
[----:B----4-:R-:W-:Y:S01]  /*4b30*/  FFMA.FTZ R3, R208, c[0x0][0x2d0], -R0 ;  /* 0x0000b400d0037a23 */ /* 0x010fe20000010800 */
[----:B-----5:R-:W-:-:S03]  /*4b40*/  F2FP.PACK_AB R95, R21, R20 ;  /* 0x00000014155f723e */ /* 0x020fc600000000ff */
[----:B------:R1:W-:Y:S04]  /*4b50*/  MUFU.EX2 R19, R3 ;  /* 0x0000000300137308 */ /* 0x0003e80000000800 */
[C---:B------:R-:W-:Y:S08]  /*4b60*/  HMMA.16816.F32 R144, R92.reuse, R152, R148 ;  /* 0x000000985c90723c */ /* 0x040ff00000001894 */
[----:B------:R-:W-:Y:S01]  /*4b70*/  HMMA.16816.F32 R148, R92, R154, R96 ;  /* 0x0000009a5c94723c */ /* 0x000fe20000001860 */
[----:B-1----:R-:W-:-:S04]  /*4b80*/  FFMA.FTZ R3, R15, c[0x0][0x2d0], -R0 ;  /* 0x0000b4000f037a23 */ /* 0x002fc80000010800 */
[----:B------:R1:W4:Y:S03]  /*4b90*/  MUFU.EX2 R18, R3 ;  /* 0x0000000300127308 */ /* 0x0003260000000800 */
[C---:B--2---:R-:W-:Y:S08]  /*4ba0*/  HMMA.16816.F32 R76, R92.reuse, R82, R88 ;  /* 0x000000525c4c723c */ /* 0x044ff00000001858 */
[----:B---3--:R-:W-:Y:S01]  /*4bb0*/  HMMA.16816.F32 R88, R92, R4, R188 ;  /* 0x000000045c58723c */ /* 0x008fe200000018bc */
[--C-:B-1----:R-:W-:Y:S01]  /*4bc0*/  FFMA.FTZ R3, R215, c[0x0][0x2d0], -R0.reuse ;  /* 0x0000b400d7037a23 */ /* 0x102fe20000010800 */
[----:B----4-:R-:W-:Y:S01]  /*4bd0*/  F2FP.PACK_AB R96, R18, R19 ;  /* 0x000000131260723e */ /* 0x010fe200000000ff */
[----:B------:R-:W-:-:S05]  /*4be0*/  FFMA.FTZ R0, R222, c[0x0][0x2d0], -R0 ;  /* 0x0000b400de007a23 */ /* 0x000fca0000010800 */
[C---:B------:R-:W-:Y:S01]  /*4bf0*/  HMMA.16816.F32 R108, R92.reuse, R120, R108 ;  /* 0x000000785c6c723c */ /* 0x040fe2000000186c */
[----:B------:R1:W-:Y:S07]  /*4c00*/  MUFU.EX2 R17, R3 ;  /* 0x0000000300117308 */ /* 0x0003ee0000000800 */
[C---:B------:R-:W-:Y:S01]  /*4c10*/  HMMA.16816.F32 R116, R92.reuse, R122, R116 ;  /* 0x0000007a5c74723c */ /* 0x040fe20000001874 */
[----:B------:R2:W3:Y:S07]  /*4c20*/  MUFU.EX2 R16, R0 ;  /* 0x0000000000107308 */ /* 0x0004ee0000000800 */
[----:B------:R-:W-:Y:S01]  /*4c30*/  HMMA.16816.F32 R128, R92, R136, R128 ;  /* 0x000000885c80723c */ /* 0x000fe20000001880 */
[----:B-1----:R-:W-:-:S04]  /*4c40*/  FADD.FTZ R3, R245, R243 ;  /* 0x000000f3f5037221 */ /* 0x002fc80000010000 */
[----:B------:R-:W-:Y:S02]  /*4c50*/  FADD.FTZ R9, R242, R3 ;  /* 0x00000003f2097221 */ /* 0x000fe40000010000 */
[----:B------:R-:W-:Y:S01]  /*4c60*/  FADD.FTZ R3, R248, R10 ;  /* 0x0000000af8037221 */ /* 0x000fe20000010000 */
[----:B------:R-:W-:Y:S01]  /*4c70*/  HMMA.16816.F32 R132, R92, R138, R132 ;  /* 0x0000008a5c84723c */ /* 0x000fe20000001884 */
[----:B--2---:R-:W-:Y:S01]  /*4c80*/  FFMA.FTZ R0, R237, c[0x0][0x2d0], -R13 ;  /* 0x0000b400ed007a23 */ /* 0x004fe2000001080d */
[----:B---3--:R-:W-:-:S03]  /*4c90*/  F2FP.PACK_AB R98, R16, R17 ;  /* 0x000000111062723e */ /* 0x008fc600000000ff */
[----:B------:R1:W-:Y:S03]  /*4ca0*/  MUFU.EX2 R12, R0 ;  /* 0x00000000000c7308 */ /* 0x0003e60000000800 */
[C---:B------:R-:W-:Y:S08]  /*4cb0*/  HMMA.16816.F32 R160, R92.reuse, R168, R160 ;  /* 0x000000a85ca0723c */ /* 0x040ff000000018a0 */
[----:B------:R-:W-:Y:S01]  /*4cc0*/  HMMA.16816.F32 R164, R92, R170, R164 ;  /* 0x000000aa5ca4723c */ /* 0x000fe200000018a4 */
[----:B-1----:R-:W-:-:S07]  /*4cd0*/  FFMA.FTZ R0, R223, c[0x0][0x2d0], -R13 ;  /* 0x0000b400df007a23 */ /* 0x002fce000001080d */
[C---:B------:R-:W-:Y:S01]  /*4ce0*/  HMMA.16816.F32 R72, R92.reuse, R80, R184 ;  /* 0x000000505c48723c */ /* 0x040fe200000018b8 */
[----:B------:R1:W2:Y:S07]  /*4cf0*/  MUFU.EX2 R14, R0 ;  /* 0x00000000000e7308 */ /* 0x0002ae0000000800 */
[----:B------:R-:W-:Y:S01]  /*4d00*/  HMMA.16816.F32 R92, R92, R6, R112 ;  /* 0x000000065c5c723c */ /* 0x000fe20000001870 */
[----:B-1----:R-:W-:Y:S01]  /*4d10*/  FFMA.FTZ R0, R214, c[0x0][0x2d0], -R13 ;  /* 0x0000b400d6007a23 */ /* 0x002fe2000001080d */
[----:B--2---:R-:W-:-:S03]  /*4d20*/  F2FP.PACK_AB R97, R14, R12 ;  /* 0x0000000c0e61723e */ /* 0x004fc600000000ff */
[----:B------:R1:W-:Y:S02]  /*4d30*/  MUFU.EX2 R15, R0 ;  /* 0x00000000000f7308 */ /* 0x0003e40000000800 */
[----:B-1----:R-:W-:-:S06]  /*4d40*/  FFMA.FTZ R0, R212, c[0x0][0x2d0], -R13 ;  /* 0x0000b400d4007a23 */ /* 0x002fcc000001080d */
[----:B------:R1:W2:Y:S02]  /*4d50*/  MUFU.EX2 R13, R0 ;  /* 0x00000000000d7308 */ /* 0x0002a40000000800 */
[----:B-1----:R-:W-:Y:S01]  /*4d60*/  FADD.FTZ R0, R239, R232 ;  /* 0x000000e8ef007221 */ /* 0x002fe20000010000 */
[----:B--2---:R-:W-:-:S03]  /*4d70*/  F2FP.PACK_AB R99, R13, R15 ;  /* 0x0000000f0d63723e */ /* 0x004fc600000000ff */
[----:B------:R-:W-:-:S04]  /*4d80*/  FADD.FTZ R0, R240, R0 ;  /* 0x00000000f0007221 */ /* 0x000fc80000010000 */
[----:B------:R-:W-:Y:S01]  /*4d90*/  FADD.FTZ R8, R241, R0 ;  /* 0x00000000f1087221 */ /* 0x000fe20000010000 */
[----:B------:R-:W-:Y:S01]  /*4da0*/  HMMA.16816.F32 R84, R96, R4, R84 ;  /* 0x000000046054723c */ /* 0x000fe20000001854 */
[----:B------:R-:W-:Y:S02]  /*4db0*/  FADD.FTZ R0, R244, R9 ;  /* 0x00000009f4007221 */ /* 0x000fe40000010000 */
[----:B------:R-:W-:-:S04]  /*4dc0*/  FADD.FTZ R9, R207, R8 ;  /* 0x00000008cf097221 */ /* 0x000fc80000010000 */
        /* <DEDUP_REMOVED lines=54> */
[----:B------:R-:W-:Y:S01]  /*5130*/  FADD.FTZ R5, R20, R5 ;  /* 0x0000000514057221 */ /* 0x000fe20000010000 */
[----:B------:R1:W-:Y:S01]  /*5140*/  STL [R1], R0 ;  /* 0x0000000001007387 */ /* 0x0003e20000100800 */
[----:B------:R-:W-:Y:S02]  /*5150*/  FADD.FTZ R4, R25, R4 ;  /* 0x0000000419047221 */ /* 0x000fe40000010000 */
[----:B------:R-:W-:Y:S02]  /*5160*/  FADD.FTZ R6, R13, R3 ;  /* 0x000000030d067221 */ /* 0x000fe40000010000 */
[----:B------:R-:W-:-:S03]  /*5170*/  FADD.FTZ R3, R24, R4 ;  /* 0x0000000418037221 */ /* 0x000fc60000010000 */
[----:B------:R2:W-:Y:S01]  /*5180*/  STL [R1+0x4], R6 ;  /* 0x0000040601007387 */ /* 0x0005e20000100800 */
[----:B-1----:R-:W-:-:S05]  /*5190*/  FADD.FTZ R0, R21, R5 ;  /* 0x0000000515007221 */ /* 0x002fca0000010000 */
[----:B------:R2:W-:Y:S04]  /*51a0*/  STL [R1+0xc], R0 ;  /* 0x00000c0001007387 */ /* 0x0005e80000100800 */
[----:B------:R2:W-:Y:S01]  /*51b0*/  STL [R1+0x8], R3 ;  /* 0x0000080301007387 */ /* 0x0005e20000100800 */
[----:B------:R-:W-:Y:S05]  /*51c0*/  @!P0 BRA `(.L_x_28) ;  /* 0x00003ff000008947 */ /* 0x000fea0003800000 */
[----:B------:R-:W3:Y:S04]  /*51d0*/  LDL.64 R32, [R1+0x48] ;  /* 0x0000480001207983 */ /* 0x000ee80000100a00 */
[----:B------:R-:W4:Y:S04]  /*51e0*/  LDL.64 R30, [R1+0x50] ;  /* 0x00005000011e7983 */ /* 0x000f280000100a00 */
[----:B------:R-:W5:Y:S04]  /*51f0*/  LDL.64 R28, [R1+0x40] ;  /* 0x00004000011c7983 */ /* 0x000f680000100a00 */
[----:B--2---:R-:W2:Y:S01]  /*5200*/  LDL.64 R210, [R1+0x38] ;  /* 0x0000380001d27983 */ /* 0x004ea20000100a00 */
[----:B------:R-:W-:Y:S01]  /*5210*/  IMAD.MOV.U32 R106, RZ, RZ, R2 ;  /* 0x000000ffff6a7224 */ /* 0x000fe200078e0002 */
[----:B------:R-:W-:Y:S01]  /*5220*/  LEA.HI.SX32 R234, R250, 0xfffffffe, 0x1a ;  /* 0xfffffffefaea7811 */ /* 0x000fe200078fd2ff */
[----:B------:R-:W-:Y:S01]  /*5230*/  IMAD.MOV.U32 R100, RZ, RZ, R103 ;  /* 0x000000ffff647224 */ /* 0x000fe200078e0067 */
[C---:B------:R-:W-:Y:S01]  /*5240*/  IADD3 R232, R221.reuse, 0x400, RZ ;  /* 0x00000400dde87810 */ /* 0x040fe20007ffe0ff */
[----:B------:R-:W-:Y:S01]  /*5250*/  IMAD.MOV.U32 R3, RZ, RZ, R104 ;  /* 0x000000ffff037224 */ /* 0x000fe200078e0068 */
[C---:B------:R-:W-:Y:S01]  /*5260*/  IADD3 R231, R221.reuse, 0x800, RZ ;  /* 0x00000800dde77810 */ /* 0x040fe20007ffe0ff */
[----:B------:R-:W-:Y:S01]  /*5270*/  IMAD.MOV.U32 R105, RZ, RZ, R102 ;  /* 0x000000ffff697224 */ /* 0x000fe200078e0066 */
[----:B------:R-:W-:-:S02]  /*5280*/  IADD3 R230, R221, 0xc00, RZ ;  /* 0x00000c00dde67810 */ /* 0x000fc40007ffe0ff */
[C---:B------:R-:W-:Y:S02]  /*5290*/  IADD3 R229, R221.reuse, 0x1000, RZ ;  /* 0x00001000dde57810 */ /* 0x040fe40007ffe0ff */
[C---:B------:R-:W-:Y:S02]  /*52a0*/  IADD3 R228, R221.reuse, 0x1400, RZ ;  /* 0x00001400dde47810 */ /* 0x040fe40007ffe0ff */
[C---:B------:R-:W-:Y:S02]  /*52b0*/  IADD3 R227, R221.reuse, 0x1800, RZ ;  /* 0x00001800dde37810 */ /* 0x040fe40007ffe0ff */
[C---:B------:R-:W-:Y:S02]  /*52c0*/  IADD3 R226, R221.reuse, 0x1c00, RZ ;  /* 0x00001c00dde27810 */ /* 0x040fe40007ffe0ff */
[C---:B------:R-:W-:Y:S02]  /*52d0*/  IADD3 R225, R221.reuse, 0x2000, RZ ;  /* 0x00002000dde17810 */ /* 0x040fe40007ffe0ff */
[----:B------:R-:W-:-:S02]  /*52e0*/  IADD3 R224, R221, 0x2400, RZ ;  /* 0x00002400dde07810 */ /* 0x000fc40007ffe0ff */
[C---:B------:R-:W-:Y:S02]  /*52f0*/  IADD3 R223, R221.reuse, 0x2800, RZ ;  /* 0x00002800dddf7810 */ /* 0x040fe40007ffe0ff */
[----:B------:R-:W-:Y:S02]  /*5300*/  IADD3 R222, R221, 0x2c00, RZ ;  /* 0x00002c00ddde7810 */ /* 0x000fe40007ffe0ff */
[C---:B---3--:R-:W-:Y:S02]  /*5310*/  IADD3 R0, P3, R32.reuse, 0x20, RZ ;  /* 0x0000002020007810 */ /* 0x048fe40007f7e0ff */
[----:B------:R-:W-:Y:S02]  /*5320*/  IADD3 R4, P2, R32, 0x40, RZ ;  /* 0x0000004020047810 */ /* 0x000fe40007f5e0ff */
[C---:B----4-:R-:W-:Y:S01]  /*5330*/  IADD3 R2, P1, R30.reuse, 0x20, RZ ;  /* 0x000000201e027810 */ /* 0x050fe20007f3e0ff */
[----:B------:R1:W-:Y:S04]  /*5340*/  STL [R1+0x2c], R0 ;  /* 0x00002c0001007387 */ /* 0x0003e80000100800 */
[----:B------:R5:W-:Y:S04]  /*5350*/  STL [R1+0x24], R4 ;  /* 0x0000240401007387 */ /* 0x000be80000100800 */
[----:B------:R2:W-:Y:S01]  /*5360*/  STL [R1+0x1c], R2 ;  /* 0x00001c0201007387 */ /* 0x0005e20000100800 */
[----:B-1----:R-:W-:Y:S01]  /*5370*/  IADD3 R0, P0, R30, 0x40, RZ ;  /* 0x000000401e007810 */ /* 0x002fe20007f1e0ff */
[----:B-----5:R-:W-:-:S04]  /*5380*/  IMAD.X R4, RZ, RZ, R29, P2 ;  /* 0x000000ffff047224 */ /* 0x020fc800010e061d */
[----:B------:R1:W-:Y:S01]  /*5390*/  STL [R1+0x14], R0 ;  /* 0x0000140001007387 */ /* 0x0003e20000100800 */
[----:B--2---:R-:W-:Y:S02]  /*53a0*/  IMAD.X R2, RZ, RZ, R211, P1 ;  /* 0x000000ffff027224 */ /* 0x004fe400008e06d3 */
[----:B-1----:R-:W-:-:S05]  /*53b0*/  IMAD.X R0, RZ, RZ, R29, P3 ;  /* 0x000000ffff007224 */ /* 0x002fca00018e061d */
[----:B------:R1:W-:Y:S04]  /*53c0*/  STL [R1+0x28], R0 ;  /* 0x0000280001007387 */ /* 0x0003e80000100800 */
[----:B------:R2:W-:Y:S01]  /*53d0*/  STL [R1+0x20], R4 ;  /* 0x0000200401007387 */ /* 0x0005e20000100800 */
[----:B-1----:R-:W-:-:S05]  /*53e0*/  IMAD.X R0, RZ, RZ, R211, P0 ;  /* 0x000000ffff007224 */ /* 0x002fca00000e06d3 */
[----:B------:R2:W-:Y:S04]  /*53f0*/  STL [R1+0x10], R0 ;  /* 0x0000100001007387 */ /* 0x0005e80000100800 */
[----:B------:R2:W-:Y:S02]  /*5400*/  STL [R1+0x18], R2 ;  /* 0x0000180201007387 */ /* 0x0005e40000100800 */
.L_x_29:
[----:B--2---:R-:W2:Y:S01]  /*5410*/  LDL R0, [R1+0x58] ;  /* 0x0000580001007983 */ /* 0x004ea20000100800 */
[----:B------:R-:W-:Y:S04]  /*5420*/  DEPBAR.LE SB0, 0x0 ;  /* 0x000080000000791a */ /* 0x000fe80000000000 */
[----:B------:R-:W3:Y:S01]  /*5430*/  LDL.64 R194, [R1+0x48] ;  /* 0x0000480001c27983 */ /* 0x000ee20000100a00 */
[----:B------:R-:W-:Y:S01]  /*5440*/  IMAD.WIDE.U32 R44, R234, c[0x0][0x208], RZ ;  /* 0x00008200ea2c7a25 */ /* 0x000fe200078e00ff */
[----:B------:R-:W-:Y:S02]  /*5450*/  MOV R54, c[0x0][0x208] ;  /* 0x0000820000367a02 */ /* 0x000fe40000000f00 */
[----:B------:R-:W-:Y:S02]  /*5460*/  MOV R55, c[0x0][0x20c] ;  /* 0x0000830000377a02 */ /* 0x000fe40000000f00 */
[----:B------:R-:W4:Y:S01]  /*5470*/  LDL R101, [R1+0x2c] ;  /* 0x00002c0001657983 */ /* 0x000f220000100800 */
[----:B------:R-:W-:Y:S03]  /*5480*/  SHF.L.U32 R52, R44, 0x6, RZ ;  /* 0x000000062c347819 */ /* 0x000fe600000006ff */
[----:B------:R-:W5:Y:S04]  /*5490*/  LDL R56, [R1+0x28] ;  /* 0x0000280001387983 */ /* 0x000f680000100800 */
[----:B------:R-:W5:Y:S06]  /*54a0*/  LDL.64 R58, [R1+0x40] ;  /* 0x00004000013a7983 */ /* 0x000f6c0000100a00 */
[----:B------:R-:W5:Y:S04]  /*54b0*/  LDL R57, [R1+0x24] ;  /* 0x0000240001397983 */ /* 0x000f680000100800 */
[----:B------:R-:W5:Y:S04]  /*54c0*/  LDL R193, [R1+0x20] ;  /* 0x0000200001c17983 */ /* 0x000f680000100800 */
[----:B------:R-:W-:Y:S08]  /*54d0*/  BAR.SYNC.DEFER_BLOCKING 0x0 ;  /* 0x0000000000007b1d */ /* 0x000ff00000010000 */
[----:B------:R-:W-:Y:S08]  /*54e0*/  LDSM.16.M88.4 R64, [R219+0x6100] ;  /* 0x00610000db40783b */ /* 0x000ff00000000200 */
[----:B------:R-:W1:Y:S08]  /*54f0*/  LDSM.16.M88.4 R16, [R216+0x3100] ;  /* 0x00310000d810783b */ /* 0x000e700000000200 */
[----:B------:R-:W1:Y:S08]  /*5500*/  LDSM.16.M88.4 R60, [R219+0x7100] ;  /* 0x00710000db3c783b */ /* 0x000e700000000200 */
[----:B------:R-:W1:Y:S08]  /*5510*/  LDSM.16.M88.4 R32, [R216+0x3500] ;  /* 0x00350000d820783b */ /* 0x000e700000000200 */
[----:B------:R-:W1:Y:S08]  /*5520*/  LDSM.16.M88.4 R48, [R216+0x3900] ;  /* 0x00390000d830783b */ /* 0x000e700000000200 */
[----:B------:R-:W2:Y:S01]  /*5530*/  LDSM.16.M88.4 R172, [R216+0x3d00] ;  /* 0x003d0000d8ac783b */ /* 0x000ea20000000200 */
[-C--:B-1----:R-:W-:Y:S07]  /*5540*/  HMMA.16816.F32 R4, R64, R16.reuse, RZ ;  /* 0x000000104004723c */ /* 0x082fee00000018ff */
[----:B------:R-:W-:Y:S01]  /*5550*/  LDSM.16.M88.4 R176, [R220+0x6100] ;  /* 0x00610000dcb0783b */ /* 0x000fe20000000200 */
[C---:B------:R-:W-:Y:S07]  /*5560*/  HMMA.16816.F32 R8, R60.reuse, R16, RZ ;  /* 0x000000103c08723c */ /* 0x040fee00000018ff */
[----:B------:R-:W1:Y:S01]  /*5570*/  LDSM.16.M88.4 R180, [R221] ;  /* 0x00000000ddb4783b */ /* 0x000e620000000200 */
[-C--:B------:R-:W-:Y:S07]  /*5580*/  HMMA.16816.F32 R12, R60, R18.reuse, RZ ;  /* 0x000000123c0c723c */ /* 0x080fee00000018ff */
[----:B------:R-:W1:Y:S01]  /*5590*/  LDSM.16.M88.4 R184, [R220+0x7100] ;  /* 0x00710000dcb8783b */ /* 0x000e620000000200 */
[C---:B------:R-:W-:Y:S07]  /*55a0*/  HMMA.16816.F32 R16, R64.reuse, R18, RZ ;  /* 0x000000124010723c */ /* 0x040fee00000018ff */
[----:B------:R-:W1:Y:S01]  /*55b0*/  LDSM.16.M88.4 R188, [R232] ;  /* 0x00000000e8bc783b */ /* 0x000e620000000200 */
[-C--:B------:R-:W-:Y:S07]  /*55c0*/  HMMA.16816.F32 R20, R64, R32.reuse, RZ ;  /* 0x000000204014723c */ /* 0x080fee00000018ff */
[----:B------:R-:W-:Y:S01]  /*55d0*/  LDSM.16.M88.4 R196, [R230] ;  /* 0x00000000e6c4783b */ /* 0x000fe20000000200 */
[C---:B------:R-:W-:Y:S08]  /*55e0*/  HMMA.16816.F32 R24, R60.reuse, R32, RZ ;  /* 0x000000203c18723c */ /* 0x040ff000000018ff */
[-C--:B------:R-:W-:Y:S08]  /*55f0*/  HMMA.16816.F32 R28, R60, R34.reuse, RZ ;  /* 0x000000223c1c723c */ /* 0x080ff000000018ff */
[C---:B------:R-:W-:Y:S08]  /*5600*/  HMMA.16816.F32 R32, R64.reuse, R34, RZ ;  /* 0x000000224020723c */ /* 0x040ff000000018ff */
[-C--:B------:R-:W-:Y:S08]  /*5610*/  HMMA.16816.F32 R36, R64, R48.reuse, RZ ;  /* 0x000000304024723c */ /* 0x080ff000000018ff */
[C---:B------:R-:W-:Y:S02]  /*5620*/  HMMA.16816.F32 R40, R60.reuse, R48, RZ ;  /* 0x000000303c28723c */ /* 0x040fe400000018ff */
[----:B--2---:R-:W-:Y:S02]  /*5630*/  ISETP.NE.AND P4, PT, R0, RZ, PT ;  /* 0x000000ff0000720c */ /* 0x004fe40003f85270 */
[----:B------:R-:W-:Y:S02]  /*5640*/  SHF.R.S32.HI R0, RZ, 0x1f, R234 ;  /* 0x0000001fff007819 */ /* 0x000fe400000114ea */
[----:B---3--:R-:W-:Y:S03]  /*5650*/  IADD3 R2, P3, R52, R194, RZ ;  /* 0x000000c234027210 */ /* 0x008fe60007f7e0ff */
[----:B------:R-:W-:Y:S03]  /*5660*/  IMAD R0, R0, c[0x0][0x208], RZ ;  /* 0x0000820000007a24 */ /* 0x000fe600078e02ff */
[----:B------:R-:W-:Y:S01]  /*5670*/  LEA R208, P2, R2, c[0x0][0x1f8], 0x1 ;  /* 0x00007e0002d07a11 */ /* 0x000fe200078408ff */
[----:B------:R-:W-:Y:S01]  /*5680*/  IMAD R0, R234, c[0x0][0x20c], R0 ;  /* 0x00008300ea007a24 */ /* 0x000fe200078e0200 */
[----:B----4-:R-:W-:Y:S04]  /*5690*/  IADD3 R48, P1, R52, R101, RZ ;  /* 0x0000006534307210 */ /* 0x010fe80007f3e0ff */
[----:B------:R-:W-:Y:S02]  /*56a0*/  IADD3 R0, R45, R0, RZ ;  /* 0x000000002d007210 */ /* 0x000fe40007ffe0ff */
[----:B------:R-:W-:Y:S02]  /*56b0*/  LEA R206, P0, R48, c[0x0][0x1f8], 0x1 ;  /* 0x00007e0030ce7a11 */ /* 0x000fe400078008ff */
[----:B------:R-:W-:Y:S02]  /*56c0*/  SHF.L.U64.HI R0, R44, 0x6, R0 ;  /* 0x000000062c007819 */ /* 0x000fe40000010200 */
[-C--:B------:R-:W-:Y:S02]  /*56d0*/  HMMA.16816.F32 R44, R60, R50.reuse, RZ ;  /* 0x000000323c2c723c */ /* 0x080fe400000018ff */
[C---:B-----5:R-:W-:Y:S02]  /*56e0*/  IADD3.X R49, R0.reuse, R59, RZ, P3, !PT ;  /* 0x0000003b00317210 */ /* 0x060fe40001ffe4ff */
[----:B------:R-:W-:Y:S02]  /*56f0*/  IADD3.X R53, R0, R56, RZ, P1, !PT ;  /* 0x0000003800357210 */ /* 0x000fe40000ffe4ff */
[----:B------:R-:W-:Y:S02]  /*5700*/  LEA.HI.X R209, R2, c[0x0][0x1fc], R49, 0x1, P2 ;  /* 0x00007f0002d17a11 */ /* 0x000fe400010f0c31 */
[----:B------:R-:W-:Y:S02]  /*5710*/  LEA.HI.X R207, R48, c[0x0][0x1fc], R53, 0x1, P0 ;  /* 0x00007f0030cf7a11 */ /* 0x000fe400000f0c35 */
[C---:B------:R-:W-:Y:S02]  /*5720*/  HMMA.16816.F32 R48, R64.reuse, R50, RZ ;  /* 0x000000324030723c */ /* 0x040fe400000018ff */
[----:B------:R-:W-:Y:S02]  /*5730*/  LEA R2, P0, R54, R52, 0x5 ;  /* 0x0000003436027211 */ /* 0x000fe400078028ff */
[----:B------:R-:W-:Y:S02]  /*5740*/  IADD3 R102, P3, R52, R57, RZ ;  /* 0x0000003934667210 */ /* 0x000fe40007f7e0ff */
[----:B------:R-:W-:Y:S02]  /*5750*/  IADD3 R104, P1, R2, R101, RZ ;  /* 0x0000006502687210 */ /* 0x000fe40007f3e0ff */
[----:B------:R-:W-:Y:S02]  /*5760*/  LEA.HI.X R101, R54, R0, R55, 0x5, P0 ;  /* 0x0000000036657211 */ /* 0x000fe400000f2c37 */
[-C--:B------:R-:W-:Y:S02]  /*5770*/  HMMA.16816.F32 R52, R64, R172.reuse, RZ ;  /* 0x000000ac4034723c */ /* 0x080fe400000018ff */
[C---:B------:R-:W-:Y:S02]  /*5780*/  IADD3 R103, P2, R2.reuse, R194, RZ ;  /* 0x000000c202677210 */ /* 0x040fe40007f5e0ff */
[C---:B------:R-:W-:Y:S02]  /*5790*/  IADD3.X R192, R101.reuse, R56, RZ, P1, !PT ;  /* 0x0000003865c07210 */ /* 0x040fe40000ffe4ff */
[----:B------:R-:W-:Y:S02]  /*57a0*/  IADD3 R2, P0, R2, R57, RZ ;  /* 0x0000003902027210 */ /* 0x000fe40007f1e0ff */
[C---:B------:R-:W-:Y:S02]  /*57b0*/  IADD3.X R107, R101.reuse, R59, RZ, P2, !PT ;  /* 0x0000003b656b7210 */ /* 0x040fe400017fe4ff */
[C---:B------:R-:W-:Y:S02]  /*57c0*/  HMMA.16816.F32 R56, R60.reuse, R172, RZ ;  /* 0x000000ac3c38723c */ /* 0x040fe400000018ff */
[-C--:B------:R-:W-:Y:S02]  /*57d0*/  IADD3.X R0, R0, R193.reuse, RZ, P3, !PT ;  /* 0x000000c100007210 */ /* 0x080fe40001ffe4ff */
[C---:B------:R-:W-:Y:S02]  /*57e0*/  LEA R202, P1, R104.reuse, c[0x0][0x1f8], 0x1 ;  /* 0x00007e0068ca7a11 */ /* 0x040fe400078208ff */
[----:B------:R-:W-:Y:S02]  /*57f0*/  IADD3.X R101, R101, R193, RZ, P0, !PT ;  /* 0x000000c165657210 */ /* 0x000fe400007fe4ff */
[-C--:B------:R-:W-:Y:S01]  /*5800*/  HMMA.16816.F32 R60, R60, R174.reuse, RZ ;  /* 0x000000ae3c3c723c */ /* 0x080fe200000018ff */
[----:B------:R-:W-:Y:S02]  /*5810*/  LEA.HI.X R203, R104, c[0x0][0x1fc], R192, 0x1, P1 ;  /* 0x00007f0068cb7a11 */ /* 0x000fe400008f0cc0 */
[----:B------:R-:W2:Y:S01]  /*5820*/  LDSM.16.M88.4 R192, [R231] ;  /* 0x00000000e7c0783b */ /* 0x000ea20000000200 */
[C---:B------:R-:W-:Y:S02]  /*5830*/  LEA R200, P3, R102.reuse, c[0x0][0x1f8], 0x1 ;  /* 0x00007e0066c87a11 */ /* 0x040fe400078608ff */
[C---:B------:R-:W-:Y:S02]  /*5840*/  LEA R204, P2, R103.reuse, c[0x0][0x1f8], 0x1 ;  /* 0x00007e0067cc7a11 */ /* 0x040fe400078408ff */
[----:B------:R-:W-:Y:S03]  /*5850*/  HMMA.16816.F32 R64, R64, R174, RZ ;  /* 0x000000ae4040723c */ /* 0x000fe600000018ff */
[----:B------:R-:W-:Y:S01]  /*5860*/  @!PT LDS RZ, [RZ] ;  /* 0x00000000fffff984 */ /* 0x000fe20000000800 */
[----:B------:R-:W-:Y:S01]  /*5870*/  @!PT LDS RZ, [RZ] ;  /* 0x00000000fffff984 */ /* 0x000fe20000000800 */
[----:B------:R-:W-:Y:S01]  /*5880*/  @!PT LDS RZ, [RZ] ;  /* 0x00000000fffff984 */ /* 0x000fe20000000800 */
[----:B------:R3:W-:Y:S01]  /*5890*/  LDGSTS.E.BYPASS.LTC128B.128 [R233+0x100], [R208.64], !P4 ;  /* 0x00100000d0e97fae */ /* 0x0007e2000e101d44 */
[----:B------:R-:W-:Y:S02]  /*58a0*/  LEA.HI.X R201, R102, c[0x0][0x1fc], R0, 0x1, P3 ;  /* 0x00007f0066c97a11 */ /* 0x000fe400018f0c00 */
[----:B------:R-:W-:Y:S02]  /*58b0*/  LEA.HI.X R205, R103, c[0x0][0x1fc], R107, 0x1, P2 ;  /* 0x00007f0067cd7a11 */ /* 0x000fe400010f0c6b */
[-C--:B-1----:R-:W-:Y:S03]  /*58c0*/  HMMA.16816.F32 R4, R176, R180.reuse, R4 ;  /* 0x000000b4b004723c */ /* 0x082fe60000001804 */
[----:B------:R1:W-:Y:S02]  /*58d0*/  LDGSTS.E.BYPASS.LTC128B.128 [R233+0x1100], [R206.64], !P6 ;  /* 0x01100000cee97fae */ /* 0x0003e4000f101d44 */
[C---:B------:R-:W-:Y:S03]  /*58e0*/  LEA R172, P0, R2.reuse, c[0x0][0x1f8], 0x1 ;  /* 0x00007e0002ac7a11 */ /* 0x040fe600078008ff */
[C---:B------:R-:W-:Y:S03]  /*58f0*/  HMMA.16816.F32 R8, R184.reuse, R180, R8 ;  /* 0x000000b4b808723c */ /* 0x040fe60000001808 */
[----:B------:R4:W-:Y:S01]  /*5900*/  LDGSTS.E.BYPASS.LTC128B.128 [R233+0x2100], [R200.64], !P5 ;  /* 0x02100000c8e97fae */ /* 0x0009e2000e901d44 */
[----:B------:R-:W-:Y:S02]  /*5910*/  LEA.HI.X R173, R2, c[0x0][0x1fc], R101, 0x1, P0 ;  /* 0x00007f0002ad7a11 */ /* 0x000fe400000f0c65 */
[C---:B------:R-:W-:Y:S02]  /*5920*/  ISETP.GT.AND P0, PT, R234.reuse, RZ, PT ;  /* 0x000000ffea00720c */ /* 0x040fe40003f04270 */
[-C--:B------:R-:W-:Y:S03]  /*5930*/  HMMA.16816.F32 R12, R184, R182.reuse, R12 ;  /* 0x000000b6b80c723c */ /* 0x080fe6000000180c */
[----:B------:R1:W-:Y:S01]  /*5940*/  LDGSTS.E.BYPASS.LTC128B.128 [R233+0x900], [R204.64], !P4 ;  /* 0x00900000cce97fae */ /* 0x0003e2000e101d44 */
[----:B------:R-:W-:Y:S04]  /*5950*/  IADD3 R234, R234, -0x1, RZ ;  /* 0xffffffffeaea7810 */ /* 0x000fe80007ffe0ff */
[C---:B------:R-:W-:Y:S03]  /*5960*/  HMMA.16816.F32 R16, R176.reuse, R182, R16 ;  /* 0x000000b6b010723c */ /* 0x040fe60000001810 */
[----:B------:R4:W-:Y:S05]  /*5970*/  LDGSTS.E.BYPASS.LTC128B.128 [R233+0x1900], [R202.64], !P6 ;  /* 0x01900000cae97fae */ /* 0x0009ea000f101d44 */
[-C--:B------:R-:W-:Y:S03]  /*5980*/  HMMA.16816.F32 R20, R176, R188.reuse, R20 ;  /* 0x000000bcb014723c */ /* 0x080fe60000001814 */
[----:B------:R5:W-:Y:S05]  /*5990*/  LDGSTS.E.BYPASS.LTC128B.128 [R233+0x2900], [R172.64], !P5 ;  /* 0x02900000ace97fae */ /* 0x000bea000e901d44 */
[C---:B------:R-:W-:Y:S03]  /*59a0*/  HMMA.16816.F32 R24, R184.reuse, R188, R24 ;  /* 0x000000bcb818723c */ /* 0x040fe60000001818 */
[----:B------:R-:W-:Y:S05]  /*59b0*/  LDSM.16.M88.4 R180, [R216+0x4500] ;  /* 0x00450000d8b4783b */ /* 0x000fea0000000200 */
[-C--:B------:R-:W-:Y:S03]  /*59c0*/  HMMA.16816.F32 R28, R184, R190.reuse, R28 ;  /* 0x000000beb81c723c */ /* 0x080fe6000000181c */
[----:B------:R-:W0:Y:S05]  /*59d0*/  LDGDEPBAR ;  /* 0x00000000000079af */ /* 0x000e2a0000000000 */
[C---:B------:R-:W-:Y:S03]  /*59e0*/  HMMA.16816.F32 R32, R176.reuse, R190, R32 ;  /* 0x000000beb020723c */ /* 0x040fe60000001820 */
[----:B----4-:R-:W-:Y:S05]  /*59f0*/  LDSM.16.M88.4 R200, [R216+0x4100] ;  /* 0x00410000d8c8783b */ /* 0x010fea0000000200 */
[-C--:B--2---:R-:W-:Y:S03]  /*5a00*/  HMMA.16816.F32 R36, R176, R192.reuse, R36 ;  /* 0x000000c0b024723c */ /* 0x084fe60000001824 */
[----:B-----5:R-:W2:Y:S05]  /*5a10*/  LDSM.16.M88.4 R172, [R219+0x8100] ;  /* 0x00810000dbac783b */ /* 0x020eaa0000000200 */
[C---:B------:R-:W-:Y:S03]  /*5a20*/  HMMA.16816.F32 R40, R184.reuse, R192, R40 ;  /* 0x000000c0b828723c */ /* 0x040fe60000001828 */
[----:B-1----:R-:W1:Y:S05]  /*5a30*/  LDSM.16.M88.4 R204, [R219+0x9100] ;  /* 0x00910000dbcc783b */ /* 0x002e6a0000000200 */
[-C--:B------:R-:W-:Y:S03]  /*5a40*/  HMMA.16816.F32 R44, R184, R194.reuse, R44 ;  /* 0x000000c2b82c723c */ /* 0x080fe6000000182c */
[----:B------:R-:W-:Y:S05]  /*5a50*/  LDSM.16.M88.4 R188, [R220+0x8100] ;  /* 0x00810000dcbc783b */ /* 0x000fea0000000200 */
[C---:B------:R-:W-:Y:S03]  /*5a60*/  HMMA.16816.F32 R48, R176.reuse, R194, R48 ;  /* 0x000000c2b030723c */ /* 0x040fe60000001830 */
[----:B------:R-:W-:Y:S05]  /*5a70*/  LDSM.16.M88.4 R192, [R229] ;  /* 0x00000000e5c0783b */ /* 0x000fea0000000200 */
[-C--:B------:R-:W-:Y:S03]  /*5a80*/  HMMA.16816.F32 R52, R176, R196.reuse, R52 ;  /* 0x000000c4b034723c */ /* 0x080fe60000001834 */
[----:B---3--:R-:W-:Y:S05]  /*5a90*/  LDSM.16.M88.4 R208, [R228] ;  /* 0x00000000e4d0783b */ /* 0x008fea0000000200 */
[C---:B------:R-:W-:Y:S03]  /*5aa0*/  HMMA.16816.F32 R56, R184.reuse, R196, R56 ;  /* 0x000000c4b838723c */ /* 0x040fe60000001838 */
[----:B------:R-:W-:Y:S05]  /*5ab0*/  LDSM.16.M88.4 R212, [R225] ;  /* 0x00000000e1d4783b */ /* 0x000fea0000000200 */
[-C--:B------:R-:W-:Y:S03]  /*5ac0*/  HMMA.16816.F32 R60, R184, R198.reuse, R60 ;  /* 0x000000c6b83c723c */ /* 0x080fe6000000183c */
[----:B------:R-:W-:Y:S05]  /*5ad0*/  LDSM.16.M88.4 R184, [R216+0x4d00] ;  /* 0x004d0000d8b8783b */ /* 0x000fea0000000200 */
[----:B------:R-:W-:Y:S03]  /*5ae0*/  HMMA.16816.F32 R64, R176, R198, R64 ;  /* 0x000000c6b040723c */ /* 0x000fe60000001840 */
[----:B------:R-:W3:Y:S05]  /*5af0*/  LDSM.16.M88.4 R176, [R216+0x4900] ;  /* 0x00490000d8b0783b */ /* 0x000eea0000000200 */
[-C--:B--2---:R-:W-:Y:S03]  /*5b00*/  HMMA.16816.F32 R4, R172, R200.reuse, R4 ;  /* 0x000000c8ac04723c */ /* 0x084fe60000001804 */
[----:B------:R-:W2:Y:S05]  /*5b10*/  LDSM.16.M88.4 R196, [R220+0x9100] ;  /* 0x00910000dcc4783b */ /* 0x000eaa0000000200 */
[C---:B-1----:R-:W-:Y:S08]  /*5b20*/  HMMA.16816.F32 R8, R204.reuse, R200, R8 ;  /* 0x000000c8cc08723c */ /* 0x042ff00000001808 */
[-C--:B------:R-:W-:Y:S08]  /*5b30*/  HMMA.16816.F32 R12, R204, R202.reuse, R12 ;  /* 0x000000cacc0c723c */ /* 0x080ff0000000180c */
[C---:B------:R-:W-:Y:S01]  /*5b40*/  HMMA.16816.F32 R16, R172.reuse, R202, R16 ;  /* 0x000000caac10723c */ /* 0x040fe20000001810 */
[----:B------:R-:W1:Y:S07]  /*5b50*/  LDSM.16.M88.4 R200, [R227] ;  /* 0x00000000e3c8783b */ /* 0x000e6e0000000200 */
[-C--:B------:R-:W-:Y:S08]  /*5b60*/  HMMA.16816.F32 R20, R172, R180.reuse, R20 ;  /* 0x000000b4ac14723c */ /* 0x080ff00000001814 */
[C---:B------:R-:W-:Y:S08]  /*5b70*/  HMMA.16816.F32 R24, R204.reuse, R180, R24 ;  /* 0x000000b4cc18723c */ /* 0x040ff00000001818 */
[-C--:B------:R-:W-:Y:S08]  /*5b80*/  HMMA.16816.F32 R28, R204, R182.reuse, R28 ;  /* 0x000000b6cc1c723c */ /* 0x080ff0000000181c */
[C---:B------:R-:W-:Y:S01]  /*5b90*/  HMMA.16816.F32 R32, R172.reuse, R182, R32 ;  /* 0x000000b6ac20723c */ /* 0x040fe20000001820 */
[----:B------:R-:W4:Y:S07]  /*5ba0*/  LDSM.16.M88.4 R180, [R226] ;  /* 0x00000000e2b4783b */ /* 0x000f2e0000000200 */
[-C--:B---3--:R-:W-:Y:S08]  /*5bb0*/  HMMA.16816.F32 R36, R172, R176.reuse, R36 ;  /* 0x000000b0ac24723c */ /* 0x088ff00000001824 */
        /* <DEDUP_REMOVED lines=9> */
[----:B------:R-:W3:Y:S07]  /*5c50*/  LDSM.16.M88.4 R172, [R219+0xa100] ;  /* 0x00a10000dbac783b */ /* 0x000eee0000000200 */
[-C--:B------:R-:W-:Y:S01]  /*5c60*/  HMMA.16816.F32 R4, R188, R192.reuse, R4 ;  /* 0x000000c0bc04723c */ /* 0x080fe20000001804 */
[----:B------:R-:W5:Y:S07]  /*5c70*/  LDSM.16.M88.4 R184, [R219+0xb100] ;  /* 0x00b10000dbb8783b */ /* 0x000f6e0000000200 */
[C---:B--2---:R-:W-:Y:S08]  /*5c80*/  HMMA.16816.F32 R8, R196.reuse, R192, R8 ;  /* 0x000000c0c408723c */ /* 0x044ff00000001808 */
[-C--:B------:R-:W-:Y:S08]  /*5c90*/  HMMA.16816.F32 R12, R196, R194.reuse, R12 ;  /* 0x000000c2c40c723c */ /* 0x080ff0000000180c */
[C---:B------:R-:W-:Y:S01]  /*5ca0*/  HMMA.16816.F32 R16, R188.reuse, R194, R16 ;  /* 0x000000c2bc10723c */ /* 0x040fe20000001810 */
[----:B------:R-:W2:Y:S07]  /*5cb0*/  LDSM.16.M88.4 R192, [R216+0x5500] ;  /* 0x00550000d8c0783b */ /* 0x000eae0000000200 */
[-C--:B------:R-:W-:Y:S08]  /*5cc0*/  HMMA.16816.F32 R20, R188, R208.reuse, R20 ;  /* 0x000000d0bc14723c */ /* 0x080ff00000001814 */
[C---:B------:R-:W-:Y:S08]  /*5cd0*/  HMMA.16816.F32 R24, R196.reuse, R208, R24 ;  /* 0x000000d0c418723c */ /* 0x040ff00000001818 */
[-C--:B------:R-:W-:Y:S08]  /*5ce0*/  HMMA.16816.F32 R28, R196, R210.reuse, R28 ;  /* 0x000000d2c41c723c */ /* 0x080ff0000000181c */
[C---:B------:R-:W-:Y:S01]  /*5cf0*/  HMMA.16816.F32 R32, R188.reuse, R210, R32 ;  /* 0x000000d2bc20723c */ /* 0x040fe20000001820 */
[----:B------:R-:W-:Y:S07]  /*5d00*/  LDSM.16.M88.4 R208, [R220+0xa100] ;  /* 0x00a10000dcd0783b */ /* 0x000fee0000000200 */
[-C--:B-1----:R-:W-:Y:S08]  /*5d10*/  HMMA.16816.F32 R36, R188, R200.reuse, R36 ;  /* 0x000000c8bc24723c */ /* 0x082ff00000001824 */
[C---:B------:R-:W-:Y:S08]  /*5d20*/  HMMA.16816.F32 R40, R196.reuse, R200, R40 ;  /* 0x000000c8c428723c */ /* 0x040ff00000001828 */
[-C--:B------:R-:W-:Y:S08]  /*5d30*/  HMMA.16816.F32 R44, R196, R202.reuse, R44 ;  /* 0x000000cac42c723c */ /* 0x080ff0000000182c */
[C---:B------:R-:W-:Y:S01]  /*5d40*/  HMMA.16816.F32 R48, R188.reuse, R202, R48 ;  /* 0x000000cabc30723c */ /* 0x040fe20000001830 */
[----:B------:R-:W1:Y:S07]  /*5d50*/  LDSM.16.M88.4 R200, [R216+0x5900] ;  /* 0x00590000d8c8783b */ /* 0x000e6e0000000200 */
[-C--:B----4-:R-:W-:Y:S08]  /*5d60*/  HMMA.16816.F32 R52, R188, R180.reuse, R52 ;  /* 0x000000b4bc34723c */ /* 0x090ff00000001834 */
[C---:B------:R-:W-:Y:S08]  /*5d70*/  HMMA.16816.F32 R56, R196.reuse, R180, R56 ;  /* 0x000000b4c438723c */ /* 0x040ff00000001838 */
[-C--:B------:R-:W-:Y:S08]  /*5d80*/  HMMA.16816.F32 R60, R196, R182.reuse, R60 ;  /* 0x000000b6c43c723c */ /* 0x080ff0000000183c */
[----:B------:R-:W-:Y:S08]  /*5d90*/  HMMA.16816.F32 R64, R188, R182, R64 ;  /* 0x000000b6bc40723c */ /* 0x000ff00000001840 */
[-C--:B---3--:R-:W-:Y:S08]  /*5da0*/  HMMA.16816.F32 R4, R172, R176.reuse, R4 ;  /* 0x000000b0ac04723c */ /* 0x088ff00000001804 */
[C---:B-----5:R-:W-:Y:S08]  /*5db0*/  HMMA.16816.F32 R8, R184.reuse, R176, R8 ;  /* 0x000000b0b808723c */ /* 0x060ff00000001808 */
[-C--:B------:R-:W-:Y:S08]  /*5dc0*/  HMMA.16816.F32 R12, R184, R178.reuse, R12 ;  /* 0x000000b2b80c723c */ /* 0x080ff0000000180c */
[C---:B------:R-:W-:Y:S01]  /*5dd0*/  HMMA.16816.F32 R16, R172.reuse, R178, R16 ;  /* 0x000000b2ac10723c */ /* 0x040fe20000001810 */
[----:B------:R-:W3:Y:S07]  /*5de0*/  LDSM.16.M88.4 R176, [R220+0xb100] ;  /* 0x00b10000dcb0783b */ /* 0x000eee0000000200 */
[-C--:B--2---:R-:W-:Y:S08]  /*5df0*/  HMMA.16816.F32 R20, R172, R192.reuse, R20 ;  /* 0x000000c0ac14723c */ /* 0x084ff00000001814 */
[C---:B------:R-:W-:Y:S08]  /*5e00*/  HMMA.16816.F32 R24, R184.reuse, R192, R24 ;  /* 0x000000c0b818723c */ /* 0x040ff00000001818 */
[-C--:B------:R-:W-:Y:S08]  /*5e10*/  HMMA.16816.F32 R28, R184, R194.reuse, R28 ;  /* 0x000000c2b81c723c */ /* 0x080ff0000000181c */
[C---:B------:R-:W-:Y:S08]  /*5e20*/  HMMA.16816.F32 R32, R172.reuse, R194, R32 ;  /* 0x000000c2ac20723c */ /* 0x040ff00000001820 */
[-C--:B-1----:R-:W-:Y:S08]  /*5e30*/  HMMA.16816.F32 R36, R172, R200.reuse, R36 ;  /* 0x000000c8ac24723c */ /* 0x082ff00000001824 */
[C---:B------:R-:W-:Y:S08]  /*5e40*/  HMMA.16816.F32 R40, R184.reuse, R200, R40 ;  /* 0x000000c8b828723c */ /* 0x040ff00000001828 */
[-C--:B------:R-:W-:Y:S08]  /*5e50*/  HMMA.16816.F32 R44, R184, R202.reuse, R44 ;  /* 0x000000cab82c723c */ /* 0x080ff0000000182c */
[C---:B------:R-:W-:Y:S08]  /*5e60*/  HMMA.16816.F32 R48, R172.reuse, R202, R48 ;  /* 0x000000caac30723c */ /* 0x040ff00000001830 */
[-C--:B------:R-:W-:Y:S08]  /*5e70*/  HMMA.16816.F32 R52, R172, R204.reuse, R52 ;  /* 0x000000ccac34723c */ /* 0x080ff00000001834 */
[C---:B------:R-:W-:Y:S08]  /*5e80*/  HMMA.16816.F32 R56, R184.reuse, R204, R56 ;  /* 0x000000ccb838723c */ /* 0x040ff00000001838 */
[-C--:B------:R-:W-:Y:S08]  /*5e90*/  HMMA.16816.F32 R60, R184, R206.reuse, R60 ;  /* 0x000000ceb83c723c */ /* 0x080ff0000000183c */
[----:B------:R-:W-:Y:S08]  /*5ea0*/  HMMA.16816.F32 R64, R172, R206, R64 ;  /* 0x000000ceac40723c */ /* 0x000ff00000001840 */
[-C--:B------:R-:W-:Y:S08]  /*5eb0*/  HMMA.16816.F32 R4, R208, R212.reuse, R4 ;  /* 0x000000d4d004723c */ /* 0x080ff00000001804 */
        /* <DEDUP_REMOVED lines=15> */
[----:B------:R-:W1:Y:S01]  /*5fb0*/  MUFU.TANH R181, R6 ;  /* 0x0000000600b57308 */ /* 0x000e620000002400 */
[----:B------:R-:W-:Y:S02]  /*5fc0*/  FMUL.FTZ R14, R14, c[0x0][0x320] ;  /* 0x0000c8000e0e7a20 */ /* 0x000fe40000410000 */
[----:B------:R-:W-:Y:S02]  /*5fd0*/  FMUL.FTZ R15, R15, c[0x0][0x320] ;  /* 0x0000c8000f0f7a20 */ /* 0x000fe40000410000 */
[----:B------:R-:W-:Y:S02]  /*5fe0*/  FMUL.FTZ R16, R16, c[0x0][0x320] ;  /* 0x0000c80010107a20 */ /* 0x000fe40000410000 */
[----:B------:R-:W-:Y:S02]  /*5ff0*/  FMUL.FTZ R18, R18, c[0x0][0x320] ;  /* 0x0000c80012127a20 */ /* 0x000fe40000410000 */
[----:B------:R-:W-:Y:S01]  /*6000*/  FMUL.FTZ R17, R17, c[0x0][0x320] ;  /* 0x0000c80011117a20 */ /* 0x000fe20000410000 */
[----:B------:R-:W-:Y:S01]  /*6010*/  MUFU.TANH R184, R12 ;  /* 0x0000000c00b87308 */ /* 0x000fe20000002400 */
[----:B------:R-:W-:Y:S09]  /*6020*/  FMUL.FTZ R19, R19, c[0x0][0x320] ;  /* 0x0000c80013137a20 */ /* 0x000ff20000410000 */
[----:B------:R2:W3:Y:S01]  /*6030*/  MUFU.TANH R180, R7 ;  /* 0x0000000700b47308 */ /* 0x0004e20000002400 */
[----:B-1----:R-:W-:Y:S09]  /*6040*/  FMNMX.FTZ R2, R181, R100, !PT ;  /* 0x00000064b5027209 */ /* 0x002ff20007810000 */
[----:B------:R-:W-:Y:S10]  /*6050*/  MUFU.TANH R17, R17 ;  /* 0x0000001100117308 */ /* 0x000ff40000002400 */
[----:B------:R-:W1:Y:S01]  /*6060*/  MUFU.TANH R182, R8 ;  /* 0x0000000800b67308 */ /* 0x000e620000002400 */
[----:B--2---:R-:W2:Y:S01]  /*6070*/  LDSM.16.M88.4 R4, [R224] ;  /* 0x00000000e004783b */ /* 0x004ea20000000200 */
[----:B---3--:R-:W-:Y:S08]  /*6080*/  FMNMX.FTZ R2, R180, R2, !PT ;  /* 0x00000002b4027209 */ /* 0x008ff00007810000 */
[----:B------:R-:W-:Y:S10]  /*6090*/  MUFU.TANH R183, R13 ;  /* 0x0000000d00b77308 */ /* 0x000ff40000002400 */
[----:B------:R-:W3:Y:S01]  /*60a0*/  MUFU.TANH R185, R9 ;  /* 0x0000000900b97308 */ /* 0x000ee20000002400 */
[----:B-1----:R-:W-:Y:S09]  /*60b0*/  FMNMX.FTZ R0, R182, R105, !PT ;  /* 0x00000069b6007209 */ /* 0x002ff20007810000 */
[----:B------:R-:W-:Y:S10]  /*60c0*/  MUFU.TANH R187, R14 ;  /* 0x0000000e00bb7308 */ /* 0x000ff40000002400 */
[----:B------:R-:W-:Y:S01]  /*60d0*/  MUFU.TANH R188, R10 ;  /* 0x0000000a00bc7308 */ /* 0x000fe20000002400 */
[-C--:B--2---:R-:W-:Y:S03]  /*60e0*/  HMMA.16816.F32 R20, R208, R4.reuse, R20 ;  /* 0x00000004d014723c */ /* 0x084fe60000001814 */
[----:B---3--:R-:W-:Y:S06]  /*60f0*/  FMNMX.FTZ R0, R185, R0, !PT ;  /* 0x00000000b9007209 */ /* 0x008fec0007810000 */
[----:B------:R-:W-:Y:S03]  /*6100*/  MUFU.TANH R186, R15 ;  /* 0x0000000f00ba7308 */ /* 0x000fe60000002400 */
[----:B------:R-:W-:Y:S01]  /*6110*/  FMNMX.FTZ R0, R184, R0, !PT ;  /* 0x00000000b8007209 */ /* 0x000fe20007810000 */
[C---:B------:R-:W-:Y:S04]  /*6120*/  HMMA.16816.F32 R24, R176.reuse, R4, R24 ;  /* 0x00000004b018723c */ /* 0x040fe80000001818 */
[----:B------:R-:W-:Y:S02]  /*6130*/  FMNMX.FTZ R0, R183, R0, !PT ;  /* 0x00000000b7007209 */ /* 0x000fe40007810000 */
[----:B------:R1:W-:Y:S02]  /*6140*/  MUFU.TANH R189, R11 ;  /* 0x0000000b00bd7308 */ /* 0x0003e40000002400 */
[-C--:B------:R-:W-:Y:S04]  /*6150*/  HMMA.16816.F32 R28, R176, R6.reuse, R28 ;  /* 0x00000006b01c723c */ /* 0x080fe8000000181c */
[----:B------:R-:W-:Y:S04]  /*6160*/  FMUL.FTZ R23, R23, c[0x0][0x320] ;  /* 0x0000c80017177a20 */ /* 0x000fe80000410000 */
[C---:B------:R-:W-:Y:S01]  /*6170*/  HMMA.16816.F32 R32, R208.reuse, R6, R32 ;  /* 0x00000006d020723c */ /* 0x040fe20000001820 */
[----:B------:R-:W-:Y:S01]  /*6180*/  MUFU.TANH R16, R16 ;  /* 0x0000001000107308 */ /* 0x000fe20000002400 */
[----:B------:R-:W-:Y:S02]  /*6190*/  LDSM.16.M88.4 R4, [R222] ;  /* 0x00000000de04783b */ /* 0x000fe40000000200 */
[----:B------:R-:W-:Y:S02]  /*61a0*/  FMUL.FTZ R22, R22, c[0x0][0x320] ;  /* 0x0000c80016167a20 */ /* 0x000fe40000410000 */
[----:B------:R-:W-:Y:S02]  /*61b0*/  FMUL.FTZ R21, R21, c[0x0][0x320] ;  /* 0x0000c80015157a20 */ /* 0x000fe40000410000 */
[----:B------:R-:W-:Y:S03]  /*61c0*/  FMUL.FTZ R24, R24, c[0x0][0x320] ;  /* 0x0000c80018187a20 */ /* 0x000fe60000410000 */
[----:B------:R2:W-:Y:S01]  /*61d0*/  MUFU.TANH R197, R23 ;  /* 0x0000001700c57308 */ /* 0x0005e20000002400 */
[----:B------:R-:W-:Y:S02]  /*61e0*/  FMUL.FTZ R20, R20, c[0x0][0x320] ;  /* 0x0000c80014147a20 */ /* 0x000fe40000410000 */
[----:B------:R-:W-:Y:S01]  /*61f0*/  FMUL.FTZ R25, R25, c[0x0][0x320] ;  /* 0x0000c80019197a20 */ /* 0x000fe20000410000 */
[----:B-1----:R-:W1:Y:S01]  /*6200*/  LDSM.16.M88.4 R8, [R223] ;  /* 0x00000000df08783b */ /* 0x002e620000000200 */
[----:B------:R-:W-:Y:S01]  /*6210*/  FMUL.FTZ R28, R28, c[0x0][0x320] ;  /* 0x0000c8001c1c7a20 */ /* 0x000fe20000410000 */
[----:B------:R-:W-:Y:S04]  /*6220*/  DEPBAR.LE SB0, 0x0 ;  /* 0x000080000000791a */ /* 0x000fe80000000000 */
[----:B------:R-:W-:Y:S01]  /*6230*/  MUFU.TANH R201, R28 ;  /* 0x0000001c00c97308 */ /* 0x000fe20000002400 */
[----:B------:R-:W-:Y:S01]  /*6240*/  FMUL.FTZ R29, R29, c[0x0][0x320] ;  /* 0x0000c8001d1d7a20 */ /* 0x000fe20000410000 */
[----:B------:R-:W-:Y:S01]  /*6250*/  BAR.SYNC.DEFER_BLOCKING 0x0 ;  /* 0x0000000000007b1d */ /* 0x000fe20000010000 */
[----:B------:R-:W-:Y:S02]  /*6260*/  FMUL.FTZ R32, R32, c[0x0][0x320] ;  /* 0x0000c80020207a20 */ /* 0x000fe40000410000 */
[----:B------:R-:W-:Y:S02]  /*6270*/  FMUL.FTZ R33, R33, c[0x0][0x320] ;  /* 0x0000c80021217a20 */ /* 0x000fe40000410000 */
[----:B------:R-:W-:Y:S02]  /*6280*/  FMUL.FTZ R34, R34, c[0x0][0x320] ;  /* 0x0000c80022227a20 */ /* 0x000fe40000410000 */
[----:B------:R-:W-:Y:S01]  /*6290*/  FMUL.FTZ R30, R30, c[0x0][0x320] ;  /* 0x0000c8001e1e7a20 */ /* 0x000fe20000410000 */
[----:B------:R-:W-:Y:S01]  /*62a0*/  MUFU.TANH R191, R33 ;  /* 0x0000002100bf7308 */ /* 0x000fe20000002400 */
[----:B------:R-:W-:Y:S02]  /*62b0*/  FMUL.FTZ R35, R35, c[0x0][0x320] ;  /* 0x0000c80023237a20 */ /* 0x000fe40000410000 */
[----:B------:R-:W-:Y:S01]  /*62c0*/  FMUL.FTZ R26, R26, c[0x0][0x320] ;  /* 0x0000c8001a1a7a20 */ /* 0x000fe20000410000 */
[----:B--2---:R-:W2:Y:S01]  /*62d0*/  LDL R23, [R1+0x14] ;  /* 0x0000140001177983 */ /* 0x004ea20000100800 */
[----:B------:R-:W-:Y:S02]  /*62e0*/  FMUL.FTZ R31, R31, c[0x0][0x320] ;  /* 0x0000c8001f1f7a20 */ /* 0x000fe40000410000 */
[----:B------:R-:W-:Y:S03]  /*62f0*/  FMUL.FTZ R27, R27, c[0x0][0x320] ;  /* 0x0000c8001b1b7a20 */ /* 0x000fe60000410000 */
[----:B------:R3:W-:Y:S10]  /*6300*/  MUFU.TANH R190, R32 ;  /* 0x0000002000be7308 */ /* 0x0007f40000002400 */
[----:B------:R4:W-:Y:S01]  /*6310*/  MUFU.TANH R196, R22 ;  /* 0x0000001600c47308 */ /* 0x0009e20000002400 */
[-C--:B-1----:R-:W-:Y:S09]  /*6320*/  HMMA.16816.F32 R36, R208, R8.reuse, R36 ;  /* 0x00000008d024723c */ /* 0x082ff20000001824 */
[----:B------:R1:W-:Y:S01]  /*6330*/  MUFU.TANH R200, R29 ;  /* 0x0000001d00c87308 */ /* 0x0003e20000002400 */
[C---:B------:R-:W-:Y:S01]  /*6340*/  HMMA.16816.F32 R40, R176.reuse, R8, R40 ;  /* 0x00000008b028723c */ /* 0x040fe20000001828 */
[----:B---3--:R-:W3:Y:S06]  /*6350*/  LDL.64 R32, [R1+0x50] ;  /* 0x0000500001207983 */ /* 0x008eec0000100a00 */
[----:B------:R-:W-:Y:S02]  /*6360*/  MOV R8, c[0x0][0x1e0] ;  /* 0x0000780000087a02 */ /* 0x000fe40000000f00 */
[----:B------:R5:W-:Y:S01]  /*6370*/  MUFU.TANH R193, R21 ;  /* 0x0000001500c17308 */ /* 0x000be20000002400 */
[-C--:B------:R-:W-:Y:S01]  /*6380*/  HMMA.16816.F32 R44, R176, R10.reuse, R44 ;  /* 0x0000000ab02c723c */ /* 0x080fe2000000182c */
[----:B----4-:R-:W4:Y:S02]  /*6390*/  LDL R22, [R1+0x18] ;  /* 0x0000180001167983 */ /* 0x010f240000100800 */
[----:B------:R-:W-:Y:S01]  /*63a0*/  SHF.L.U32 R8, R8, 0x5, RZ ;  /* 0x0000000508087819 */ /* 0x000fe200000006ff */
[----:B------:R-:W-:Y:S04]  /*63b0*/  FMUL.FTZ R36, R36, c[0x0][0x320] ;  /* 0x0000c80024247a20 */ /* 0x000fe80000410000 */
[C---:B------:R-:W-:Y:S01]  /*63c0*/  HMMA.16816.F32 R48, R208.reuse, R10, R48 ;  /* 0x0000000ad030723c */ /* 0x040fe20000001830 */
[----:B------:R5:W5:Y:S03]  /*63d0*/  MUFU.TANH R199, R24 ;  /* 0x0000001800c77308 */ /* 0x000b660000002400 */
[----:B------:R-:W-:Y:S01]  /*63e0*/  FMUL.FTZ R37, R37, c[0x0][0x320] ;  /* 0x0000c80025257a20 */ /* 0x000fe20000410000 */
[----:B-1----:R-:W2:Y:S01]  /*63f0*/  LDL.64 R28, [R1+0x38] ;  /* 0x00003800011c7983 */ /* 0x002ea20000100a00 */
[----:B------:R-:W-:Y:S02]  /*6400*/  FMUL.FTZ R38, R38, c[0x0][0x320] ;  /* 0x0000c80026267a20 */ /* 0x000fe40000410000 */
[-C--:B------:R-:W-:Y:S03]  /*6410*/  HMMA.16816.F32 R52, R208, R4.reuse, R52 ;  /* 0x00000004d034723c */ /* 0x080fe60000001834 */
[----:B------:R-:W1:Y:S01]  /*6420*/  MUFU.TANH R192, R20 ;  /* 0x0000001400c07308 */ /* 0x000e620000002400 */
[----:B------:R-:W-:Y:S02]  /*6430*/  FMUL.FTZ R39, R39, c[0x0][0x320] ;  /* 0x0000c80027277a20 */ /* 0x000fe40000410000 */
[----:B------:R-:W-:Y:S01]  /*6440*/  FMUL.FTZ R43, R43, c[0x0][0x320] ;  /* 0x0000c8002b2b7a20 */ /* 0x000fe20000410000 */
[----:B-----5:R-:W5:Y:S01]  /*6450*/  LDL R21, [R1+0x10] ;  /* 0x0000100001157983 */ /* 0x020f620000100800 */
[C---:B------:R-:W-:Y:S04]  /*6460*/  HMMA.16816.F32 R56, R176.reuse, R4, R56 ;  /* 0x00000004b038723c */ /* 0x040fe80000001838 */
[----:B------:R-:W-:Y:S01]  /*6470*/  FMUL.FTZ R45, R45, c[0x0][0x320] ;  /* 0x0000c8002d2d7a20 */ /* 0x000fe20000410000 */
[----:B------:R-:W1:Y:S01]  /*6480*/  MUFU.TANH R18, R18 ;  /* 0x0000001200127308 */ /* 0x000e620000002400 */
[----:B------:R-:W-:Y:S01]  /*6490*/  FMUL.FTZ R44, R44, c[0x0][0x320] ;  /* 0x0000c8002c2c7a20 */ /* 0x000fe20000410000 */
[----:B------:R-:W-:Y:S01]  /*64a0*/  FMNMX.FTZ R4, R175, R3, !PT ;  /* 0x00000003af047209 */ /* 0x000fe20007810000 */
[-C--:B------:R-:W-:Y:S01]  /*64b0*/  HMMA.16816.F32 R60, R176, R6.reuse, R60 ;  /* 0x00000006b03c723c */ /* 0x080fe2000000183c */
[----:B------:R-:W2:Y:S03]  /*64c0*/  LDL R24, [R1+0x1c] ;  /* 0x00001c0001187983 */ /* 0x000ea60000100800 */
[----:B------:R-:W-:Y:S01]  /*64d0*/  FMNMX.FTZ R4, R174, R4, !PT ;  /* 0x00000004ae047209 */ /* 0x000fe20007810000 */
[----:B------:R-:W-:Y:S01]  /*64e0*/  FMUL.FTZ R49, R49, c[0x0][0x320] ;  /* 0x0000c80031317a20 */ /* 0x000fe20000410000 */
[----:B------:R-:W-:Y:S01]  /*64f0*/  FMNMX.FTZ R0, R199, R0, !PT ;  /* 0x00000000c7007209 */ /* 0x000fe20007810000 */
[----:B------:R-:W-:Y:S01]  /*6500*/  MUFU.TANH R176, R43 ;  /* 0x0000002b00b07308 */ /* 0x000fe20000002400 */
[----:B------:R-:W-:Y:S01]  /*6510*/  FMUL.FTZ R55, R55, c[0x0][0x320] ;  /* 0x0000c80037377a20 */ /* 0x000fe20000410000 */
[----:B------:R-:W-:Y:S01]  /*6520*/  FMNMX.FTZ R4, R16, R4, !PT ;  /* 0x0000000410047209 */ /* 0x000fe20007810000 */
[----:B------:R-:W-:Y:S04]  /*6530*/  HMMA.16816.F32 R64, R208, R6, R64 ;  /* 0x00000006d040723c */ /* 0x000fe80000001840 */
[----:B------:R-:W-:Y:S01]  /*6540*/  FMUL.FTZ R52, R52, c[0x0][0x320] ;  /* 0x0000c80034347a20 */ /* 0x000fe20000410000 */
[----:B------:R-:W-:Y:S01]  /*6550*/  FMNMX.FTZ R4, R17, R4, !PT ;  /* 0x0000000411047209 */ /* 0x000fe20007810000 */
[----:B------:R-:W-:Y:S01]  /*6560*/  FMUL.FTZ R53, R53, c[0x0][0x320] ;  /* 0x0000c80035357a20 */ /* 0x000fe20000410000 */
[----:B------:R-:W1:Y:S01]  /*6570*/  MUFU.TANH R19, R19 ;  /* 0x0000001300137308 */ /* 0x000e620000002400 */
[----:B------:R-:W-:Y:S01]  /*6580*/  FMUL.FTZ R54, R54, c[0x0][0x320] ;  /* 0x0000c80036367a20 */ /* 0x000fe20000410000 */
[----:B-1----:R-:W-:Y:S03]  /*6590*/  FMNMX.FTZ R4, R192, R4, !PT ;  /* 0x00000004c0047209 */ /* 0x002fe60007810000 */
[----:B------:R-:W-:Y:S01]  /*65a0*/  FMNMX.FTZ R2, R18, R2, !PT ;  /* 0x0000000212027209 */ /* 0x000fe20007810000 */
[----:B------:R-:W-:Y:S01]  /*65b0*/  FMUL.FTZ R50, R50, c[0x0][0x320] ;  /* 0x0000c80032327a20 */ /* 0x000fe20000410000 */
[----:B------:R-:W-:Y:S01]  /*65c0*/  FMNMX.FTZ R4, R193, R4, !PT ;  /* 0x00000004c1047209 */ /* 0x000fe20007810000 */
[----:B------:R-:W-:Y:S01]  /*65d0*/  FMUL.FTZ R51, R51, c[0x0][0x320] ;  /* 0x0000c80033337a20 */ /* 0x000fe20000410000 */
[----:B------:R-:W-:Y:S01]  /*65e0*/  FMNMX.FTZ R5, R188, R106, !PT ;  /* 0x0000006abc057209 */ /* 0x000fe20007810000 */
[----:B------:R-:W1:Y:S01]  /*65f0*/  MUFU.TANH R241, R55 ;  /* 0x0000003700f17308 */ /* 0x000e620000002400 */
        /* <DEDUP_REMOVED lines=9> */
[----:B------:R-:W1:Y:S01]  /*6690*/  MUFU.TANH R214, R36 ;  /* 0x0000002400d67308 */ /* 0x000e620000002400 */
[----:B------:R-:W-:Y:S01]  /*66a0*/  FMUL.FTZ R67, R67, c[0x0][0x320] ;  /* 0x0000c80043437a20 */ /* 0x000fe20000410000 */
[----:B------:R-:W-:Y:S01]  /*66b0*/  FMNMX.FTZ R5, R186, R5, !PT ;  /* 0x00000005ba057209 */ /* 0x000fe20007810000 */
[----:B------:R-:W-:Y:S01]  /*66c0*/  FMUL.FTZ R64, R64, c[0x0][0x320] ;  /* 0x0000c80040407a20 */ /* 0x000fe20000410000 */
[----:B------:R-:W-:Y:S01]  /*66d0*/  FMNMX.FTZ R2, R19, R2, !PT ;  /* 0x0000000213027209 */ /* 0x000fe20007810000 */
[----:B------:R-:W-:Y:S02]  /*66e0*/  FMUL.FTZ R61, R61, c[0x0][0x320] ;  /* 0x0000c8003d3d7a20 */ /* 0x000fe40000410000 */
[----:B------:R-:W-:Y:S01]  /*66f0*/  FMUL.FTZ R42, R42, c[0x0][0x320] ;  /* 0x0000c8002a2a7a20 */ /* 0x000fe20000410000 */
[----:B------:R-:W-:Y:S01]  /*6700*/  FMNMX.FTZ R2, R196, R2, !PT ;  /* 0x00000002c4027209 */ /* 0x000fe20007810000 */
[----:B------:R-:W-:Y:S01]  /*6710*/  FMUL.FTZ R58, R58, c[0x0][0x320] ;  /* 0x0000c8003a3a7a20 */ /* 0x000fe20000410000 */
[----:B------:R-:W1:Y:S01]  /*6720*/  MUFU.TANH R194, R34 ;  /* 0x0000002200c27308 */ /* 0x000e620000002400 */
[----:B------:R-:W-:Y:S01]  /*6730*/  FMUL.FTZ R59, R59, c[0x0][0x320] ;  /* 0x0000c8003b3b7a20 */ /* 0x000fe20000410000 */
[----:B------:R-:W-:Y:S01]  /*6740*/  FMNMX.FTZ R2, R197, R2, !PT ;  /* 0x00000002c5027209 */ /* 0x000fe20007810000 */
[----:B------:R-:W-:Y:S01]  /*6750*/  FMUL.FTZ R62, R62, c[0x0][0x320] ;  /* 0x0000c8003e3e7a20 */ /* 0x000fe20000410000 */
[----:B-1----:R-:W-:Y:S01]  /*6760*/  MOV R211, R241 ;  /* 0x000000f100d37202 */ /* 0x002fe20000000f00 */
[----:B------:R-:W-:Y:S02]  /*6770*/  FMUL.FTZ R48, R48, c[0x0][0x320] ;  /* 0x0000c80030307a20 */ /* 0x000fe40000410000 */
[----:B------:R-:W-:Y:S02]  /*6780*/  FMUL.FTZ R40, R40, c[0x0][0x320] ;  /* 0x0000c80028287a20 */ /* 0x000fe40000410000 */
[----:B------:R-:W-:Y:S01]  /*6790*/  FMUL.FTZ R41, R41, c[0x0][0x320] ;  /* 0x0000c80029297a20 */ /* 0x000fe20000410000 */
[----:B------:R-:W1:Y:S01]  /*67a0*/  MUFU.TANH R215, R37 ;  /* 0x0000002500d77308 */ /* 0x000e620000002400 */
[----:B------:R-:W-:Y:S02]  /*67b0*/  FMUL.FTZ R46, R46, c[0x0][0x320] ;  /* 0x0000c8002e2e7a20 */ /* 0x000fe40000410000 */
[----:B------:R-:W-:Y:S01]  /*67c0*/  FMUL.FTZ R47, R47, c[0x0][0x320] ;  /* 0x0000c8002f2f7a20 */ /* 0x000fe20000410000 */
[----:B------:R-:W-:Y:S06]  /*67d0*/  FMNMX.FTZ R4, R214, R4, !PT ;  /* 0x00000004d6047209 */ /* 0x000fec0007810000 */
[----:B------:R-:W1:Y:S01]  /*67e0*/  MUFU.TANH R195, R35 ;  /* 0x0000002300c37308 */ /* 0x000e620000002400 */
[----:B------:R-:W-:Y:S09]  /*67f0*/  FMNMX.FTZ R2, R194, R2, !PT ;  /* 0x00000002c2027209 */ /* 0x000ff20007810000 */
[----:B------:R-:W1:Y:S02]  /*6800*/  MUFU.TANH R243, R45 ;  /* 0x0000002d00f37308 */ /* 0x000e640000002400 */
[----:B-1----:R-:W-:Y:S08]  /*6810*/  FMNMX.FTZ R4, R215, R4, !PT ;  /* 0x00000004d7047209 */ /* 0x002ff00007810000 */
[----:B------:R-:W1:Y:S01]  /*6820*/  MUFU.TANH R202, R48 ;  /* 0x0000003000ca7308 */ /* 0x000e620000002400 */
[----:B------:R-:W-:Y:S09]  /*6830*/  FMNMX.FTZ R2, R195, R2, !PT ;  /* 0x00000002c3027209 */ /* 0x000ff20007810000 */
[----:B------:R-:W1:Y:S01]  /*6840*/  MUFU.TANH R236, R38 ;  /* 0x0000002600ec7308 */ /* 0x000e620000002400 */
[----:B------:R-:W-:Y:S09]  /*6850*/  MOV R210, R243 ;  /* 0x000000f300d27202 */ /* 0x000ff20000000f00 */
[----:B------:R-:W1:Y:S02]  /*6860*/  MUFU.TANH R198, R25 ;  /* 0x0000001900c67308 */ /* 0x000e640000002400 */
[----:B-1----:R-:W-:Y:S08]  /*6870*/  FMNMX.FTZ R4, R202, R4, !PT ;  /* 0x00000004ca047209 */ /* 0x002ff00007810000 */
[----:B------:R-:W1:Y:S01]  /*6880*/  MUFU.TANH R242, R44 ;  /* 0x0000002c00f27308 */ /* 0x000e620000002400 */
[----:B------:R-:W-:Y:S09]  /*6890*/  FMNMX.FTZ R2, R236, R2, !PT ;  /* 0x00000002ec027209 */ /* 0x000ff20007810000 */
[----:B------:R-:W1:Y:S01]  /*68a0*/  MUFU.TANH R212, R49 ;  /* 0x0000003100d47308 */ /* 0x000e620000002400 */
[----:B------:R-:W-:Y:S04]  /*68b0*/  FMNMX.FTZ R0, R198, R0, !PT ;  /* 0x00000000c6007209 */ /* 0x000fe80007810000 */
[----:B------:R-:W-:Y:S05]  /*68c0*/  FMNMX.FTZ R0, R201, R0, !PT ;  /* 0x00000000c9007209 */ /* 0x000fea0007810000 */
[----:B------:R-:W1:Y:S01]  /*68d0*/  MUFU.TANH R247, R39 ;  /* 0x0000002700f77308 */ /* 0x000e620000002400 */
[----:B------:R-:W-:Y:S02]  /*68e0*/  FMNMX.FTZ R0, R200, R0, !PT ;  /* 0x00000000c8007209 */ /* 0x000fe40007810000 */
[----:B-1----:R-:W-:Y:S07]  /*68f0*/  MOV R209, R242 ;  /* 0x000000f200d17202 */ /* 0x002fee0000000f00 */
[----:B------:R-:W1:Y:S01]  /*6900*/  MUFU.TANH R249, R52 ;  /* 0x0000003400f97308 */ /* 0x000e620000002400 */
[----:B------:R-:W-:Y:S09]  /*6910*/  FMNMX.FTZ R4, R212, R4, !PT ;  /* 0x00000004d4047209 */ /* 0x000ff20007810000 */
[----:B------:R-:W1:Y:S01]  /*6920*/  MUFU.TANH R250, R50 ;  /* 0x0000003200fa7308 */ /* 0x000e620000002400 */
[----:B------:R-:W-:Y:S09]  /*6930*/  FMNMX.FTZ R2, R247, R2, !PT ;  /* 0x00000002f7027209 */ /* 0x000ff20007810000 */
[----:B------:R-:W1:Y:S02]  /*6940*/  MUFU.TANH R244, R53 ;  /* 0x0000003500f47308 */ /* 0x000e640000002400 */
[----:B-1----:R-:W-:Y:S08]  /*6950*/  FMNMX.FTZ R4, R249, R4, !PT ;  /* 0x00000004f9047209 */ /* 0x002ff00007810000 */
        /* <DEDUP_REMOVED lines=11> */
[----:B-1----:R-:W-:Y:S04]  /*6a10*/  FMNMX.FTZ R2, R240, R2, !PT ;  /* 0x00000002f0027209 */ /* 0x002fe80007810000 */
[----:B------:R-:W-:Y:S04]  /*6a20*/  FMNMX.FTZ R2, R211, R2, !PT ;  /* 0x00000002d3027209 */ /* 0x000fe80007810000 */
[----:B------:R-:W1:Y:S01]  /*6a30*/  MUFU.TANH R243, R66 ;  /* 0x0000004200f37308 */ /* 0x000e620000002400 */
[----:B------:R-:W-:Y:S04]  /*6a40*/  FMNMX.FTZ R0, R248, R0, !PT ;  /* 0x00000000f8007209 */ /* 0x000fe80007810000 */
[----:B------:R-:W-:Y:S05]  /*6a50*/  FMNMX.FTZ R0, R209, R0, !PT ;  /* 0x00000000d1007209 */ /* 0x000fea0007810000 */
[----:B------:R-:W3:Y:S01]  /*6a60*/  MUFU.TANH R242, R67 ;  /* 0x0000004300f27308 */ /* 0x000ee20000002400 */
[----:B------:R-:W-:Y:S02]  /*6a70*/  FMNMX.FTZ R0, R210, R0, !PT ;  /* 0x00000000d2007209 */ /* 0x000fe40007810000 */
[----:B------:R-:W-:Y:S05]  /*6a80*/  FMNMX.FTZ R4, R179, R4, !PT ;  /* 0x00000004b3047209 */ /* 0x000fea0007810000 */
[----:B------:R-:W4:Y:S02]  /*6a90*/  SHFL.BFLY PT, R7, R4, 0x2, 0x1f ;  /* 0x0c401f0004077f89 */ /* 0x000f2400000e0000 */
[----:B------:R-:W4:Y:S01]  /*6aa0*/  MUFU.TANH R51, R56 ;  /* 0x0000003800337308 */ /* 0x000f220000002400 */
[----:B-1----:R-:W-:Y:S09]  /*6ab0*/  FMNMX.FTZ R2, R243, R2, !PT ;  /* 0x00000002f3027209 */ /* 0x002ff20007810000 */
[----:B------:R-:W1:Y:S01]  /*6ac0*/  MUFU.TANH R49, R57 ;  /* 0x0000003900317308 */ /* 0x000e620000002400 */
[----:B---3--:R-:W-:Y:S05]  /*6ad0*/  FMNMX.FTZ R2, R242, R2, !PT ;  /* 0x00000002f2027209 */ /* 0x008fea0007810000 */
[----:B------:R-:W3:Y:S04]  /*6ae0*/  SHFL.BFLY PT, R6, R2, 0x2, 0x1f ;  /* 0x0c401f0002067f89 */ /* 0x000ee800000e0000 */
[----:B------:R-:W2:Y:S01]  /*6af0*/  MUFU.TANH R50, R60 ;  /* 0x0000003c00327308 */ /* 0x000ea20000002400 */
[----:B----4-:R-:W-:Y:S02]  /*6b00*/  FMNMX.FTZ R4, R4, R7, !PT ;  /* 0x0000000704047209 */ /* 0x010fe40007810000 */
[----:B------:R-:W-:Y:S03]  /*6b10*/  FMNMX.FTZ R0, R51, R0, !PT ;  /* 0x0000000033007209 */ /* 0x000fe60007810000 */
[----:B------:R-:W4:Y:S04]  /*6b20*/  SHFL.BFLY PT, R104, R4, 0x1, 0x1f ;  /* 0x0c201f0004687f89 */ /* 0x000f2800000e0000 */
[----:B------:R-:W5:Y:S01]  /*6b30*/  MUFU.TANH R48, R61 ;  /* 0x0000003d00307308 */ /* 0x000f620000002400 */
[----:B-1----:R-:W-:Y:S09]  /*6b40*/  FMNMX.FTZ R0, R49, R0, !PT ;  /* 0x0000000031007209 */ /* 0x002ff20007810000 */
[----:B------:R-:W1:Y:S01]  /*6b50*/  MUFU.TANH R203, R26 ;  /* 0x0000001a00cb7308 */ /* 0x000e620000002400 */
[----:B---3--:R-:W-:Y:S02]  /*6b60*/  FMNMX.FTZ R2, R2, R6, !PT ;  /* 0x0000000602027209 */ /* 0x008fe40007810000 */
[----:B--2---:R-:W-:Y:S03]  /*6b70*/  FMNMX.FTZ R0, R50, R0, !PT ;  /* 0x0000000032007209 */ /* 0x004fe60007810000 */
[----:B------:R-:W2:Y:S04]  /*6b80*/  SHFL.BFLY PT, R103, R2, 0x1, 0x1f ;  /* 0x0c201f0002677f89 */ /* 0x000ea800000e0000 */
[----:B------:R-:W3:Y:S01]  /*6b90*/  MUFU.TANH R204, R27 ;  /* 0x0000001b00cc7308 */ /* 0x000ee20000002400 */
[----:B----4-:R-:W-:Y:S02]  /*6ba0*/  FMNMX.FTZ R104, R4, R104, !PT ;  /* 0x0000006804687209 */ /* 0x010fe40007810000 */
[----:B-----5:R-:W-:Y:S03]  /*6bb0*/  FMNMX.FTZ R0, R48, R0, !PT ;  /* 0x0000000030007209 */ /* 0x020fe60007810000 */
[----:B------:R-:W-:Y:S02]  /*6bc0*/  FMUL.FTZ R173, R104, c[0x0][0x2d0] ;  /* 0x0000b40068ad7a20 */ /* 0x000fe40000410000 */
[----:B------:R-:W4:Y:S02]  /*6bd0*/  SHFL.BFLY PT, R102, R0, 0x2, 0x1f ;  /* 0x0c401f0000667f89 */ /* 0x000f2400000e0000 */
[----:B------:R-:W5:Y:S01]  /*6be0*/  MUFU.TANH R213, R30 ;  /* 0x0000001e00d57308 */ /* 0x000f620000002400 */
[--C-:B------:R-:W-:Y:S01]  /*6bf0*/  FFMA.FTZ R40, R193, c[0x0][0x2d0], -R173.reuse ;  /* 0x0000b400c1287a23 */ /* 0x100fe200000108ad */
[----:B-1----:R-:W-:Y:S08]  /*6c00*/  FMNMX.FTZ R5, R203, R5, !PT ;  /* 0x00000005cb057209 */ /* 0x002ff00007810000 */
[----:B------:R-:W1:Y:S01]  /*6c10*/  MUFU.TANH R235, R31 ;  /* 0x0000001f00eb7308 */ /* 0x000e620000002400 */
[----:B--2---:R-:W-:Y:S02]  /*6c20*/  FMNMX.FTZ R103, R2, R103, !PT ;  /* 0x0000006702677209 */ /* 0x004fe40007810000 */
[----:B---3--:R-:W-:Y:S02]  /*6c30*/  FMNMX.FTZ R5, R204, R5, !PT ;  /* 0x00000005cc057209 */ /* 0x008fe40007810000 */
[----:B------:R-:W-:Y:S05]  /*6c40*/  MOV R27, c[0x0][0x1e0] ;  /* 0x00007800001b7a02 */ /* 0x000fea0000000f00 */
[----:B------:R-:W2:Y:S01]  /*6c50*/  MUFU.TANH R239, R42 ;  /* 0x0000002a00ef7308 */ /* 0x000ea20000002400 */
[----:B----4-:R-:W-:Y:S02]  /*6c60*/  FMNMX.FTZ R102, R0, R102, !PT ;  /* 0x0000006600667209 */ /* 0x010fe40007810000 */
[----:B-----5:R-:W-:Y:S02]  /*6c70*/  FMNMX.FTZ R5, R213, R5, !PT ;  /* 0x00000005d5057209 */ /* 0x020fe40007810000 */
[----:B------:R-:W-:Y:S01]  /*6c80*/  MOV R30, 0x5 ;  /* 0x00000005001e7802 */ /* 0x000fe20000000f00 */
[----:B------:R-:W3:Y:S04]  /*6c90*/  SHFL.BFLY PT, R6, R102, 0x1, 0x1f ;  /* 0x0c201f0066067f89 */ /* 0x000ee800000e0000 */
[----:B------:R-:W4:Y:S01]  /*6ca0*/  MUFU.TANH R177, R46 ;  /* 0x0000002e00b17308 */ /* 0x000f220000002400 */
[----:B------:R-:W-:Y:S02]  /*6cb0*/  SHF.L.U64.HI R27, R27, R30, c[0x0][0x1e4] ;  /* 0x000079001b1b7619 */ /* 0x000fe4000001021e */
[----:B-1----:R-:W-:Y:S07]  /*6cc0*/  FMNMX.FTZ R0, R235, R5, !PT ;  /* 0x00000005eb007209 */ /* 0x002fee0007810000 */
[----:B------:R-:W1:Y:S01]  /*6cd0*/  MUFU.TANH R178, R47 ;  /* 0x0000002f00b27308 */ /* 0x000e620000002400 */
[----:B--2---:R-:W-:Y:S01]  /*6ce0*/  FMNMX.FTZ R5, R239, R0, !PT ;  /* 0x00000000ef057209 */ /* 0x004fe20007810000 */
[----:B------:R-:W-:Y:S03]  /*6cf0*/  FMUL.FTZ R0, R63, c[0x0][0x320] ;  /* 0x0000c8003f007a20 */ /* 0x000fe60000410000 */
[----:B------:R-:W-:Y:S01]  /*6d00*/  FMNMX.FTZ R4, R176, R5, !PT ;  /* 0x00000005b0047209 */ /* 0x000fe20007810000 */
[--C-:B------:R-:W-:Y:S04]  /*6d10*/  FFMA.FTZ R5, R17, c[0x0][0x2d0], -R173.reuse ;  /* 0x0000b40011057a23 */ /* 0x100fe800000108ad */
[----:B------:R2:W-:Y:S01]  /*6d20*/  MUFU.TANH R172, R0 ;  /* 0x0000000000ac7308 */ /* 0x0005e20000002400 */
[----:B---3--:R-:W-:Y:S01]  /*6d30*/  FMNMX.FTZ R102, R102, R6, !PT ;  /* 0x0000000666667209 */ /* 0x008fe20007810000 */
[----:B------:R-:W-:Y:S01]  /*6d40*/  @P0 IMAD.WIDE.U32 R6, R234, c[0x0][0x1e0], RZ ;  /* 0x00007800ea060a25 */ /* 0x000fe200078e00ff */
[----:B----4-:R-:W-:Y:S07]  /*6d50*/  FMNMX.FTZ R4, R177, R4, !PT ;  /* 0x00000004b1047209 */ /* 0x010fee0007810000 */
[----:B------:R-:W3:Y:S01]  /*6d60*/  MUFU.EX2 R20, R5 ;  /* 0x0000000500147308 */ /* 0x000ee20000000800 */
[----:B-1----:R-:W-:Y:S01]  /*6d70*/  FMNMX.FTZ R2, R178, R4, !PT ;  /* 0x00000004b2027209 */ /* 0x002fe20007810000 */
[----:B------:R-:W-:Y:S02]  /*6d80*/  FFMA.FTZ R4, R175, c[0x0][0x2d0], -R173 ;  /* 0x0000b400af047a23 */ /* 0x000fe400000108ad */
[----:B------:R-:W-:Y:S06]  /*6d90*/  FMUL.FTZ R175, R102, c[0x0][0x2d0] ;  /* 0x0000b40066af7a20 */ /* 0x000fec0000410000 */
[----:B------:R1:W-:Y:S01]  /*6da0*/  MUFU.EX2 R42, R4 ;  /* 0x00000004002a7308 */ /* 0x0003e20000000800 */
[----:B------:R-:W-:Y:S02]  /*6db0*/  FFMA.FTZ R11, R182, c[0x0][0x2d0], -R175 ;  /* 0x0000b400b60b7a23 */ /* 0x000fe400000108af */
[----:B--2---:R-:W-:Y:S04]  /*6dc0*/  FADD.FTZ R0, -R104, R3 ;  /* 0x0000000368007221 */ /* 0x004fe80000010100 */
[----:B------:R-:W-:Y:S03]  /*6dd0*/  FMUL.FTZ R0, R0, c[0x0][0x2d0] ;  /* 0x0000b40000007a20 */ /* 0x000fe60000410000 */
[----:B------:R-:W2:Y:S01]  /*6de0*/  MUFU.TANH R25, R58 ;  /* 0x0000003a00197308 */ /* 0x000ea20000002400 */
[----:B---3--:R-:W-:Y:S09]  /*6df0*/  MOV R182, R20 ;  /* 0x0000001400b67202 */ /* 0x008ff20000000f00 */
[----:B------:R3:W4:Y:S01]  /*6e00*/  MUFU.EX2 R101, R0 ;  /* 0x0000000000657308 */ /* 0x0007220000000800 */
[--C-:B-1----:R-:W-:Y:S02]  /*6e10*/  FFMA.FTZ R4, R174, c[0x0][0x2d0], -R173.reuse ;  /* 0x0000b400ae047a23 */ /* 0x102fe400000108ad */
[----:B------:R-:W-:Y:S07]  /*6e20*/  FMUL.FTZ R174, R103, c[0x0][0x2d0] ;  /* 0x0000b40067ae7a20 */ /* 0x000fee0000410000 */
[----:B------:R1:W-:Y:S01]  /*6e30*/  MUFU.EX2 R26, R4 ;  /* 0x00000004001a7308 */ /* 0x0003e20000000800 */
[--C-:B------:R-:W-:Y:S02]  /*6e40*/  FFMA.FTZ R5, R18, c[0x0][0x2d0], -R174.reuse ;  /* 0x0000b40012057a23 */ /* 0x100fe400000108ae */
[--C-:B------:R-:W-:Y:S01]  /*6e50*/  FFMA.FTZ R64, R195, c[0x0][0x2d0], -R174.reuse ;  /* 0x0000b400c3407a23 */ /* 0x100fe200000108ae */
[----:B--2---:R-:W-:Y:S01]  /*6e60*/  FMNMX.FTZ R2, R25, R2, !PT ;  /* 0x0000000219027209 */ /* 0x004fe20007810000 */
[--C-:B------:R-:W-:Y:S02]  /*6e70*/  FFMA.FTZ R56, R197, c[0x0][0x2d0], -R174.reuse ;  /* 0x0000b400c5387a23 */ /* 0x100fe400000108ae */
[----:B------:R-:W-:Y:S03]  /*6e80*/  FFMA.FTZ R60, R194, c[0x0][0x2d0], -R174 ;  /* 0x0000b400c23c7a23 */ /* 0x000fe600000108ae */
[----:B------:R2:W-:Y:S01]  /*6e90*/  MUFU.EX2 R246, R5 ;  /* 0x0000000500f67308 */ /* 0x0005e20000000800 */
[----:B---3--:R-:W-:Y:S02]  /*6ea0*/  FADD.FTZ R0, -R103, R100 ;  /* 0x0000006467007221 */ /* 0x008fe40000010100 */
[C---:B----4-:R-:W-:Y:S01]  /*6eb0*/  FMUL.FTZ R33, R101.reuse, R137 ;  /* 0x0000008965217220 */ /* 0x050fe20000410000 */
[----:B------:R-:W-:Y:S01]  /*6ec0*/  MOV R137, R242 ;  /* 0x000000f200897202 */ /* 0x000fe20000000f00 */
[----:B------:R-:W-:Y:S05]  /*6ed0*/  FMUL.FTZ R3, R0, c[0x0][0x2d0] ;  /* 0x0000b40000037a20 */ /* 0x000fea0000410000 */
[----:B------:R-:W3:Y:S01]  /*6ee0*/  MUFU.TANH R44, R59 ;  /* 0x0000003b002c7308 */ /* 0x000ee20000002400 */
[C---:B------:R-:W-:Y:S02]  /*6ef0*/  FMUL.FTZ R65, R101.reuse, R169 ;  /* 0x000000a965417220 */ /* 0x040fe40000410000 */
[C---:B------:R-:W-:Y:S02]  /*6f00*/  FMUL.FTZ R68, R101.reuse, R68 ;  /* 0x0000004465447220 */ /* 0x040fe40000410000 */
[----:B-1----:R-:W-:Y:S02]  /*6f10*/  FFMA.FTZ R4, R16, c[0x0][0x2d0], -R173 ;  /* 0x0000b40010047a23 */ /* 0x002fe400000108ad */
[C---:B------:R-:W-:Y:S02]  /*6f20*/  FMUL.FTZ R69, R101.reuse, R69 ;  /* 0x0000004565457220 */ /* 0x040fe40000410000 */
[C---:B------:R-:W-:Y:S01]  /*6f30*/  FMUL.FTZ R80, R101.reuse, R80 ;  /* 0x0000005065507220 */ /* 0x040fe20000410000 */
[----:B------:R1:W-:Y:S01]  /*6f40*/  MUFU.EX2 R245, R4 ;  /* 0x0000000400f57308 */ /* 0x0003e20000000800 */
[C---:B------:R-:W-:Y:S02]  /*6f50*/  FMUL.FTZ R81, R101.reuse, R81 ;  /* 0x0000005165517220 */ /* 0x040fe40000410000 */
[C---:B------:R-:W-:Y:S01]  /*6f60*/  FMUL.FTZ R84, R101.reuse, R84 ;  /* 0x0000005465547220 */ /* 0x040fe20000410000 */
[----:B--2---:R-:W-:Y:S01]  /*6f70*/  @P0 SHF.L.U32 R5, R6, 0x6, RZ ;  /* 0x0000000606050819 */ /* 0x004fe200000006ff */
[C---:B------:R-:W-:Y:S02]  /*6f80*/  FMUL.FTZ R85, R101.reuse, R85 ;  /* 0x0000005565557220 */ /* 0x040fe40000410000 */
[C---:B------:R-:W-:Y:S02]  /*6f90*/  FMUL.FTZ R96, R101.reuse, R96 ;  /* 0x0000006065607220 */ /* 0x040fe40000410000 */
[----:B------:R-:W-:Y:S01]  /*6fa0*/  FMUL.FTZ R97, R101, R97 ;  /* 0x0000006165617220 */ /* 0x000fe20000410000 */
[----:B------:R-:W-:Y:S01]  /*6fb0*/  MUFU.EX2 R43, R11 ;  /* 0x0000000b002b7308 */ /* 0x000fe20000000800 */
[----:B---3--:R-:W-:Y:S09]  /*6fc0*/  FMNMX.FTZ R2, R44, R2, !PT ;  /* 0x000000022c027209 */ /* 0x008ff20007810000 */
[----:B------:R-:W2:Y:S01]  /*6fd0*/  MUFU.TANH R107, R62 ;  /* 0x0000003e006b7308 */ /* 0x000ea20000002400 */
[--C-:B-1----:R-:W-:Y:S09]  /*6fe0*/  FFMA.FTZ R4, R181, c[0x0][0x2d0], -R174.reuse ;  /* 0x0000b400b5047a23 */ /* 0x102ff200000108ae */
[----:B------:R1:W-:Y:S10]  /*6ff0*/  MUFU.EX2 R45, R4 ;  /* 0x00000004002d7308 */ /* 0x0003f40000000800 */
[----:B------:R3:W4:Y:S01]  /*7000*/  MUFU.EX2 R100, R3 ;  /* 0x0000000300647308 */ /* 0x0007220000000800 */
[----:B--2---:R-:W-:Y:S01]  /*7010*/  FMNMX.FTZ R0, R107, R2, !PT ;  /* 0x000000026b007209 */ /* 0x004fe20007810000 */
[----:B------:R-:W-:Y:S03]  /*7020*/  FADD.FTZ R2, -R102, R105 ;  /* 0x0000006966027221 */ /* 0x000fe60000010100 */
[----:B------:R-:W-:Y:S01]  /*7030*/  FMNMX.FTZ R0, R172, R0, !PT ;  /* 0x00000000ac007209 */ /* 0x000fe20007810000 */
[----:B-1----:R-:W-:Y:S04]  /*7040*/  FFMA.FTZ R4, R180, c[0x0][0x2d0], -R174 ;  /* 0x0000b400b4047a23 */ /* 0x002fe800000108ae */
[----:B------:R1:W-:Y:S01]  /*7050*/  MUFU.EX2 R181, R4 ;  /* 0x0000000400b57308 */ /* 0x0003e20000000800 */
[----:B---3--:R-:W-:Y:S02]  /*7060*/  FMUL.FTZ R3, R2, c[0x0][0x2d0] ;  /* 0x0000b40002037a20 */ /* 0x008fe40000410000 */
[----:B------:R-:W2:Y:S01]  /*7070*/  SHFL.BFLY PT, R2, R0, 0x2, 0x1f ;  /* 0x0c401f0000027f89 */ /* 0x000ea200000e0000 */
[C---:B----4-:R-:W-:Y:S01]  /*7080*/  FMUL.FTZ R34, R100.reuse, R138 ;  /* 0x0000008a64227220 */ /* 0x050fe20000410000 */
[----:B------:R-:W-:Y:S01]  /*7090*/  MOV R138, R241 ;  /* 0x000000f1008a7202 */ /* 0x000fe20000000f00 */
[C---:B------:R-:W-:Y:S04]  /*70a0*/  FMUL.FTZ R35, R100.reuse, R139 ;  /* 0x0000008b64237220 */ /* 0x040fe80000410000 */
[----:B------:R-:W3:Y:S01]  /*70b0*/  MUFU.EX2 R3, R3 ;  /* 0x0000000300037308 */ /* 0x000ee20000000800 */
[----:B------:R-:W-:Y:S01]  /*70c0*/  MOV R139, R51 ;  /* 0x00000033008b7202 */ /* 0x000fe20000000f00 */
[C---:B------:R-:W-:Y:S02]  /*70d0*/  FMUL.FTZ R51, R100.reuse, R155 ;  /* 0x0000009b64337220 */ /* 0x040fe40000410000 */
[C---:B------:R-:W-:Y:S02]  /*70e0*/  FMUL.FTZ R66, R100.reuse, R170 ;  /* 0x000000aa64427220 */ /* 0x040fe40000410000 */
[C---:B------:R-:W-:Y:S02]  /*70f0*/  FMUL.FTZ R67, R100.reuse, R171 ;  /* 0x000000ab64437220 */ /* 0x040fe40000410000 */
[C---:B------:R-:W-:Y:S02]  /*7100*/  FMUL.FTZ R70, R100.reuse, R70 ;  /* 0x0000004664467220 */ /* 0x040fe40000410000 */
[C---:B------:R-:W-:Y:S01]  /*7110*/  FMUL.FTZ R71, R100.reuse, R71 ;  /* 0x0000004764477220 */ /* 0x040fe20000410000 */
[----:B-1----:R-:W-:Y:S01]  /*7120*/  @P0 SHF.R.S32.HI R4, RZ, 0x1f, R234 ;  /* 0x0000001fff040819 */ /* 0x002fe200000114ea */
[C---:B------:R-:W-:Y:S02]  /*7130*/  FMUL.FTZ R82, R100.reuse, R82 ;  /* 0x0000005264527220 */ /* 0x040fe40000410000 */
[----:B------:R-:W-:Y:S02]  /*7140*/  FMUL.FTZ R83, R100, R83 ;  /* 0x0000005364537220 */ /* 0x000fe40000410000 */
[----:B------:R-:W-:Y:S02]  /*7150*/  @P0 IMAD R4, R4, c[0x0][0x1e0], RZ ;  /* 0x0000780004040a24 */ /* 0x000fe400078e02ff */
[----:B------:R-:W-:Y:S01]  /*7160*/  FMUL.FTZ R86, R100, R86 ;  /* 0x0000005664567220 */ /* 0x000fe20000410000 */
[----:B--2---:R-:W-:Y:S01]  /*7170*/  FMNMX.FTZ R0, R0, R2, !PT ;  /* 0x0000000200007209 */ /* 0x004fe20007810000 */
[----:B------:R-:W-:Y:S02]  /*7180*/  @P0 IMAD R4, R234, c[0x0][0x1e4], R4 ;  /* 0x00007900ea040a24 */ /* 0x000fe400078e0204 */
[----:B------:R-:W-:Y:S02]  /*7190*/  FMUL.FTZ R87, R100, R87 ;  /* 0x0000005764577220 */ /* 0x000fe40000410000 */
[----:B------:R-:W1:Y:S01]  /*71a0*/  SHFL.BFLY PT, R2, R0, 0x1, 0x1f ;  /* 0x0c201f0000027f89 */ /* 0x000e6200000e0000 */
[----:B------:R-:W-:Y:S01]  /*71b0*/  @P0 IADD3 R4, R7, R4, RZ ;  /* 0x0000000407040210 */ /* 0x000fe20007ffe0ff */
[----:B---3--:R-:W-:Y:S01]  /*71c0*/  FMUL.FTZ R28, R3, R132 ;  /* 0x00000084031c7220 */ /* 0x008fe20000410000 */
[----:B------:R-:W-:Y:S01]  /*71d0*/  @P0 IADD3 R7, P2, R5, R32, RZ ;  /* 0x0000002005070210 */ /* 0x000fe20007f5e0ff */
[C---:B------:R-:W-:Y:S01]  /*71e0*/  FMUL.FTZ R41, R3.reuse, R145 ;  /* 0x0000009103297220 */ /* 0x040fe20000410000 */
[----:B------:R-:W-:Y:S01]  /*71f0*/  @P0 SHF.L.U64.HI R4, R6, 0x6, R4 ;  /* 0x0000000606040819 */ /* 0x000fe20000010204 */
[----:B------:R-:W-:Y:S01]  /*7200*/  FMUL.FTZ R57, R3, R161 ;  /* 0x000000a103397220 */ /* 0x000fe20000410000 */
[----:B------:R-:W-:Y:S01]  /*7210*/  @P0 LEA R14, P1, R7, c[0x0][0x1c8], 0x1 ;  /* 0x00007200070e0a11 */ /* 0x000fe200078208ff */
[C---:B------:R-:W-:Y:S01]  /*7220*/  FMUL.FTZ R61, R3.reuse, R165 ;  /* 0x000000a5033d7220 */ /* 0x040fe20000410000 */
[----:B------:R-:W-:Y:S01]  /*7230*/  @P0 IADD3.X R6, R4, R29, RZ, P2, !PT ;  /* 0x0000001d04060210 */ /* 0x000fe200017fe4ff */
[C---:B------:R-:W-:Y:S01]  /*7240*/  FMUL.FTZ R72, R3.reuse, R72 ;  /* 0x0000004803487220 */ /* 0x040fe20000410000 */
[----:B------:R-:W-:Y:S01]  /*7250*/  MOV R132, R43 ;  /* 0x0000002b00847202 */ /* 0x000fe20000000f00 */
[----:B------:R-:W-:Y:S01]  /*7260*/  FMUL.FTZ R73, R3, R73 ;  /* 0x0000004903497220 */ /* 0x000fe20000410000 */
[----:B------:R-:W-:Y:S01]  /*7270*/  @P0 LEA.HI.X R15, R7, c[0x0][0x1cc], R6, 0x1, P1 ;  /* 0x00007300070f0a11 */ /* 0x000fe200008f0c06 */
[----:B------:R-:W-:Y:S01]  /*7280*/  FMUL.FTZ R76, R3, R76 ;  /* 0x0000004c034c7220 */ /* 0x000fe20000410000 */
[----:B------:R-:W-:Y:S01]  /*7290*/  @P0 IADD3 R6, P3, R5, R24, RZ ;  /* 0x0000001805060210 */ /* 0x000fe20007f7e0ff */
[----:B------:R-:W-:Y:S01]  /*72a0*/  FMUL.FTZ R77, R3, R77 ;  /* 0x0000004d034d7220 */ /* 0x000fe20000410000 */
[----:B------:R-:W-:Y:S01]  /*72b0*/  @P0 IADD3 R7, P2, R5, R23, RZ ;  /* 0x0000001705070210 */ /* 0x000fe20007f5e0ff */
[----:B------:R2:W-:Y:S01]  /*72c0*/  @P0 LDGSTS.E.BYPASS.LTC128B.128 [R233+0x3100], [R14.64], !P4 ;  /* 0x031000000ee90fae */ /* 0x0005e2000e101d44 */
[----:B------:R-:W-:Y:S01]  /*72d0*/  @P0 IADD3 R5, P1, R8, R5, RZ ;  /* 0x0000000508050210 */ /* 0x000fe20007f3e0ff */
[C---:B------:R-:W-:Y:S01]  /*72e0*/  FMUL.FTZ R88, R3.reuse, R88 ;  /* 0x0000005803587220 */ /* 0x040fe20000410000 */
[----:B------:R-:W-:Y:S01]  /*72f0*/  @P0 IADD3.X R8, R4, R22, RZ, P3, !PT ;  /* 0x0000001604080210 */ /* 0x000fe20001ffe4ff */
[C---:B------:R-:W-:Y:S01]  /*7300*/  FMUL.FTZ R89, R3.reuse, R89 ;  /* 0x0000005903597220 */ /* 0x040fe20000410000 */
[----:B------:R-:W-:Y:S01]  /*7310*/  @P0 LEA R10, P3, R6, c[0x0][0x1c8], 0x1 ;  /* 0x00007200060a0a11 */ /* 0x000fe200078608ff */
[C---:B------:R-:W-:Y:S01]  /*7320*/  FMUL.FTZ R92, R3.reuse, R92 ;  /* 0x0000005c035c7220 */ /* 0x040fe20000410000 */
[----:B------:R-:W-:Y:S01]  /*7330*/  @P0 IADD3.X R9, R4, R21, RZ, P2, !PT ;  /* 0x0000001504090210 */ /* 0x000fe200017fe4ff */
[----:B------:R-:W-:Y:S01]  /*7340*/  FMUL.FTZ R93, R3, R93 ;  /* 0x0000005d035d7220 */ /* 0x000fe20000410000 */
[----:B------:R-:W-:Y:S01]  /*7350*/  @P0 LEA R12, P2, R7, c[0x0][0x1c8], 0x1 ;  /* 0x00007200070c0a11 */ /* 0x000fe200078408ff */
[----:B------:R-:W-:Y:S01]  /*7360*/  FMUL.FTZ R98, R100, R98 ;  /* 0x0000006264627220 */ /* 0x000fe20000410000 */
[----:B------:R-:W-:Y:S01]  /*7370*/  @P0 LEA.HI.X R11, R6, c[0x0][0x1cc], R8, 0x1, P3 ;  /* 0x00007300060b0a11 */ /* 0x000fe200018f0c08 */
[----:B------:R-:W-:Y:S01]  /*7380*/  FFMA.FTZ R6, R185, c[0x0][0x2d0], -R175 ;  /* 0x0000b400b9067a23 */ /* 0x000fe200000108af */
[----:B------:R-:W-:Y:S01]  /*7390*/  @P0 LEA.HI.X R13, R7, c[0x0][0x1cc], R9, 0x1, P2 ;  /* 0x00007300070d0a11 */ /* 0x000fe200010f0c09 */
[----:B------:R-:W-:Y:S01]  /*73a0*/  FMUL.FTZ R99, R100, R99 ;  /* 0x0000006364637220 */ /* 0x000fe20000410000 */
[C---:B------:R-:W-:Y:S01]  /*73b0*/  @P0 IADD3 R7, P2, R5.reuse, R24, RZ ;  /* 0x0000001805070210 */ /* 0x040fe20007f5e0ff */
[----:B------:R3:W-:Y:S01]  /*73c0*/  @P0 LDGSTS.E.BYPASS.LTC128B.128 [R233+0x4100], [R10.64], !P6 ;  /* 0x041000000ae90fae */ /* 0x0007e2000f101d44 */
[----:B------:R4:W-:Y:S01]  /*73d0*/  MUFU.EX2 R24, R6 ;  /* 0x0000000600187308 */ /* 0x0009e20000000800 */
[----:B------:R-:W-:Y:S01]  /*73e0*/  @P0 IADD3 R9, P3, R5, R32, RZ ;  /* 0x0000002005090210 */ /* 0x000fe20007f7e0ff */
[----:B------:R-:W-:Y:S01]  /*73f0*/  FMUL.FTZ R32, R101, R136 ;  /* 0x0000008865207220 */ /* 0x000fe20000410000 */
[----:B------:R-:W-:Y:S02]  /*7400*/  @P0 IADD3.X R4, R27, R4, RZ, P1, !PT ;  /* 0x000000041b040210 */ /* 0x000fe40000ffe4ff */
[----:B------:R-:W-:Y:S02]  /*7410*/  @P0 IADD3 R5, P1, R5, R23, RZ ;  /* 0x0000001705050210 */ /* 0x000fe40007f3e0ff */
[C---:B------:R-:W-:Y:S01]  /*7420*/  @P0 IADD3.X R17, R4.reuse, R29, RZ, P3, !PT ;  /* 0x0000001d04110210 */ /* 0x040fe20001ffe4ff */
[----:B------:R5:W-:Y:S01]  /*7430*/  @P0 LDGSTS.E.BYPASS.LTC128B.128 [R233+0x5100], [R12.64], !P5 ;  /* 0x051000000ce90fae */ /* 0x000be2000e901d44 */
[----:B------:R-:W-:Y:S01]  /*7440*/  @P0 LEA R8, P3, R9, c[0x0][0x1c8], 0x1 ;  /* 0x0000720009080a11 */ /* 0x000fe200078608ff */
[----:B------:R-:W-:Y:S01]  /*7450*/  FMUL.FTZ R29, R3, R133 ;  /* 0x00000085031d7220 */ /* 0x000fe20000410000 */
[C---:B------:R-:W-:Y:S02]  /*7460*/  @P0 IADD3.X R18, R4.reuse, R22, RZ, P2, !PT ;  /* 0x0000001604120210 */ /* 0x040fe400017fe4ff */
[----:B------:R-:W-:Y:S01]  /*7470*/  @P0 LEA.HI.X R9, R9, c[0x0][0x1cc], R17, 0x1, P3 ;  /* 0x0000730009090a11 */ /* 0x000fe200018f0c11 */
[----:B------:R-:W-:Y:S01]  /*7480*/  FMUL.FTZ R17, R101, R121 ;  /* 0x0000007965117220 */ /* 0x000fe20000410000 */
[----:B------:R-:W-:Y:S02]  /*7490*/  @P0 IADD3.X R16, R4, R21, RZ, P1, !PT ;  /* 0x0000001504100210 */ /* 0x000fe40000ffe4ff */
[----:B------:R-:W-:Y:S01]  /*74a0*/  @P0 LEA R4, P1, R5, c[0x0][0x1c8], 0x1 ;  /* 0x0000720005040a11 */ /* 0x000fe200078208ff */
[----:B------:R2:W-:Y:S01]  /*74b0*/  @P0 LDGSTS.E.BYPASS.LTC128B.128 [R233+0x3900], [R8.64], !P4 ;  /* 0x0390000008e90fae */ /* 0x0005e2000e101d44 */
[----:B-1----:R-:W-:Y:S01]  /*74c0*/  FMNMX.FTZ R2, R0, R2, !PT ;  /* 0x0000000200027209 */ /* 0x002fe20007810000 */
[----:B------:R-:W-:Y:S01]  /*74d0*/  FFMA.FTZ R0, R19, c[0x0][0x2d0], -R174 ;  /* 0x0000b40013007a23 */ /* 0x000fe200000108ae */
[----:B------:R-:W-:Y:S01]  /*74e0*/  @P0 LEA.HI.X R5, R5, c[0x0][0x1cc], R16, 0x1, P1 ;  /* 0x0000730005050a11 */ /* 0x000fe200008f0c10 */
[--C-:B------:R-:W-:Y:S01]  /*74f0*/  FFMA.FTZ R19, R184, c[0x0][0x2d0], -R175.reuse ;  /* 0x0000b400b8137a23 */ /* 0x100fe200000108af */
[----:B------:R-:W-:Y:S01]  /*7500*/  MOV R136, R243 ;  /* 0x000000f300887202 */ /* 0x000fe20000000f00 */
[----:B------:R-:W-:Y:S01]  /*7510*/  FMUL.FTZ R105, R2, c[0x0][0x2d0] ;  /* 0x0000b40002697a20 */ /* 0x000fe20000410000 */
[----:B----4-:R-:W-:Y:S01]  /*7520*/  @P0 LEA R6, P2, R7, c[0x0][0x1c8], 0x1 ;  /* 0x0000720007060a11 */ /* 0x010fe200078408ff */
[----:B------:R-:W1:Y:S01]  /*7530*/  MUFU.EX2 R20, R19 ;  /* 0x0000001300147308 */ /* 0x000e620000000800 */
[----:B------:R-:W-:Y:S01]  /*7540*/  FFMA.FTZ R16, R183, c[0x0][0x2d0], -R175 ;  /* 0x0000b400b7107a23 */ /* 0x000fe200000108af */
[----:B------:R-:W-:Y:S01]  /*7550*/  MOV R184, R25 ;  /* 0x0000001900b87202 */ /* 0x000fe20000000f00 */
[----:B---3--:R-:W-:Y:S01]  /*7560*/  FFMA.FTZ R10, R188, c[0x0][0x2d0], -R105 ;  /* 0x0000b400bc0a7a23 */ /* 0x008fe20000010869 */
[----:B------:R-:W-:Y:S01]  /*7570*/  @P0 LEA.HI.X R7, R7, c[0x0][0x1cc], R18, 0x1, P2 ;  /* 0x0000730007070a11 */ /* 0x000fe200010f0c12 */
[----:B------:R-:W-:Y:S01]  /*7580*/  FMUL.FTZ R18, R100, R122 ;  /* 0x0000007a64127220 */ /* 0x000fe20000410000 */
[----:B------:R-:W-:Y:S01]  /*7590*/  MOV R145, R247 ;  /* 0x000000f700917202 */ /* 0x000fe20000000f00 */
[C---:B------:R-:W-:Y:S01]  /*75a0*/  FMUL.FTZ R25, R3.reuse, R129 ;  /* 0x0000008103197220 */ /* 0x040fe20000410000 */
[----:B------:R-:W-:Y:S01]  /*75b0*/  MOV R129, R44 ;  /* 0x0000002c00817202 */ /* 0x000fe20000000f00 */
[----:B------:R3:W-:Y:S01]  /*75c0*/  @P0 LDGSTS.E.BYPASS.LTC128B.128 [R233+0x4900], [R6.64], !P6 ;  /* 0x0490000006e90fae */ /* 0x0007e2000f101d44 */
[----:B------:R4:W3:Y:S01]  /*75d0*/  MUFU.EX2 R180, R0 ;  /* 0x0000000000b47308 */ /* 0x0008e20000000800 */
[C---:B-----5:R-:W-:Y:S01]  /*75e0*/  FMUL.FTZ R12, R3.reuse, R116 ;  /* 0x00000074030c7220 */ /* 0x060fe20000410000 */
[----:B------:R-:W-:Y:S01]  /*75f0*/  MOV R185, R249 ;  /* 0x000000f900b97202 */ /* 0x000fe20000000f00 */
[----:B------:R-:W-:Y:S01]  /*7600*/  FMUL.FTZ R13, R3, R117 ;  /* 0x00000075030d7220 */ /* 0x000fe20000410000 */
[----:B------:R-:W-:Y:S01]  /*7610*/  MOV R188, R248 ;  /* 0x000000f800bc7202 */ /* 0x000fe20000000f00 */
[----:B------:R-:W-:Y:S01]  /*7620*/  FFMA.FTZ R44, R190, c[0x0][0x2d0], -R173 ;  /* 0x0000b400be2c7a23 */ /* 0x000fe200000108ad */
[----:B------:R-:W-:Y:S01]  /*7630*/  MOV R133, R246 ;  /* 0x000000f600857202 */ /* 0x000fe20000000f00 */
[----:B------:R5:W-:Y:S01]  /*7640*/  @P0 LDGSTS.E.BYPASS.LTC128B.128 [R233+0x5900], [R4.64], !P5 ;  /* 0x0590000004e90fae */ /* 0x000be2000e901d44 */
[----:B------:R-:W-:Y:S02]  /*7650*/  FFMA.FTZ R107, R107, c[0x0][0x2d0], -R105 ;  /* 0x0000b4006b6b7a23 */ /* 0x000fe40000010869 */
[----:B------:R5:W-:Y:S01]  /*7660*/  MUFU.EX2 R252, R16 ;  /* 0x0000001000fc7308 */ /* 0x000be20000000800 */
[C---:B--2---:R-:W-:Y:S02]  /*7670*/  FMUL.FTZ R8, R3.reuse, R108 ;  /* 0x0000006c03087220 */ /* 0x044fe40000410000 */
[----:B------:R-:W-:Y:S01]  /*7680*/  FMUL.FTZ R9, R3, R109 ;  /* 0x0000006d03097220 */ /* 0x000fe20000410000 */
[----:B-1----:R-:W-:Y:S01]  /*7690*/  MOV R183, R20 ;  /* 0x0000001400b77202 */ /* 0x002fe20000000f00 */
[----:B------:R-:W-:Y:S01]  /*76a0*/  LDSM.16.MT88.4 R36, [R218+0x100] ;  /* 0x00010000da24783b */ /* 0x000fe20000004200 */
[----:B------:R-:W-:Y:S04]  /*76b0*/  FMUL.FTZ R19, R100, R123 ;  /* 0x0000007b64137220 */ /* 0x000fe80000410000 */
[----:B------:R-:W-:Y:S03]  /*76c0*/  MUFU.EX2 R205, R10 ;  /* 0x0000000a00cd7308 */ /* 0x000fe60000000800 */
[----:B------:R-:W1:Y:S01]  /*76d0*/  LDSM.16.MT88.4 R20, [R217+0x100] ;  /* 0x00010000d914783b */ /* 0x000e620000004200 */
[----:B----4-:R-:W-:Y:S02]  /*76e0*/  FADD.FTZ R0, -R2, R106 ;  /* 0x0000006a02007221 */ /* 0x010fe40000010100 */
[----:B------:R-:W-:Y:S02]  /*76f0*/  FFMA.FTZ R106, R199, c[0x0][0x2d0], -R175 ;  /* 0x0000b400c76a7a23 */ /* 0x000fe400000108af */
[----:B------:R-:W-:Y:S02]  /*7700*/  FMUL.FTZ R0, R0, c[0x0][0x2d0] ;  /* 0x0000b40000007a20 */ /* 0x000fe40000410000 */
[----:B---3--:R-:W-:Y:S01]  /*7710*/  FMUL.FTZ R6, R100, R114 ;  /* 0x0000007264067220 */ /* 0x008fe20000410000 */
[----:B------:R-:W-:Y:S01]  /*7720*/  F2FP.PACK_AB R114, R182, R245 ;  /* 0x000000f5b672723e */ /* 0x000fe200000000ff */
[----:B------:R-:W-:Y:S01]  /*7730*/  FMUL.FTZ R7, R100, R115 ;  /* 0x0000007364077220 */ /* 0x000fe20000410000 */
[----:B------:R-:W-:Y:S01]  /*7740*/  F2FP.PACK_AB R115, R180, R246 ;  /* 0x000000f6b473723e */ /* 0x000fe200000000ff */
[----:B-----5:R-:W-:Y:S01]  /*7750*/  FFMA.FTZ R4, R189, c[0x0][0x2d0], -R105 ;  /* 0x0000b400bd047a23 */ /* 0x020fe20000010869 */
[----:B------:R-:W2:Y:S01]  /*7760*/  MUFU.EX2 R0, R0 ;  /* 0x0000000000007308 */ /* 0x000ea20000000800 */
[----:B------:R-:W-:Y:S01]  /*7770*/  FMUL.FTZ R5, R101, R113 ;  /* 0x0000007165057220 */ /* 0x000fe20000410000 */
[----:B------:R-:W-:Y:S01]  /*7780*/  F2FP.PACK_AB R113, R181, R45 ;  /* 0x0000002db571723e */ /* 0x000fe200000000ff */
[----:B------:R-:W-:Y:S01]  /*7790*/  FMUL.FTZ R16, R101, R120 ;  /* 0x0000007865107220 */ /* 0x000fe20000410000 */
[----:B------:R-:W3:Y:S01]  /*77a0*/  LDSM.16.MT88.4 R52, [R217+0x1100] ;  /* 0x00110000d934783b */ /* 0x000ee20000004200 */
[----:B------:R-:W-:Y:S01]  /*77b0*/  MOV R189, R48 ;  /* 0x0000003000bd7202 */ /* 0x000fe20000000f00 */
[----:B------:R-:W-:Y:S01]  /*77c0*/  FFMA.FTZ R48, R191, c[0x0][0x2d0], -R173 ;  /* 0x0000b400bf307a23 */ /* 0x000fe200000108ad */
[----:B------:R-:W-:Y:S03]  /*77d0*/  MOV R191, R185 ;  /* 0x000000b900bf7202 */ /* 0x000fe60000000f00 */
[----:B------:R4:W5:Y:S02]  /*77e0*/  MUFU.EX2 R206, R4 ;  /* 0x0000000400ce7308 */ /* 0x0009640000000800 */
[----:B------:R-:W-:Y:S08]  /*77f0*/  LDSM.16.MT88.4 R120, [R217+0x2100] ;  /* 0x00210000d978783b */ /* 0x000ff00000004200 */
[----:B------:R1:W-:Y:S01]  /*7800*/  MUFU.EX2 R243, R106 ;  /* 0x0000006a00f37308 */ /* 0x0003e20000000800 */
[----:B------:R-:W0:Y:S01]  /*7810*/  LDGDEPBAR ;  /* 0x00000000000079af */ /* 0x000e220000000000 */
[----:B--2---:R-:W-:Y:S01]  /*7820*/  FMUL.FTZ R10, R0, R110 ;  /* 0x0000006e000a7220 */ /* 0x004fe20000410000 */
[----:B------:R-:W-:Y:S01]  /*7830*/  F2FP.PACK_AB R110, R252, R183 ;  /* 0x000000b7fc6e723e */ /* 0x000fe200000000ff */
[C---:B------:R-:W-:Y:S02]  /*7840*/  FMUL.FTZ R11, R0.reuse, R111 ;  /* 0x0000006f000b7220 */ /* 0x040fe40000410000 */
[C---:B------:R-:W-:Y:S02]  /*7850*/  FMUL.FTZ R14, R0.reuse, R118 ;  /* 0x00000076000e7220 */ /* 0x040fe40000410000 */
[C---:B------:R-:W-:Y:S02]  /*7860*/  FMUL.FTZ R15, R0.reuse, R119 ;  /* 0x00000077000f7220 */ /* 0x040fe40000410000 */
[----:B------:R2:W-:Y:S01]  /*7870*/  MUFU.EX2 R249, R44 ;  /* 0x0000002c00f97308 */ /* 0x0005e20000000800 */
[C---:B------:R-:W-:Y:S01]  /*7880*/  FMUL.FTZ R27, R0.reuse, R131 ;  /* 0x00000083001b7220 */ /* 0x040fe20000410000 */
[----:B------:R-:W-:Y:S01]  /*7890*/  MOV R131, R42 ;  /* 0x0000002a00837202 */ /* 0x000fe20000000f00 */
[----:B----4-:R-:W-:Y:S01]  /*78a0*/  FFMA.FTZ R4, R187, c[0x0][0x2d0], -R105 ;  /* 0x0000b400bb047a23 */ /* 0x010fe20000010869 */
[----:B------:R-:W-:Y:S01]  /*78b0*/  MOV R187, R26 ;  /* 0x0000001a00bb7202 */ /* 0x000fe20000000f00 */
[----:B------:R-:W-:Y:S01]  /*78c0*/  FMUL.FTZ R26, R0, R130 ;  /* 0x00000082001a7220 */ /* 0x000fe20000410000 */
[----:B-----5:R-:W-:Y:S01]  /*78d0*/  F2FP.PACK_AB R109, R206, R205 ;  /* 0x000000cdce6d723e */ /* 0x020fe200000000ff */
[C---:B------:R-:W-:Y:S01]  /*78e0*/  FMUL.FTZ R30, R0.reuse, R134 ;  /* 0x00000086001e7220 */ /* 0x040fe20000410000 */
[----:B------:R-:W4:Y:S01]  /*78f0*/  LDSM.16.MT88.4 R116, [R218+0x1100] ;  /* 0x00110000da74783b */ /* 0x000f220000004200 */
[----:B------:R-:W-:Y:S01]  /*7900*/  FMUL.FTZ R31, R0, R135 ;  /* 0x00000087001f7220 */ /* 0x000fe20000410000 */
[----:B------:R5:W-:Y:S01]  /*7910*/  MUFU.EX2 R207, R4 ;  /* 0x0000000400cf7308 */ /* 0x000be20000000800 */
[----:B------:R-:W-:Y:S01]  /*7920*/  MOV R130, R45 ;  /* 0x0000002d00827202 */ /* 0x000fe20000000f00 */
[C---:B------:R-:W-:Y:S01]  /*7930*/  FMUL.FTZ R45, R3.reuse, R149 ;  /* 0x00000095032d7220 */ /* 0x040fe20000410000 */
[----:B------:R-:W-:Y:S01]  /*7940*/  MOV R134, R245 ;  /* 0x000000f500867202 */ /* 0x000fe20000000f00 */
[----:B-1----:R-:W-:Y:S01]  /*7950*/  FFMA.FTZ R106, R198, c[0x0][0x2d0], -R175 ;  /* 0x0000b400c66a7a23 */ /* 0x002fe200000108af */
[----:B------:R-:W-:Y:S01]  /*7960*/  MOV R135, R244 ;  /* 0x000000f400877202 */ /* 0x000fe20000000f00 */
[C---:B------:R-:W-:Y:S02]  /*7970*/  FMUL.FTZ R46, R0.reuse, R150 ;  /* 0x00000096002e7220 */ /* 0x040fe40000410000 */
[C---:B------:R-:W-:Y:S02]  /*7980*/  FMUL.FTZ R47, R0.reuse, R151 ;  /* 0x00000097002f7220 */ /* 0x040fe40000410000 */
[----:B------:R1:W-:Y:S01]  /*7990*/  MUFU.EX2 R242, R106 ;  /* 0x0000006a00f27308 */ /* 0x0003e20000000800 */
[C---:B------:R-:W-:Y:S02]  /*79a0*/  FMUL.FTZ R58, R0.reuse, R162 ;  /* 0x000000a2003a7220 */ /* 0x040fe40000410000 */
[C---:B------:R-:W-:Y:S02]  /*79b0*/  FMUL.FTZ R59, R0.reuse, R163 ;  /* 0x000000a3003b7220 */ /* 0x040fe40000410000 */
[C---:B--2---:R-:W-:Y:S02]  /*79c0*/  FMUL.FTZ R44, R3.reuse, R148 ;  /* 0x00000094032c7220 */ /* 0x044fe40000410000 */
[C---:B------:R-:W-:Y:S02]  /*79d0*/  FMUL.FTZ R62, R0.reuse, R166 ;  /* 0x000000a6003e7220 */ /* 0x040fe40000410000 */
[C---:B------:R-:W-:Y:S01]  /*79e0*/  FMUL.FTZ R63, R0.reuse, R167 ;  /* 0x000000a7003f7220 */ /* 0x040fe20000410000 */
[----:B------:R2:W-:Y:S01]  /*79f0*/  MUFU.EX2 R248, R48 ;  /* 0x0000003000f87308 */ /* 0x0005e20000000800 */
[C---:B------:R-:W-:Y:S02]  /*7a00*/  FMUL.FTZ R74, R0.reuse, R74 ;  /* 0x0000004a004a7220 */ /* 0x040fe40000410000 */
[----:B------:R-:W-:Y:S02]  /*7a10*/  FMUL.FTZ R75, R0, R75 ;  /* 0x0000004b004b7220 */ /* 0x000fe40000410000 */
[----:B-----5:R-:W-:Y:S01]  /*7a20*/  FFMA.FTZ R4, R186, c[0x0][0x2d0], -R105 ;  /* 0x0000b400ba047a23 */ /* 0x020fe20000010869 */
[----:B------:R-:W-:Y:S01]  /*7a30*/  MOV R186, R24 ;  /* 0x0000001800ba7202 */ /* 0x000fe20000000f00 */
[----:B------:R-:W-:Y:S01]  /*7a40*/  FMUL.FTZ R24, R3, R128 ;  /* 0x0000008003187220 */ /* 0x000fe20000410000 */
[----:B------:R-:W-:Y:S01]  /*7a50*/  MOV R128, R250 ;  /* 0x000000fa00807202 */ /* 0x000fe20000000f00 */
[----:B------:R-:W-:Y:S01]  /*7a60*/  FMUL.FTZ R78, R0, R78 ;  /* 0x0000004e004e7220 */ /* 0x000fe20000410000 */
[----:B------:R5:W3:Y:S01]  /*7a70*/  MUFU.EX2 R208, R4 ;  /* 0x0000000400d07308 */ /* 0x000ae20000000800 */
[----:B------:R-:W-:Y:S01]  /*7a80*/  F2FP.PACK_AB R108, R186, R43 ;  /* 0x0000002bba6c723e */ /* 0x000fe200000000ff */
[C---:B------:R-:W-:Y:S01]  /*7a90*/  FMUL.FTZ R43, R0.reuse, R147 ;  /* 0x00000093002b7220 */ /* 0x040fe20000410000 */
[----:B------:R-:W-:Y:S01]  /*7aa0*/  MOV R147, R135 ;  /* 0x0000008700937202 */ /* 0x000fe20000000f00 */
[--C-:B-1----:R-:W-:Y:S01]  /*7ab0*/  FFMA.FTZ R106, R201, c[0x0][0x2d0], -R175.reuse ;  /* 0x0000b400c96a7a23 */ /* 0x102fe200000108af */
[----:B------:R-:W-:Y:S01]  /*7ac0*/  MOV R135, R133 ;  /* 0x0000008500877202 */ /* 0x000fe20000000f00 */
[C---:B------:R-:W-:Y:S01]  /*7ad0*/  FMUL.FTZ R79, R0.reuse, R79 ;  /* 0x0000004f004f7220 */ /* 0x040fe20000410000 */
[----:B------:R-:W-:Y:S01]  /*7ae0*/  MOV R133, R131 ;  /* 0x0000008300857202 */ /* 0x000fe20000000f00 */
[C---:B------:R-:W-:Y:S02]  /*7af0*/  FMUL.FTZ R90, R0.reuse, R90 ;  /* 0x0000005a005a7220 */ /* 0x040fe40000410000 */
[----:B------:R1:W-:Y:S01]  /*7b00*/  MUFU.EX2 R241, R106 ;  /* 0x0000006a00f17308 */ /* 0x0003e20000000800 */
[C---:B------:R-:W-:Y:S02]  /*7b10*/  FMUL.FTZ R91, R0.reuse, R91 ;  /* 0x0000005b005b7220 */ /* 0x040fe40000410000 */
[C---:B------:R-:W-:Y:S02]  /*7b20*/  FMUL.FTZ R94, R0.reuse, R94 ;  /* 0x0000005e005e7220 */ /* 0x040fe40000410000 */
[C---:B--2---:R-:W-:Y:S02]  /*7b30*/  FMUL.FTZ R48, R101.reuse, R152 ;  /* 0x0000009865307220 */ /* 0x044fe40000410000 */
[----:B------:R-:W-:Y:S02]  /*7b40*/  FMUL.FTZ R95, R0, R95 ;  /* 0x0000005f005f7220 */ /* 0x000fe40000410000 */
[--C-:B------:R-:W-:Y:S01]  /*7b50*/  FFMA.FTZ R128, R128, c[0x0][0x2d0], -R174.reuse ;  /* 0x0000b40080807a23 */ /* 0x100fe200000108ae */
[----:B------:R2:W-:Y:S01]  /*7b60*/  MUFU.EX2 R250, R40 ;  /* 0x0000002800fa7308 */ /* 0x0005e20000000800 */
[----:B-----5:R-:W-:Y:S01]  /*7b70*/  FMUL.FTZ R4, R101, R112 ;  /* 0x0000007065047220 */ /* 0x020fe20000410000 */
[----:B------:R-:W-:Y:S01]  /*7b80*/  F2FP.PACK_AB R112, R187, R42 ;  /* 0x0000002abb70723e */ /* 0x000fe200000000ff */
[----:B------:R-:W-:Y:S01]  /*7b90*/  FMUL.FTZ R42, R0, R146 ;  /* 0x00000092002a7220 */ /* 0x000fe20000410000 */
[----:B---3--:R-:W-:Y:S02]  /*7ba0*/  F2FP.PACK_AB R111, R208, R207 ;  /* 0x000000cfd06f723e */ /* 0x008fe400000000ff */
[----:B------:R-:W-:Y:S04]  /*7bb0*/  MOV R146, R236 ;  /* 0x000000ec00927202 */ /* 0x000fe80000000f00 */
[----:B------:R3:W-:Y:S01]  /*7bc0*/  MUFU.EX2 R244, R64 ;  /* 0x0000004000f47308 */ /* 0x0007e20000000800 */
[-C--:B------:R-:W-:Y:S05]  /*7bd0*/  HMMA.16816.F32 R4, R112, R20.reuse, R4 ;  /* 0x000000147004723c */ /* 0x080fea0000001804 */
[----:B-1----:R-:W-:Y:S03]  /*7be0*/  FFMA.FTZ R106, R200, c[0x0][0x2d0], -R175 ;  /* 0x0000b400c86a7a23 */ /* 0x002fe600000108af */
[C---:B------:R-:W-:Y:S01]  /*7bf0*/  HMMA.16816.F32 R8, R108.reuse, R20, R8 ;  /* 0x000000146c08723c */ /* 0x040fe20000001808 */
[----:B------:R-:W-:Y:S03]  /*7c00*/  MUFU.EX2 R107, R107 ;  /* 0x0000006b006b7308 */ /* 0x000fe60000000800 */
[----:B--2---:R-:W-:Y:S01]  /*7c10*/  FMUL.FTZ R40, R3, R144 ;  /* 0x0000009003287220 */ /* 0x004fe20000410000 */
[----:B------:R-:W-:Y:S02]  /*7c20*/  MOV R144, R237 ;  /* 0x000000ed00907202 */ /* 0x000fe40000000f00 */
[C---:B------:R-:W-:Y:S01]  /*7c30*/  FMUL.FTZ R20, R101.reuse, R124 ;  /* 0x0000007c65147220 */ /* 0x040fe20000410000 */
[-C--:B------:R-:W-:Y:S03]  /*7c40*/  HMMA.16816.F32 R12, R108, R22.reuse, R12 ;  /* 0x000000166c0c723c */ /* 0x080fe6000000180c */
[----:B------:R1:W-:Y:S01]  /*7c50*/  MUFU.EX2 R246, R56 ;  /* 0x0000003800f67308 */ /* 0x0003e20000000800 */
[C---:B------:R-:W-:Y:S02]  /*7c60*/  FMUL.FTZ R21, R101.reuse, R125 ;  /* 0x0000007d65157220 */ /* 0x040fe40000410000 */
[----:B---3--:R-:W-:Y:S02]  /*7c70*/  FMUL.FTZ R64, R101, R168 ;  /* 0x000000a865407220 */ /* 0x008fe40000410000 */
[C---:B------:R-:W-:Y:S01]  /*7c80*/  HMMA.16816.F32 R16, R112.reuse, R22, R16 ;  /* 0x000000167010723c */ /* 0x040fe20000001810 */
[----:B------:R-:W-:Y:S04]  /*7c90*/  LDSM.16.MT88.4 R168, [R218+0x1d00] ;  /* 0x001d0000daa8783b */ /* 0x000fe80000004200 */
[----:B------:R2:W-:Y:S02]  /*7ca0*/  MUFU.EX2 R245, R60 ;  /* 0x0000003c00f57308 */ /* 0x0005e40000000800 */
[C---:B------:R-:W-:Y:S02]  /*7cb0*/  FMUL.FTZ R22, R100.reuse, R126 ;  /* 0x0000007e64167220 */ /* 0x040fe40000410000 */
[----:B------:R-:W-:Y:S02]  /*7cc0*/  FMUL.FTZ R23, R100, R127 ;  /* 0x0000007f64177220 */ /* 0x000fe40000410000 */
[----:B------:R-:W-:Y:S05]  /*7cd0*/  LDSM.16.MT88.4 R124, [R218+0x500] ;  /* 0x00050000da7c783b */ /* 0x000fea0000004200 */
[-C--:B------:R-:W-:Y:S03]  /*7ce0*/  HMMA.16816.F32 R20, R112, R36.reuse, R20 ;  /* 0x000000247014723c */ /* 0x080fe60000001814 */
[C---:B-1----:R-:W-:Y:S05]  /*7cf0*/  FMUL.FTZ R56, R3.reuse, R160 ;  /* 0x000000a003387220 */ /* 0x042fea0000410000 */
[C---:B------:R-:W-:Y:S04]  /*7d00*/  HMMA.16816.F32 R24, R108.reuse, R36, R24 ;  /* 0x000000246c18723c */ /* 0x040fe80000001818 */
[----:B--2---:R-:W-:Y:S03]  /*7d10*/  FMUL.FTZ R60, R3, R164 ;  /* 0x000000a4033c7220 */ /* 0x004fe60000410000 */
[----:B------:R-:W-:Y:S01]  /*7d20*/  FFMA.FTZ R36, R192, c[0x0][0x2d0], -R173 ;  /* 0x0000b400c0247a23 */ /* 0x000fe200000108ad */
[-C--:B------:R-:W-:Y:S03]  /*7d30*/  HMMA.16816.F32 R28, R108, R38.reuse, R28 ;  /* 0x000000266c1c723c */ /* 0x080fe6000000181c */
[----:B------:R1:W2:Y:S01]  /*7d40*/  MUFU.EX2 R251, R36 ;  /* 0x0000002400fb7308 */ /* 0x0002a20000000800 */
[----:B------:R-:W-:Y:S01]  /*7d50*/  MOV R192, R50 ;  /* 0x0000003200c07202 */ /* 0x000fe20000000f00 */
[C---:B------:R-:W-:Y:S02]  /*7d60*/  FMUL.FTZ R50, R100.reuse, R154 ;  /* 0x0000009a64327220 */ /* 0x040fe40000410000 */
[C---:B------:R-:W-:Y:S01]  /*7d70*/  FMUL.FTZ R37, R101.reuse, R141 ;  /* 0x0000008d65257220 */ /* 0x040fe20000410000 */
[C---:B------:R-:W-:Y:S04]  /*7d80*/  HMMA.16816.F32 R32, R112.reuse, R38, R32 ;  /* 0x000000267020723c */ /* 0x040fe80000001820 */
[----:B------:R-:W-:Y:S02]  /*7d90*/  MOV R141, R240 ;  /* 0x000000f0008d7202 */ /* 0x000fe40000000f00 */
[----:B------:R3:W-:Y:S01]  /*7da0*/  MUFU.EX2 R240, R106 ;  /* 0x0000006a00f07308 */ /* 0x0007e20000000800 */
[C---:B------:R-:W-:Y:S01]  /*7db0*/  FMUL.FTZ R38, R100.reuse, R142 ;  /* 0x0000008e64267220 */ /* 0x040fe20000410000 */
[----:B------:R-:W-:Y:S01]  /*7dc0*/  MOV R142, R239 ;  /* 0x000000ef008e7202 */ /* 0x000fe20000000f00 */
[----:B------:R-:W-:Y:S03]  /*7dd0*/  FMUL.FTZ R39, R100, R143 ;  /* 0x0000008f64277220 */ /* 0x000fe60000410000 */
[----:B------:R-:W-:Y:S01]  /*7de0*/  MOV R143, R238 ;  /* 0x000000ee008f7202 */ /* 0x000fe20000000f00 */
[C---:B-1----:R-:W-:Y:S01]  /*7df0*/  FMUL.FTZ R36, R101.reuse, R140 ;  /* 0x0000008c65247220 */ /* 0x042fe20000410000 */
[----:B------:R-:W-:Y:S01]  /*7e00*/  MOV R140, R49 ;  /* 0x00000031008c7202 */ /* 0x000fe20000000f00 */
[----:B------:R-:W-:Y:S02]  /*7e10*/  FMUL.FTZ R49, R101, R153 ;  /* 0x0000009965317220 */ /* 0x000fe40000410000 */
[----:B------:R-:W-:Y:S03]  /*7e20*/  LDSM.16.MT88.4 R152, [R217+0x1d00] ;  /* 0x001d0000d998783b */ /* 0x000fe60000004200 */
[-C--:B------:R-:W-:Y:S03]  /*7e30*/  HMMA.16816.F32 R36, R112, R52.reuse, R36 ;  /* 0x000000347024723c */ /* 0x080fe60000001824 */
[--C-:B---3--:R-:W-:Y:S05]  /*7e40*/  FFMA.FTZ R106, R203, c[0x0][0x2d0], -R105.reuse ;  /* 0x0000b400cb6a7a23 */ /* 0x108fea0000010869 */
[C---:B------:R-:W-:Y:S07]  /*7e50*/  HMMA.16816.F32 R40, R108.reuse, R52, R40 ;  /* 0x000000346c28723c */ /* 0x040fee0000001828 */
[--C-:B------:R-:W-:Y:S01]  /*7e60*/  FFMA.FTZ R52, R196, c[0x0][0x2d0], -R174.reuse ;  /* 0x0000b400c4347a23 */ /* 0x100fe200000108ae */
[-C--:B------:R-:W-:Y:S01]  /*7e70*/  HMMA.16816.F32 R44, R108, R54.reuse, R44 ;  /* 0x000000366c2c723c */ /* 0x080fe2000000182c */
[----:B------:R1:W-:Y:S03]  /*7e80*/  MUFU.EX2 R196, R106 ;  /* 0x0000006a00c47308 */ /* 0x0003e60000000800 */
[C---:B------:R-:W-:Y:S04]  /*7e90*/  FMUL.FTZ R53, R101.reuse, R157 ;  /* 0x0000009d65357220 */ /* 0x040fe80000410000 */
[C---:B------:R-:W-:Y:S03]  /*7ea0*/  HMMA.16816.F32 R48, R112.reuse, R54, R48 ;  /* 0x000000367030723c */ /* 0x040fe60000001830 */
[----:B------:R3:W5:Y:S04]  /*7eb0*/  MUFU.EX2 R247, R52 ;  /* 0x0000003400f77308 */ /* 0x0007680000000800 */
[C---:B------:R-:W-:Y:S02]  /*7ec0*/  FMUL.FTZ R54, R100.reuse, R158 ;  /* 0x0000009e64367220 */ /* 0x040fe40000410000 */
[----:B------:R-:W-:Y:S03]  /*7ed0*/  FMUL.FTZ R55, R100, R159 ;  /* 0x0000009f64377220 */ /* 0x000fe60000410000 */
[--C-:B-1----:R-:W-:Y:S04]  /*7ee0*/  FFMA.FTZ R106, R204, c[0x0][0x2d0], -R105.reuse ;  /* 0x0000b400cc6a7a23 */ /* 0x102fe80000010869 */
[----:B------:R1:W1:Y:S01]  /*7ef0*/  MUFU.EX2 R195, R106 ;  /* 0x0000006a00c37308 */ /* 0x0002620000000800 */
[----:B---3--:R-:W-:Y:S07]  /*7f00*/  FMUL.FTZ R52, R101, R156 ;  /* 0x0000009c65347220 */ /* 0x008fee0000410000 */
[-C--:B----4-:R-:W-:Y:S08]  /*7f10*/  HMMA.16816.F32 R52, R112, R116.reuse, R52 ;  /* 0x000000747034723c */ /* 0x090ff00000001834 */
[C---:B------:R-:W-:Y:S04]  /*7f20*/  HMMA.16816.F32 R56, R108.reuse, R116, R56 ;  /* 0x000000746c38723c */ /* 0x040fe80000001838 */
[--C-:B-1----:R-:W-:Y:S02]  /*7f30*/  FFMA.FTZ R106, R213, c[0x0][0x2d0], -R105.reuse ;  /* 0x0000b400d56a7a23 */ /* 0x102fe40000010869 */
[----:B------:R-:W-:Y:S02]  /*7f40*/  MUFU.EX2 R213, R128 ;  /* 0x0000008000d57308 */ /* 0x000fe40000000800 */
[-C--:B------:R-:W-:Y:S08]  /*7f50*/  HMMA.16816.F32 R60, R108, R118.reuse, R60 ;  /* 0x000000766c3c723c */ /* 0x080ff0000000183c */
[C---:B------:R-:W-:Y:S01]  /*7f60*/  HMMA.16816.F32 R64, R112.reuse, R118, R64 ;  /* 0x000000767040723c */ /* 0x040fe20000001840 */
[----:B------:R1:W-:Y:S01]  /*7f70*/  MUFU.EX2 R190, R106 ;  /* 0x0000006a00be7308 */ /* 0x0003e20000000800 */
[----:B------:R-:W3:Y:S06]  /*7f80*/  LDSM.16.MT88.4 R116, [R218+0x2100] ;  /* 0x00210000da74783b */ /* 0x000eec0000004200 */
[-C--:B------:R-:W-:Y:S08]  /*7f90*/  HMMA.16816.F32 R68, R112, R120.reuse, R68 ;  /* 0x000000787044723c */ /* 0x080ff00000001844 */
[C---:B------:R-:W-:Y:S08]  /*7fa0*/  HMMA.16816.F32 R72, R108.reuse, R120, R72 ;  /* 0x000000786c48723c */ /* 0x040ff00000001848 */
[-C--:B------:R-:W-:Y:S04]  /*7fb0*/  HMMA.16816.F32 R76, R108, R122.reuse, R76 ;  /* 0x0000007a6c4c723c */ /* 0x080fe8000000184c */
[----:B-1----:R-:W-:Y:S04]  /*7fc0*/  FFMA.FTZ R106, R235, c[0x0][0x2d0], -R105 ;  /* 0x0000b400eb6a7a23 */ /* 0x002fe80000010869 */
[C---:B------:R-:W-:Y:S01]  /*7fd0*/  HMMA.16816.F32 R80, R112.reuse, R122, R80 ;  /* 0x0000007a7050723c */ /* 0x040fe20000001850 */
[----:B------:R1:W4:Y:S01]  /*7fe0*/  MUFU.EX2 R193, R106 ;  /* 0x0000006a00c17308 */ /* 0x0003220000000800 */
[----:B------:R-:W4:Y:S06]  /*7ff0*/  LDSM.16.MT88.4 R120, [R217+0x500] ;  /* 0x00050000d978783b */ /* 0x000f2c0000004200 */
[-C--:B---3--:R-:W-:Y:S08]  /*8000*/  HMMA.16816.F32 R84, R112, R116.reuse, R84 ;  /* 0x000000747054723c */ /* 0x088ff00000001854 */
[C---:B------:R-:W-:Y:S04]  /*8010*/  HMMA.16816.F32 R88, R108.reuse, R116, R88 ;  /* 0x000000746c58723c */ /* 0x040fe80000001858 */
[--C-:B-1----:R-:W-:Y:S04]  /*8020*/  FFMA.FTZ R106, R214, c[0x0][0x2d0], -R173.reuse ;  /* 0x0000b400d66a7a23 */ /* 0x102fe800000108ad */
[-C--:B------:R-:W-:Y:S01]  /*8030*/  HMMA.16816.F32 R92, R108, R118.reuse, R92 ;  /* 0x000000766c5c723c */ /* 0x080fe2000000185c */
[----:B------:R1:W-:Y:S06]  /*8040*/  MUFU.EX2 R239, R106 ;  /* 0x0000006a00ef7308 */ /* 0x0003ec0000000800 */
[----:B--2---:R-:W-:Y:S01]  /*8050*/  F2FP.PACK_AB R108, R250, R251 ;  /* 0x000000fbfa6c723e */ /* 0x004fe200000000ff */
[----:B------:R-:W-:Y:S01]  /*8060*/  HMMA.16816.F32 R96, R112, R118, R96 ;  /* 0x000000767060723c */ /* 0x000fe20000001860 */
[----:B------:R-:W2:Y:S03]  /*8070*/  LDSM.16.MT88.4 R116, [R217+0x1500] ;  /* 0x00150000d974783b */ /* 0x000ea60000004200 */
[----:B------:R-:W-:Y:S02]  /*8080*/  F2FP.PACK_AB R110, R248, R249 ;  /* 0x000000f9f86e723e */ /* 0x000fe400000000ff */
[----:B-----5:R-:W-:Y:S02]  /*8090*/  F2FP.PACK_AB R109, R246, R247 ;  /* 0x000000f7f66d723e */ /* 0x020fe400000000ff */
[----:B------:R-:W-:Y:S04]  /*80a0*/  F2FP.PACK_AB R111, R244, R245 ;  /* 0x000000f5f46f723e */ /* 0x000fe800000000ff */
[----:B------:R-:W-:Y:S02]  /*80b0*/  F2FP.PACK_AB R112, R242, R243 ;  /* 0x000000f3f270723e */ /* 0x000fe400000000ff */
[----:B------:R-:W-:Y:S01]  /*80c0*/  F2FP.PACK_AB R114, R240, R241 ;  /* 0x000000f1f072723e */ /* 0x000fe200000000ff */
[-C--:B----4-:R-:W-:Y:S05]  /*80d0*/  HMMA.16816.F32 R4, R108, R120.reuse, R4 ;  /* 0x000000786c04723c */ /* 0x090fea0000001804 */
[--C-:B-1----:R-:W-:Y:S01]  /*80e0*/  FFMA.FTZ R106, R215, c[0x0][0x2d0], -R173.reuse ;  /* 0x0000b400d76a7a23 */ /* 0x102fe200000108ad */
[----:B------:R-:W-:Y:S02]  /*80f0*/  F2FP.PACK_AB R113, R195, R196 ;  /* 0x000000c4c371723e */ /* 0x000fe400000000ff */
[----:B------:R-:W-:Y:S01]  /*8100*/  F2FP.PACK_AB R115, R193, R190 ;  /* 0x000000bec173723e */ /* 0x000fe200000000ff */
[----:B------:R1:W3:Y:S06]  /*8110*/  MUFU.EX2 R237, R106 ;  /* 0x0000006a00ed7308 */ /* 0x0002ec0000000800 */
[C---:B------:R-:W-:Y:S08]  /*8120*/  HMMA.16816.F32 R8, R112.reuse, R120, R8 ;  /* 0x000000787008723c */ /* 0x040ff00000001808 */
[-C--:B------:R-:W-:Y:S08]  /*8130*/  HMMA.16816.F32 R12, R112, R122.reuse, R12 ;  /* 0x0000007a700c723c */ /* 0x080ff0000000180c */
[C---:B------:R-:W-:Y:S01]  /*8140*/  HMMA.16816.F32 R16, R108.reuse, R122, R16 ;  /* 0x0000007a6c10723c */ /* 0x040fe20000001810 */
[----:B------:R-:W4:Y:S03]  /*8150*/  LDSM.16.MT88.4 R120, [R218+0x1500] ;  /* 0x00150000da78783b */ /* 0x000f260000004200 */
[--C-:B-1----:R-:W-:Y:S04]  /*8160*/  FFMA.FTZ R106, R202, c[0x0][0x2d0], -R173.reuse ;  /* 0x0000b400ca6a7a23 */ /* 0x102fe800000108ad */
[-C--:B------:R-:W-:Y:S01]  /*8170*/  HMMA.16816.F32 R20, R108, R124.reuse, R20 ;  /* 0x0000007c6c14723c */ /* 0x080fe20000001814 */
[----:B------:R1:W-:Y:S07]  /*8180*/  MUFU.EX2 R238, R106 ;  /* 0x0000006a00ee7308 */ /* 0x0003ee0000000800 */
[C---:B------:R-:W-:Y:S08]  /*8190*/  HMMA.16816.F32 R24, R112.reuse, R124, R24 ;  /* 0x0000007c7018723c */ /* 0x040ff00000001818 */
[-C--:B------:R-:W-:Y:S08]  /*81a0*/  HMMA.16816.F32 R28, R112, R126.reuse, R28 ;  /* 0x0000007e701c723c */ /* 0x080ff0000000181c */
[C---:B------:R-:W-:Y:S01]  /*81b0*/  HMMA.16816.F32 R32, R108.reuse, R126, R32 ;  /* 0x0000007e6c20723c */ /* 0x040fe20000001820 */
[----:B------:R-:W5:Y:S03]  /*81c0*/  LDSM.16.MT88.4 R124, [R217+0x2500] ;  /* 0x00250000d97c783b */ /* 0x000f660000004200 */
[----:B-1----:R-:W-:Y:S04]  /*81d0*/  FFMA.FTZ R106, R212, c[0x0][0x2d0], -R173 ;  /* 0x0000b400d46a7a23 */ /* 0x002fe800000108ad */
[-C--:B--2---:R-:W-:Y:S01]  /*81e0*/  HMMA.16816.F32 R36, R108, R116.reuse, R36 ;  /* 0x000000746c24723c */ /* 0x084fe20000001824 */
[----:B------:R1:W2:Y:S07]  /*81f0*/  MUFU.EX2 R236, R106 ;  /* 0x0000006a00ec7308 */ /* 0x0002ae0000000800 */
[C---:B------:R-:W-:Y:S08]  /*8200*/  HMMA.16816.F32 R40, R112.reuse, R116, R40 ;  /* 0x000000747028723c */ /* 0x040ff00000001828 */
[-C--:B------:R-:W-:Y:S08]  /*8210*/  HMMA.16816.F32 R44, R112, R118.reuse, R44 ;  /* 0x00000076702c723c */ /* 0x080ff0000000182c */
[C---:B------:R-:W-:Y:S01]  /*8220*/  HMMA.16816.F32 R48, R108.reuse, R118, R48 ;  /* 0x000000766c30723c */ /* 0x040fe20000001830 */
[----:B------:R-:W2:Y:S03]  /*8230*/  LDSM.16.MT88.4 R116, [R218+0x2500] ;  /* 0x00250000da74783b */ /* 0x000ea60000004200 */
[--C-:B-1----:R-:W-:Y:S01]  /*8240*/  FFMA.FTZ R106, R146, c[0x0][0x2d0], -R174.reuse ;  /* 0x0000b400926a7a23 */ /* 0x102fe200000108ae */
[----:B------:R-:W-:Y:S02]  /*8250*/  MOV R146, R138 ;  /* 0x0000008a00927202 */ /* 0x000fe40000000f00 */
[----:B------:R-:W-:Y:S01]  /*8260*/  MOV R138, R134 ;  /* 0x00000086008a7202 */ /* 0x000fe20000000f00 */
[-C--:B----4-:R-:W-:Y:S01]  /*8270*/  HMMA.16816.F32 R52, R108, R120.reuse, R52 ;  /* 0x000000786c34723c */ /* 0x090fe20000001834 */
[----:B------:R1:W-:Y:S03]  /*8280*/  MUFU.EX2 R235, R106 ;  /* 0x0000006a00eb7308 */ /* 0x0003e60000000800 */
[----:B------:R-:W-:Y:S02]  /*8290*/  MOV R134, R132 ;  /* 0x0000008400867202 */ /* 0x000fe40000000f00 */
[----:B------:R-:W-:Y:S02]  /*82a0*/  MOV R132, R130 ;  /* 0x0000008200847202 */ /* 0x000fe40000000f00 */
[C---:B------:R-:W-:Y:S08]  /*82b0*/  HMMA.16816.F32 R56, R112.reuse, R120, R56 ;  /* 0x000000787038723c */ /* 0x040ff00000001838 */
[-C--:B------:R-:W-:Y:S08]  /*82c0*/  HMMA.16816.F32 R60, R112, R122.reuse, R60 ;  /* 0x0000007a703c723c */ /* 0x080ff0000000183c */
[C---:B------:R-:W-:Y:S01]  /*82d0*/  HMMA.16816.F32 R64, R108.reuse, R122, R64 ;  /* 0x0000007a6c40723c */ /* 0x040fe20000001840 */
[----:B------:R-:W-:Y:S03]  /*82e0*/  LDSM.16.MT88.4 R120, [R218+0x900] ;  /* 0x00090000da78783b */ /* 0x000fe60000004200 */
[--C-:B-1----:R-:W-:Y:S01]  /*82f0*/  FFMA.FTZ R106, R145, c[0x0][0x2d0], -R174.reuse ;  /* 0x0000b400916a7a23 */ /* 0x102fe200000108ae */
[----:B------:R-:W-:Y:S02]  /*8300*/  MOV R145, R141 ;  /* 0x0000008d00917202 */ /* 0x000fe40000000f00 */
[----:B------:R-:W-:Y:S01]  /*8310*/  MOV R141, R140 ;  /* 0x0000008c008d7202 */ /* 0x000fe20000000f00 */
[-C--:B-----5:R-:W-:Y:S01]  /*8320*/  HMMA.16816.F32 R68, R108, R124.reuse, R68 ;  /* 0x0000007c6c44723c */ /* 0x0a0fe20000001844 */
[----:B------:R1:W4:Y:S03]  /*8330*/  MUFU.EX2 R215, R106 ;  /* 0x0000006a00d77308 */ /* 0x0003260000000800 */
[----:B------:R-:W-:Y:S02]  /*8340*/  MOV R140, R192 ;  /* 0x000000c0008c7202 */ /* 0x000fe40000000f00 */
[----:B------:R-:W-:Y:S02]  /*8350*/  MOV R192, R139 ;  /* 0x0000008b00c07202 */ /* 0x000fe40000000f00 */
[C---:B------:R-:W-:Y:S04]  /*8360*/  HMMA.16816.F32 R72, R112.reuse, R124, R72 ;  /* 0x0000007c7048723c */ /* 0x040fe80000001848 */
[----:B------:R-:W-:Y:S02]  /*8370*/  MOV R139, R129 ;  /* 0x00000081008b7202 */ /* 0x000fe40000000f00 */
[----:B------:R-:W5:Y:S02]  /*8380*/  LDSM.16.MT88.4 R128, [R217+0x900] ;  /* 0x00090000d980783b */ /* 0x000f640000004200 */
[-C--:B------:R-:W-:Y:S08]  /*8390*/  HMMA.16816.F32 R76, R112, R126.reuse, R76 ;  /* 0x0000007e704c723c */ /* 0x080ff0000000184c */
[C---:B------:R-:W-:Y:S01]  /*83a0*/  HMMA.16816.F32 R80, R108.reuse, R126, R80 ;  /* 0x0000007e6c50723c */ /* 0x040fe20000001850 */
[----:B------:R-:W-:Y:S03]  /*83b0*/  LDSM.16.MT88.4 R124, [R218+0x1900] ;  /* 0x00190000da7c783b */ /* 0x000fe60000004200 */
[--C-:B-1----:R-:W-:Y:S04]  /*83c0*/  FFMA.FTZ R106, R144, c[0x0][0x2d0], -R174.reuse ;  /* 0x0000b400906a7a23 */ /* 0x102fe800000108ae */
[-C--:B--2---:R-:W-:Y:S01]  /*83d0*/  HMMA.16816.F32 R84, R108, R116.reuse, R84 ;  /* 0x000000746c54723c */ /* 0x084fe20000001854 */
[----:B------:R1:W2:Y:S07]  /*83e0*/  MUFU.EX2 R214, R106 ;  /* 0x0000006a00d67308 */ /* 0x0002ae0000000800 */
[C---:B------:R-:W-:Y:S08]  /*83f0*/  HMMA.16816.F32 R88, R112.reuse, R116, R88 ;  /* 0x000000747058723c */ /* 0x040ff00000001858 */
[-C--:B------:R-:W-:Y:S08]  /*8400*/  HMMA.16816.F32 R92, R112, R118.reuse, R92 ;  /* 0x00000076705c723c */ /* 0x080ff0000000185c */
[----:B------:R-:W-:Y:S01]  /*8410*/  HMMA.16816.F32 R96, R108, R118, R96 ;  /* 0x000000766c60723c */ /* 0x000fe20000001860 */
[----:B------:R-:W5:Y:S03]  /*8420*/  LDSM.16.MT88.4 R116, [R217+0x1900] ;  /* 0x00190000d974783b */ /* 0x000f660000004200 */
[--C-:B-1----:R-:W-:Y:S01]  /*8430*/  FFMA.FTZ R106, R143, c[0x0][0x2d0], -R175.reuse ;  /* 0x0000b4008f6a7a23 */ /* 0x102fe200000108af */
[----:B------:R-:W-:Y:S02]  /*8440*/  MOV R143, R136 ;  /* 0x00000088008f7202 */ /* 0x000fe40000000f00 */
[----:B------:R-:W-:Y:S01]  /*8450*/  MOV R136, R187 ;  /* 0x000000bb00887202 */ /* 0x000fe20000000f00 */
[----:B------:R1:W-:Y:S01]  /*8460*/  MUFU.EX2 R212, R106 ;  /* 0x0000006a00d47308 */ /* 0x0003e20000000800 */
[----:B---3--:R-:W-:Y:S03]  /*8470*/  F2FP.PACK_AB R108, R237, R239 ;  /* 0x000000efed6c723e */ /* 0x008fe600000000ff */
[----:B------:R-:W-:Y:S02]  /*8480*/  F2FP.PACK_AB R110, R236, R238 ;  /* 0x000000eeec6e723e */ /* 0x000fe400000000ff */
[----:B----4-:R-:W-:Y:S02]  /*8490*/  F2FP.PACK_AB R109, R215, R235 ;  /* 0x000000ebd76d723e */ /* 0x010fe400000000ff */
[----:B--2---:R-:W-:Y:S07]  /*84a0*/  F2FP.PACK_AB R111, R214, R213 ;  /* 0x000000d5d66f723e */ /* 0x004fee00000000ff */
[-C--:B-----5:R-:W-:Y:S03]  /*84b0*/  HMMA.16816.F32 R4, R108, R128.reuse, R4 ;  /* 0x000000806c04723c */ /* 0x0a0fe60000001804 */
[--C-:B-1----:R-:W-:Y:S01]  /*84c0*/  FFMA.FTZ R106, R188, c[0x0][0x2d0], -R175.reuse ;  /* 0x0000b400bc6a7a23 */ /* 0x102fe200000108af */
[----:B------:R-:W-:Y:S03]  /*84d0*/  MOV R188, R211 ;  /* 0x000000d300bc7202 */ /* 0x000fe60000000f00 */
[----:B------:R1:W2:Y:S01]  /*84e0*/  MUFU.EX2 R211, R106 ;  /* 0x0000006a00d37308 */ /* 0x0002a20000000800 */
[----:B------:R-:W-:Y:S01]  /*84f0*/  MOV R144, R188 ;  /* 0x000000bc00907202 */ /* 0x000fe20000000f00 */
[--C-:B-1----:R-:W-:Y:S03]  /*8500*/  FFMA.FTZ R106, R209, c[0x0][0x2d0], -R175.reuse ;  /* 0x0000b400d16a7a23 */ /* 0x102fe600000108af */
[----:B--2---:R-:W-:Y:S05]  /*8510*/  F2FP.PACK_AB R112, R211, R212 ;  /* 0x000000d4d370723e */ /* 0x004fea00000000ff */
[----:B------:R1:W-:Y:S02]  /*8520*/  MUFU.EX2 R209, R106 ;  /* 0x0000006a00d17308 */ /* 0x0003e40000000800 */
[----:B-1----:R-:W-:Y:S08]  /*8530*/  FFMA.FTZ R106, R210, c[0x0][0x2d0], -R175 ;  /* 0x0000b400d26a7a23 */ /* 0x002ff000000108af */
[----:B------:R1:W2:Y:S02]  /*8540*/  MUFU.EX2 R210, R106 ;  /* 0x0000006a00d27308 */ /* 0x0002a40000000800 */
[--C-:B-1----:R-:W-:Y:S01]  /*8550*/  FFMA.FTZ R106, R142, c[0x0][0x2d0], -R105.reuse ;  /* 0x0000b4008e6a7a23 */ /* 0x102fe20000010869 */
[----:B------:R-:W-:Y:S02]  /*8560*/  MOV R142, R137 ;  /* 0x00000089008e7202 */ /* 0x000fe40000000f00 */
[----:B------:R-:W-:Y:S05]  /*8570*/  MOV R137, R186 ;  /* 0x000000ba00897202 */ /* 0x000fea0000000f00 */
[----:B------:R1:W-:Y:S01]  /*8580*/  MUFU.EX2 R188, R106 ;  /* 0x0000006a00bc7308 */ /* 0x0003e20000000800 */
[----:B--2---:R-:W-:Y:S01]  /*8590*/  F2FP.PACK_AB R114, R210, R209 ;  /* 0x000000d1d272723e */ /* 0x004fe200000000ff */
[--C-:B-1----:R-:W-:Y:S08]  /*85a0*/  FFMA.FTZ R106, R176, c[0x0][0x2d0], -R105.reuse ;  /* 0x0000b400b06a7a23 */ /* 0x102ff00000010869 */
[----:B------:R1:W2:Y:S02]  /*85b0*/  MUFU.EX2 R187, R106 ;  /* 0x0000006a00bb7308 */ /* 0x0002a40000000800 */
[--C-:B-1----:R-:W-:Y:S01]  /*85c0*/  FFMA.FTZ R106, R177, c[0x0][0x2d0], -R105.reuse ;  /* 0x0000b400b16a7a23 */ /* 0x102fe20000010869 */
[----:B--2---:R-:W-:Y:S07]  /*85d0*/  F2FP.PACK_AB R113, R187, R188 ;  /* 0x000000bcbb71723e */ /* 0x004fee00000000ff */
[----:B------:R1:W-:Y:S02]  /*85e0*/  MUFU.EX2 R186, R106 ;  /* 0x0000006a00ba7308 */ /* 0x0003e40000000800 */
[----:B-1----:R-:W-:Y:S08]  /*85f0*/  FFMA.FTZ R106, R178, c[0x0][0x2d0], -R105 ;  /* 0x0000b400b26a7a23 */ /* 0x002ff00000010869 */
[----:B------:R1:W2:Y:S02]  /*8600*/  MUFU.EX2 R185, R106 ;  /* 0x0000006a00b97308 */ /* 0x0002a40000000800 */
[--C-:B-1----:R-:W-:Y:S01]  /*8610*/  FFMA.FTZ R106, R191, c[0x0][0x2d0], -R173.reuse ;  /* 0x0000b400bf6a7a23 */ /* 0x102fe200000108ad */
[----:B--2---:R-:W-:Y:S07]  /*8620*/  F2FP.PACK_AB R115, R185, R186 ;  /* 0x000000bab973723e */ /* 0x004fee00000000ff */
[----:B------:R1:W-:Y:S01]  /*8630*/  MUFU.EX2 R203, R106 ;  /* 0x0000006a00cb7308 */ /* 0x0003e20000000800 */
[C---:B------:R-:W-:Y:S07]  /*8640*/  HMMA.16816.F32 R8, R112.reuse, R128, R8 ;  /* 0x000000807008723c */ /* 0x040fee0000001808 */
[--C-:B------:R-:W-:Y:S01]  /*8650*/  FFMA.FTZ R128, R146, c[0x0][0x2d0], -R173.reuse ;  /* 0x0000b40092807a23 */ /* 0x100fe200000108ad */
[-C--:B------:R-:W-:Y:S03]  /*8660*/  HMMA.16816.F32 R12, R112, R130.reuse, R12 ;  /* 0x00000082700c723c */ /* 0x080fe6000000180c */
[----:B------:R-:W-:Y:S01]  /*8670*/  MUFU.EX2 R202, R128 ;  /* 0x0000008000ca7308 */ /* 0x000fe20000000800 */
[----:B------:R-:W-:Y:S04]  /*8680*/  MOV R146, R136 ;  /* 0x0000008800927202 */ /* 0x000fe80000000f00 */
[C---:B------:R-:W-:Y:S04]  /*8690*/  HMMA.16816.F32 R16, R108.reuse, R130, R16 ;  /* 0x000000826c10723c */ /* 0x040fe80000001810 */
[--C-:B-1----:R-:W-:Y:S04]  /*86a0*/  FFMA.FTZ R106, R147, c[0x0][0x2d0], -R173.reuse ;  /* 0x0000b400936a7a23 */ /* 0x102fe800000108ad */
[-C--:B------:R-:W-:Y:S01]  /*86b0*/  HMMA.16816.F32 R20, R108, R120.reuse, R20 ;  /* 0x000000786c14723c */ /* 0x080fe20000001814 */
[----:B------:R1:W-:Y:S07]  /*86c0*/  MUFU.EX2 R204, R106 ;  /* 0x0000006a00cc7308 */ /* 0x0003ee0000000800 */
[C---:B------:R-:W-:Y:S08]  /*86d0*/  HMMA.16816.F32 R24, R112.reuse, R120, R24 ;  /* 0x000000787018723c */ /* 0x040ff00000001818 */
[-C--:B------:R-:W-:Y:S08]  /*86e0*/  HMMA.16816.F32 R28, R112, R122.reuse, R28 ;  /* 0x0000007a701c723c */ /* 0x080ff0000000181c */
[C---:B------:R-:W-:Y:S01]  /*86f0*/  HMMA.16816.F32 R32, R108.reuse, R122, R32 ;  /* 0x0000007a6c20723c */ /* 0x040fe20000001820 */
[----:B------:R-:W2:Y:S03]  /*8700*/  LDSM.16.MT88.4 R120, [R217+0x2900] ;  /* 0x00290000d978783b */ /* 0x000ea60000004200 */
[----:B-1----:R-:W-:Y:S04]  /*8710*/  FFMA.FTZ R106, R179, c[0x0][0x2d0], -R173 ;  /* 0x0000b400b36a7a23 */ /* 0x002fe800000108ad */
[-C--:B------:R-:W-:Y:S01]  /*8720*/  HMMA.16816.F32 R36, R108, R116.reuse, R36 ;  /* 0x000000746c24723c */ /* 0x080fe20000001824 */
[----:B------:R1:W-:Y:S07]  /*8730*/  MUFU.EX2 R201, R106 ;  /* 0x0000006a00c97308 */ /* 0x0003ee0000000800 */
[C---:B------:R-:W-:Y:S08]  /*8740*/  HMMA.16816.F32 R40, R112.reuse, R116, R40 ;  /* 0x000000747028723c */ /* 0x040ff00000001828 */
[-C--:B------:R-:W-:Y:S08]  /*8750*/  HMMA.16816.F32 R44, R112, R118.reuse, R44 ;  /* 0x00000076702c723c */ /* 0x080ff0000000182c */
[C---:B------:R-:W-:Y:S01]  /*8760*/  HMMA.16816.F32 R48, R108.reuse, R118, R48 ;  /* 0x000000766c30723c */ /* 0x040fe20000001830 */
[----:B------:R-:W3:Y:S03]  /*8770*/  LDSM.16.MT88.4 R116, [R218+0x2900] ;  /* 0x00290000da74783b */ /* 0x000ee60000004200 */
[--C-:B-1----:R-:W-:Y:S01]  /*8780*/  FFMA.FTZ R106, R145, c[0x0][0x2d0], -R174.reuse ;  /* 0x0000b400916a7a23 */ /* 0x102fe200000108ae */
[----:B------:R-:W-:Y:S03]  /*8790*/  MOV R145, R183 ;  /* 0x000000b700917202 */ /* 0x000fe60000000f00 */
[-C--:B------:R-:W-:Y:S01]  /*87a0*/  HMMA.16816.F32 R52, R108, R124.reuse, R52 ;  /* 0x0000007c6c34723c */ /* 0x080fe20000001834 */
[----:B------:R1:W-:Y:S07]  /*87b0*/  MUFU.EX2 R199, R106 ;  /* 0x0000006a00c77308 */ /* 0x0003ee0000000800 */
[C---:B------:R-:W-:Y:S07]  /*87c0*/  HMMA.16816.F32 R56, R112.reuse, R124, R56 ;  /* 0x0000007c7038723c */ /* 0x040fee0000001838 */
[--C-:B------:R-:W-:Y:S01]  /*87d0*/  FFMA.FTZ R124, R141, c[0x0][0x2d0], -R175.reuse ;  /* 0x0000b4008d7c7a23 */ /* 0x100fe200000108af */
[-C--:B------:R-:W-:Y:S03]  /*87e0*/  HMMA.16816.F32 R60, R112, R126.reuse, R60 ;  /* 0x0000007e703c723c */ /* 0x080fe6000000183c */
[----:B------:R4:W-:Y:S01]  /*87f0*/  MUFU.EX2 R194, R124 ;  /* 0x0000007c00c27308 */ /* 0x0009e20000000800 */
[----:B------:R-:W-:Y:S04]  /*8800*/  MOV R141, R137 ;  /* 0x00000089008d7202 */ /* 0x000fe80000000f00 */
[C---:B------:R-:W-:Y:S04]  /*8810*/  HMMA.16816.F32 R64, R108.reuse, R126, R64 ;  /* 0x0000007e6c40723c */ /* 0x040fe80000001840 */
[--C-:B-1----:R-:W-:Y:S01]  /*8820*/  FFMA.FTZ R106, R144, c[0x0][0x2d0], -R174.reuse ;  /* 0x0000b400906a7a23 */ /* 0x102fe200000108ae */
[----:B------:R-:W-:Y:S03]  /*8830*/  MOV R144, R182 ;  /* 0x000000b600907202 */ /* 0x000fe60000000f00 */
[-C--:B--2---:R-:W-:Y:S01]  /*8840*/  HMMA.16816.F32 R68, R108, R120.reuse, R68 ;  /* 0x000000786c44723c */ /* 0x084fe20000001844 */
[----:B------:R1:W2:Y:S07]  /*8850*/  MUFU.EX2 R200, R106 ;  /* 0x0000006a00c87308 */ /* 0x0002ae0000000800 */
[C---:B------:R-:W-:Y:S01]  /*8860*/  HMMA.16816.F32 R72, R112.reuse, R120, R72 ;  /* 0x000000787048723c */ /* 0x040fe20000001848 */
[----:B----4-:R-:W4:Y:S07]  /*8870*/  LDSM.16.MT88.4 R124, [R217+0xd00] ;  /* 0x000d0000d97c783b */ /* 0x010f2e0000004200 */
[-C--:B------:R-:W-:Y:S08]  /*8880*/  HMMA.16816.F32 R76, R112, R122.reuse, R76 ;  /* 0x0000007a704c723c */ /* 0x080ff0000000184c */
[C---:B------:R-:W-:Y:S04]  /*8890*/  HMMA.16816.F32 R80, R108.reuse, R122, R80 ;  /* 0x0000007a6c50723c */ /* 0x040fe80000001850 */
[--C-:B-1----:R-:W-:Y:S01]  /*88a0*/  FFMA.FTZ R106, R143, c[0x0][0x2d0], -R174.reuse ;  /* 0x0000b4008f6a7a23 */ /* 0x102fe200000108ae */
[----:B------:R-:W-:Y:S02]  /*88b0*/  MOV R143, R180 ;  /* 0x000000b4008f7202 */ /* 0x000fe40000000f00 */
[----:B--2---:R-:W-:Y:S01]  /*88c0*/  F2FP.PACK_AB R173, R200, R199 ;  /* 0x000000c7c8ad723e */ /* 0x004fe200000000ff */
[-C--:B---3--:R-:W-:Y:S01]  /*88d0*/  HMMA.16816.F32 R84, R108, R116.reuse, R84 ;  /* 0x000000746c54723c */ /* 0x088fe20000001854 */
[----:B------:R1:W-:Y:S07]  /*88e0*/  MUFU.EX2 R198, R106 ;  /* 0x0000006a00c67308 */ /* 0x0003ee0000000800 */
[C---:B------:R-:W-:Y:S08]  /*88f0*/  HMMA.16816.F32 R88, R112.reuse, R116, R88 ;  /* 0x000000747058723c */ /* 0x040ff00000001858 */
[-C--:B------:R-:W-:Y:S08]  /*8900*/  HMMA.16816.F32 R92, R112, R118.reuse, R92 ;  /* 0x00000076705c723c */ /* 0x080ff0000000185c */
[----:B------:R-:W-:Y:S04]  /*8910*/  HMMA.16816.F32 R96, R108, R118, R96 ;  /* 0x000000766c60723c */ /* 0x000fe80000001860 */
[----:B-1----:R-:W-:Y:S01]  /*8920*/  FFMA.FTZ R106, R142, c[0x0][0x2d0], -R174 ;  /* 0x0000b4008e6a7a23 */ /* 0x002fe200000108ae */
[----:B------:R-:W-:Y:S02]  /*8930*/  F2FP.PACK_AB R174, R201, R202 ;  /* 0x000000cac9ae723e */ /* 0x000fe400000000ff */
[----:B------:R-:W-:Y:S01]  /*8940*/  MOV R142, R181 ;  /* 0x000000b5008e7202 */ /* 0x000fe20000000f00 */
[----:B------:R1:W-:Y:S01]  /*8950*/  MUFU.EX2 R197, R106 ;  /* 0x0000006a00c57308 */ /* 0x0003e20000000800 */
[----:B------:R-:W-:Y:S03]  /*8960*/  LDSM.16.MT88.4 R180, [R217+0x2d00] ;  /* 0x002d0000d9b4783b */ /* 0x000fe60000004200 */
[--C-:B-1----:R-:W-:Y:S06]  /*8970*/  FFMA.FTZ R106, R192, c[0x0][0x2d0], -R175.reuse ;  /* 0x0000b400c06a7a23 */ /* 0x102fec00000108af */
[----:B------:R1:W2:Y:S02]  /*8980*/  MUFU.EX2 R192, R106 ;  /* 0x0000006a00c07308 */ /* 0x0002a40000000800 */
[--C-:B-1----:R-:W-:Y:S01]  /*8990*/  FFMA.FTZ R106, R140, c[0x0][0x2d0], -R175.reuse ;  /* 0x0000b4008c6a7a23 */ /* 0x102fe200000108af */
[----:B------:R-:W-:Y:S02]  /*89a0*/  MOV R140, R138 ;  /* 0x0000008a008c7202 */ /* 0x000fe40000000f00 */
[----:B--2---:R-:W-:Y:S05]  /*89b0*/  F2FP.PACK_AB R176, R194, R192 ;  /* 0x000000c0c2b0723e */ /* 0x004fea00000000ff */
[----:B------:R1:W-:Y:S02]  /*89c0*/  MUFU.EX2 R191, R106 ;  /* 0x0000006a00bf7308 */ /* 0x0003e40000000800 */
[----:B-1----:R-:W-:Y:S01]  /*89d0*/  FFMA.FTZ R106, R189, c[0x0][0x2d0], -R175 ;  /* 0x0000b400bd6a7a23 */ /* 0x002fe200000108af */
[----:B------:R-:W-:Y:S07]  /*89e0*/  F2FP.PACK_AB R175, R197, R198 ;  /* 0x000000c6c5af723e */ /* 0x000fee00000000ff */
[----:B------:R1:W2:Y:S02]  /*89f0*/  MUFU.EX2 R189, R106 ;  /* 0x0000006a00bd7308 */ /* 0x0002a40000000800 */
[--C-:B-1----:R-:W-:Y:S01]  /*8a00*/  FFMA.FTZ R106, R184, c[0x0][0x2d0], -R105.reuse ;  /* 0x0000b400b86a7a23 */ /* 0x102fe20000010869 */
[----:B--2---:R-:W-:Y:S07]  /*8a10*/  F2FP.PACK_AB R178, R189, R191 ;  /* 0x000000bfbdb2723e */ /* 0x004fee00000000ff */
[----:B------:R1:W-:Y:S02]  /*8a20*/  MUFU.EX2 R184, R106 ;  /* 0x0000006a00b87308 */ /* 0x0003e40000000800 */
[--C-:B-1----:R-:W-:Y:S02]  /*8a30*/  FFMA.FTZ R106, R139, c[0x0][0x2d0], -R105.reuse ;  /* 0x0000b4008b6a7a23 */ /* 0x102fe40000010869 */
[----:B------:R-:W-:Y:S01]  /*8a40*/  FFMA.FTZ R105, R172, c[0x0][0x2d0], -R105 ;  /* 0x0000b400ac697a23 */ /* 0x000fe20000010869 */
[----:B------:R-:W-:Y:S01]  /*8a50*/  F2FP.PACK_AB R172, R204, R203 ;  /* 0x000000cbccac723e */ /* 0x000fe200000000ff */
[----:B------:R-:W1:Y:S04]  /*8a60*/  LDSM.16.MT88.4 R136, [R218+0xd00] ;  /* 0x000d0000da88783b */ /* 0x000e680000004200 */
[----:B------:R-:W2:Y:S02]  /*8a70*/  MUFU.EX2 R106, R106 ;  /* 0x0000006a006a7308 */ /* 0x000ea40000000800 */
[-C--:B----4-:R-:W-:Y:S02]  /*8a80*/  HMMA.16816.F32 R112, R172, R124.reuse, R4 ;  /* 0x0000007cac70723c */ /* 0x090fe40000001804 */
[----:B------:R-:W3:Y:S06]  /*8a90*/  LDSM.16.MT88.4 R4, [R218+0x2d00] ;  /* 0x002d0000da04783b */ /* 0x000eec0000004200 */
[----:B------:R-:W4:Y:S01]  /*8aa0*/  MUFU.EX2 R105, R105 ;  /* 0x0000006900697308 */ /* 0x000f220000000800 */
[----:B--2---:R-:W-:Y:S03]  /*8ab0*/  F2FP.PACK_AB R177, R106, R184 ;  /* 0x000000b86ab1723e */ /* 0x004fe600000000ff */
[----:B----4-:R-:W-:Y:S07]  /*8ac0*/  F2FP.PACK_AB R179, R105, R107 ;  /* 0x0000006b69b3723e */ /* 0x010fee00000000ff */
[C---:B------:R-:W-:Y:S07]  /*8ad0*/  HMMA.16816.F32 R108, R176.reuse, R124, R8 ;  /* 0x0000007cb06c723c */ /* 0x040fee0000001808 */
[----:B------:R-:W-:Y:S01]  /*8ae0*/  MOV R11, R143 ;  /* 0x0000008f000b7202 */ /* 0x000fe20000000f00 */
[-C--:B------:R-:W-:Y:S04]  /*8af0*/  HMMA.16816.F32 R116, R176, R126.reuse, R12 ;  /* 0x0000007eb074723c */ /* 0x080fe8000000180c */
[----:B------:R-:W-:Y:S02]  /*8b00*/  MOV R10, R144 ;  /* 0x00000090000a7202 */ /* 0x000fe40000000f00 */
[----:B------:R-:W-:Y:S02]  /*8b10*/  MOV R8, R145 ;  /* 0x0000009100087202 */ /* 0x000fe40000000f00 */
[C---:B------:R-:W-:Y:S01]  /*8b20*/  HMMA.16816.F32 R120, R172.reuse, R126, R16 ;  /* 0x0000007eac78723c */ /* 0x040fe20000001810 */
[----:B------:R-:W2:Y:S03]  /*8b30*/  LDL.LU R16, [R1+0x4] ;  /* 0x0000040001107983 */ /* 0x000ea60000300800 */
[----:B------:R-:W-:Y:S01]  /*8b40*/  MOV R13, R141 ;  /* 0x0000008d000d7202 */ /* 0x000fe20000000f00 */
[----:B------:R-:W4:Y:S01]  /*8b50*/  LDL.LU R18, [R1+0x8] ;  /* 0x0000080001127983 */ /* 0x000f220000300800 */
[----:B------:R-:W-:Y:S02]  /*8b60*/  MOV R14, R140 ;  /* 0x0000008c000e7202 */ /* 0x000fe40000000f00 */
[-C--:B-1----:R-:W-:Y:S01]  /*8b70*/  HMMA.16816.F32 R124, R172, R136.reuse, R20 ;  /* 0x00000088ac7c723c */ /* 0x082fe20000001814 */
[----:B------:R-:W5:Y:S03]  /*8b80*/  LDL.LU R19, [R1+0xc] ;  /* 0x00000c0001137983 */ /* 0x000f660000300800 */
[----:B------:R-:W-:Y:S01]  /*8b90*/  MOV R15, R135 ;  /* 0x00000087000f7202 */ /* 0x000fe20000000f00 */
[----:B------:R-:W5:Y:S01]  /*8ba0*/  LDL.LU R22, [R1] ;  /* 0x0000000001167983 */ /* 0x000f620000300800 */
[----:B------:R-:W-:Y:S02]  /*8bb0*/  MOV R17, R134 ;  /* 0x0000008600117202 */ /* 0x000fe40000000f00 */
[C---:B------:R-:W-:Y:S04]  /*8bc0*/  HMMA.16816.F32 R128, R176.reuse, R136, R24 ;  /* 0x00000088b080723c */ /* 0x040fe80000001818 */
[----:B------:R-:W-:Y:S02]  /*8bd0*/  MOV R21, R133 ;  /* 0x0000008500157202 */ /* 0x000fe40000000f00 */
[----:B------:R-:W-:Y:S02]  /*8be0*/  MOV R23, R132 ;  /* 0x0000008400177202 */ /* 0x000fe40000000f00 */
[-C--:B------:R-:W-:Y:S04]  /*8bf0*/  HMMA.16816.F32 R132, R176, R138.reuse, R28 ;  /* 0x0000008ab084723c */ /* 0x080fe8000000181c */
[----:B------:R-:W-:Y:S02]  /*8c00*/  MOV R9, R146 ;  /* 0x0000009200097202 */ /* 0x000fe40000000f00 */
[----:B------:R-:W-:Y:S02]  /*8c10*/  MOV R12, R142 ;  /* 0x0000008e000c7202 */ /* 0x000fe40000000f00 */
        /* <DEDUP_REMOVED lines=13> */
[-C--:B---3--:R-:W-:Y:S08]  /*8cf0*/  HMMA.16816.F32 R84, R172, R4.reuse, R84 ;  /* 0x00000004ac54723c */ /* 0x088ff00000001854 */
[C---:B------:R-:W-:Y:S08]  /*8d00*/  HMMA.16816.F32 R88, R176.reuse, R4, R88 ;  /* 0x00000004b058723c */ /* 0x040ff00000001858 */
[-C--:B------:R-:W-:Y:S08]  /*8d10*/  HMMA.16816.F32 R92, R176, R6.reuse, R92 ;  /* 0x00000006b05c723c */ /* 0x080ff0000000185c */
[----:B------:R-:W-:Y:S04]  /*8d20*/  HMMA.16816.F32 R96, R172, R6, R96 ;  /* 0x00000006ac60723c */ /* 0x000fe80000001860 */
[----:B--2---:R-:W-:Y:S02]  /*8d30*/  FFMA.FTZ R100, R100, R16, R23 ;  /* 0x0000001064647223 */ /* 0x004fe40000010017 */
[----:B----4-:R-:W-:Y:S02]  /*8d40*/  FFMA.FTZ R3, R3, R18, R17 ;  /* 0x0000001203037223 */ /* 0x010fe40000010011 */
[----:B------:R-:W-:Y:S01]  /*8d50*/  FADD.FTZ R12, R12, R100 ;  /* 0x000000640c0c7221 */ /* 0x000fe20000010000 */
[----:B------:R-:W-:Y:S03]  /*8d60*/  MOV R100, R103 ;  /* 0x0000006700647202 */ /* 0x000fe60000000f00 */
[----:B-----5:R-:W-:Y:S02]  /*8d70*/  FFMA.FTZ R0, R0, R19, R205 ;  /* 0x0000001300007223 */ /* 0x020fe400000100cd */
[----:B------:R-:W-:Y:S02]  /*8d80*/  FADD.FTZ R3, R13, R3 ;  /* 0x000000030d037221 */ /* 0x000fe40000010000 */
        /* <DEDUP_REMOVED lines=54> */
[----:B------:R-:W-:Y:S01]  /*90f0*/  MOV R106, R2 ;  /* 0x00000002006a7202 */ /* 0x000fe20000000f00 */
[----:B------:R-:W-:Y:S01]  /*9100*/  FADD.FTZ R4, R198, R0 ;  /* 0x00000000c6047221 */ /* 0x000fe20000010000 */
[----:B------:R-:W-:Y:S01]  /*9110*/  STL [R1], R5 ;  /* 0x0000000501007387 */ /* 0x000fe20000100800 */
[----:B------:R-:W-:Y:S02]  /*9120*/  FADD.FTZ R3, R189, R3 ;  /* 0x00000003bd037221 */ /* 0x000fe40000010000 */
[----:B------:R-:W-:Y:S02]  /*9130*/  FADD.FTZ R4, R197, R4 ;  /* 0x00000004c5047221 */ /* 0x000fe40000010000 */
[----:B------:R-:W-:Y:S03]  /*9140*/  FADD.FTZ R0, R107, R7 ;  /* 0x000000076b007221 */ /* 0x000fe60000010000 */
[----:B------:R-:W-:Y:S01]  /*9150*/  STL [R1+0x4], R4 ;  /* 0x0000040401007387 */ /* 0x000fe20000100800 */
[----:B------:R-:W-:Y:S01]  /*9160*/  FADD.FTZ R0, R105, R0 ;  /* 0x0000000069007221 */ /* 0x000fe20000010000 */
[----:B------:R-:W-:Y:S02]  /*9170*/  MOV R105, R102 ;  /* 0x0000006600697202 */ /* 0x000fe40000000f00 */
[----:B------:R1:W-:Y:S04]  /*9180*/  STL [R1+0x8], R3 ;  /* 0x0000080301007387 */ /* 0x0003e80000100800 */
[----:B------:R2:W-:Y:S01]  /*9190*/  STL [R1+0xc], R0 ;  /* 0x00000c0001007387 */ /* 0x0005e20000100800 */
[----:B-1----:R-:W-:Y:S01]  /*91a0*/  MOV R3, R104 ;  /* 0x0000006800037202 */ /* 0x002fe20000000f00 */
[----:B------:R-:W-:-:S05]  /*91b0*/  @P0 BRA `(.L_x_29) ;  /* 0xffffc25000000947 */ /* 0x000fca000383ffff */
.L_x_28:
[----:B--2---:R-:W2:Y:S04]  /*91c0*/  LDL.LU R0, [R1] ;  /* 0x0000000001007983 */ /* 0x004ea80000300800 */
[----:B------:R-:W3:Y:S04]  /*91d0*/  LDL.LU R4, [R1+0x4] ;  /* 0x0000040001047983 */ /* 0x000ee80000300800 */
[----:B------:R-:W4:Y:S04]  /*91e0*/  LDL.LU R10, [R1+0x8] ;  /* 0x00000800010a7983 */ /* 0x000f280000300800 */
[----:B------:R-:W5:Y:S01]  /*91f0*/  LDL.LU R8, [R1+0xc] ;  /* 0x00000c0001087983 */ /* 0x000f620000300800 */
[----:B------:R-:W-:-:S02]  /*9200*/  MOV R50, 0xff800000 ;  /* 0xff80000000327802 */ /* 0x000fc40000000f00 */
[----:B------:R-:W-:Y:S02]  /*9210*/  MOV R51, 0xff800000 ;  /* 0xff80000000337802 */ /* 0x000fe40000000f00 */
[----:B------:R-:W-:Y:S02]  /*9220*/  MOV R53, 0xff800000 ;  /* 0xff80000000357802 */ /* 0x000fe40000000f00 */
[----:B------:R-:W-:Y:S02]  /*9230*/  MOV R54, 0xff800000 ;  /* 0xff80000000367802 */ /* 0x000fe40000000f00 */
[----:B------:R-:W-:Y:S01]  /*9240*/  PLOP3.LUT P1, PT, PT, PT, PT, 0x8, 0x0 ;  /* 0x000000000000781c */ /* 0x000fe20003f2e170 */
[----:B--2---:R-:W1:Y:S04]  /*9250*/  SHFL.BFLY PT, R5, R0, 0x2, 0x1f ;  /* 0x0c401f0000057f89 */ /* 0x004e6800000e0000 */
[----:B---3--:R-:W2:Y:S04]  /*9260*/  SHFL.BFLY PT, R9, R4, 0x2, 0x1f ;  /* 0x0c401f0004097f89 */ /* 0x008ea800000e0000 */
[----:B----4-:R-:W3:Y:S04]  /*9270*/  SHFL.BFLY PT, R7, R10, 0x2, 0x1f ;  /* 0x0c401f000a077f89 */ /* 0x010ee800000e0000 */
[----:B-----5:R-:W4:Y:S01]  /*9280*/  SHFL.BFLY PT, R6, R8, 0x2, 0x1f ;  /* 0x0c401f0008067f89 */ /* 0x020f2200000e0000 */
[----:B-1----:R-:W-:-:S02]  /*9290*/  FADD.FTZ R5, R5, R0 ;  /* 0x0000000005057221 */ /* 0x002fc40000010000 */
[----:B--2---:R-:W-:-:S03]  /*92a0*/  FADD.FTZ R9, R9, R4 ;  /* 0x0000000409097221 */ /* 0x004fc60000010000 */
[----:B------:R-:W1:Y:S01]  /*92b0*/  SHFL.BFLY PT, R0, R5, 0x1, 0x1f ;  /* 0x0c201f0005007f89 */ /* 0x000e6200000e0000 */
[----:B---3--:R-:W-:-:S03]  /*92c0*/  FADD.FTZ R7, R7, R10 ;  /* 0x0000000a07077221 */ /* 0x008fc60000010000 */
[----:B------:R-:W2:Y:S01]  /*92d0*/  SHFL.BFLY PT, R4, R9, 0x1, 0x1f ;  /* 0x0c201f0009047f89 */ /* 0x000ea200000e0000 */
[----:B----4-:R-:W-:-:S03]  /*92e0*/  FADD.FTZ R6, R6, R8 ;  /* 0x0000000806067221 */ /* 0x010fc60000010000 */
[----:B------:R-:W3:Y:S04]  /*92f0*/  SHFL.BFLY PT, R3, R7, 0x1, 0x1f ;  /* 0x0c201f0007037f89 */ /* 0x000ee800000e0000 */
[----:B------:R-:W4:Y:S01]  /*9300*/  SHFL.BFLY PT, R8, R6, 0x1, 0x1f ;  /* 0x0c201f0006087f89 */ /* 0x000f2200000e0000 */
[----:B-1----:R-:W-:Y:S01]  /*9310*/  FADD.FTZ R5, R5, R0 ;  /* 0x0000000005057221 */ /* 0x002fe20000010000 */
[----:B------:R-:W-:Y:S01]  /*9320*/  MOV R0, RZ ;  /* 0x000000ff00007202 */ /* 0x000fe20000000f00 */
[----:B--2---:R-:W-:-:S03]  /*9330*/  FADD.FTZ R9, R9, R4 ;  /* 0x0000000409097221 */ /* 0x004fc60000010000 */
[----:B------:R-:W-:Y:S02]  /*9340*/  FSETP.NE.FTZ.AND P4, PT, R5, RZ, PT ;  /* 0x000000ff0500720b */ /* 0x000fe40003f95000 */
[----:B------:R-:W-:Y:S01]  /*9350*/  MOV R4, RZ ;  /* 0x000000ff00047202 */ /* 0x000fe20000000f00 */
[----:B---3--:R-:W-:Y:S01]  /*9360*/  FADD.FTZ R7, R7, R3 ;  /* 0x0000000307077221 */ /* 0x008fe20000010000 */
[----:B------:R-:W-:Y:S02]  /*9370*/  FSETP.NE.FTZ.AND P3, PT, R9, RZ, PT ;  /* 0x000000ff0900720b */ /* 0x000fe40003f75000 */
[----:B------:R-:W-:Y:S01]  /*9380*/  MOV R3, RZ ;  /* 0x000000ff00037202 */ /* 0x000fe20000000f00 */
[----:B----4-:R-:W-:Y:S01]  /*9390*/  FADD.FTZ R6, R8, R6 ;  /* 0x0000000608067221 */ /* 0x010fe20000010000 */
[----:B------:R-:W-:-:S04]  /*93a0*/  FSETP.NE.FTZ.AND P2, PT, R7, RZ, PT ;  /* 0x000000ff0700720b */ /* 0x000fc80003f55000 */
[----:B------:R-:W-:Y:S01]  /*93b0*/  FSETP.NE.FTZ.AND P0, PT, R6, RZ, PT ;  /* 0x000000ff0600720b */ /* 0x000fe20003f15000 */
[----:B------:R-:W1:Y:S08]  /*93c0*/  @P4 MUFU.RCP R0, R5 ;  /* 0x0000000500004308 */ /* 0x000e700000001000 */
[----:B------:R-:W2:Y:S04]  /*93d0*/  @P2 MUFU.RCP R3, R7 ;  /* 0x0000000700032308 */ /* 0x000ea80000001000 */
[----:B------:R-:W-:Y:S01]  /*93e0*/  @P0 MOV R8, 0x3f317218 ;  /* 0x3f31721800080802 */ /* 0x000fe20000000f00 */
[----:B-1----:R-:W-:-:S03]  /*93f0*/  FMUL.FTZ R112, R0, R112 ;  /* 0x0000007000707220 */ /* 0x002fc60000410000 */
[----:B------:R-:W1:Y:S01]  /*9400*/  @P3 MUFU.RCP R4, R9 ;  /* 0x0000000900043308 */ /* 0x000e620000001000 */
[C---:B------:R-:W-:Y:S02]  /*9410*/  FMUL.FTZ R45, R0.reuse, R113 ;  /* 0x00000071002d7220 */ /* 0x040fe40000410000 */
[C---:B------:R-:W-:Y:S02]  /*9420*/  FMUL.FTZ R120, R0.reuse, R120 ;  /* 0x0000007800787220 */ /* 0x040fe40000410000 */
[C---:B------:R-:W-:Y:S02]  /*9430*/  FMUL.FTZ R43, R0.reuse, R121 ;  /* 0x00000079002b7220 */ /* 0x040fe40000410000 */
[C---:B------:R-:W-:Y:S01]  /*9440*/  FMUL.FTZ R124, R0.reuse, R124 ;  /* 0x0000007c007c7220 */ /* 0x040fe20000410000 */
[----:B------:R-:W-:Y:S01]  /*9450*/  @P4 MUFU.LG2 R11, R5 ;  /* 0x00000005000b4308 */ /* 0x000fe20000000c00 */
[C---:B------:R-:W-:Y:S02]  /*9460*/  FMUL.FTZ R41, R0.reuse, R125 ;  /* 0x0000007d00297220 */ /* 0x040fe40000410000 */
[----:B------:R-:W-:-:S02]  /*9470*/  FMUL.FTZ R136, R0, R136 ;  /* 0x0000008800887220 */ /* 0x000fc40000410000 */
[C---:B------:R-:W-:Y:S02]  /*9480*/  FMUL.FTZ R38, R0.reuse, R137 ;  /* 0x0000008900267220 */ /* 0x040fe40000410000 */
[C---:B------:R-:W-:Y:S01]  /*9490*/  FMUL.FTZ R140, R0.reuse, R140 ;  /* 0x0000008c008c7220 */ /* 0x040fe20000410000 */
[----:B------:R-:W-:Y:S01]  /*94a0*/  @P3 MUFU.LG2 R9, R9 ;  /* 0x0000000900093308 */ /* 0x000fe20000000c00 */
[C---:B------:R-:W-:Y:S02]  /*94b0*/  FMUL.FTZ R35, R0.reuse, R141 ;  /* 0x0000008d00237220 */ /* 0x040fe40000410000 */
[C---:B------:R-:W-:Y:S02]  /*94c0*/  FMUL.FTZ R152, R0.reuse, R152 ;  /* 0x0000009800987220 */ /* 0x040fe40000410000 */
[C---:B------:R-:W-:Y:S02]  /*94d0*/  FMUL.FTZ R32, R0.reuse, R153 ;  /* 0x0000009900207220 */ /* 0x040fe40000410000 */
[C---:B------:R-:W-:Y:S01]  /*94e0*/  FMUL.FTZ R156, R0.reuse, R156 ;  /* 0x0000009c009c7220 */ /* 0x040fe20000410000 */
[----:B------:R-:W-:Y:S01]  /*94f0*/  @P2 MUFU.LG2 R7, R7 ;  /* 0x0000000700072308 */ /* 0x000fe20000000c00 */
        /* <DEDUP_REMOVED lines=10> */
[----:B------:R-:W-:Y:S01]  /*95a0*/  FMUL.FTZ R97, R0, R97 ;  /* 0x0000006100617220 */ /* 0x000fe20000410000 */
[----:B------:R-:W-:Y:S01]  /*95b0*/  MOV R0, RZ ;  /* 0x000000ff00007202 */ /* 0x000fe20000000f00 */
[C---:B--2---:R-:W-:Y:S02]  /*95c0*/  FMUL.FTZ R108, R3.reuse, R108 ;  /* 0x0000006c036c7220 */ /* 0x044fe40000410000 */
[----:B------:R-:W-:-:S02]  /*95d0*/  FMUL.FTZ R47, R3, R109 ;  /* 0x0000006d032f7220 */ /* 0x000fc40000410000 */
[C---:B------:R-:W-:Y:S01]  /*95e0*/  FMUL.FTZ R116, R3.reuse, R116 ;  /* 0x0000007403747220 */ /* 0x040fe20000410000 */
[----:B------:R-:W2:Y:S01]  /*95f0*/  @P0 MUFU.RCP R0, R6 ;  /* 0x0000000600000308 */ /* 0x000ea20000001000 */
[C---:B------:R-:W-:Y:S02]  /*9600*/  FMUL.FTZ R46, R3.reuse, R117 ;  /* 0x00000075032e7220 */ /* 0x040fe40000410000 */
[C---:B------:R-:W-:Y:S02]  /*9610*/  FMUL.FTZ R128, R3.reuse, R128 ;  /* 0x0000008003807220 */ /* 0x040fe40000410000 */
[C---:B------:R-:W-:Y:S02]  /*9620*/  FMUL.FTZ R39, R3.reuse, R129 ;  /* 0x0000008103277220 */ /* 0x040fe40000410000 */
[C---:B------:R-:W-:Y:S01]  /*9630*/  FMUL.FTZ R132, R3.reuse, R132 ;  /* 0x0000008403847220 */ /* 0x040fe20000410000 */
[----:B------:R-:W3:Y:S01]  /*9640*/  @P0 MUFU.LG2 R6, R6 ;  /* 0x0000000600060308 */ /* 0x000ee20000000c00 */
        /* <DEDUP_REMOVED lines=17> */
[----:B------:R-:W-:Y:S01]  /*9760*/  @P3 MOV R3, 0x3f317218 ;  /* 0x3f31721800033802 */ /* 0x000fe20000000f00 */
[C---:B-1----:R-:W-:Y:S02]  /*9770*/  FMUL.FTZ R114, R4.reuse, R114 ;  /* 0x0000007204727220 */ /* 0x042fe40000410000 */
        /* <DEDUP_REMOVED lines=24> */
[C---:B--2---:R-:W-:Y:S02]  /*9900*/  FMUL.FTZ R110, R0.reuse, R110 ;  /* 0x0000006e006e7220 */ /* 0x044fe40000410000 */
        /* <DEDUP_REMOVED lines=24> */
[----:B------:R-:W-:Y:S02]  /*9a90*/  @P3 FMUL.FTZ R5, R3, c[0x0][0x2d0] ;  /* 0x0000b40003053a20 */ /* 0x000fe40000410000 */
[----:B------:R-:W-:-:S02]  /*9aa0*/  @P4 FMUL.FTZ R10, R4, c[0x0][0x2d0] ;  /* 0x0000b400040a4a20 */ /* 0x000fc40000410000 */
[----:B------:R-:W-:Y:S02]  /*9ab0*/  @P2 FMUL.FTZ R3, R0, c[0x0][0x2d0] ;  /* 0x0000b40000032a20 */ /* 0x000fe40000410000 */
[----:B------:R-:W-:Y:S02]  /*9ac0*/  @P4 FMUL.FTZ R11, R11, 0.69314718246459960938 ;  /* 0x3f3172180b0b4820 */ /* 0x000fe40000410000 */
[----:B------:R-:W-:Y:S02]  /*9ad0*/  @P3 FMUL.FTZ R9, R9, 0.69314718246459960938 ;  /* 0x3f31721809093820 */ /* 0x000fe40000410000 */
[----:B------:R-:W-:Y:S02]  /*9ae0*/  @P2 FMUL.FTZ R7, R7, 0.69314718246459960938 ;  /* 0x3f31721807072820 */ /* 0x000fe40000410000 */
[----:B---3--:R-:W-:Y:S02]  /*9af0*/  @P0 FMUL.FTZ R4, R6, 0.69314718246459960938 ;  /* 0x3f31721806040820 */ /* 0x008fe40000410000 */
[----:B------:R-:W-:-:S02]  /*9b00*/  @P0 FMUL.FTZ R0, R8, c[0x0][0x2d0] ;  /* 0x0000b40008000a20 */ /* 0x000fc40000410000 */
[----:B------:R-:W-:Y:S02]  /*9b10*/  @P4 FFMA.FTZ R50, R10, R104, R11 ;  /* 0x000000680a324223 */ /* 0x000fe4000001000b */
[----:B------:R-:W-:Y:S02]  /*9b20*/  @P3 FFMA.FTZ R51, R5, R103, R9 ;  /* 0x0000006705333223 */ /* 0x000fe40000010009 */
[----:B------:R-:W-:Y:S02]  /*9b30*/  @P2 FFMA.FTZ R53, R3, R102, R7 ;  /* 0x0000006603352223 */ /* 0x000fe40000010007 */
[----:B------:R-:W-:Y:S02]  /*9b40*/  @P0 FFMA.FTZ R54, R0, R2, R4 ;  /* 0x0000000200360223 */ /* 0x000fe40000010004 */
.L_x_21:
[----:B------:R-:W-:Y:S05]  /*9b50*/  @P1 BRA `(.L_x_30) ;  /* 0x0000177000001947 */ /* 0x000fea0003800000 */
[----:B------:R-:W2:Y:S01]  /*9b60*/  LDL R57, [R1+0x30] ;  /* 0x0000300001397983 */ /* 0x000ea20000100800 */
[----:B------:R-:W-:Y:S02]  /*9b70*/  F2FP.PACK_AB R45, R45, R112 ;  /* 0x000000702d2d723e */ /* 0x000fe400000000ff */
[----:B------:R-:W-:Y:S01]  /*9b80*/  F2FP.PACK_AB R44, R44, R114 ;  /* 0x000000722c2c723e */ /* 0x000fe200000000ff */
[----:B------:R-:W1:Y:S01]  /*9b90*/  S2R R55, SR_TID.X ;  /* 0x0000000000377919 */ /* 0x000e620000002100 */
[----:B------:R-:W-:-:S02]  /*9ba0*/  F2FP.PACK_AB R43, R43, R120 ;  /* 0x000000782b2b723e */ /* 0x000fc400000000ff */
[----:B------:R-:W-:Y:S02]  /*9bb0*/  F2FP.PACK_AB R42, R42, R122 ;  /* 0x0000007a2a2a723e */ /* 0x000fe400000000ff */
[----:B------:R-:W-:Y:S02]  /*9bc0*/  F2FP.PACK_AB R47, R47, R108 ;  /* 0x0000006c2f2f723e */ /* 0x000fe400000000ff */
[----:B------:R-:W-:Y:S02]  /*9bd0*/  F2FP.PACK_AB R110, R111, R110 ;  /* 0x0000006e6f6e723e */ /* 0x000fe400000000ff */
[----:B------:R-:W-:Y:S02]  /*9be0*/  F2FP.PACK_AB R46, R46, R116 ;  /* 0x000000742e2e723e */ /* 0x000fe400000000ff */
[----:B------:R-:W-:Y:S02]  /*9bf0*/  F2FP.PACK_AB R118, R119, R118 ;  /* 0x000000767776723e */ /* 0x000fe400000000ff */
[----:B------:R-:W-:-:S02]  /*9c00*/  F2FP.PACK_AB R41, R41, R124 ;  /* 0x0000007c2929723e */ /* 0x000fc400000000ff */
[----:B------:R-:W-:Y:S02]  /*9c10*/  F2FP.PACK_AB R40, R40, R126 ;  /* 0x0000007e2828723e */ /* 0x000fe400000000ff */
[----:B------:R-:W-:Y:S02]  /*9c20*/  F2FP.PACK_AB R38, R38, R136 ;  /* 0x000000882626723e */ /* 0x000fe400000000ff */
[----:B------:R-:W-:Y:S02]  /*9c30*/  F2FP.PACK_AB R37, R37, R138 ;  /* 0x0000008a2525723e */ /* 0x000fe400000000ff */
[----:B------:R-:W-:Y:S02]  /*9c40*/  F2FP.PACK_AB R39, R39, R128 ;  /* 0x000000802727723e */ /* 0x000fe400000000ff */
[----:B------:R-:W-:Y:S02]  /*9c50*/  F2FP.PACK_AB R130, R131, R130 ;  /* 0x000000828382723e */ /* 0x000fe400000000ff */
[----:B-1----:R-:W-:-:S02]  /*9c60*/  SHF.R.S32.HI R56, RZ, 0x1f, R55 ;  /* 0x0000001fff387819 */ /* 0x002fc40000011437 */
[----:B------:R-:W-:Y:S02]  /*9c70*/  F2FP.PACK_AB R36, R36, R132 ;  /* 0x000000842424723e */ /* 0x000fe400000000ff */
[CC--:B------:R-:W-:Y:S02]  /*9c80*/  LEA.HI R3, R56.reuse, R55.reuse, RZ, 0x2 ;  /* 0x0000003738037211 */ /* 0x0c0fe400078f10ff */
[----:B------:R-:W-:Y:S02]  /*9c90*/  LEA.HI R48, R56, R55, RZ, 0x5 ;  /* 0x0000003738307211 */ /* 0x000fe400078f28ff */
[--C-:B------:R-:W-:Y:S02]  /*9ca0*/  SHF.R.S32.HI R52, RZ, 0x2, R3.reuse ;  /* 0x00000002ff347819 */ /* 0x100fe40000011403 */
[----:B------:R-:W-:Y:S02]  /*9cb0*/  SHF.R.S32.HI R0, RZ, 0x1f, R3 ;  /* 0x0000001fff007819 */ /* 0x000fe40000011403 */
[----:B------:R-:W-:-:S02]  /*9cc0*/  LOP3.LUT R3, R3, 0xfffffffc, RZ, 0xc0, !PT ;  /* 0xfffffffc03037812 */ /* 0x000fc400078ec0ff */
[----:B------:R-:W-:Y:S02]  /*9cd0*/  LEA.HI R0, R0, R52, RZ, 0x3 ;  /* 0x0000003400007211 */ /* 0x000fe400078f18ff */
[----:B------:R-:W-:Y:S01]  /*9ce0*/  SHF.R.S32.HI R49, RZ, 0x5, R48 ;  /* 0x00000005ff317819 */ /* 0x000fe20000011430 */
[----:B------:R-:W-:Y:S01]  /*9cf0*/  IMAD.IADD R29, R55, 0x1, -R3 ;  /* 0x00000001371d7824 */ /* 0x000fe200078e0a03 */
[----:B------:R-:W-:Y:S02]  /*9d00*/  LOP3.LUT R0, R0, 0xfffffff8, RZ, 0xc0, !PT ;  /* 0xfffffff800007812 */ /* 0x000fe400078ec0ff */
[----:B------:R-:W-:Y:S02]  /*9d10*/  F2FP.PACK_AB R134, R135, R134 ;  /* 0x000000868786723e */ /* 0x000fe400000000ff */
[----:B------:R-:W-:Y:S01]  /*9d20*/  F2FP.PACK_AB R35, R35, R140 ;  /* 0x0000008c2323723e */ /* 0x000fe200000000ff */
[----:B------:R-:W-:Y:S01]  /*9d30*/  IMAD.IADD R2, R52, 0x1, -R0 ;  /* 0x0000000134027824 */ /* 0x000fe200078e0a00 */
[----:B------:R-:W-:-:S02]  /*9d40*/  F2FP.PACK_AB R34, R34, R142 ;  /* 0x0000008e2222723e */ /* 0x000fc400000000ff */
[----:B------:R-:W-:Y:S02]  /*9d50*/  F2FP.PACK_AB R32, R32, R152 ;  /* 0x000000982020723e */ /* 0x000fe400000000ff */
[----:B------:R-:W-:Y:S02]  /*9d60*/  LEA.HI R0, R2, R2, RZ, 0x1 ;  /* 0x0000000202007211 */ /* 0x000fe400078f08ff */
[----:B------:R-:W-:Y:S02]  /*9d70*/  F2FP.PACK_AB R31, R31, R154 ;  /* 0x0000009a1f1f723e */ /* 0x000fe400000000ff */
[----:B------:R-:W-:Y:S02]  /*9d80*/  SHF.R.S32.HI R13, RZ, 0x1, R0 ;  /* 0x00000001ff0d7819 */ /* 0x000fe40000011400 */
[----:B------:R-:W-:Y:S02]  /*9d90*/  LOP3.LUT R0, R0, 0x3fffffe, RZ, 0xc0, !PT ;  /* 0x03fffffe00007812 */ /* 0x000fe400078ec0ff */
[C---:B------:R-:W-:Y:S01]  /*9da0*/  LOP3.LUT R3, R13.reuse, 0x1, RZ, 0xc0, !PT ;  /* 0x000000010d037812 */ /* 0x040fe200078ec0ff */
[C---:B------:R-:W-:Y:S01]  /*9db0*/  IMAD.SHL.U32 R4, R13.reuse, 0x40, RZ ;  /* 0x000000400d047824 */ /* 0x040fe200078e00ff */
[----:B------:R-:W-:Y:S01]  /*9dc0*/  LOP3.LUT P0, RZ, R13, 0x2, RZ, 0xc0, !PT ;  /* 0x000000020dff7812 */ /* 0x000fe2000780c0ff */
[----:B------:R-:W-:Y:S01]  /*9dd0*/  IMAD.IADD R2, R2, 0x1, -R0 ;  /* 0x0000000102027824 */ /* 0x000fe200078e0a00 */
[----:B------:R-:W-:Y:S01]  /*9de0*/  ISETP.NE.U32.AND P1, PT, R3, 0x1, PT ;  /* 0x000000010300780c */ /* 0x000fe20003f25070 */
[----:B------:R-:W-:Y:S01]  /*9df0*/  IMAD R0, R49, 0x100, R29 ;  /* 0x0000010031007824 */ /* 0x000fe200078e021d */
[----:B------:R-:W-:-:S02]  /*9e00*/  LOP3.LUT R4, R4, 0xc0, RZ, 0xc0, !PT ;  /* 0x000000c004047812 */ /* 0x000fc400078ec0ff */
[----:B------:R-:W-:Y:S01]  /*9e10*/  F2FP.PACK_AB R33, R33, R144 ;  /* 0x000000902121723e */ /* 0x000fe200000000ff */
[----:B------:R-:W-:Y:S01]  /*9e20*/  IMAD R0, R2, 0x10, R0 ;  /* 0x0000001002007824 */ /* 0x000fe200078e0200 */
[----:B------:R-:W-:Y:S01]  /*9e30*/  LEA.HI R2, R4, R4, RZ, 0x1d ;  /* 0x0000000404027211 */ /* 0x000fe200078fe8ff */
[----:B------:R-:W-:Y:S01]  /*9e40*/  IMAD.MOV.U32 R4, RZ, RZ, 0x20 ;  /* 0x00000020ff047424 */ /* 0x000fe200078e00ff */
[----:B------:R-:W-:Y:S02]  /*9e50*/  F2FP.PACK_AB R146, R147, R146 ;  /* 0x000000929392723e */ /* 0x000fe400000000ff */
[----:B------:R-:W-:Y:S01]  /*9e60*/  F2FP.PACK_AB R30, R30, R148 ;  /* 0x000000941e1e723e */ /* 0x000fe200000000ff */
[----:B------:R-:W-:Y:S01]  /*9e70*/  IMAD.U32 R0, R0, 0x2, R2 ;  /* 0x0000000200007824 */ /* 0x000fe200078e0002 */
[----:B------:R-:W-:Y:S02]  /*9e80*/  SEL R4, R4, 0xffffffe0, !P0 ;  /* 0xffffffe004047807 */ /* 0x000fe40004000000 */
[----:B------:R-:W-:Y:S01]  /*9e90*/  F2FP.PACK_AB R150, R151, R150 ;  /* 0x000000969796723e */ /* 0x000fe200000000ff */
[----:B------:R-:W-:Y:S01]  /*9ea0*/  IMAD.SHL.U32 R0, R0, 0x2, RZ ;  /* 0x0000000200007824 */ /* 0x000fe200078e00ff */
[----:B------:R-:W-:Y:S01]  /*9eb0*/  BAR.SYNC.DEFER_BLOCKING 0x1, 0x80 ;  /* 0x0042000000007b1d */ /* 0x000fe20000010000 */
[----:B------:R-:W-:-:S02]  /*9ec0*/  F2FP.PACK_AB R28, R157, R156 ;  /* 0x0000009c9d1c723e */ /* 0x000fc400000000ff */
[----:B------:R-:W-:Y:S02]  /*9ed0*/  F2FP.PACK_AB R27, R27, R158 ;  /* 0x0000009e1b1b723e */ /* 0x000fe400000000ff */
[C---:B------:R-:W-:Y:S02]  /*9ee0*/  IADD3 R3, R0.reuse, 0x80, RZ ;  /* 0x0000008000037810 */ /* 0x040fe40007ffe0ff */
[C---:B------:R-:W-:Y:S02]  /*9ef0*/  IADD3 R2, R0.reuse, 0x70, RZ ;  /* 0x0000007000027810 */ /* 0x040fe40007ffe0ff */
[----:B------:R-:W-:Y:S01]  /*9f00*/  @P1 IADD3 R2, R3, 0x10, RZ ;  /* 0x0000001003021810 */ /* 0x000fe20007ffe0ff */
[----:B------:R-:W-:Y:S01]  /*9f10*/  IMAD.IADD R3, R0, 0x1, R4 ;  /* 0x0000000100037824 */ /* 0x000fe200078e0204 */
[----:B------:R-:W-:Y:S02]  /*9f20*/  F2FP.PACK_AB R25, R25, R168 ;  /* 0x000000a81919723e */ /* 0x000fe400000000ff */
[----:B------:R-:W-:Y:S01]  /*9f30*/  F2FP.PACK_AB R24, R24, R170 ;  /* 0x000000aa1818723e */ /* 0x000fe200000000ff */
[----:B------:R-:W-:Y:S01]  /*9f40*/  IMAD.IADD R4, R4, 0x1, R2 ;  /* 0x0000000104047824 */ /* 0x000fe200078e0202 */
[----:B------:R-:W-:-:S02]  /*9f50*/  F2FP.PACK_AB R26, R26, R160 ;  /* 0x000000a01a1a723e */ /* 0x000fc400000000ff */
[----:B------:R-:W-:Y:S02]  /*9f60*/  F2FP.PACK_AB R162, R163, R162 ;  /* 0x000000a2a3a2723e */ /* 0x000fe400000000ff */
[----:B------:R-:W-:Y:S02]  /*9f70*/  F2FP.PACK_AB R23, R23, R164 ;  /* 0x000000a41717723e */ /* 0x000fe400000000ff */
        /* <DEDUP_REMOVED lines=8> */
[----:B------:R-:W-:Y:S01]  /*a000*/  STS [R2], R43 ;  /* 0x0000002b02007388 */ /* 0x000fe20000000800 */
        /* <DEDUP_REMOVED lines=16> */
[----:B------:R-:W-:Y:S01]  /*a110*/  ISETP.NE.U32.AND P1, PT, RZ, c[0x0][0x500], PT ;  /* 0x00014000ff007a0c */ /* 0x000fe20003f25070 */
[----:B------:R-:W-:Y:S01]  /*a120*/  STS [R3+0x80], R41 ;  /* 0x0000802903007388 */ /* 0x000fe20000000800 */
[----:B------:R-:W-:Y:S02]  /*a130*/  ISETP.NE.U32.AND P0, PT, RZ, c[0x0][0x508], PT ;  /* 0x00014200ff007a0c */ /* 0x000fe40003f05070 */
[----:B------:R-:W-:Y:S01]  /*a140*/  ISETP.NE.AND.EX P1, PT, RZ, c[0x0][0x504], PT, P1 ;  /* 0x00014100ff007a0c */ /* 0x000fe20003f25310 */
[----:B------:R-:W-:Y:S01]  /*a150*/  STS [R3+0x280], R40 ;  /* 0x0002802803007388 */ /* 0x000fe20000000800 */
[----:B------:R-:W-:-:S03]  /*a160*/  ISETP.NE.AND.EX P0, PT, RZ, c[0x0][0x50c], PT, P0 ;  /* 0x00014300ff007a0c */ /* 0x000fc60003f05300 */
[----:B------:R-:W-:Y:S04]  /*a170*/  STS [R4], R38 ;  /* 0x0000002604007388 */ /* 0x000fe80000000800 */
        /* <DEDUP_REMOVED lines=33> */
[----:B------:R2:W-:Y:S04]  /*a390*/  STS [R3+0x5080], R7 ;  /* 0x0050800703007388 */ /* 0x0005e80000000800 */
[----:B------:R3:W-:Y:S01]  /*a3a0*/  STS [R3+0x5280], R12 ;  /* 0x0052800c03007388 */ /* 0x0007e20000000800 */
[----:B-1----:R-:W-:-:S03]  /*a3b0*/  IMAD.MOV.U32 R2, RZ, RZ, 0x4 ;  /* 0x00000004ff027424 */ /* 0x002fc600078e00ff */
[----:B------:R1:W-:Y:S04]  /*a3c0*/  STS [R4+0x5000], R11 ;  /* 0x0050000b04007388 */ /* 0x0003e80000000800 */
[----:B------:R1:W-:Y:S01]  /*a3d0*/  STS [R4+0x5200], R10 ;  /* 0x0052000a04007388 */ /* 0x0003e20000000800 */
[----:B--2---:R-:W-:-:S03]  /*a3e0*/  IMAD.WIDE R6, R57, R2, c[0x0][0x500] ;  /* 0x0001400039067625 */ /* 0x004fc600078e0202 */
[----:B------:R-:W-:Y:S06]  /*a3f0*/  BAR.SYNC.DEFER_BLOCKING 0x1, 0x80 ;  /* 0x0042000000007b1d */ /* 0x000fec0000010000 */
[----:B------:R-:W2:Y:S01]  /*a400*/  @P1 LDG.E R0, [R6.64] ;  /* 0x0000000406001981 */ /* 0x000ea2000c1e1900 */
[----:B------:R-:W-:Y:S02]  /*a410*/  IMAD.MOV.U32 R24, RZ, RZ, c[0x0][0x388] ;  /* 0x0000e200ff187624 */ /* 0x000fe400078e00ff */
[----:B---3--:R-:W-:-:S05]  /*a420*/  @P0 IMAD.WIDE R2, R57, R2, c[0x0][0x508] ;  /* 0x0001420039020625 */ /* 0x008fca00078e0202 */
[----:B------:R3:W5:Y:S02]  /*a430*/  @P0 LDG.E R24, [R2.64] ;  /* 0x0000000402180981 */ /* 0x000764000c1e1900 */
[----:B---3--:R-:W-:Y:S02]  /*a440*/  CS2R R2, SRZ ;  /* 0x0000000000027805 */ /* 0x008fe4000001ff00 */
[--C-:B--2---:R-:W-:Y:S01]  /*a450*/  @P1 SHF.R.S32.HI R3, RZ, 0x1f, R0.reuse ;  /* 0x0000001fff031819 */ /* 0x104fe20000011400 */
[----:B------:R-:W-:Y:S01]  /*a460*/  @P1 IMAD.MOV.U32 R2, RZ, RZ, R0 ;  /* 0x000000ffff021224 */ /* 0x000fe200078e0000 */
[----:B------:R-:W-:Y:S05]  /*a470*/  @P0 BRA `(.L_x_31) ;  /* 0x0000004000000947 */ /* 0x000fea0003800000 */
[----:B-1----:R-:W-:Y:S05]  /*a480*/  @!P1 BRA `(.L_x_31) ;  /* 0x0000003000009947 */ /* 0x002fea0003800000 */
[----:B------:R-:W2:Y:S04]  /*a490*/  LDG.E R4, [R6.64] ;  /* 0x0000000406047981 */ /* 0x000ea8000c1e1900 */
[----:B------:R-:W2:Y:S02]  /*a4a0*/  LDG.E R0, [R6.64+0x4] ;  /* 0x0000040406007981 */ /* 0x000ea4000c1e1900 */
[----:B--2--5:R-:W-:-:S02]  /*a4b0*/  IADD3 R24, -R4, R0, RZ ;  /* 0x0000000004187210 */ /* 0x024fc40007ffe1ff */
.L_x_31:
[----:B-1----:R-:W-:Y:S01]  /*a4c0*/  LOP3.LUT R6, R48, 0xffffffe0, RZ, 0xc0, !PT ;  /* 0xffffffe030067812 */ /* 0x002fe200078ec0ff */
[----:B------:R-:W1:Y:S01]  /*a4d0*/  S2R R21, SR_CTAID.X ;  /* 0x0000000000157919 */ /* 0x000e620000002500 */
[----:B------:R-:W-:Y:S01]  /*a4e0*/  SHF.R.S32.HI R4, RZ, 0x1f, R49 ;  /* 0x0000001fff047819 */ /* 0x000fe20000011431 */
[----:B------:R-:W-:Y:S01]  /*a4f0*/  IMAD.MOV.U32 R13, RZ, RZ, c[0x0][0x4e8] ;  /* 0x00013a00ff0d7624 */ /* 0x000fe200078e00ff */
[----:B------:R-:W-:Y:S01]  /*a500*/  LEA.HI R0, R29, R29, RZ, 0x1 ;  /* 0x0000001d1d007211 */ /* 0x000fe200078f08ff */
[----:B------:R-:W-:Y:S01]  /*a510*/  IMAD.IADD R6, R55, 0x1, -R6 ;  /* 0x0000000137067824 */ /* 0x000fe200078e0a06 */
[----:B------:R-:W2:Y:S01]  /*a520*/  S2R R17, SR_CTAID.Y ;  /* 0x0000000000117919 */ /* 0x000ea20000002600 */
[----:B------:R-:W-:Y:S01]  /*a530*/  LEA.HI R4, R4, R49, RZ, 0x2 ;  /* 0x0000003104047211 */ /* 0x000fe200078f10ff */
[----:B------:R-:W-:Y:S01]  /*a540*/  IMAD R11, R3, c[0x0][0x3a0], RZ ;  /* 0x0000e800030b7a24 */ /* 0x000fe200078e02ff */
[C---:B------:R-:W-:Y:S01]  /*a550*/  LOP3.LUT R7, R0.reuse, 0x1ffffffe, RZ, 0xc0, !PT ;  /* 0x1ffffffe00077812 */ /* 0x040fe200078ec0ff */
[----:B------:R-:W-:Y:S01]  /*a560*/  IMAD.SHL.U32 R5, R0, 0x20, RZ ;  /* 0x0000002000057824 */ /* 0x000fe200078e00ff */
[----:B------:R-:W-:Y:S01]  /*a570*/  SHF.R.S32.HI R10, RZ, 0x1f, R6 ;  /* 0x0000001fff0a7819 */ /* 0x000fe20000011406 */
[----:B------:R-:W-:Y:S01]  /*a580*/  IMAD.WIDE.U32 R8, R2, c[0x0][0x3a0], RZ ;  /* 0x0000e80002087a25 */ /* 0x000fe200078e00ff */
[----:B------:R-:W-:Y:S01]  /*a590*/  LOP3.LUT R4, R4, 0xffffffc, RZ, 0xc0, !PT ;  /* 0x0ffffffc04047812 */ /* 0x000fe200078ec0ff */
[----:B------:R-:W-:Y:S01]  /*a5a0*/  BSSY B0, `(.L_x_32) ;  /* 0x000008a000007945 */ /* 0x000fe20003800000 */
[----:B------:R-:W-:Y:S01]  /*a5b0*/  LEA.HI R0, R10, R6, RZ, 0x2 ;  /* 0x000000060a007211 */ /* 0x000fe200078f10ff */
[----:B-----5:R-:W-:Y:S01]  /*a5c0*/  IMAD R24, R24, c[0x0][0x4e8], RZ ;  /* 0x00013a0018187a24 */ /* 0x020fe200078e02ff */
[----:B------:R-:W-:-:S02]  /*a5d0*/  IADD3 R10, R29, -R7, RZ ;  /* 0x800000071d0a7210 */ /* 0x000fc40007ffe0ff */
[----:B------:R-:W-:Y:S01]  /*a5e0*/  LOP3.LUT R7, R5, 0xffffffc0, RZ, 0xc0, !PT ;  /* 0xffffffc005077812 */ /* 0x000fe200078ec0ff */
[----:B------:R-:W-:Y:S01]  /*a5f0*/  IMAD.IADD R5, R49, 0x1, -R4 ;  /* 0x0000000131057824 */ /* 0x000fe200078e0a04 */
[----:B------:R-:W-:Y:S01]  /*a600*/  SHF.R.S32.HI R0, RZ, 0x2, R0 ;  /* 0x00000002ff007819 */ /* 0x000fe20000011400 */
[----:B------:R-:W-:Y:S01]  /*a610*/  IMAD R4, R2, c[0x0][0x3a4], R11 ;  /* 0x0000e90002047a24 */ /* 0x000fe200078e020b */
[----:B------:R-:W-:Y:S01]  /*a620*/  LEA.HI R12, R52, R52, RZ, 0x1 ;  /* 0x00000034340c7211 */ /* 0x000fe200078f08ff */
[----:B------:R-:W-:Y:S01]  /*a630*/  IMAD R7, R10, 0x8, R7 ;  /* 0x000000080a077824 */ /* 0x000fe200078e0207 */
[----:B------:R-:W-:Y:S02]  /*a640*/  ISETP.NE.AND P2, PT, R13, 0x1, PT ;  /* 0x000000010d00780c */ /* 0x000fe40003f45270 */
[----:B------:R-:W-:Y:S01]  /*a650*/  LEA R16, R5, R0, 0x4 ;  /* 0x0000000005107211 */ /* 0x000fe200078e20ff */
[----:B------:R-:W-:Y:S01]  /*a660*/  IMAD.IADD R5, R9, 0x1, R4 ;  /* 0x0000000109057824 */ /* 0x000fe200078e0204 */
[----:B------:R-:W-:Y:S01]  /*a670*/  LOP3.LUT R0, R12, 0x3fffffe, RZ, 0xc0, !PT ;  /* 0x03fffffe0c007812 */ /* 0x000fe200078ec0ff */
[----:B--2---:R-:W-:Y:S01]  /*a680*/  IMAD.WIDE.U32 R12, R17, c[0x0][0x490], R2 ;  /* 0x00012400110c7a25 */ /* 0x004fe200078e0002 */
[----:B------:R-:W-:-:S02]  /*a690*/  LOP3.LUT P0, RZ, R6, 0x3, RZ, 0xc0, !PT ;  /* 0x0000000306ff7812 */ /* 0x000fc4000780c0ff */
[----:B------:R-:W-:Y:S01]  /*a6a0*/  IADD3 R6, R16, R7, RZ ;  /* 0x0000000710067210 */ /* 0x000fe20007ffe0ff */
[----:B------:R-:W-:Y:S01]  /*a6b0*/  IMAD.IADD R0, R52, 0x1, -R0 ;  /* 0x0000000134007824 */ /* 0x000fe200078e0a00 */
[----:B------:R-:W-:Y:S01]  /*a6c0*/  SHF.R.S32.HI R7, RZ, 0x1f, R17 ;  /* 0x0000001fff077819 */ /* 0x000fe20000011411 */
[----:B------:R-:W-:Y:S01]  /*a6d0*/  IMAD.MOV.U32 R4, RZ, RZ, R8 ;  /* 0x000000ffff047224 */ /* 0x000fe200078e0008 */
[----:B-1----:R-:W-:Y:S01]  /*a6e0*/  LEA R6, R21, R6, 0x7 ;  /* 0x0000000615067211 */ /* 0x002fe200078e38ff */
[----:B------:R-:W-:Y:S01]  /*a6f0*/  IMAD R20, R49, 0x8, R0 ;  /* 0x0000000831147824 */ /* 0x000fe200078e0200 */
[----:B------:R-:W-:Y:S01]  /*a700*/  SEL R10, R57, RZ, !P1 ;  /* 0x000000ff390a7207 */ /* 0x000fe20004800000 */
[----:B------:R-:W-:Y:S01]  /*a710*/  IMAD R2, R7, c[0x0][0x490], RZ ;  /* 0x0001240007027a24 */ /* 0x000fe200078e02ff */
[----:B------:R-:W-:Y:S01]  /*a720*/  LEA.HI R15, R56, R55, RZ, 0x3 ;  /* 0x00000037380f7211 */ /* 0x000fe200078f18ff */
[----:B------:R-:W-:-:S04]  /*a730*/  @P2 IMAD.HI.U32 R0, R6, c[0x0][0x4ec], RZ ;  /* 0x00013b0006002a27 */ /* 0x000fc800078e00ff */
[----:B------:R-:W-:Y:S01]  /*a740*/  IMAD.MOV.U32 R8, RZ, RZ, R6 ;  /* 0x000000ffff087224 */ /* 0x000fe200078e0006 */
[----:B------:R-:W-:Y:S01]  /*a750*/  @P2 SHF.R.U32.HI R8, RZ, c[0x0][0x4f0], R0 ;  /* 0x00013c00ff082a19 */ /* 0x000fe20000011600 */
[----:B------:R-:W-:Y:S01]  /*a760*/  IMAD R2, R17, c[0x0][0x494], R2 ;  /* 0x0001250011027a24 */ /* 0x000fe200078e0202 */
[----:B------:R-:W-:Y:S01]  /*a770*/  SHF.R.S32.HI R0, RZ, 0x1f, R57 ;  /* 0x0000001fff007819 */ /* 0x000fe20000011439 */
[----:B------:R-:W-:Y:S02]  /*a780*/  IMAD R14, R7, c[0x0][0x3e8], RZ ;  /* 0x0000fa00070e7a24 */ /* 0x000fe400078e02ff */
[----:B------:R-:W-:Y:S01]  /*a790*/  IMAD R9, R29, 0x20, R52 ;  /* 0x000000201d097824 */ /* 0x000fe200078e0234 */
[----:B------:R-:W-:Y:S01]  /*a7a0*/  IADD3 R3, R13, R2, RZ ;  /* 0x000000020d037210 */ /* 0x000fe20007ffe0ff */
[----:B------:R-:W-:Y:S01]  /*a7b0*/  IMAD.MOV R7, RZ, RZ, -R8 ;  /* 0x000000ffff077224 */ /* 0x000fe200078e0a08 */
[----:B------:R-:W-:Y:S01]  /*a7c0*/  SEL R0, R0, RZ, !P1 ;  /* 0x000000ff00007207 */ /* 0x000fe20004800000 */
[C---:B------:R-:W-:Y:S01]  /*a7d0*/  IMAD R14, R17.reuse, c[0x0][0x3ec], R14 ;  /* 0x0000fb00110e7a24 */ /* 0x040fe200078e020e */
[----:B------:R-:W-:Y:S01]  /*a7e0*/  MOV R2, R12 ;  /* 0x0000000c00027202 */ /* 0x000fe20000000f00 */
[----:B------:R-:W-:-:S04]  /*a7f0*/  IMAD.WIDE.U32 R4, R17, c[0x0][0x3e8], R4 ;  /* 0x0000fa0011047a25 */ /* 0x000fc800078e0004 */
[----:B------:R-:W-:Y:S02]  /*a800*/  IMAD R13, R21, 0x80, R9 ;  /* 0x00000080150d7824 */ /* 0x000fe400078e0209 */
[----:B------:R-:W-:Y:S02]  /*a810*/  IMAD R11, R7, c[0x0][0x4e8], R6 ;  /* 0x00013a00070b7a24 */ /* 0x000fe400078e0206 */
[----:B------:R-:W-:Y:S02]  /*a820*/  IMAD R9, R0, c[0x0][0x498], RZ ;  /* 0x0001260000097a24 */ /* 0x000fe400078e02ff */
[----:B------:R-:W-:-:S04]  /*a830*/  IMAD.WIDE.U32 R6, R10, c[0x0][0x498], R2 ;  /* 0x000126000a067a25 */ /* 0x000fc800078e0002 */
[----:B------:R-:W-:Y:S01]  /*a840*/  IMAD.IADD R3, R5, 0x1, R14 ;  /* 0x0000000105037824 */ /* 0x000fe200078e020e */
[----:B------:R-:W-:Y:S01]  /*a850*/  SHF.R.S32.HI R5, RZ, 0x1f, R8 ;  /* 0x0000001fff057819 */ /* 0x000fe20000011408 */
[----:B------:R-:W-:Y:S01]  /*a860*/  IMAD R9, R10, c[0x0][0x49c], R9 ;  /* 0x000127000a097a24 */ /* 0x000fe200078e0209 */
[----:B------:R-:W-:Y:S01]  /*a870*/  IADD3 R8, P1, R8, R6, RZ ;  /* 0x0000000608087210 */ /* 0x000fe20007f3e0ff */
[----:B------:R-:W-:-:S03]  /*a880*/  @P2 IMAD.HI.U32 R2, R13, c[0x0][0x4ec], RZ ;  /* 0x00013b000d022a27 */ /* 0x000fc600078e00ff */
[----:B------:R-:W-:Y:S01]  /*a890*/  IADD3.X R9, R5, R7, R9, P1, !PT ;  /* 0x0000000705097210 */ /* 0x000fe20000ffe409 */
[----:B------:R-:W-:Y:S01]  /*a8a0*/  IMAD.MOV.U32 R18, RZ, RZ, R13 ;  /* 0x000000ffff127224 */ /* 0x000fe200078e000d */
[----:B------:R-:W-:Y:S01]  /*a8b0*/  SHF.R.S32.HI R7, RZ, 0x1f, R11 ;  /* 0x0000001fff077819 */ /* 0x000fe2000001140b */
[----:B------:R-:W-:Y:S01]  /*a8c0*/  IMAD R0, R0, c[0x0][0x3f0], RZ ;  /* 0x0000fc0000007a24 */ /* 0x000fe200078e02ff */
[----:B------:R-:W-:Y:S01]  /*a8d0*/  @P2 SHF.R.U32.HI R18, RZ, c[0x0][0x4f0], R2 ;  /* 0x00013c00ff122a19 */ /* 0x000fe20000011602 */
[----:B------:R-:W-:Y:S01]  /*a8e0*/  IMAD.SHL.U32 R12, R15, 0x8, RZ ;  /* 0x000000080f0c7824 */ /* 0x000fe200078e00ff */
[----:B------:R-:W-:Y:S01]  /*a8f0*/  MOV R2, R4 ;  /* 0x0000000400027202 */ /* 0x000fe20000000f00 */
[----:B------:R-:W-:Y:S02]  /*a900*/  IMAD R7, R7, c[0x0][0x488], RZ ;  /* 0x0001220007077a24 */ /* 0x000fe400078e02ff */
[----:B------:R-:W-:Y:S01]  /*a910*/  IMAD R14, R10, c[0x0][0x3f4], R0 ;  /* 0x0000fd000a0e7a24 */ /* 0x000fe200078e0200 */
[----:B------:R-:W-:Y:S01]  /*a920*/  LOP3.LUT R0, R12, 0xc0, RZ, 0xc0, !PT ;  /* 0x000000c00c007812 */ /* 0x000fe200078ec0ff */
[----:B------:R-:W-:-:S02]  /*a930*/  IMAD.SHL.U32 R6, R29, 0x8, RZ ;  /* 0x000000081d067824 */ /* 0x000fc400078e00ff */
[----:B------:R-:W-:Y:S01]  /*a940*/  IMAD.WIDE.U32 R4, R10, c[0x0][0x3f0], R2 ;  /* 0x0000fc000a047a25 */ /* 0x000fe200078e0002 */
[----:B------:R-:W-:-:S03]  /*a950*/  SHF.R.U32.HI R10, RZ, 0x3, R0 ;  /* 0x00000003ff0a7819 */ /* 0x000fc60000011600 */
[C---:B------:R-:W-:Y:S01]  /*a960*/  IMAD.WIDE.U32 R2, R11.reuse, c[0x0][0x488], R8 ;  /* 0x000122000b027a25 */ /* 0x040fe200078e0008 */
[----:B------:R-:W-:Y:S02]  /*a970*/  LOP3.LUT R9, R0, 0x18, R6, 0xf8, !PT ;  /* 0x0000001800097812 */ /* 0x000fe400078ef806 */
[----:B------:R-:W-:Y:S01]  /*a980*/  IADD3 R0, -R18, RZ, RZ ;  /* 0x000000ff12007210 */ /* 0x000fe20007ffe1ff */
[----:B------:R-:W-:Y:S01]  /*a990*/  IMAD R8, R11, c[0x0][0x48c], R7 ;  /* 0x000123000b087a24 */ /* 0x000fe200078e0207 */
[----:B------:R-:W-:Y:S01]  /*a9a0*/  LEA R7, P1, R2, c[0x0][0x450], 0x2 ;  /* 0x0001140002077a11 */ /* 0x000fe200078210ff */
[----:B------:R-:W-:Y:S01]  /*a9b0*/  IMAD.IADD R5, R5, 0x1, R14 ;  /* 0x0000000105057824 */ /* 0x000fe200078e020e */
[----:B------:R-:W-:Y:S01]  /*a9c0*/  LOP3.LUT R19, R9, R10, RZ, 0x3c, !PT ;  /* 0x0000000a09137212 */ /* 0x000fe200078e3cff */
[----:B------:R-:W-:Y:S01]  /*a9d0*/  IMAD.IADD R3, R3, 0x1, R8 ;  /* 0x0000000103037824 */ /* 0x000fe200078e0208 */
[----:B------:R-:W-:Y:S01]  /*a9e0*/  SHF.R.S32.HI R8, RZ, 0x1f, R18 ;  /* 0x0000001fff087819 */ /* 0x000fe20000011412 */
[----:B------:R-:W-:Y:S01]  /*a9f0*/  IMAD R9, R0, c[0x0][0x4e8], R13 ;  /* 0x00013a0000097a24 */ /* 0x000fe200078e020d */
[----:B------:R-:W-:Y:S02]  /*aa00*/  SHFL.IDX PT, R14, R7, RZ, 0x1c1f ;  /* 0x001c1fff070e7589 */ /* 0x000fe400000e0000 */
[----:B------:R-:W-:Y:S01]  /*aa10*/  LEA.HI.X R0, R2, c[0x0][0x454], R3, 0x2, P1 ;  /* 0x0001150002007a11 */ /* 0x000fe200008f1403 */
[----:B------:R-:W-:Y:S01]  /*aa20*/  IMAD R2, R8, c[0x0][0x3e0], RZ ;  /* 0x0000f80008027a24 */ /* 0x000fe200078e02ff */
[----:B------:R-:W-:Y:S01]  /*aa30*/  SHFL.IDX PT, R12, R7, 0x1, 0x1c1f ;  /* 0x003c1f00070c7f89 */ /* 0x000fe200000e0000 */
[----:B------:R-:W-:-:S03]  /*aa40*/  LEA R8, R21, R16, 0x7 ;  /* 0x0000001015087211 */ /* 0x000fc600078e38ff */
[----:B------:R-:W1:Y:S01]  /*aa50*/  SHFL.IDX PT, R15, R0, RZ, 0x1c1f ;  /* 0x001c1fff000f7589 */ /* 0x000e6200000e0000 */
[----:B------:R-:W-:-:S03]  /*aa60*/  ISETP.GE.OR P3, PT, R8, R24, P0 ;  /* 0x000000180800720c */ /* 0x000fc60000766670 */
[----:B------:R-:W2:Y:S04]  /*aa70*/  SHFL.IDX PT, R13, R0, 0x1, 0x1c1f ;  /* 0x003c1f00000d7f89 */ /* 0x000ea800000e0000 */
[----:B------:R-:W-:Y:S04]  /*aa80*/  SHFL.IDX PT, R16, R7, 0x2, 0x1c1f ;  /* 0x005c1f0007107f89 */ /* 0x000fe800000e0000 */
[----:B------:R-:W3:Y:S04]  /*aa90*/  SHFL.IDX PT, R17, R0, 0x2, 0x1c1f ;  /* 0x005c1f0000117f89 */ /* 0x000ee800000e0000 */
[----:B------:R4:W-:Y:S04]  /*aaa0*/  SHFL.IDX PT, R10, R7, 0x3, 0x1c1f ;  /* 0x007c1f00070a7f89 */ /* 0x0009e800000e0000 */
[----:B------:R2:W2:Y:S04]  /*aab0*/  SHFL.IDX PT, R11, R0, 0x3, 0x1c1f ;  /* 0x007c1f00000b7f89 */ /* 0x0004a800000e0000 */
[----:B-1----:R-:W-:Y:S01]  /*aac0*/  @!P3 ST.E [R14.64], R50 ;  /* 0x000000320e00b985 */ /* 0x002fe2000c101904 */
[----:B----4-:R-:W-:-:S02]  /*aad0*/  IMAD R7, R18, c[0x0][0x3e4], R2 ;  /* 0x0000f90012077a24 */ /* 0x010fc400078e0202 */
[----:B------:R-:W-:Y:S01]  /*aae0*/  IMAD.WIDE.U32 R2, R18, c[0x0][0x3e0], R4 ;  /* 0x0000f80012027a25 */ /* 0x000fe200078e0004 */
[C---:B------:R-:W-:Y:S02]  /*aaf0*/  IADD3 R5, R8.reuse, 0x40, RZ ;  /* 0x0000004008057810 */ /* 0x040fe40007ffe0ff */
[C---:B--2---:R-:W-:Y:S01]  /*ab00*/  IADD3 R0, R8.reuse, 0x8, RZ ;  /* 0x0000000808007810 */ /* 0x044fe20007ffe0ff */
[----:B------:R-:W-:Y:S01]  /*ab10*/  IMAD.IADD R3, R3, 0x1, R7 ;  /* 0x0000000103037824 */ /* 0x000fe200078e0207 */
[----:B------:R-:W-:Y:S02]  /*ab20*/  IADD3 R8, R8, 0x48, RZ ;  /* 0x0000004808087810 */ /* 0x000fe40007ffe0ff */
[-C--:B------:R-:W-:Y:S01]  /*ab30*/  ISETP.GE.OR P2, PT, R0, R24.reuse, P0 ;  /* 0x000000180000720c */ /* 0x080fe20000746670 */
[----:B------:R-:W-:Y:S01]  /*ab40*/  IMAD.WIDE.U32 R2, R9, c[0x0][0x3d8], R2 ;  /* 0x0000f60009027a25 */ /* 0x000fe200078e0002 */
[----:B------:R-:W-:Y:S02]  /*ab50*/  SHF.R.S32.HI R4, RZ, 0x1f, R9 ;  /* 0x0000001fff047819 */ /* 0x000fe40000011409 */
[-C--:B------:R-:W-:Y:S01]  /*ab60*/  ISETP.GE.OR P1, PT, R5, R24.reuse, P0 ;  /* 0x000000180500720c */ /* 0x080fe20000726670 */
[----:B------:R-:W-:Y:S01]  /*ab70*/  IMAD.U32 R5, R20, 0x20, R19 ;  /* 0x0000002014057824 */ /* 0x000fe200078e0013 */
[----:B------:R-:W-:Y:S01]  /*ab80*/  ISETP.GE.OR P0, PT, R8, R24, P0 ;  /* 0x000000180800720c */ /* 0x000fe20000706670 */
[----:B------:R-:W-:-:S04]  /*ab90*/  IMAD R0, R4, c[0x0][0x3d8], RZ ;  /* 0x0000f60004007a24 */ /* 0x000fc800078e02ff */
[----:B------:R-:W-:Y:S01]  /*aba0*/  IMAD R4, R9, c[0x0][0x3dc], R0 ;  /* 0x0000f70009047a24 */ /* 0x000fe200078e0200 */
[----:B------:R-:W-:Y:S01]  /*abb0*/  SHF.L.U32 R0, R5, 0x1, RZ ;  /* 0x0000000105007819 */ /* 0x000fe200000006ff */
[----:B------:R-:W-:Y:S02]  /*abc0*/  @!P2 ST.E [R12.64], R51 ;  /* 0x000000330c00a985 */ /* 0x000fe4000c101904 */
[----:B------:R-:W-:Y:S02]  /*abd0*/  IMAD.IADD R3, R3, 0x1, R4 ;  /* 0x0000000103037824 */ /* 0x000fe400078e0204 */
[----:B---3--:R-:W-:Y:S04]  /*abe0*/  @!P1 ST.E [R16.64], R53 ;  /* 0x0000003510009985 */ /* 0x008fe8000c101904 */
[----:B------:R1:W-:Y:S01]  /*abf0*/  @!P0 ST.E [R10.64], R54 ;  /* 0x000000360a008985 */ /* 0x0003e2000c101904 */
[----:B------:R-:W-:-:S03]  /*ac00*/  LEA R25, P0, R2, c[0x0][0x380], 0x1 ;  /* 0x0000e00002197a11 */ /* 0x000fc600078008ff */
[----:B------:R2:W3:Y:S04]  /*ac10*/  LDS.128 R36, [R0+0x880] ;  /* 0x0008800000247984 */ /* 0x0004e80000000c00 */
[----:B------:R2:W4:Y:S04]  /*ac20*/  LDS.128 R48, [R0+0x1080] ;  /* 0x0010800000307984 */ /* 0x0005280000000c00 */
[----:B------:R2:W2:Y:S04]  /*ac30*/  LDS.128 R60, [R0+0x1880] ;  /* 0x00188000003c7984 */ /* 0x0004a80000000c00 */
[----:B------:R2:W2:Y:S04]  /*ac40*/  LDS.128 R32, [R0+0x2880] ;  /* 0x0028800000207984 */ /* 0x0004a80000000c00 */
[----:B------:R2:W2:Y:S04]  /*ac50*/  LDS.128 R44, [R0+0x3080] ;  /* 0x00308000002c7984 */ /* 0x0004a80000000c00 */
[----:B------:R2:W2:Y:S01]  /*ac60*/  LDS.128 R56, [R0+0x3880] ;  /* 0x0038800000387984 */ /* 0x0004a20000000c00 */
[----:B-1----:R-:W-:-:S03]  /*ac70*/  LEA R11, R21, R52, 0x7 ;  /* 0x00000034150b7211 */ /* 0x002fc600078e38ff */
[----:B------:R1:W1:Y:S01]  /*ac80*/  LDS.128 R28, [R0+0x4880] ;  /* 0x00488000001c7984 */ /* 0x0002620000000c00 */
[----:B------:R-:W-:Y:S02]  /*ac90*/  LEA.HI.X R10, R2, c[0x0][0x384], R3, 0x1, P0 ;  /* 0x0000e100020a7a11 */ /* 0x000fe400000f0c03 */
[----:B------:R-:W-:Y:S01]  /*aca0*/  ISETP.GE.AND P0, PT, R11, R24, PT ;  /* 0x000000180b00720c */ /* 0x000fe20003f06270 */
[----:B------:R1:W1:Y:S04]  /*acb0*/  LDS.128 R40, [R0+0x5080] ;  /* 0x0050800000287984 */ /* 0x0002680000000c00 */
[----:B------:R1:W1:Y:S04]  /*acc0*/  LDS.128 R64, [R0+0x5880] ;  /* 0x0058800000407984 */ /* 0x0002680000000c00 */
[----:B------:R1:W1:Y:S04]  /*acd0*/  SHFL.IDX PT, R2, R25, RZ, 0x1c1f ;  /* 0x001c1fff19027589 */ /* 0x00026800000e0000 */
[----:B------:R1:W1:Y:S01]  /*ace0*/  SHFL.IDX PT, R3, R10, RZ, 0x1c1f ;  /* 0x001c1fff0a037589 */ /* 0x00026200000e0000 */
[----:B------:R-:W-:Y:S05]  /*acf0*/  @P0 BRA `(.L_x_33) ;  /* 0x0000014000000947 */ /* 0x000fea0003800000 */
[----:B---3--:R-:W3:Y:S01]  /*ad00*/  LDS.128 R20, [R0+0x80] ;  /* 0x0000800000147984 */ /* 0x008ee20000000c00 */
[----:B------:R-:W-:-:S02]  /*ad10*/  IADD3 R5, R6, 0x20, RZ ;  /* 0x0000002006057810 */ /* 0x000fc40007ffe0ff */
[C---:B------:R-:W-:Y:S01]  /*ad20*/  IADD3 R7, R6.reuse, 0x40, RZ ;  /* 0x0000004006077810 */ /* 0x040fe20007ffe0ff */
[----:B------:R-:W5:Y:S01]  /*ad30*/  LDS.128 R16, [R0+0x2080] ;  /* 0x0020800000107984 */ /* 0x000f620000000c00 */
[----:B------:R-:W-:Y:S02]  /*ad40*/  ISETP.GE.AND P1, PT, R5, c[0x0][0x3c8], PT ;  /* 0x0000f20005007a0c */ /* 0x000fe40003f26270 */
[----:B------:R-:W-:Y:S01]  /*ad50*/  ISETP.GE.AND P0, PT, R7, c[0x0][0x3c8], PT ;  /* 0x0000f20007007a0c */ /* 0x000fe20003f06270 */
[----:B------:R4:W2:Y:S01]  /*ad60*/  LDS.128 R12, [R0+0x4080] ;  /* 0x00408000000c7984 */ /* 0x0008a20000000c00 */
[----:B------:R-:W-:-:S09]  /*ad70*/  ISETP.GE.AND P2, PT, R6, c[0x0][0x3c8], PT ;  /* 0x0000f20006007a0c */ /* 0x000fd20003f46270 */
[----:B------:R-:W-:-:S04]  /*ad80*/  @!P1 SHF.R.S32.HI R4, RZ, 0x1f, R5 ;  /* 0x0000001fff049819 */ /* 0x000fc80000011405 */
[----:B------:R-:W-:Y:S01]  /*ad90*/  @!P1 LEA.HI R4, R4, R5, RZ, 0x3 ;  /* 0x0000000504049211 */ /* 0x000fe200078f18ff */
[----:B-1----:R-:W-:-:S03]  /*ada0*/  @!P2 IMAD.WIDE R8, R6, 0x2, R2 ;  /* 0x000000020608a825 */ /* 0x002fc600078e0202 */
[----:B------:R-:W-:Y:S02]  /*adb0*/  @!P1 LOP3.LUT R4, R4, 0xfffffff8, RZ, 0xc0, !PT ;  /* 0xfffffff804049812 */ /* 0x000fe400078ec0ff */
[----:B--2-4-:R-:W-:-:S03]  /*adc0*/  @!P0 SHF.R.S32.HI R0, RZ, 0x1f, R7 ;  /* 0x0000001fff008819 */ /* 0x014fc60000011407 */
[----:B------:R-:W-:Y:S01]  /*add0*/  @!P1 IMAD.WIDE R4, R4, 0x2, R2 ;  /* 0x0000000204049825 */ /* 0x000fe200078e0202 */
[----:B------:R-:W-:-:S04]  /*ade0*/  @!P0 LEA.HI R0, R0, R7, RZ, 0x3 ;  /* 0x0000000700008211 */ /* 0x000fc800078f18ff */
[----:B------:R-:W-:Y:S01]  /*adf0*/  @!P0 LOP3.LUT R0, R0, 0xfffffff8, RZ, 0xc0, !PT ;  /* 0xfffffff800008812 */ /* 0x000fe200078ec0ff */
[----:B---3--:R1:W-:Y:S04]  /*ae00*/  @!P2 ST.E.128 [R8.64], R20 ;  /* 0x000000140800a985 */ /* 0x0083e8000c101d04 */
[----:B------:R-:W-:Y:S01]  /*ae10*/  @!P0 IMAD.WIDE R2, R0, 0x2, R2 ;  /* 0x0000000200028825 */ /* 0x000fe200078e0202 */
[----:B-----5:R1:W-:Y:S04]  /*ae20*/  @!P1 ST.E.128 [R4.64], R16 ;  /* 0x0000001004009985 */ /* 0x0203e8000c101d04 */
[----:B------:R1:W-:Y:S02]  /*ae30*/  @!P0 ST.E.128 [R2.64], R12 ;  /* 0x0000000c02008985 */ /* 0x0003e4000c101d04 */
.L_x_33:
[----:B---3--:R-:W-:Y:S05]  /*ae40*/  BSYNC B0 ;  /* 0x0000000000007941 */ /* 0x008fea0003800000 */
.L_x_32:
[----:B-12---:R-:W-:Y:S01]  /*ae50*/  IADD3 R0, R11, 0x20, RZ ;  /* 0x000000200b007810 */ /* 0x006fe20007ffe0ff */
[----:B------:R1:W2:Y:S01]  /*ae60*/  SHFL.IDX PT, R3, R10, 0x1, 0x1c1f ;  /* 0x003c1f000a037f89 */ /* 0x0002a200000e0000 */
[----:B------:R-:W-:Y:S02]  /*ae70*/  BSSY B0, `(.L_x_34) ;  /* 0x0000015000007945 */ /* 0x000fe40003800000 */
[----:B------:R-:W-:Y:S01]  /*ae80*/  ISETP.GE.AND P0, PT, R0, R24, PT ;  /* 0x000000180000720c */ /* 0x000fe20003f06270 */
[----:B------:R1:W3:-:S12]  /*ae90*/  SHFL.IDX PT, R2, R25, 0x1, 0x1c1f ;  /* 0x003c1f0019027f89 */ /* 0x0002d800000e0000 */
[----:B------:R-:W-:Y:S05]  /*aea0*/  @P0 BRA `(.L_x_35) ;  /* 0x0000011000000947 */ /* 0x000fea0003800000 */
[C---:B------:R-:W-:Y:S02]  /*aeb0*/  IADD3 R5, R6.reuse, 0x20, RZ ;  /* 0x0000002006057810 */ /* 0x040fe40007ffe0ff */
[C---:B------:R-:W-:Y:S02]  /*aec0*/  IADD3 R7, R6.reuse, 0x40, RZ ;  /* 0x0000004006077810 */ /* 0x040fe40007ffe0ff */
        /* <DEDUP_REMOVED lines=15> */
.L_x_35:
[----:B------:R-:W-:Y:S05]  /*afc0*/  BSYNC B0 ;  /* 0x0000000000007941 */ /* 0x000fea0003800000 */
.L_x_34:
[----:B------:R-:W-:Y:S01]  /*afd0*/  IADD3 R0, R11, 0x40, RZ ;  /* 0x000000400b007810 */ /* 0x000fe20007ffe0ff */
[----:B--2---:R2:W1:Y:S01]  /*afe0*/  SHFL.IDX PT, R3, R10, 0x2, 0x1c1f ;  /* 0x005c1f000a037f89 */ /* 0x00446200000e0000 */
[----:B------:R-:W-:Y:S02]  /*aff0*/  BSSY B0, `(.L_x_36) ;  /* 0x0000015000007945 */ /* 0x000fe40003800000 */
[----:B------:R-:W-:Y:S01]  /*b000*/  ISETP.GE.AND P0, PT, R0, R24, PT ;  /* 0x000000180000720c */ /* 0x000fe20003f06270 */
[----:B---3--:R2:W3:-:S12]  /*b010*/  SHFL.IDX PT, R2, R25, 0x2, 0x1c1f ;  /* 0x005c1f0019027f89 */ /* 0x0084d800000e0000 */
        /* <DEDUP_REMOVED lines=9> */
[--C-:B-1-3--:R-:W-:Y:S01]  /*b0b0*/  @!P2 IMAD.WIDE R8, R6, 0x2, R2.reuse ;  /* 0x000000020608a825 */ /* 0x10afe200078e0202 */
[----:B------:R-:W-:Y:S02]  /*b0c0*/  @!P0 LEA.HI R0, R0, R7, RZ, 0x3 ;  /* 0x0000000700008211 */ /* 0x000fe400078f18ff */
[----:B------:R-:W-:Y:S02]  /*b0d0*/  @!P1 LOP3.LUT R4, R4, 0xfffffff8, RZ, 0xc0, !PT ;  /* 0xfffffff804049812 */ /* 0x000fe400078ec0ff */
[----:B------:R-:W-:Y:S01]  /*b0e0*/  @!P0 LOP3.LUT R0, R0, 0xfffffff8, RZ, 0xc0, !PT ;  /* 0xfffffff800008812 */ /* 0x000fe200078ec0ff */
[----:B----4-:R1:W-:Y:S02]  /*b0f0*/  @!P2 ST.E.128 [R8.64], R48 ;  /* 0x000000300800a985 */ /* 0x0103e4000c101d04 */
[----:B------:R-:W-:-:S04]  /*b100*/  @!P1 IMAD.WIDE R4, R4, 0x2, R2 ;  /* 0x0000000204049825 */ /* 0x000fc800078e0202 */
[----:B------:R-:W-:Y:S01]  /*b110*/  @!P0 IMAD.WIDE R2, R0, 0x2, R2 ;  /* 0x0000000200028825 */ /* 0x000fe200078e0202 */
[----:B------:R1:W-:Y:S04]  /*b120*/  @!P1 ST.E.128 [R4.64], R44 ;  /* 0x0000002c04009985 */ /* 0x0003e8000c101d04 */
[----:B------:R1:W-:Y:S02]  /*b130*/  @!P0 ST.E.128 [R2.64], R40 ;  /* 0x0000002802008985 */ /* 0x0003e4000c101d04 */
.L_x_37:
[----:B------:R-:W-:Y:S05]  /*b140*/  BSYNC B0 ;  /* 0x0000000000007941 */ /* 0x000fea0003800000 */
.L_x_36:
[----:B------:R-:W-:Y:S01]  /*b150*/  IADD3 R0, R11, 0x60, RZ ;  /* 0x000000600b007810 */ /* 0x000fe20007ffe0ff */
[----:B-1----:R1:W2:Y:S03]  /*b160*/  SHFL.IDX PT, R3, R10, 0x3, 0x1c1f ;  /* 0x007c1f000a037f89 */ /* 0x0022a600000e0000 */
[----:B------:R-:W-:Y:S01]  /*b170*/  ISETP.GE.AND P0, PT, R0, R24, PT ;  /* 0x000000180000720c */ /* 0x000fe20003f06270 */
[----:B---3--:R1:W3:-:S12]  /*b180*/  SHFL.IDX PT, R2, R25, 0x3, 0x1c1f ;  /* 0x007c1f0019027f89 */ /* 0x0082d800000e0000 */
[----:B------:R-:W-:Y:S05]  /*b190*/  @P0 EXIT ;  /* 0x000000000000094d */ /* 0x000fea0003800000 */
[C---:B------:R-:W-:Y:S02]  /*b1a0*/  IADD3 R4, R6.reuse, 0x20, RZ ;  /* 0x0000002006047810 */ /* 0x040fe40007ffe0ff */
[----:B------:R-:W-:Y:S02]  /*b1b0*/  ISETP.GE.AND P1, PT, R6, c[0x0][0x3c8], PT ;  /* 0x0000f20006007a0c */ /* 0x000fe40003f26270 */
[----:B------:R-:W-:-:S11]  /*b1c0*/  ISETP.GE.AND P0, PT, R4, c[0x0][0x3c8], PT ;  /* 0x0000f20004007a0c */ /* 0x000fd60003f06270 */
[----:B--23--:R-:W-:Y:S02]  /*b1d0*/  @!P1 IMAD.WIDE R8, R6, 0x2, R2 ;  /* 0x0000000206089825 */ /* 0x00cfe400078e0202 */
[----:B------:R-:W-:-:S03]  /*b1e0*/  @!P0 SHF.R.S32.HI R0, RZ, 0x1f, R4 ;  /* 0x0000001fff008819 */ /* 0x000fc60000011404 */
[----:B------:R2:W-:Y:S01]  /*b1f0*/  @!P1 ST.E.128 [R8.64], R60 ;  /* 0x0000003c08009985 */ /* 0x0005e2000c101d04 */
[----:B------:R-:W-:-:S04]  /*b200*/  @!P0 LEA.HI R0, R0, R4, RZ, 0x3 ;  /* 0x0000000400008211 */ /* 0x000fc800078f18ff */
[----:B------:R-:W-:-:S05]  /*b210*/  @!P0 LOP3.LUT R0, R0, 0xfffffff8, RZ, 0xc0, !PT ;  /* 0xfffffff800008812 */ /* 0x000fca00078ec0ff */
[----:B------:R-:W-:Y:S01]  /*b220*/  @!P0 IMAD.WIDE R4, R0, 0x2, R2 ;  /* 0x0000000200048825 */ /* 0x000fe200078e0202 */
[----:B------:R-:W-:-:S04]  /*b230*/  IADD3 R0, R6, 0x40, RZ ;  /* 0x0000004006007810 */ /* 0x000fc80007ffe0ff */
[----:B------:R2:W-:Y:S01]  /*b240*/  @!P0 ST.E.128 [R4.64], R56 ;  /* 0x0000003804008985 */ /* 0x0005e2000c101d04 */
[----:B------:R-:W-:-:S13]  /*b250*/  ISETP.GE.AND P0, PT, R0, c[0x0][0x3c8], PT ;  /* 0x0000f20000007a0c */ /* 0x000fda0003f06270 */
[----:B------:R-:W-:Y:S05]  /*b260*/  @P0 EXIT ;  /* 0x000000000000094d */ /* 0x000fea0003800000 */
[----:B--2---:R-:W-:-:S04]  /*b270*/  SHF.R.S32.HI R4, RZ, 0x1f, R0 ;  /* 0x0000001fff047819 */ /* 0x004fc80000011400 */
[----:B------:R-:W-:-:S04]  /*b280*/  LEA.HI R0, R4, R0, RZ, 0x3 ;  /* 0x0000000004007211 */ /* 0x000fc800078f18ff */
[----:B------:R-:W-:-:S05]  /*b290*/  LOP3.LUT R0, R0, 0xfffffff8, RZ, 0xc0, !PT ;  /* 0xfffffff800007812 */ /* 0x000fca00078ec0ff */
[----:B------:R-:W-:-:S05]  /*b2a0*/  IMAD.WIDE R2, R0, 0x2, R2 ;  /* 0x0000000200027825 */ /* 0x000fca00078e0202 */
[----:B------:R-:W-:Y:S01]  /*b2b0*/  ST.E.128 [R2.64], R64 ;  /* 0x0000004002007985 */ /* 0x000fe2000c101d04 */
[----:B------:R-:W-:Y:S05]  /*b2c0*/  EXIT ;  /* 0x000000000000794d */ /* 0x000fea0003800000 */
.L_x_30:
[----:B------:R-:W2:Y:S01]  /*b2d0*/  LDL R8, [R1+0x30] ;  /* 0x0000300001087983 */ /* 0x000ea20000100800 */
[----:B------:R-:W-:Y:S01]  /*b2e0*/  ISETP.NE.U32.AND P0, PT, RZ, c[0x0][0x508], PT ;  /* 0x00014200ff007a0c */ /* 0x000fe20003f05070 */
[----:B------:R-:W-:Y:S01]  /*b2f0*/  IMAD.MOV.U32 R2, RZ, RZ, 0x4 ;  /* 0x00000004ff027424 */ /* 0x000fe200078e00ff */
[----:B------:R-:W-:Y:S02]  /*b300*/  ISETP.NE.U32.AND P1, PT, RZ, c[0x0][0x500], PT ;  /* 0x00014000ff007a0c */ /* 0x000fe40003f25070 */
[----:B------:R-:W-:Y:S02]  /*b310*/  ISETP.NE.AND.EX P0, PT, RZ, c[0x0][0x50c], PT, P0 ;  /* 0x00014300ff007a0c */ /* 0x000fe40003f05300 */
[----:B------:R-:W-:Y:S01]  /*b320*/  ISETP.NE.AND.EX P1, PT, RZ, c[0x0][0x504], PT, P1 ;  /* 0x00014100ff007a0c */ /* 0x000fe20003f25310 */
[----:B------:R-:W-:Y:S02]  /*b330*/  IMAD.MOV.U32 R13, RZ, RZ, c[0x0][0x388] ;  /* 0x0000e200ff0d7624 */ /* 0x000fe400078e00ff */
[----:B--2---:R-:W-:-:S08]  /*b340*/  IMAD.WIDE R6, R8, R2, c[0x0][0x500] ;  /* 0x0001400008067625 */ /* 0x004fd000078e0202 */
[----:B------:R-:W-:Y:S02]  /*b350*/  @P0 IMAD.WIDE R2, R8, R2, c[0x0][0x508] ;  /* 0x0001420008020625 */ /* 0x000fe400078e0202 */
[----:B------:R-:W2:Y:S04]  /*b360*/  @P1 LDG.E R0, [R6.64] ;  /* 0x0000000406001981 */ /* 0x000ea8000c1e1900 */
[----:B------:R1:W5:Y:S01]  /*b370*/  @P0 LDG.E R13, [R2.64] ;  /* 0x00000004020d0981 */ /* 0x000362000c1e1900 */
[----:B------:R-:W-:Y:S02]  /*b380*/  CS2R R4, SRZ ;  /* 0x0000000000047805 */ /* 0x000fe4000001ff00 */
[--C-:B--2---:R-:W-:Y:S01]  /*b390*/  @P1 SHF.R.S32.HI R5, RZ, 0x1f, R0.reuse ;  /* 0x0000001fff051819 */ /* 0x104fe20000011400 */
[----:B------:R-:W-:Y:S01]  /*b3a0*/  @P1 IMAD.MOV.U32 R4, RZ, RZ, R0 ;  /* 0x000000ffff041224 */ /* 0x000fe200078e0000 */
[----:B------:R-:W-:Y:S05]  /*b3b0*/  @P0 BRA `(.L_x_38) ;  /* 0x0000004000000947 */ /* 0x000fea0003800000 */
[----:B-1----:R-:W-:Y:S05]  /*b3c0*/  @!P1 BRA `(.L_x_38) ;  /* 0x0000003000009947 */ /* 0x002fea0003800000 */
[----:B------:R1:W2:Y:S04]  /*b3d0*/  LDG.E R0, [R6.64] ;  /* 0x0000000406007981 */ /* 0x0002a8000c1e1900 */
[----:B-1----:R-:W2:Y:S02]  /*b3e0*/  LDG.E R6, [R6.64+0x4] ;  /* 0x0000040406067981 */ /* 0x002ea4000c1e1900 */
[----:B--2--5:R-:W-:-:S02]  /*b3f0*/  IADD3 R13, -R0, R6, RZ ;  /* 0x00000006000d7210 */ /* 0x024fc40007ffe1ff */
.L_x_38:
[----:B-1----:R-:W1:Y:S01]  /*b400*/  S2R R11, SR_TID.X ;  /* 0x00000000000b7919 */ /* 0x002e620000002100 */
[----:B------:R-:W-:Y:S01]  /*b410*/  SHF.R.S32.HI R0, RZ, 0x1f, R8 ;  /* 0x0000001fff007819 */ /* 0x000fe20000011408 */
[----:B------:R-:W-:Y:S01]  /*b420*/  BSSY B0, `(.L_x_39) ;  /* 0x0000028000007945 */ /* 0x000fe20003800000 */
[----:B------:R-:W-:-:S02]  /*b430*/  SEL R10, R8, RZ, !P1 ;  /* 0x000000ff080a7207 */ /* 0x000fc40004800000 */
[----:B------:R-:W-:Y:S02]  /*b440*/  SEL R12, R0, RZ, !P1 ;  /* 0x000000ff000c7207 */ /* 0x000fe40004800000 */
[----:B-1----:R-:W-:-:S13]  /*b450*/  ISETP.GE.AND P0, PT, R11, 0x80, PT ;  /* 0x000000800b00780c */ /* 0x002fda0003f06270 */
[----:B------:R-:W-:Y:S05]  /*b460*/  @P0 BRA `(.L_x_40) ;  /* 0x0000023000000947 */ /* 0x000fea0003800000 */
[----:B------:R-:W1:Y:S01]  /*b470*/  S2R R9, SR_CTAID.X ;  /* 0x0000000000097919 */ /* 0x000e620000002500 */
[----:B-----5:R-:W-:Y:S01]  /*b480*/  IMAD R0, R13, c[0x0][0x4e8], RZ ;  /* 0x00013a000d007a24 */ /* 0x020fe200078e02ff */
[----:B-1----:R-:W-:-:S04]  /*b490*/  LEA R9, R9, R11, 0x7 ;  /* 0x0000000b09097211 */ /* 0x002fc800078e38ff */
[----:B------:R-:W-:-:S13]  /*b4a0*/  ISETP.GE.AND P0, PT, R9, R0, PT ;  /* 0x000000000900720c */ /* 0x000fda0003f06270 */
[----:B------:R-:W-:Y:S05]  /*b4b0*/  @P0 BRA `(.L_x_40) ;  /* 0x000001e000000947 */ /* 0x000fea0003800000 */
[----:B------:R-:W1:Y:S01]  /*b4c0*/  S2R R8, SR_CTAID.Y ;  /* 0x0000000000087919 */ /* 0x000e620000002600 */
[----:B------:R-:W-:Y:S01]  /*b4d0*/  MOV R0, c[0x0][0x4e8] ;  /* 0x00013a0000007a02 */ /* 0x000fe20000000f00 */
[----:B------:R-:W-:Y:S01]  /*b4e0*/  IMAD.MOV.U32 R3, RZ, RZ, R5 ;  /* 0x000000ffff037224 */ /* 0x000fe200078e0005 */
[----:B------:R-:W-:Y:S02]  /*b4f0*/  MOV R2, R4 ;  /* 0x0000000400027202 */ /* 0x000fe40000000f00 */
[----:B------:R-:W-:-:S13]  /*b500*/  ISETP.NE.AND P0, PT, R0, 0x1, PT ;  /* 0x000000010000780c */ /* 0x000fda0003f05270 */
[----:B------:R-:W-:Y:S01]  /*b510*/  @P0 IMAD.HI.U32 R7, R9, c[0x0][0x4ec], RZ ;  /* 0x00013b0009070a27 */ /* 0x000fe200078e00ff */
[----:B-1----:R-:W-:-:S03]  /*b520*/  SHF.R.S32.HI R0, RZ, 0x1f, R8 ;  /* 0x0000001fff007819 */ /* 0x002fc60000011408 */
[----:B------:R-:W-:-:S04]  /*b530*/  IMAD.WIDE.U32 R2, R8, c[0x0][0x490], R2 ;  /* 0x0001240008027a25 */ /* 0x000fc800078e0002 */
[----:B------:R-:W-:Y:S02]  /*b540*/  IMAD R6, R0, c[0x0][0x490], RZ ;  /* 0x0001240000067a24 */ /* 0x000fe400078e02ff */
[----:B------:R-:W-:Y:S01]  /*b550*/  IMAD.MOV.U32 R0, RZ, RZ, R9 ;  /* 0x000000ffff007224 */ /* 0x000fe200078e0009 */
[----:B------:R-:W-:Y:S01]  /*b560*/  @P0 SHF.R.U32.HI R0, RZ, c[0x0][0x4f0], R7 ;  /* 0x00013c00ff000a19 */ /* 0x000fe20000011607 */
[----:B------:R-:W-:Y:S02]  /*b570*/  IMAD R6, R8, c[0x0][0x494], R6 ;  /* 0x0001250008067a24 */ /* 0x000fe400078e0206 */
[----:B------:R-:W-:Y:S01]  /*b580*/  IMAD R8, R12, c[0x0][0x498], RZ ;  /* 0x000126000c087a24 */ /* 0x000fe200078e02ff */
[----:B------:R-:W-:Y:S01]  /*b590*/  IADD3 R7, -R0, RZ, RZ ;  /* 0x000000ff00077210 */ /* 0x000fe20007ffe1ff */
[----:B------:R-:W-:Y:S02]  /*b5a0*/  IMAD.IADD R3, R6, 0x1, R3 ;  /* 0x0000000106037824 */ /* 0x000fe400078e0203 */
[----:B------:R-:W-:-:S02]  /*b5b0*/  IMAD R8, R10, c[0x0][0x49c], R8 ;  /* 0x000127000a087a24 */ /* 0x000fc400078e0208 */
[----:B------:R-:W-:Y:S01]  /*b5c0*/  IMAD R6, R7, c[0x0][0x4e8], R9 ;  /* 0x00013a0007067a24 */ /* 0x000fe200078e0209 */
[----:B------:R-:W-:Y:S01]  /*b5d0*/  SHF.R.S32.HI R9, RZ, 0x1f, R0 ;  /* 0x0000001fff097819 */ /* 0x000fe20000011400 */
[----:B------:R-:W-:-:S03]  /*b5e0*/  IMAD.WIDE.U32 R2, R10, c[0x0][0x498], R2 ;  /* 0x000126000a027a25 */ /* 0x000fc600078e0002 */
[----:B------:R-:W-:Y:S02]  /*b5f0*/  SHF.R.S32.HI R7, RZ, 0x1f, R6 ;  /* 0x0000001fff077819 */ /* 0x000fe40000011406 */
[----:B------:R-:W-:-:S03]  /*b600*/  IADD3 R2, P0, R0, R2, RZ ;  /* 0x0000000200027210 */ /* 0x000fc60007f1e0ff */
[----:B------:R-:W-:Y:S01]  /*b610*/  IMAD R0, R7, c[0x0][0x488], RZ ;  /* 0x0001220007007a24 */ /* 0x000fe200078e02ff */
[----:B------:R-:W-:-:S03]  /*b620*/  IADD3.X R3, R9, R3, R8, P0, !PT ;  /* 0x0000000309037210 */ /* 0x000fc600007fe408 */
[C---:B------:R-:W-:Y:S02]  /*b630*/  IMAD R0, R6.reuse, c[0x0][0x48c], R0 ;  /* 0x0001230006007a24 */ /* 0x040fe400078e0200 */
[----:B------:R-:W-:-:S05]  /*b640*/  IMAD.WIDE.U32 R2, R6, c[0x0][0x488], R2 ;  /* 0x0001220006027a25 */ /* 0x000fca00078e0002 */
[----:B------:R-:W-:Y:S02]  /*b650*/  IADD3 R0, R3, R0, RZ ;  /* 0x0000000003007210 */ /* 0x000fe40007ffe0ff */
[----:B------:R-:W-:-:S04]  /*b660*/  LEA R6, P0, R2, c[0x0][0x450], 0x2 ;  /* 0x0001140002067a11 */ /* 0x000fc800078010ff */
[----:B------:R-:W-:Y:S02]  /*b670*/  LEA.HI.X R7, R2, c[0x0][0x454], R0, 0x2, P0 ;  /* 0x0001150002077a11 */ /* 0x000fe400000f1400 */
[----:B------:R-:W-:-:S05]  /*b680*/  MOV R0, 0xff800000 ;  /* 0xff80000000007802 */ /* 0x000fca0000000f00 */
[----:B------:R1:W-:Y:S02]  /*b690*/  STG.E [R6.64], R0 ;  /* 0x0000000006007986 */ /* 0x0003e4000c101904 */
.L_x_40:
[----:B------:R-:W-:Y:S05]  /*b6a0*/  BSYNC B0 ;  /* 0x0000000000007941 */ /* 0x000fea0003800000 */
.L_x_39:
[----:B-1----:R-:W1:Y:S01]  /*b6b0*/  S2R R6, SR_CTAID.Y ;  /* 0x0000000000067919 */ /* 0x002e620000002600 */
[----:B------:R-:W-:Y:S01]  /*b6c0*/  IMAD R0, R5, c[0x0][0x3a0], RZ ;  /* 0x0000e80005007a24 */ /* 0x000fe200078e02ff */
[----:B------:R-:W-:Y:S01]  /*b6d0*/  SHF.R.S32.HI R5, RZ, 0x1f, R11 ;  /* 0x0000001fff057819 */ /* 0x000fe2000001140b */
[C---:B------:R-:W-:Y:S01]  /*b6e0*/  IMAD.WIDE.U32 R2, R4.reuse, c[0x0][0x3a0], RZ ;  /* 0x0000e80004027a25 */ /* 0x040fe200078e00ff */
[----:B------:R-:W2:Y:S01]  /*b6f0*/  S2R R9, SR_CTAID.X ;  /* 0x0000000000097919 */ /* 0x000ea20000002500 */
[----:B------:R-:W-:Y:S01]  /*b700*/  MOV R8, c[0x0][0x4e8] ;  /* 0x00013a0000087a02 */ /* 0x000fe20000000f00 */
[----:B------:R-:W-:Y:S01]  /*b710*/  BSSY B0, `(.L_x_41) ;  /* 0x000003c000007945 */ /* 0x000fe20003800000 */
[----:B------:R-:W-:Y:S01]  /*b720*/  LEA.HI R5, R5, R11, RZ, 0x2 ;  /* 0x0000000b05057211 */ /* 0x000fe200078f10ff */
[----:B------:R-:W-:Y:S01]  /*b730*/  IMAD R0, R4, c[0x0][0x3a4], R0 ;  /* 0x0000e90004007a24 */ /* 0x000fe200078e0200 */
[----:B------:R-:W-:Y:S01]  /*b740*/  ISETP.NE.AND P0, PT, R8, 0x1, PT ;  /* 0x000000010800780c */ /* 0x000fe20003f05270 */
[----:B-----5:R-:W-:Y:S01]  /*b750*/  IMAD R13, R13, c[0x0][0x4e8], RZ ;  /* 0x00013a000d0d7a24 */ /* 0x020fe200078e02ff */
[----:B------:R-:W-:-:S02]  /*b760*/  LOP3.LUT R4, R5, 0xfffffffc, RZ, 0xc0, !PT ;  /* 0xfffffffc05047812 */ /* 0x000fc400078ec0ff */
[----:B------:R-:W-:-:S03]  /*b770*/  IADD3 R3, R3, R0, RZ ;  /* 0x0000000003037210 */ /* 0x000fc60007ffe0ff */
[----:B------:R-:W-:Y:S01]  /*b780*/  IMAD.IADD R8, R11, 0x1, -R4 ;  /* 0x000000010b087824 */ /* 0x000fe200078e0a04 */
[----:B------:R-:W-:-:S04]  /*b790*/  SHF.R.S32.HI R11, RZ, 0x2, R5 ;  /* 0x00000002ff0b7819 */ /* 0x000fc80000011405 */
[-C--:B------:R-:W-:Y:S02]  /*b7a0*/  LEA R4, R8, R11.reuse, 0x5 ;  /* 0x0000000b08047211 */ /* 0x080fe400078e28ff */
[----:B-1----:R-:W-:Y:S01]  /*b7b0*/  SHF.R.S32.HI R7, RZ, 0x1f, R6 ;  /* 0x0000001fff077819 */ /* 0x002fe20000011406 */
[----:B------:R-:W-:Y:S01]  /*b7c0*/  IMAD.WIDE.U32 R2, R6, c[0x0][0x3e8], R2 ;  /* 0x0000fa0006027a25 */ /* 0x000fe200078e0002 */
[----:B--2---:R-:W-:-:S03]  /*b7d0*/  LEA R11, R9, R11, 0x7 ;  /* 0x0000000b090b7211 */ /* 0x004fc600078e38ff */
[----:B------:R-:W-:Y:S02]  /*b7e0*/  IMAD R0, R7, c[0x0][0x3e8], RZ ;  /* 0x0000fa0007007a24 */ /* 0x000fe400078e02ff */
[----:B------:R-:W-:Y:S02]  /*b7f0*/  IMAD R4, R9, 0x80, R4 ;  /* 0x0000008009047824 */ /* 0x000fe400078e0204 */
[----:B------:R-:W-:Y:S02]  /*b800*/  IMAD R0, R6, c[0x0][0x3ec], R0 ;  /* 0x0000fb0006007a24 */ /* 0x000fe400078e0200 */
[----:B------:R-:W-:-:S03]  /*b810*/  @P0 IMAD.HI.U32 R5, R4, c[0x0][0x4ec], RZ ;  /* 0x00013b0004050a27 */ /* 0x000fc600078e00ff */
[----:B------:R-:W-:Y:S01]  /*b820*/  IADD3 R3, R0, R3, RZ ;  /* 0x0000000300037210 */ /* 0x000fe20007ffe0ff */
[----:B------:R-:W-:Y:S01]  /*b830*/  IMAD R6, R12, c[0x0][0x3f0], RZ ;  /* 0x0000fc000c067a24 */ /* 0x000fe200078e02ff */
[----:B------:R-:W-:Y:S02]  /*b840*/  MOV R0, R4 ;  /* 0x0000000400007202 */ /* 0x000fe40000000f00 */
[----:B------:R-:W-:Y:S01]  /*b850*/  @P0 SHF.R.U32.HI R0, RZ, c[0x0][0x4f0], R5 ;  /* 0x00013c00ff000a19 */ /* 0x000fe20000011605 */
[C---:B------:R-:W-:Y:S02]  /*b860*/  IMAD R7, R10.reuse, c[0x0][0x3f4], R6 ;  /* 0x0000fd000a077a24 */ /* 0x040fe400078e0206 */
[----:B------:R-:W-:Y:S01]  /*b870*/  IMAD.WIDE.U32 R2, R10, c[0x0][0x3f0], R2 ;  /* 0x0000fc000a027a25 */ /* 0x000fe200078e0002 */
[----:B------:R-:W-:-:S03]  /*b880*/  SHF.R.S32.HI R6, RZ, 0x1f, R0 ;  /* 0x0000001fff067819 */ /* 0x000fc60000011400 */
[----:B------:R-:W-:Y:S01]  /*b890*/  IMAD.MOV R5, RZ, RZ, -R0 ;  /* 0x000000ffff057224 */ /* 0x000fe200078e0a00 */
[----:B------:R-:W-:Y:S01]  /*b8a0*/  IADD3 R3, R3, R7, RZ ;  /* 0x0000000703037210 */ /* 0x000fe20007ffe0ff */
[----:B------:R-:W-:Y:S02]  /*b8b0*/  IMAD R6, R6, c[0x0][0x3e0], RZ ;  /* 0x0000f80006067a24 */ /* 0x000fe400078e02ff */
[----:B------:R-:W-:Y:S02]  /*b8c0*/  IMAD R5, R5, c[0x0][0x4e8], R4 ;  /* 0x00013a0005057a24 */ /* 0x000fe400078e0204 */
[----:B------:R-:W-:-:S03]  /*b8d0*/  IMAD.WIDE.U32 R2, R0, c[0x0][0x3e0], R2 ;  /* 0x0000f80000027a25 */ /* 0x000fc600078e0002 */
[----:B------:R-:W-:Y:S01]  /*b8e0*/  SHF.R.S32.HI R4, RZ, 0x1f, R5 ;  /* 0x0000001fff047819 */ /* 0x000fe20000011405 */
[----:B------:R-:W-:-:S05]  /*b8f0*/  IMAD R0, R0, c[0x0][0x3e4], R6 ;  /* 0x0000f90000007a24 */ /* 0x000fca00078e0206 */
[----:B------:R-:W-:Y:S01]  /*b900*/  IADD3 R3, R3, R0, RZ ;  /* 0x0000000003037210 */ /* 0x000fe20007ffe0ff */
[----:B------:R-:W-:-:S04]  /*b910*/  IMAD R0, R4, c[0x0][0x3d8], RZ ;  /* 0x0000f60004007a24 */ /* 0x000fc800078e02ff */
[C---:B------:R-:W-:Y:S02]  /*b920*/  IMAD R0, R5.reuse, c[0x0][0x3dc], R0 ;  /* 0x0000f70005007a24 */ /* 0x040fe400078e0200 */
[----:B------:R-:W-:-:S04]  /*b930*/  IMAD.WIDE.U32 R2, R5, c[0x0][0x3d8], R2 ;  /* 0x0000f60005027a25 */ /* 0x000fc800078e0002 */
[----:B------:R-:W-:Y:S01]  /*b940*/  IMAD.IADD R0, R3, 0x1, R0 ;  /* 0x0000000103007824 */ /* 0x000fe200078e0200 */
[----:B------:R-:W-:-:S04]  /*b950*/  LEA R14, P0, R2, c[0x0][0x380], 0x1 ;  /* 0x0000e000020e7a11 */ /* 0x000fc800078008ff */
[----:B------:R-:W-:Y:S02]  /*b960*/  LEA.HI.X R12, R2, c[0x0][0x384], R0, 0x1, P0 ;  /* 0x0000e100020c7a11 */ /* 0x000fe400000f0c00 */
[----:B------:R-:W-:Y:S01]  /*b970*/  ISETP.GE.AND P0, PT, R11, R13, PT ;  /* 0x0000000d0b00720c */ /* 0x000fe20003f06270 */
[----:B------:R1:W2:Y:S01]  /*b980*/  SHFL.IDX PT, R2, R14, RZ, 0x1c1f ;  /* 0x001c1fff0e027589 */ /* 0x0002a200000e0000 */
[----:B------:R-:W-:-:S03]  /*b990*/  SHF.L.U32 R0, R8, 0x3, RZ ;  /* 0x0000000308007819 */ /* 0x000fc600000006ff */
[----:B------:R1:W3:Y:S01]  /*b9a0*/  SHFL.IDX PT, R3, R12, RZ, 0x1c1f ;  /* 0x001c1fff0c037589 */ /* 0x0002e200000e0000 */
[C---:B------:R-:W-:Y:S02]  /*b9b0*/  IADD3 R9, R0.reuse, 0x20, RZ ;  /* 0x0000002000097810 */ /* 0x040fe40007ffe0ff */
[----:B------:R-:W-:-:S05]  /*b9c0*/  IADD3 R10, R0, 0x40, RZ ;  /* 0x00000040000a7810 */ /* 0x000fca0007ffe0ff */
        /* <DEDUP_REMOVED lines=11> */
[----:B------:R2:W-:Y:S02]  /*ba80*/  @!P2 ST.E.128 [R6.64], RZ ;  /* 0x000000ff0600a985 */ /* 0x0005e4000c101d04 */
[----:B------:R-:W-:-:S04]  /*ba90*/  @!P1 IMAD.WIDE R4, R5, 0x2, R2 ;  /* 0x0000000205049825 */ /* 0x000fc800078e0202 */
[----:B------:R-:W-:Y:S01]  /*baa0*/  @!P0 IMAD.WIDE R2, R8, 0x2, R2 ;  /* 0x0000000208028825 */ /* 0x000fe200078e0202 */
[----:B------:R2:W-:Y:S04]  /*bab0*/  @!P1 ST.E.128 [R4.64], RZ ;  /* 0x000000ff04009985 */ /* 0x0005e8000c101d04 */
[----:B------:R2:W-:Y:S02]  /*bac0*/  @!P0 ST.E.128 [R2.64], RZ ;  /* 0x000000ff02008985 */ /* 0x0005e4000c101d04 */
.L_x_42:
[----:B------:R-:W-:Y:S05]  /*bad0*/  BSYNC B0 ;  /* 0x0000000000007941 */ /* 0x000fea0003800000 */
.L_x_41:
[----:B--2---:R-:W-:Y:S01]  /*bae0*/  IADD3 R4, R11, 0x20, RZ ;  /* 0x000000200b047810 */ /* 0x004fe20007ffe0ff */
[----:B---3--:R2:W3:Y:S01]  /*baf0*/  SHFL.IDX PT, R3, R12, 0x1, 0x1c1f ;  /* 0x003c1f000c037f89 */ /* 0x0084e200000e0000 */
[----:B------:R-:W-:Y:S02]  /*bb00*/  BSSY B0, `(.L_x_43) ;  /* 0x0000013000007945 */ /* 0x000fe40003800000 */
[----:B------:R-:W-:Y:S01]  /*bb10*/  ISETP.GE.AND P0, PT, R4, R13, PT ;  /* 0x0000000d0400720c */ /* 0x000fe20003f06270 */
[----:B------:R2:W4:-:S12]  /*bb20*/  SHFL.IDX PT, R2, R14, 0x1, 0x1c1f ;  /* 0x003c1f000e027f89 */ /* 0x00051800000e0000 */
        /* <DEDUP_REMOVED lines=16> */
.L_x_44:
[----:B------:R-:W-:Y:S05]  /*bc30*/  BSYNC B0 ;  /* 0x0000000000007941 */ /* 0x000fea0003800000 */
.L_x_43:
[----:B---3--:R-:W-:Y:S01]  /*bc40*/  IADD3 R4, R11, 0x40, RZ ;  /* 0x000000400b047810 */ /* 0x008fe20007ffe0ff */
[----:B------:R3:W1:Y:S01]  /*bc50*/  SHFL.IDX PT, R3, R12, 0x2, 0x1c1f ;  /* 0x005c1f000c037f89 */ /* 0x00066200000e0000 */
[----:B------:R-:W-:Y:S02]  /*bc60*/  BSSY B0, `(.L_x_45) ;  /* 0x0000013000007945 */ /* 0x000fe40003800000 */
[----:B------:R-:W-:Y:S01]  /*bc70*/  ISETP.GE.AND P0, PT, R4, R13, PT ;  /* 0x0000000d0400720c */ /* 0x000fe20003f06270 */
[----:B----4-:R3:W4:-:S12]  /*bc80*/  SHFL.IDX PT, R2, R14, 0x2, 0x1c1f ;  /* 0x005c1f000e027f89 */ /* 0x01071800000e0000 */
[----:B------:R-:W-:Y:S05]  /*bc90*/  @P0 BRA `(.L_x_46) ;  /* 0x000000f000000947 */ /* 0x000fea0003800000 */
[----:B------:R-:W-:Y:S02]  /*bca0*/  ISETP.GE.AND P1, PT, R9, c[0x0][0x3c8], PT ;  /* 0x0000f20009007a0c */ /* 0x000fe40003f26270 */
[----:B------:R-:W-:Y:S02]  /*bcb0*/  ISETP.GE.AND P0, PT, R10, c[0x0][0x3c8], PT ;  /* 0x0000f2000a007a0c */ /* 0x000fe40003f06270 */
[----:B------:R-:W-:-:S09]  /*bcc0*/  ISETP.GE.AND P2, PT, R0, c[0x0][0x3c8], PT ;  /* 0x0000f20000007a0c */ /* 0x000fd20003f46270 */
[----:B------:R-:W-:Y:S02]  /*bcd0*/  @!P1 SHF.R.S32.HI R5, RZ, 0x1f, R9 ;  /* 0x0000001fff059819 */ /* 0x000fe40000011409 */
[----:B------:R-:W-:Y:S02]  /*bce0*/  @!P0 SHF.R.S32.HI R4, RZ, 0x1f, R10 ;  /* 0x0000001fff048819 */ /* 0x000fe4000001140a */
[----:B------:R-:W-:Y:S01]  /*bcf0*/  @!P1 LEA.HI R5, R5, R9, RZ, 0x3 ;  /* 0x0000000905059211 */ /* 0x000fe200078f18ff */
[--C-:B-1--4-:R-:W-:Y:S01]  /*bd00*/  @!P2 IMAD.WIDE R6, R0, 0x2, R2.reuse ;  /* 0x000000020006a825 */ /* 0x112fe200078e0202 */
        /* <DEDUP_REMOVED lines=8> */
.L_x_46:
[----:B------:R-:W-:Y:S05]  /*bd90*/  BSYNC B0 ;  /* 0x0000000000007941 */ /* 0x000fea0003800000 */
.L_x_45:
[----:B-1----:R-:W-:Y:S01]  /*bda0*/  IADD3 R4, R11, 0x60, RZ ;  /* 0x000000600b047810 */ /* 0x002fe20007ffe0ff */
[----:B------:R1:W2:Y:S03]  /*bdb0*/  SHFL.IDX PT, R3, R12, 0x3, 0x1c1f ;  /* 0x007c1f000c037f89 */ /* 0x0002a600000e0000 */
[----:B------:R-:W-:Y:S01]  /*bdc0*/  ISETP.GE.AND P0, PT, R4, R13, PT ;  /* 0x0000000d0400720c */ /* 0x000fe20003f06270 */
[----:B----4-:R1:W4:-:S12]  /*bdd0*/  SHFL.IDX PT, R2, R14, 0x3, 0x1c1f ;  /* 0x007c1f000e027f89 */ /* 0x01031800000e0000 */
[----:B------:R-:W-:Y:S05]  /*bde0*/  @P0 EXIT ;  /* 0x000000000000094d */ /* 0x000fea0003800000 */
[----:B------:R-:W-:Y:S02]  /*bdf0*/  ISETP.GE.AND P0, PT, R9, c[0x0][0x3c8], PT ;  /* 0x0000f20009007a0c */ /* 0x000fe40003f06270 */
[----:B------:R-:W-:-:S11]  /*be00*/  ISETP.GE.AND P1, PT, R0, c[0x0][0x3c8], PT ;  /* 0x0000f20000007a0c */ /* 0x000fd60003f26270 */
[----:B------:R-:W-:Y:S02]  /*be10*/  @!P0 SHF.R.S32.HI R4, RZ, 0x1f, R9 ;  /* 0x0000001fff048819 */ /* 0x000fe40000011409 */
[----:B--2-4-:R-:W-:Y:S02]  /*be20*/  @!P1 IMAD.WIDE R6, R0, 0x2, R2 ;  /* 0x0000000200069825 */ /* 0x014fe400078e0202 */
[----:B------:R-:W-:-:S03]  /*be30*/  @!P0 LEA.HI R4, R4, R9, RZ, 0x3 ;  /* 0x0000000904048211 */ /* 0x000fc600078f18ff */
[----:B------:R2:W-:Y:S01]  /*be40*/  @!P1 ST.E.128 [R6.64], RZ ;  /* 0x000000ff06009985 */ /* 0x0005e2000c101d04 */
[----:B------:R-:W-:-:S05]  /*be50*/  @!P0 LOP3.LUT R4, R4, 0xfffffff8, RZ, 0xc0, !PT ;  /* 0xfffffff804048812 */ /* 0x000fca00078ec0ff */
[----:B------:R-:W-:-:S05]  /*be60*/  @!P0 IMAD.WIDE R4, R4, 0x2, R2 ;  /* 0x0000000204048825 */ /* 0x000fca00078e0202 */
[----:B------:R2:W-:Y:S01]  /*be70*/  @!P0 ST.E.128 [R4.64], RZ ;  /* 0x000000ff04008985 */ /* 0x0005e2000c101d04 */
[----:B------:R-:W-:-:S13]  /*be80*/  ISETP.GE.AND P0, PT, R10, c[0x0][0x3c8], PT ;  /* 0x0000f2000a007a0c */ /* 0x000fda0003f06270 */
[----:B------:R-:W-:Y:S05]  /*be90*/  @P0 EXIT ;  /* 0x000000000000094d */ /* 0x000fea0003800000 */
[----:B------:R-:W-:-:S04]  /*bea0*/  SHF.R.S32.HI R0, RZ, 0x1f, R10 ;  /* 0x0000001fff007819 */ /* 0x000fc8000001140a */
[----:B------:R-:W-:-:S04]  /*beb0*/  LEA.HI R0, R0, R10, RZ, 0x3 ;  /* 0x0000000a00007211 */ /* 0x000fc800078f18ff */
[----:B------:R-:W-:-:S05]  /*bec0*/  LOP3.LUT R0, R0, 0xfffffff8, RZ, 0xc0, !PT ;  /* 0xfffffff800007812 */ /* 0x000fca00078ec0ff */
[----:B------:R-:W-:-:S05]  /*bed0*/  IMAD.WIDE R2, R0, 0x2, R2 ;  /* 0x0000000200027825 */ /* 0x000fca00078e0202 */
[----:B------:R-:W-:Y:S01]  /*bee0*/  ST.E.128 [R2.64], RZ ;  /* 0x000000ff02007985 */ /* 0x000fe2000c101d04 */
[----:B------:R-:W-:Y:S05]  /*bef0*/  EXIT ;  /* 0x000000000000794d */ /* 0x000fea0003800000 */
.L_x_47:
        /* <DEDUP_REMOVED lines=16> */
.L_x_1509:


//--------------------- .text._ZN7cutlass13device_kernelIN5flash19enable_sm80_to_sm89INS1_16FlashAttnFwdSm80INS1_25CollectiveMainloopFwdSm80ILi4ELi1ELb0EN4cute5tupleIJNS5_1CILi128EEENS7_ILi64EEENS7_ILi96EEEEEELi96ENS_6half_tEfNS_4arch4Sm80ELb0ELb0ELb1ELb1ELb0ELb1ELb1ELb0EEENS1_21CollectiveEpilogueFwdINS6_IJS8_SA_S9_EEENS6_IJNS7_ILi1EEESI_SI_EEESC_SE_Li128ELb1ELb1ELb0ELb0EEENS1_19SingleTileSchedulerILb1ELb0ELb1ELi128EEEEEEEEEvNT_6ParamsE --------------------------
	.section	.text._ZN7cutlass13device_kernelIN5flash19enable_sm80_to_sm89INS1_16FlashAttnFwdSm80INS1_25CollectiveMainloopFwdSm80ILi4ELi1ELb0EN4cute5tupleIJNS5_1CILi128EEENS7_ILi64EEENS7_ILi96EEEEEELi96ENS_6half_tEfNS_4arch4Sm80ELb0ELb0ELb1ELb1ELb0ELb1ELb1ELb0EEENS1_21CollectiveEpilogueFwdINS6_IJS8_SA_S9_EEENS6_IJNS7_ILi1EEESI_SI_EEESC_SE_Li128ELb1ELb1ELb0ELb0EEENS1_19SingleTileSchedulerILb1ELb0ELb1ELi128EEEEEEEEEvNT_6ParamsE,"ax",@progbits
	.sectioninfo	@"SHI_REGISTERS=255"
	.align	128
.text._ZN7cutlass13device_kernelIN5flash19enable_sm80_to_sm89INS1_16FlashAttnFwdSm80INS1_25CollectiveMainloopFwdSm80ILi4ELi1ELb0EN4cute5tupleIJNS5_1CILi128EEENS7_ILi64EEENS7_ILi96EEEEEELi96ENS_6half_tEfNS_4arch4Sm80ELb0ELb0ELb1ELb1ELb0ELb1ELb1ELb0EEENS1_21CollectiveEpilogueFwdINS6_IJS8_SA_S9_EEENS6_IJNS7_ILi1EEESI_SI_EEESC_SE_Li128ELb1ELb1ELb0ELb0EEENS1_19SingleTileSchedulerILb1ELb0ELb1ELi128EEEEEEEEEvNT_6ParamsE:
        .type           _ZN7cutlass13device_kernelIN5flash19enable_sm80_to_sm89INS1_16FlashAttnFwdSm80INS1_25CollectiveMainloopFwdSm80ILi4ELi1ELb0EN4cute5tupleIJNS5_1CILi128EEENS7_ILi64EEENS7_ILi96EEEEEELi96ENS_6half_tEfNS_4arch4Sm80ELb0ELb0ELb1ELb1ELb0ELb1ELb1ELb0EEENS1_21CollectiveEpilogueFwdINS6_IJS8_SA_S9_EEENS6_IJNS7_ILi1EEESI_SI_EEESC_SE_Li128ELb1ELb1ELb0ELb0EEENS1_19SingleTileSchedulerILb1ELb0ELb1ELi128EEEEEEEEEvNT_6ParamsE,@function
        .size           _ZN7cutlass13device_kernelIN5flash19enable_sm80_to_sm89INS1_16FlashAttnFwdSm80INS1_25CollectiveMainloopFwdSm80ILi4ELi1ELb0EN4cute5tupleIJNS5_1CILi128EEENS7_ILi64EEENS7_ILi96EEEEEELi96ENS_6half_tEfNS_4arch4Sm80ELb0ELb0ELb1ELb1ELb0ELb1ELb1ELb0EEENS1_21CollectiveEpilogueFwdINS6_IJS8_SA_S9_EEENS6_IJNS7_ILi1EEESI_SI_EEESC_SE_Li128ELb1ELb1ELb0ELb0EEENS1_19SingleTileSchedulerILb1ELb0ELb1ELi128EEEEEEEEEvNT_6ParamsE,(.L_x_1510 - _ZN7cutlass13device_kernelIN5flash19enable_sm80_to_sm89INS1_16FlashAttnFwdSm80INS1_25CollectiveMainloopFwdSm80ILi4ELi1ELb0EN4cute5tupleIJNS5_1CILi128EEENS7_ILi64EEENS7_ILi96EEEEEELi96ENS_6half_tEfNS_4arch4Sm80ELb0ELb0ELb1ELb1ELb0ELb1ELb1ELb0EEENS1_21CollectiveEpilogueFwdINS6_IJS8_SA_S9_EEENS6_IJNS7_ILi1EEESI_SI_EEESC_SE_Li128ELb1ELb1ELb0ELb0EEENS1_19SingleTileSchedulerILb1ELb0ELb1ELi128EEEEEEEEEvNT_6ParamsE)
        .other          _ZN7cutlass13device_kernelIN5flash19enable_sm80_to_sm89INS1_16FlashAttnFwdSm80INS1_25CollectiveMainloopFwdSm80ILi4ELi1ELb0EN4cute5tupleIJNS5_1CILi128EEENS7_ILi64EEENS7_ILi96EEEEEELi96ENS_6half_tEfNS_4arch4Sm80ELb0ELb0ELb1ELb1ELb0ELb1ELb1ELb0EEENS1_21CollectiveEpilogueFwdINS6_IJS8_SA_S9_EEENS6_IJNS7_ILi1EEESI_SI_EEESC_SE_Li128ELb1ELb1ELb0ELb0EEENS1_19SingleTileSchedulerILb1ELb0ELb1ELi128EEEEEEEEEvNT_6ParamsE,@"STO_CUDA_ENTRY STV_DEFAULT"
_ZN7cutlass13device_kernelIN5flash19enable_sm80_to_sm89INS1_16FlashAttnFwdSm80INS1_25CollectiveMainloopFwdSm80ILi4ELi1ELb0EN4cute5tupleIJNS5_1CILi128EEENS7_ILi64EEENS7_ILi96EEEEEELi96ENS_6half_tEfNS_4arch4Sm80ELb0ELb0ELb1ELb1ELb0ELb1ELb1ELb0EEENS1_21CollectiveEpilogueFwdINS6_IJS8_SA_S9_EEENS6_IJNS7_ILi1EEESI_SI_EEESC_SE_Li128ELb1ELb1ELb0ELb0EEENS1_19SingleTileSchedulerILb1ELb0ELb1ELi128EEEEEEEEEvNT_6ParamsE:
        /* <DEDUP_REMOVED lines=17> */
.L_x_49:
        /* <DEDUP_REMOVED lines=8> */
.L_x_51:
[----:B------:R-:W-:-:S05]  /*0190*/  MOV R0, c[0x0][0x54c] ;  /* 0x0001530000007a02 */ /* 0x000fca0000000f00 */
.L_x_50:
[----:B-----5:R-:W-:Y:S01]  /*01a0*/  IMAD R0, R0, c[0x0][0x548], RZ ;  /* 0x0001520000007a24 */ /* 0x020fe200078e02ff */
[----:B-1----:R-:W-:-:S04]  /*01b0*/  SHF.L.U32 R2, R169, 0x7, RZ ;  /* 0x00000007a9027819 */ /* 0x002fc800000006ff */
[----:B------:R-:W-:-:S04]  /*01c0*/  ISETP.GE.AND P0, PT, R2, R0, PT ;  /* 0x000000000200720c */ /* 0x000fc80003f06270 */
[----:B------:R-:W-:-:S05]  /*01d0*/  SEL R0, R5, 0xffffffff, !P0 ;  /* 0xffffffff05007807 */ /* 0x000fca0004000000 */
[----:B------:R1:W-:Y:S01]  /*01e0*/  STL [R1+0x58], R0 ;  /* 0x0000580001007387 */ /* 0x0003e20000100800 */
[----:B------:R-:W-:Y:S05]  /*01f0*/  BRA `(.L_x_52) ;  /* 0x0000013000007947 */ /* 0x000fea0003800000 */
.L_x_48:
[----:B---3--:R-:W-:-:S04]  /*0200*/  ISETP.NE.U32.AND P0, PT, RZ, c[0x0][0x568], PT ;  /* 0x00015a00ff007a0c */ /* 0x008fc80003f05070 */
[----:B------:R-:W-:-:S13]  /*0210*/  ISETP.NE.AND.EX P0, PT, RZ, c[0x0][0x56c], PT, P0 ;  /* 0x00015b00ff007a0c */ /* 0x000fda0003f05300 */
[----:B------:R-:W-:Y:S05]  /*0220*/  @!P0 BRA `(.L_x_53) ;  /* 0x0000002000008947 */ /* 0x000fea0003800000 */
[----:B------:R1:W5:Y:S01]  /*0230*/  LDG.E R0, [R2.64] ;  /* 0x0000000602007981 */ /* 0x000362000c1e1900 */
[----:B------:R-:W-:Y:S05]  /*0240*/  BRA `(.L_x_54) ;  /* 0x0000009000007947 */ /* 0x000fea0003800000 */
.L_x_53:
        /* <DEDUP_REMOVED lines=8> */
.L_x_55:
[----:B------:R-:W-:-:S05]  /*02d0*/  MOV R0, c[0x0][0x54c] ;  /* 0x0001530000007a02 */ /* 0x000fca0000000f00 */
.L_x_54:
[----:B-----5:R-:W-:Y:S01]  /*02e0*/  IMAD R0, R0, c[0x0][0x548], RZ ;  /* 0x0001520000007a24 */ /* 0x020fe200078e02ff */
[----:B-1----:R-:W-:-:S04]  /*02f0*/  SHF.L.U32 R2, R169, 0x7, RZ ;  /* 0x00000007a9027819 */ /* 0x002fc800000006ff */
[----:B------:R-:W-:-:S04]  /*0300*/  ISETP.GE.AND P0, PT, R2, R0, PT ;  /* 0x000000000200720c */ /* 0x000fc80003f06270 */
[----:B------:R-:W-:-:S05]  /*0310*/  SEL R0, R5, 0xffffffff, !P0 ;  /* 0xffffffff05007807 */ /* 0x000fca0004000000 */
[----:B------:R1:W-:Y:S04]  /*0320*/  STL [R1+0x58], R0 ;  /* 0x0000580001007387 */ /* 0x0003e80000100800 */
.L_x_52:
[----:B------:R-:W2:Y:S02]  /*0330*/  LDL R17, [R1+0x58] ;  /* 0x0000580001117983 */ /* 0x000ea40000100800 */
[----:B--2---:R-:W-:-:S13]  /*0340*/  ISETP.GE.AND P0, PT, R17, RZ, PT ;  /* 0x000000ff1100720c */ /* 0x004fda0003f06270 */
[----:B------:R-:W-:Y:S05]  /*0350*/  @!P0 EXIT ;  /* 0x000000000000894d */ /* 0x000fea0003800000 */
[----:B------:R-:W-:Y:S01]  /*0360*/  ISETP.NE.U32.AND P0, PT, RZ, c[0x0][0x370], PT ;  /* 0x0000dc00ff007a0c */ /* 0x000fe20003f05070 */
[----:B------:R-:W-:Y:S01]  /*0370*/  IMAD.MOV.U32 R148, RZ, RZ, RZ ;  /* 0x000000ffff947224 */ /* 0x000fe200078e00ff */
[----:B------:R-:W-:Y:S01]  /*0380*/  ISETP.NE.U32.AND P1, PT, RZ, c[0x0][0x360], PT ;  /* 0x0000d800ff007a0c */ /* 0x000fe20003f25070 */
[----:B------:R-:W-:Y:S01]  /*0390*/  IMAD.MOV.U32 R153, RZ, RZ, RZ ;  /* 0x000000ffff997224 */ /* 0x000fe200078e00ff */
[----:B------:R-:W-:Y:S01]  /*03a0*/  ISETP.NE.AND.EX P2, PT, RZ, c[0x0][0x374], PT, P0 ;  /* 0x0000dd00ff007a0c */ /* 0x000fe20003f45300 */
[----:B------:R-:W-:Y:S01]  /*03b0*/  IMAD.MOV.U32 R12, RZ, RZ, RZ ;  /* 0x000000ffff0c7224 */ /* 0x000fe200078e00ff */
[----:B------:R-:W-:Y:S01]  /*03c0*/  ISETP.NE.AND.EX P0, PT, RZ, c[0x0][0x364], PT, P1 ;  /* 0x0000d900ff007a0c */ /* 0x000fe20003f05310 */
[CC--:B------:R-:W-:Y:S01]  /*03d0*/  IMAD.WIDE R6, R17.reuse, R13.reuse, c[0x0][0x348] ;  /* 0x0000d20011067625 */ /* 0x0c0fe200078e020d */
[----:B------:R-:W-:Y:S02]  /*03e0*/  ISETP.NE.U32.AND P1, PT, RZ, c[0x0][0x348], PT ;  /* 0x0000d200ff007a0c */ /* 0x000fe40003f25070 */
[----:B------:R-:W-:Y:S01]  /*03f0*/  ISETP.NE.U32.AND P5, PT, RZ, c[0x0][0x350], PT ;  /* 0x0000d400ff007a0c */ /* 0x000fe20003fa5070 */
[----:B------:R-:W-:Y:S01]  /*0400*/  IMAD.WIDE R4, R17, R13, c[0x0][0x350] ;  /* 0x0000d40011047625 */ /* 0x000fe200078e020d */
[----:B------:R-:W-:-:S02]  /*0410*/  ISETP.NE.U32.AND P3, PT, RZ, c[0x0][0x358], PT ;  /* 0x0000d600ff007a0c */ /* 0x000fc40003f65070 */
[----:B------:R-:W-:Y:S01]  /*0420*/  ISETP.NE.AND.EX P1, PT, RZ, c[0x0][0x34c], PT, P1 ;  /* 0x0000d300ff007a0c */ /* 0x000fe20003f25310 */
[CC--:B------:R-:W-:Y:S01]  /*0430*/  IMAD.WIDE R2, R17.reuse, R13.reuse, c[0x0][0x358] ;  /* 0x0000d60011027625 */ /* 0x0c0fe200078e020d */
[----:B------:R-:W-:Y:S02]  /*0440*/  ISETP.NE.AND.EX P5, PT, RZ, c[0x0][0x354], PT, P5 ;  /* 0x0000d500ff007a0c */ /* 0x000fe40003fa5350 */
[----:B------:R-:W-:Y:S01]  /*0450*/  ISETP.NE.AND.EX P3, PT, RZ, c[0x0][0x35c], PT, P3 ;  /* 0x0000d700ff007a0c */ /* 0x000fe20003f65330 */
[CC--:B------:R-:W-:Y:S01]  /*0460*/  @P2 IMAD.WIDE R10, R17.reuse, R13.reuse, c[0x0][0x370] ;  /* 0x0000dc00110a2625 */ /* 0x0c0fe200078e020d */
[----:B------:R-:W-:Y:S01]  /*0470*/  MOV R150, RZ ;  /* 0x000000ff00967202 */ /* 0x000fe20000000f00 */
[----:B------:R-:W2:Y:S02]  /*0480*/  S2R R51, SR_CTAID.Y ;  /* 0x0000000000337919 */ /* 0x000ea40000002600 */
[----:B------:R-:W-:Y:S02]  /*0490*/  IMAD.MOV.U32 R155, RZ, RZ, c[0x0][0x168] ;  /* 0x00005a00ff9b7624 */ /* 0x000fe400078e00ff */
[----:B------:R3:W5:Y:S01]  /*04a0*/  @P2 LDG.E R148, [R10.64] ;  /* 0x000000060a942981 */ /* 0x000762000c1e1900 */
[----:B------:R-:W-:-:S03]  /*04b0*/  @P0 IMAD.WIDE R8, R17, R13, c[0x0][0x360] ;  /* 0x0000d80011080625 */ /* 0x000fc600078e020d */
[----:B------:R3:W5:Y:S04]  /*04c0*/  @P1 LDG.E R153, [R6.64] ;  /* 0x0000000606991981 */ /* 0x000768000c1e1900 */
[----:B------:R3:W5:Y:S04]  /*04d0*/  @P5 LDG.E R150, [R4.64] ;  /* 0x0000000604965981 */ /* 0x000768000c1e1900 */
[----:B------:R3:W5:Y:S01]  /*04e0*/  @P3 LDG.E R12, [R2.64] ;  /* 0x00000006020c3981 */ /* 0x000762000c1e1900 */
[----:B------:R-:W-:-:S03]  /*04f0*/  MOV R96, c[0x0][0x228] ;  /* 0x00008a0000607a02 */ /* 0x000fc60000000f00 */
[----:B------:R4:W5:Y:S01]  /*0500*/  @P0 LDG.E R155, [R8.64] ;  /* 0x00000006089b0981 */ /* 0x000962000c1e1900 */
[----:B--2---:R-:W-:Y:S01]  /*0510*/  SHF.R.S32.HI R171, RZ, 0x1f, R51 ;  /* 0x0000001fffab7819 */ /* 0x004fe20000011433 */
[----:B----4-:R-:W-:Y:S01]  /*0520*/  IMAD.MOV.U32 R8, RZ, RZ, c[0x0][0x1d0] ;  /* 0x00007400ff087624 */ /* 0x010fe200078e00ff */
[----:B------:R-:W-:Y:S05]  /*0530*/  @P0 BRA `(.L_x_56) ;  /* 0x0000004000000947 */ /* 0x000fea0003800000 */
[----:B---3--:R-:W-:Y:S05]  /*0540*/  @!P1 BRA `(.L_x_56) ;  /* 0x0000003000009947 */ /* 0x008fea0003800000 */
[----:B-1----:R1:W2:Y:S04]  /*0550*/  LDG.E R0, [R6.64] ;  /* 0x0000000606007981 */ /* 0x0022a8000c1e1900 */
[----:B-1----:R-:W2:Y:S02]  /*0560*/  LDG.E R6, [R6.64+0x4] ;  /* 0x0000040606067981 */ /* 0x002ea4000c1e1900 */
[----:B--2--5:R-:W-:Y:S02]  /*0570*/  IADD3 R155, -R0, R6, RZ ;  /* 0x00000006009b7210 */ /* 0x024fe40007ffe1ff */
.L_x_56:
[----:B---3--:R-:W-:-:S04]  /*0580*/  ISETP.NE.U32.AND P0, PT, RZ, c[0x0][0x368], PT ;  /* 0x0000da00ff007a0c */ /* 0x008fc80003f05070 */
[----:B------:R-:W-:-:S13]  /*0590*/  ISETP.NE.AND.EX P0, PT, RZ, c[0x0][0x36c], PT, P0 ;  /* 0x0000db00ff007a0c */ /* 0x000fda0003f05300 */
[----:B------:R-:W-:Y:S05]  /*05a0*/  @!P0 BRA `(.L_x_57) ;  /* 0x0000003000008947 */ /* 0x000fea0003800000 */
[----:B------:R-:W-:-:S05]  /*05b0*/  IMAD.WIDE R4, R17, R13, c[0x0][0x368] ;  /* 0x0000da0011047625 */ /* 0x000fca00078e020d */
[----:B------:R2:W5:Y:S01]  /*05c0*/  LDG.E R8, [R4.64] ;  /* 0x0000000604087981 */ /* 0x000562000c1e1900 */
[----:B------:R-:W-:Y:S05]  /*05d0*/  BRA `(.L_x_58) ;  /* 0x0000004000007947 */ /* 0x000fea0003800000 */
.L_x_57:
[----:B------:R-:W-:Y:S05]  /*05e0*/  @!P5 BRA `(.L_x_58) ;  /* 0x000000300000d947 */ /* 0x000fea0003800000 */
[----:B-1----:R1:W2:Y:S04]  /*05f0*/  LDG.E R0, [R4.64] ;  /* 0x0000000604007981 */ /* 0x0022a8000c1e1900 */
[----:B-1----:R-:W2:Y:S02]  /*0600*/  LDG.E R4, [R4.64+0x4] ;  /* 0x0000040604047981 */ /* 0x002ea4000c1e1900 */
[----:B--2---:R-:W-:Y:S02]  /*0610*/  IADD3 R8, -R0, R4, RZ ;  /* 0x0000000400087210 */ /* 0x004fe40007ffe1ff */
.L_x_58:
[----:B--2---:R2:W3:Y:S04]  /*0620*/  @P3 LDG.E R5, [R2.64] ;  /* 0x0000000602053981 */ /* 0x0044e8000c1e1900 */
[----:B------:R2:W3:Y:S01]  /*0630*/  @P3 LDG.E R4, [R2.64+0x4] ;  /* 0x0000040602043981 */ /* 0x0004e2000c1e1900 */
[----:B------:R-:W-:Y:S01]  /*0640*/  ISETP.NE.U32.AND P0, PT, RZ, c[0x0][0x378], PT ;  /* 0x0000de00ff007a0c */ /* 0x000fe20003f05070 */
[----:B-----5:R-:W-:-:S03]  /*0650*/  IMAD.MOV.U32 R149, RZ, RZ, R8 ;  /* 0x000000ffff957224 */ /* 0x020fc600078e0008 */
[----:B------:R-:W-:Y:S01]  /*0660*/  ISETP.NE.AND.EX P0, PT, RZ, c[0x0][0x37c], PT, P0 ;  /* 0x0000df00ff007a0c */ /* 0x000fe20003f05300 */
[----:B-1----:R-:W-:-:S12]  /*0670*/  IMAD.IADD R0, R8, 0x1, -R148 ;  /* 0x0000000108007824 */ /* 0x002fd800078e0a94 */
[----:B--2---:R-:W-:-:S05]  /*0680*/  @P0 IMAD.WIDE R2, R17, R13, c[0x0][0x378] ;  /* 0x0000de0011020625 */ /* 0x004fca00078e020d */
[----:B------:R1:W5:Y:S01]  /*0690*/  @P0 LDG.E R149, [R2.64] ;  /* 0x0000000602950981 */ /* 0x000362000c1e1900 */
[----:B---3--:R-:W-:-:S04]  /*06a0*/  @P3 IMAD.IADD R96, R4, 0x1, -R5 ;  /* 0x0000000104603824 */ /* 0x008fc800078e0a05 */
[----:B------:R-:W-:-:S05]  /*06b0*/  IMAD.IADD R165, R0, 0x1, R96 ;  /* 0x0000000100a57824 */ /* 0x000fca00078e0260 */
[----:B-1----:R-:W-:-:S04]  /*06c0*/  IADD3 R2, R165, 0x3f, RZ ;  /* 0x0000003fa5027810 */ /* 0x002fc80007ffe0ff */
[----:B------:R-:W-:-:S04]  /*06d0*/  SHF.R.S32.HI R3, RZ, 0x1f, R2 ;  /* 0x0000001fff037819 */ /* 0x000fc80000011402 */
[----:B------:R-:W-:Y:S01]  /*06e0*/  LEA.HI R250, R3, R2, RZ, 0x6 ;  /* 0x0000000203fa7211 */ /* 0x000fe200078f30ff */
[----:B------:R-:W-:-:S03]  /*06f0*/  IMAD.MOV R3, RZ, RZ, -R0 ;  /* 0x000000ffff037224 */ /* 0x000fc600078e0a00 */
[----:B------:R-:W-:-:S05]  /*0700*/  LOP3.LUT R2, R250, 0xffffffc0, RZ, 0xc0, !PT ;  /* 0xffffffc0fa027812 */ /* 0x000fca00078ec0ff */
[----:B------:R-:W-:Y:S01]  /*0710*/  IMAD.IADD R0, R2, 0x1, -R0 ;  /* 0x0000000102007824 */ /* 0x000fe200078e0a00 */
[----:B------:R-:W-:-:S04]  /*0720*/  IMNMX R2, RZ, R3, !PT ;  /* 0x00000003ff027217 */ /* 0x000fc80007800200 */
[----:B------:R-:W-:Y:S02]  /*0730*/  IMNMX R0, R0, R96, PT ;  /* 0x0000006000007217 */ /* 0x000fe40003800200 */
[----:B------:R-:W-:Y:S02]  /*0740*/  SHF.R.U32.HI R144, RZ, 0x6, R2 ;  /* 0x00000006ff907819 */ /* 0x000fe40000011602 */
[----:B------:R-:W-:-:S03]  /*0750*/  ISETP.GT.AND P0, PT, R0, R2, PT ;  /* 0x000000020000720c */ /* 0x000fc60003f04270 */
[----:B------:R-:W-:-:S10]  /*0760*/  IMAD.MOV.U32 R4, RZ, RZ, R144 ;  /* 0x000000ffff047224 */ /* 0x000fd400078e0090 */
[----:B------:R-:W-:-:S04]  /*0770*/  @P0 IADD3 R0, R0, 0x3f, RZ ;  /* 0x0000003f00000810 */ /* 0x000fc80007ffe0ff */
[----:B------:R-:W-:-:S04]  /*0780*/  @P0 SHF.R.S32.HI R2, RZ, 0x1f, R0 ;  /* 0x0000001fff020819 */ /* 0x000fc80000011400 */
[----:B------:R-:W-:-:S04]  /*0790*/  @P0 LEA.HI R0, R2, R0, RZ, 0x6 ;  /* 0x0000000002000211 */ /* 0x000fc800078f30ff */
[----:B------:R-:W-:-:S04]  /*07a0*/  @P0 SHF.R.S32.HI R4, RZ, 0x6, R0 ;  /* 0x00000006ff040819 */ /* 0x000fc80000011400 */
[----:B------:R-:W-:-:S13]  /*07b0*/  ISETP.GT.AND P0, PT, R4, R144, PT ;  /* 0x000000900400720c */ /* 0x000fda0003f04270 */
[----:B------:R-:W-:Y:S05]  /*07c0*/  @!P0 BRA `(.L_x_59) ;  /* 0x0000507000008947 */ /* 0x000fea0003800000 */
[----:B------:R-:W-:-:S04]  /*07d0*/  ISETP.NE.U32.AND P2, PT, RZ, c[0x0][0x340], PT ;  /* 0x0000d000ff007a0c */ /* 0x000fc80003f45070 */
[----:B------:R-:W-:-:S13]  /*07e0*/  ISETP.NE.AND.EX P2, PT, RZ, c[0x0][0x344], PT, P2 ;  /* 0x0000d100ff007a0c */ /* 0x000fda0003f45320 */
[----:B------:R-:W-:-:S05]  /*07f0*/  @P2 IMAD.WIDE R2, R17, R13, c[0x0][0x340] ;  /* 0x0000d00011022625 */ /* 0x000fca00078e020d */
[----:B------:R1:W2:Y:S01]  /*0800*/  @P2 LDG.E R15, [R2.64] ;  /* 0x00000006020f2981 */ /* 0x0002a2000c1e1900 */
[----:B------:R-:W-:Y:S01]  /*0810*/  SHF.R.S32.HI R10, RZ, 0x1f, R167 ;  /* 0x0000001fff0a7819 */ /* 0x000fe200000114a7 */
[----:B------:R-:W-:Y:S01]  /*0820*/  IMAD.MOV.U32 R161, RZ, RZ, c[0x0][0x238] ;  /* 0x00008e00ffa17624 */ /* 0x000fe200078e00ff */
[----:B------:R-:W-:Y:S01]  /*0830*/  IADD3 R78, R4, -0x1, RZ ;  /* 0xffffffff044e7810 */ /* 0x000fe20007ffe0ff */
[----:B------:R-:W-:Y:S01]  /*0840*/  IMAD.MOV.U32 R152, RZ, RZ, 0x6 ;  /* 0x00000006ff987424 */ /* 0x000fe200078e00ff */
[----:B------:R-:W-:Y:S01]  /*0850*/  SHF.R.S32.HI R7, RZ, 0x1f, R12 ;  /* 0x0000001fff077819 */ /* 0x000fe2000001140c */
[----:B------:R-:W-:Y:S01]  /*0860*/  IMAD.SHL.U32 R162, R161, 0x40, RZ ;  /* 0x00000040a1a27824 */ /* 0x000fe200078e00ff */
[-C--:B------:R-:W-:Y:S01]  /*0870*/  LEA.HI R34, R167, R167.reuse, RZ, 0x1 ;  /* 0x000000a7a7227211 */ /* 0x080fe200078f08ff */
[----:B------:R-:W-:Y:S01]  /*0880*/  IMAD.IADD R49, R150, 0x1, R8 ;  /* 0x0000000196317824 */ /* 0x000fe200078e0208 */
[----:B------:R-:W-:Y:S01]  /*0890*/  SHF.L.U64.HI R157, R161, R152, c[0x0][0x23c] ;  /* 0x00008f00a19d7619 */ /* 0x000fe20000010298 */
[----:B------:R-:W-:Y:S01]  /*08a0*/  IMAD.MOV.U32 R163, RZ, RZ, c[0x0][0x27c] ;  /* 0x00009f00ffa37624 */ /* 0x000fe200078e00ff */
[----:B------:R-:W-:Y:S01]  /*08b0*/  SHF.R.S32.HI R6, RZ, 0x1f, R78 ;  /* 0x0000001fff067819 */ /* 0x000fe2000001144e */
[----:B------:R-:W-:Y:S01]  /*08c0*/  IMAD.MOV.U32 R156, RZ, RZ, 0x5 ;  /* 0x00000005ff9c7424 */ /* 0x000fe200078e00ff */
[----:B------:R-:W-:Y:S01]  /*08d0*/  SHF.R.S32.HI R92, RZ, 0x1, R34 ;  /* 0x00000001ff5c7819 */ /* 0x000fe20000011422 */
[----:B------:R-:W-:Y:S01]  /*08e0*/  IMAD R4, R157, R78, RZ ;  /* 0x0000004e9d047224 */ /* 0x000fe200078e02ff */
[----:B------:R-:W-:Y:S01]  /*08f0*/  SHF.R.S32.HI R140, RZ, 0x1f, R49 ;  /* 0x0000001fff8c7819 */ /* 0x000fe20000011431 */
[----:B------:R-:W-:Y:S01]  /*0900*/  IMAD.MOV.U32 R159, RZ, RZ, c[0x0][0x1e0] ;  /* 0x00007800ff9f7624 */ /* 0x000fe200078e00ff */
[----:B------:R-:W-:Y:S01]  /*0910*/  SEL R23, R17, RZ, !P3 ;  /* 0x000000ff11177207 */ /* 0x000fe20005800000 */
[----:B------:R-:W-:Y:S01]  /*0920*/  IMAD R16, R6, R162, R4 ;  /* 0x000000a206107224 */ /* 0x000fe200078e0204 */
[-C--:B------:R-:W-:Y:S01]  /*0930*/  LEA.HI R6, R10, R167.reuse, RZ, 0x3 ;  /* 0x000000a70a067211 */ /* 0x080fe200078f18ff */
[----:B------:R-:W-:Y:S01]  /*0940*/  IMAD R8, R140, c[0x0][0x1e0], RZ ;  /* 0x000078008c087a24 */ /* 0x000fe200078e02ff */
[----:B------:R-:W-:Y:S01]  /*0950*/  LOP3.LUT R34, R34, 0xfffffffe, RZ, 0xc0, !PT ;  /* 0xfffffffe22227812 */ /* 0x000fe200078ec0ff */
[----:B------:R-:W-:Y:S01]  /*0960*/  IMAD.WIDE.U32 R146, R92, c[0x0][0x1e0], RZ ;  /* 0x000078005c927a25 */ /* 0x000fe200078e00ff */
[----:B------:R-:W-:Y:S01]  /*0970*/  SHF.R.S32.HI R13, RZ, 0x3, R6 ;  /* 0x00000003ff0d7819 */ /* 0x000fe20000011406 */
[----:B------:R-:W-:Y:S01]  /*0980*/  ULDC.U8 UR4, c[0x0][0x298] ;  /* 0x0000a60000047ab9 */ /* 0x000fe20000000000 */
[----:B-1----:R-:W-:Y:S01]  /*0990*/  LEA.HI R2, R10, R167, RZ, 0x2 ;  /* 0x000000a70a027211 */ /* 0x002fe200078f10ff */
[----:B------:R-:W-:Y:S01]  /*09a0*/  IMAD.IADD R34, R167, 0x1, -R34 ;  /* 0x00000001a7227824 */ /* 0x000fe200078e0a22 */
[----:B------:R-:W-:Y:S01]  /*09b0*/  SHF.R.S32.HI R50, RZ, 0x1f, R92 ;  /* 0x0000001fff327819 */ /* 0x000fe2000001145c */
[----:B------:R-:W-:Y:S01]  /*09c0*/  IMAD.MOV.U32 R160, RZ, RZ, c[0x0][0x280] ;  /* 0x0000a000ffa07624 */ /* 0x000fe200078e00ff */
[--C-:B------:R-:W-:Y:S01]  /*09d0*/  SHF.R.S32.HI R9, RZ, 0x2, R2.reuse ;  /* 0x00000002ff097819 */ /* 0x100fe20000011402 */
[C---:B------:R-:W-:Y:S01]  /*09e0*/  IMAD.SHL.U32 R26, R34.reuse, 0x8, RZ ;  /* 0x00000008221a7824 */ /* 0x040fe200078e00ff */
[----:B------:R-:W-:Y:S01]  /*09f0*/  SHF.R.S32.HI R0, RZ, 0x1f, R2 ;  /* 0x0000001fff007819 */ /* 0x000fe20000011402 */
[----:B------:R-:W-:Y:S01]  /*0a00*/  IMAD.SHL.U32 R34, R34, 0x4, RZ ;  /* 0x0000000422227824 */ /* 0x000fe200078e00ff */
[C---:B------:R-:W-:Y:S01]  /*0a10*/  IADD3 R143, P0, R9.reuse, R12, RZ ;  /* 0x0000000c098f7210 */ /* 0x040fe20007f1e0ff */
[----:B------:R-:W-:Y:S01]  /*0a20*/  IMAD.IADD R142, R96, 0x1, -R9 ;  /* 0x00000001608e7824 */ /* 0x000fe200078e0a09 */
[----:B------:R-:W-:Y:S01]  /*0a30*/  LEA.HI R0, R0, R9, RZ, 0x2 ;  /* 0x0000000900007211 */ /* 0x000fe200078f10ff */
[----:B------:R-:W-:Y:S01]  /*0a40*/  IMAD.MOV.U32 R158, RZ, RZ, c[0x0][0x290] ;  /* 0x0000a400ff9e7624 */ /* 0x000fe200078e00ff */
[----:B------:R-:W-:-:S02]  /*0a50*/  LEA.HI.X.SX32 R145, R9, R7, 0x1, P0 ;  /* 0x0000000709917211 */ /* 0x000fc400000f0eff */
[----:B------:R-:W-:Y:S01]  /*0a60*/  LOP3.LUT R3, R0, 0xfffffffc, RZ, 0xc0, !PT ;  /* 0xfffffffc00037812 */ /* 0x000fe200078ec0ff */
[----:B------:R-:W-:Y:S01]  /*0a70*/  IMAD R0, R78, -0x40, R142 ;  /* 0xffffffc04e007824 */ /* 0x000fe200078e028e */
[----:B------:R-:W-:Y:S02]  /*0a80*/  LEA.HI R5, R2, R9, RZ, 0x1 ;  /* 0x0000000902057211 */ /* 0x000fe400078f08ff */
[-C--:B------:R-:W-:Y:S01]  /*0a90*/  LEA.HI R7, R10, R167.reuse, RZ, 0x4 ;  /* 0x000000a70a077211 */ /* 0x080fe200078f20ff */
[----:B------:R-:W-:Y:S01]  /*0aa0*/  IMAD.IADD R40, R9, 0x1, -R3 ;  /* 0x0000000109287824 */ /* 0x000fe200078e0a03 */
[C---:B------:R-:W-:Y:S02]  /*0ab0*/  ISETP.GE.AND P1, PT, R0.reuse, 0x1, PT ;  /* 0x000000010000780c */ /* 0x040fe40003f26270 */
[----:B------:R-:W-:Y:S02]  /*0ac0*/  ISETP.GT.AND P0, PT, R0, 0x20, PT ;  /* 0x000000200000780c */ /* 0x000fe40003f04270 */
[----:B------:R-:W-:-:S02]  /*0ad0*/  LEA.HI R3, R10, R167, RZ, 0x5 ;  /* 0x000000a70a037211 */ /* 0x000fc400078f28ff */
[----:B------:R-:W-:Y:S01]  /*0ae0*/  LOP3.LUT R0, R2, 0x1ffffffc, RZ, 0xc0, !PT ;  /* 0x1ffffffc02007812 */ /* 0x000fe200078ec0ff */
[----:B------:R-:W-:Y:S01]  /*0af0*/  IMAD.SHL.U32 R2, R7, 0x10, RZ ;  /* 0x0000001007027824 */ /* 0x000fe200078e00ff */
[----:B------:R-:W-:Y:S01]  /*0b00*/  LOP3.LUT R5, R5, 0x7fffffe, RZ, 0xc0, !PT ;  /* 0x07fffffe05057812 */ /* 0x000fe200078ec0ff */
[----:B------:R-:W-:Y:S01]  /*0b10*/  IMAD.SHL.U32 R12, R3, 0x8, RZ ;  /* 0x00000008030c7824 */ /* 0x000fe200078e00ff */
[----:B------:R-:W-:Y:S01]  /*0b20*/  LEA.HI R3, R92, R92, RZ, 0x1 ;  /* 0x0000005c5c037211 */ /* 0x000fe200078f08ff */
[----:B------:R-:W-:Y:S01]  /*0b30*/  IMAD.IADD R0, R167, 0x1, -R0 ;  /* 0x00000001a7007824 */ /* 0x000fe200078e0a00 */
[----:B------:R-:W-:Y:S01]  /*0b40*/  LOP3.LUT R10, R2, 0xffffff00, RZ, 0xc0, !PT ;  /* 0xffffff00020a7812 */ /* 0x000fe200078ec0ff */
[----:B------:R-:W-:Y:S01]  /*0b50*/  IMAD.IADD R14, R9, 0x1, -R5 ;  /* 0x00000001090e7824 */ /* 0x000fe200078e0a05 */
[----:B------:R-:W-:Y:S01]  /*0b60*/  LOP3.LUT R3, R3, 0x7fffffe, RZ, 0xc0, !PT ;  /* 0x07fffffe03037812 */ /* 0x000fe200078ec0ff */
[----:B------:R-:W-:Y:S01]  /*0b70*/  IMAD.SHL.U32 R6, R0, 0x8, RZ ;  /* 0x0000000800067824 */ /* 0x000fe200078e00ff */
[C---:B------:R-:W-:Y:S01]  /*0b80*/  IADD3 R37, R34.reuse, 0x10, RZ ;  /* 0x0000001022257810 */ /* 0x040fe20007ffe0ff */
[----:B------:R-:W-:Y:S01]  /*0b90*/  IMAD R9, R49, c[0x0][0x1e4], R8 ;  /* 0x0000790031097a24 */ /* 0x000fe200078e0208 */
[----:B------:R-:W-:Y:S01]  /*0ba0*/  IADD3 R36, R34, 0x20, RZ ;  /* 0x0000002022247810 */ /* 0x000fe20007ffe0ff */
[----:B------:R-:W-:Y:S01]  /*0bb0*/  IMAD.IADD R8, R92, 0x1, -R3 ;  /* 0x000000015c087824 */ /* 0x000fe200078e0a03 */
[----:B------:R-:W-:Y:S01]  /*0bc0*/  SHF.R.S32.HI R7, RZ, 0x1f, R6 ;  /* 0x0000001fff077819 */ /* 0x000fe20000011406 */
[----:B------:R-:W-:Y:S01]  /*0bd0*/  IMAD R0, R145, c[0x0][0x238], RZ ;  /* 0x00008e0091007a24 */ /* 0x000fe200078e02ff */
[----:B------:R-:W-:Y:S01]  /*0be0*/  SHF.R.S32.HI R27, RZ, 0x1f, R26 ;  /* 0x0000001fff1b7819 */ /* 0x000fe2000001141a */
[----:B------:R-:W-:Y:S01]  /*0bf0*/  IMAD.WIDE.U32 R4, R49, c[0x0][0x1e0], RZ ;  /* 0x0000780031047a25 */ /* 0x000fe200078e00ff */
[----:B------:R-:W-:-:S02]  /*0c00*/  SHF.R.S32.HI R35, RZ, 0x1f, R34 ;  /* 0x0000001fff237819 */ /* 0x000fc40000011422 */
[----:B------:R-:W-:Y:S01]  /*0c10*/  SHF.L.U64.HI R156, R161, R156, c[0x0][0x23c] ;  /* 0x00008f00a19c7619 */ /* 0x000fe2000001029c */
[----:B------:R-:W-:Y:S01]  /*0c20*/  IMAD R20, R8, 0x20, R10 ;  /* 0x0000002008147824 */ /* 0x000fe200078e020a */
[-C--:B------:R-:W-:Y:S01]  /*0c30*/  SHF.L.U64.HI R154, R159, R152.reuse, c[0x0][0x1e4] ;  /* 0x000079009f9a7619 */ /* 0x080fe20000010298 */
[C---:B------:R-:W-:Y:S01]  /*0c40*/  IMAD R0, R143.reuse, c[0x0][0x23c], R0 ;  /* 0x00008f008f007a24 */ /* 0x040fe200078e0200 */
[-C--:B------:R-:W-:Y:S01]  /*0c50*/  SHF.L.U64.HI R151, R160, R152.reuse, c[0x0][0x284] ;  /* 0x0000a100a0977619 */ /* 0x080fe20000010298 */
[----:B------:R-:W-:Y:S01]  /*0c60*/  IMAD.WIDE.U32 R2, R143, c[0x0][0x238], R6 ;  /* 0x00008e008f027a25 */ /* 0x000fe200078e0006 */
[----:B------:R-:W-:Y:S02]  /*0c70*/  SHF.L.U64.HI R152, R158, R152, c[0x0][0x294] ;  /* 0x0000a5009e987619 */ /* 0x000fe40000010298 */
[----:B------:R-:W-:Y:S01]  /*0c80*/  ISETP.NE.AND P6, PT, RZ, UR4, PT ;  /* 0x00000004ff007c0c */ /* 0x000fe2000bfc5270 */
[----:B------:R-:W-:Y:S01]  /*0c90*/  IMAD.SHL.U32 R8, R13, 0x40, RZ ;  /* 0x000000400d087824 */ /* 0x000fe200078e00ff */
[----:B------:R-:W-:Y:S01]  /*0ca0*/  IADD3 R95, R26, 0x30, RZ ;  /* 0x000000301a5f7810 */ /* 0x000fe20007ffe0ff */
[----:B------:R-:W-:Y:S01]  /*0cb0*/  IMAD.IADD R11, R5, 0x1, R9 ;  /* 0x00000001050b7824 */ /* 0x000fe200078e0209 */
[----:B------:R-:W-:Y:S01]  /*0cc0*/  LOP3.LUT R5, R12, 0xffffff00, RZ, 0xc0, !PT ;  /* 0xffffff000c057812 */ /* 0x000fe200078ec0ff */
[----:B------:R-:W-:Y:S01]  /*0cd0*/  IMAD.IADD R3, R3, 0x1, R0 ;  /* 0x0000000103037824 */ /* 0x000fe200078e0200 */
[----:B------:R-:W-:Y:S01]  /*0ce0*/  LOP3.LUT R0, R8, 0xc0, RZ, 0xc0, !PT ;  /* 0x000000c008007812 */ /* 0x000fe200078ec0ff */
[----:B------:R-:W-:Y:S01]  /*0cf0*/  IMAD.MOV.U32 R10, RZ, RZ, R4 ;  /* 0x000000ffff0a7224 */ /* 0x000fe200078e0004 */
[----:B------:R-:W-:Y:S01]  /*0d00*/  IADD3 R94, R26, 0x40, RZ ;  /* 0x000000401a5e7810 */ /* 0x000fe20007ffe0ff */
[----:B------:R-:W-:Y:S01]  /*0d10*/  IMAD R13, R14, 0x20, R5 ;  /* 0x000000200e0d7824 */ /* 0x000fe200078e0205 */
[----:B------:R-:W-:Y:S01]  /*0d20*/  LOP3.LUT R9, R0, 0x18, R6, 0xf8, !PT ;  /* 0x0000001800097812 */ /* 0x000fe200078ef806 */
[----:B------:R-:W-:Y:S01]  /*0d30*/  IMAD R4, R171, c[0x0][0x240], RZ ;  /* 0x00009000ab047a24 */ /* 0x000fe200078e02ff */
[----:B------:R-:W-:Y:S01]  /*0d40*/  SHF.R.U32.HI R5, RZ, 0x3, R0 ;  /* 0x00000003ff057819 */ /* 0x000fe20000011600 */
[----:B------:R-:W-:Y:S01]  /*0d50*/  IMAD.WIDE.U32 R2, R51, c[0x0][0x240], R2 ;  /* 0x0000900033027a25 */ /* 0x000fe200078e0002 */
[----:B------:R-:W-:-:S02]  /*0d60*/  SHF.R.S32.HI R0, RZ, 0x1f, R17 ;  /* 0x0000001fff007819 */ /* 0x000fc40000011411 */
[----:B------:R-:W-:Y:S01]  /*0d70*/  LOP3.LUT R12, R9, R5, RZ, 0x3c, !PT ;  /* 0x00000005090c7212 */ /* 0x000fe200078e3cff */
[----:B------:R-:W-:Y:S01]  /*0d80*/  IMAD R8, R51, c[0x0][0x244], R4 ;  /* 0x0000910033087a24 */ /* 0x000fe200078e0204 */
[----:B------:R-:W-:Y:S01]  /*0d90*/  SEL R24, R0, RZ, !P3 ;  /* 0x000000ff00187207 */ /* 0x000fe20005800000 */
[----:B------:R-:W-:Y:S01]  /*0da0*/  IMAD.IADD R29, R34, 0x1, R37 ;  /* 0x00000001221d7824 */ /* 0x000fe200078e0225 */
[----:B------:R-:W-:Y:S01]  /*0db0*/  IADD3 R4, R6, 0x20, RZ ;  /* 0x0000002006047810 */ /* 0x000fe20007ffe0ff */
[----:B------:R-:W-:Y:S01]  /*0dc0*/  IMAD.IADD R3, R3, 0x1, R8 ;  /* 0x0000000103037824 */ /* 0x000fe200078e0208 */
[----:B------:R-:W-:Y:S01]  /*0dd0*/  IADD3 R93, R26, 0x50, RZ ;  /* 0x000000501a5d7810 */ /* 0x000fe20007ffe0ff */
[----:B------:R-:W-:Y:S01]  /*0de0*/  IMAD R8, R24, c[0x0][0x248], RZ ;  /* 0x0000920018087a24 */ /* 0x000fe200078e02ff */
[----:B------:R-:W-:Y:S01]  /*0df0*/  ISETP.GE.AND P4, PT, R4, c[0x0][0x1d4], PT ;  /* 0x0000750004007a0c */ /* 0x000fe20003f86270 */
[----:B------:R-:W-:-:S04]  /*0e00*/  IMAD.WIDE.U32 R116, R23, c[0x0][0x248], R2 ;  /* 0x0000920017747a25 */ /* 0x000fc800078e0002 */
[----:B------:R-:W-:Y:S02]  /*0e10*/  IMAD.MOV.U32 R104, RZ, RZ, R116 ;  /* 0x000000ffff687224 */ /* 0x000fe400078e0074 */
[----:B------:R-:W-:Y:S02]  /*0e20*/  IMAD.SHL.U32 R3, R163, 0x2, RZ ;  /* 0x00000002a3037824 */ /* 0x000fe400078e00ff */
[----:B------:R-:W-:Y:S02]  /*0e30*/  IMAD.IADD R85, R13, 0x1, R12 ;  /* 0x000000010d557824 */ /* 0x000fe400078e020c */
[----:B------:R-:W-:Y:S01]  /*0e40*/  IMAD R12, R171, c[0x0][0x1e8], RZ ;  /* 0x00007a00ab0c7a24 */ /* 0x000fe200078e02ff */
[----:B------:R-:W-:Y:S01]  /*0e50*/  IADD3 R21, -R3, c[0x0][0x1d4], RZ ;  /* 0x0000750003157a10 */ /* 0x000fe20007ffe1ff */
[----:B------:R-:W-:Y:S02]  /*0e60*/  IMAD.IADD R28, R34, 0x1, R36 ;  /* 0x00000001221c7824 */ /* 0x000fe400078e0224 */
[----:B------:R-:W-:-:S02]  /*0e70*/  IMAD R12, R51, c[0x0][0x1ec], R12 ;  /* 0x00007b00330c7a24 */ /* 0x000fc400078e020c */
[----:B------:R-:W-:Y:S02]  /*0e80*/  IMAD.SHL.U32 R85, R85, 0x2, RZ ;  /* 0x0000000255557824 */ /* 0x000fe400078e00ff */
[----:B------:R-:W-:Y:S02]  /*0e90*/  IMAD.SHL.U32 R161, R161, 0x20, RZ ;  /* 0x00000020a1a17824 */ /* 0x000fe400078e00ff */
[----:B------:R-:W-:Y:S02]  /*0ea0*/  IMAD.SHL.U32 R159, R159, 0x40, RZ ;  /* 0x000000409f9f7824 */ /* 0x000fe400078e00ff */
[----:B------:R-:W-:Y:S02]  /*0eb0*/  IMAD.SHL.U32 R160, R160, 0x40, RZ ;  /* 0x00000040a0a07824 */ /* 0x000fe400078e00ff */
[----:B------:R-:W-:Y:S01]  /*0ec0*/  IMAD.SHL.U32 R158, R158, 0x40, RZ ;  /* 0x000000409e9e7824 */ /* 0x000fe200078e00ff */
[----:B--2---:R-:W-:Y:S01]  /*0ed0*/  @P2 SHF.R.S32.HI R5, RZ, 0x1f, R15 ;  /* 0x0000001fff052819 */ /* 0x004fe2000001140f */
[----:B------:R-:W-:-:S02]  /*0ee0*/  @!P2 IMAD.MOV.U32 R5, RZ, RZ, R0 ;  /* 0x000000ffff05a224 */ /* 0x000fc400078e0000 */
[----:B------:R-:W-:Y:S02]  /*0ef0*/  IMAD R0, R23, c[0x0][0x24c], R8 ;  /* 0x0000930017007a24 */ /* 0x000fe400078e0208 */
[----:B------:R-:W-:Y:S01]  /*0f00*/  @P2 IMAD.MOV.U32 R4, RZ, RZ, R15 ;  /* 0x000000ffff042224 */ /* 0x000fe200078e000f */
[----:B------:R-:W-:Y:S01]  /*0f10*/  SEL R47, R5, RZ, !P5 ;  /* 0x000000ff052f7207 */ /* 0x000fe20006800000 */
[----:B------:R-:W-:Y:S01]  /*0f20*/  IMAD.IADD R105, R117, 0x1, R0 ;  /* 0x0000000175697824 */ /* 0x000fe200078e0200 */
[----:B------:R-:W-:Y:S01]  /*0f30*/  IADD3 R0, R6, 0x40, RZ ;  /* 0x0000004006007810 */ /* 0x000fe20007ffe0ff */
[----:B------:R-:W-:Y:S01]  /*0f40*/  @!P2 IMAD.MOV.U32 R4, RZ, RZ, R17 ;  /* 0x000000ffff04a224 */ /* 0x000fe200078e0011 */
[----:B------:R-:W-:Y:S01]  /*0f50*/  ISETP.GE.AND P2, PT, R163, 0x1, PT ;  /* 0x00000001a300780c */ /* 0x000fe20003f46270 */
[----:B------:R-:W-:Y:S01]  /*0f60*/  IMAD.WIDE.U32 R18, R78, R162, R104 ;  /* 0x000000a24e127225 */ /* 0x000fe200078e0068 */
[----:B------:R-:W-:Y:S02]  /*0f70*/  ISETP.GE.AND P2, PT, R26, c[0x0][0x27c], PT ;  /* 0x00009f001a007a0c */ /* 0x000fe40003f46270 */
[----:B------:R-:W-:Y:S01]  /*0f80*/  SEL R48, R4, RZ, !P5 ;  /* 0x000000ff04307207 */ /* 0x000fe20006800000 */
[----:B------:R-:W-:Y:S01]  /*0f90*/  IMAD.IADD R41, R19, 0x1, R16 ;  /* 0x0000000113297824 */ /* 0x000fe200078e0210 */
[----:B------:R-:W-:Y:S01]  /*0fa0*/  @P1 LEA R14, P3, R18, c[0x0][0x220], 0x1 ;  /* 0x00008800120e1a11 */ /* 0x000fe200078608ff */
[----:B------:R-:W-:Y:S01]  /*0fb0*/  IMAD.WIDE.U32 R4, R51, c[0x0][0x1e8], R10 ;  /* 0x00007a0033047a25 */ /* 0x000fe200078e000a */
[----:B------:R-:W-:-:S02]  /*0fc0*/  SEL R2, RZ, c[0x0][0x27c], !P2 ;  /* 0x00009f00ff027a07 */ /* 0x000fc40005000000 */
[----:B------:R-:W-:Y:S01]  /*0fd0*/  @P1 LEA.HI.X R15, R18, c[0x0][0x224], R41, 0x1, P3 ;  /* 0x00008900120f1a11 */ /* 0x000fe200018f0c29 */
[----:B------:R-:W-:Y:S01]  /*0fe0*/  IMAD R16, R50, c[0x0][0x280], RZ ;  /* 0x0000a00032107a24 */ /* 0x000fe200078e02ff */
[----:B------:R-:W-:Y:S01]  /*0ff0*/  ISETP.GE.AND P3, PT, R0, c[0x0][0x1d4], PT ;  /* 0x0000750000007a0c */ /* 0x000fe20003f66270 */
[----:B------:R-:W-:Y:S01]  /*1000*/  IMAD.IADD R0, R26, 0x1, R2 ;  /* 0x000000011a007824 */ /* 0x000fe200078e0202 */
[----:B------:R-:W-:Y:S01]  /*1010*/  SEL R9, R3, R21, !P2 ;  /* 0x0000001503097207 */ /* 0x000fe20005000000 */
[----:B------:R-:W-:Y:S01]  /*1020*/  IMAD.IADD R89, R5, 0x1, R12 ;  /* 0x0000000105597824 */ /* 0x000fe200078e020c */
[----:B------:R-:W-:Y:S01]  /*1030*/  ISETP.GE.AND P2, PT, R29, c[0x0][0x27c], PT ;  /* 0x00009f001d007a0c */ /* 0x000fe20003f46270 */
[----:B------:R-:W-:Y:S01]  /*1040*/  IMAD.MOV.U32 R88, RZ, RZ, R4 ;  /* 0x000000ffff587224 */ /* 0x000fe200078e0004 */
[----:B------:R-:W-:Y:S01]  /*1050*/  SHF.R.S32.HI R8, RZ, 0x1f, R0 ;  /* 0x0000001fff087819 */ /* 0x000fe20000011400 */
[----:B------:R-:W-:Y:S01]  /*1060*/  IMAD.WIDE.U32 R4, R92, c[0x0][0x290], R26 ;  /* 0x0000a4005c047a25 */ /* 0x000fe200078e001a */
[----:B------:R-:W-:-:S02]  /*1070*/  SEL R38, RZ, c[0x0][0x27c], !P2 ;  /* 0x00009f00ff267a07 */ /* 0x000fc40005000000 */
[----:B------:R-:W-:Y:S01]  /*1080*/  SEL R22, R3, R21, !P2 ;  /* 0x0000001503167207 */ /* 0x000fe20005000000 */
[----:B------:R-:W-:Y:S01]  /*1090*/  IMAD R16, R92, c[0x0][0x284], R16 ;  /* 0x0000a1005c107a24 */ /* 0x000fe200078e0210 */
[----:B------:R-:W-:Y:S01]  /*10a0*/  SHF.R.S32.HI R10, RZ, 0x1f, R9 ;  /* 0x0000001fff0a7819 */ /* 0x000fe20000011409 */
[----:B------:R-:W-:Y:S01]  /*10b0*/  IMAD R19, R171, c[0x0][0x260], RZ ;  /* 0x00009800ab137a24 */ /* 0x000fe200078e02ff */
[CC--:B------:R-:W-:Y:S01]  /*10c0*/  LEA.HI R25, R8.reuse, R0.reuse, RZ, 0x3 ;  /* 0x0000000008197211 */ /* 0x0c0fe200078f18ff */
[----:B------:R-:W-:Y:S01]  /*10d0*/  IMAD.MOV.U32 R30, RZ, RZ, R4 ;  /* 0x000000ffff1e7224 */ /* 0x000fe200078e0004 */
[----:B------:R-:W-:Y:S01]  /*10e0*/  LEA.HI R39, R8, R0, RZ, 0x5 ;  /* 0x0000000008277211 */ /* 0x000fe200078f28ff */
[----:B------:R-:W-:Y:S01]  /*10f0*/  IMAD R0, R50, c[0x0][0x290], RZ ;  /* 0x0000a40032007a24 */ /* 0x000fe200078e02ff */
[----:B------:R-:W-:Y:S01]  /*1100*/  ISETP.GE.AND P2, PT, R28, c[0x0][0x27c], PT ;  /* 0x00009f001c007a0c */ /* 0x000fe20003f46270 */
[----:B------:R-:W-:Y:S01]  /*1110*/  IMAD R19, R51, c[0x0][0x264], R19 ;  /* 0x0000990033137a24 */ /* 0x000fe200078e0213 */
[----:B------:R-:W-:Y:S01]  /*1120*/  LEA.HI R46, R10, R9, RZ, 0x4 ;  /* 0x000000090a2e7211 */ /* 0x000fe200078f20ff */
[C---:B------:R-:W-:Y:S01]  /*1130*/  IMAD R0, R92.reuse, c[0x0][0x294], R0 ;  /* 0x0000a5005c007a24 */ /* 0x040fe200078e0200 */
[----:B------:R-:W-:Y:S01]  /*1140*/  SEL R21, R3, R21, !P2 ;  /* 0x0000001503157207 */ /* 0x000fe20005000000 */
[----:B------:R-:W-:Y:S01]  /*1150*/  IMAD.WIDE.U32 R10, R92, c[0x0][0x290], R34 ;  /* 0x0000a4005c0a7a25 */ /* 0x000fe200078e0022 */
[----:B------:R-:W-:-:S02]  /*1160*/  ISETP.GE.AND P5, PT, R6, c[0x0][0x1d4], PT ;  /* 0x0000750006007a0c */ /* 0x000fc40003fa6270 */
[----:B------:R-:W-:Y:S01]  /*1170*/  SHF.R.S32.HI R4, RZ, 0x1f, R21 ;  /* 0x0000001fff047819 */ /* 0x000fe20000011415 */
[----:B------:R-:W-:Y:S01]  /*1180*/  IMAD.WIDE.U32 R2, R92, c[0x0][0x280], R34 ;  /* 0x0000a0005c027a25 */ /* 0x000fe200078e0022 */
[----:B------:R-:W-:-:S03]  /*1190*/  LOP3.LUT R119, R25, 0xfffffff8, RZ, 0xc0, !PT ;  /* 0xfffffff819777812 */ /* 0x000fc600078ec0ff */
[----:B------:R-:W-:Y:S01]  /*11a0*/  IMAD.WIDE.U32 R8, R92, c[0x0][0x280], R26 ;  /* 0x0000a0005c087a25 */ /* 0x000fe200078e001a */
[----:B------:R-:W-:-:S03]  /*11b0*/  SHF.R.S32.HI R134, RZ, 0x1f, R119 ;  /* 0x0000001fff867819 */ /* 0x000fc60000011477 */
[----:B------:R-:W-:Y:S02]  /*11c0*/  IMAD.IADD R43, R11, 0x1, R0 ;  /* 0x000000010b2b7824 */ /* 0x000fe400078e0200 */
[----:B------:R-:W-:Y:S01]  /*11d0*/  IMAD.IADD R31, R0, 0x1, R5 ;  /* 0x00000001001f7824 */ /* 0x000fe200078e0205 */
[----:B------:R-:W-:Y:S01]  /*11e0*/  SHF.R.S32.HI R5, RZ, 0x1f, R22 ;  /* 0x0000001fff057819 */ /* 0x000fe20000011416 */
[----:B------:R-:W-:Y:S01]  /*11f0*/  IMAD.IADD R45, R3, 0x1, R16 ;  /* 0x00000001032d7824 */ /* 0x000fe200078e0210 */
[----:B------:R-:W-:Y:S01]  /*1200*/  @!PT LDS RZ, [RZ] ;  /* 0x00000000fffff984 */ /* 0x000fe20000000800 */
[----:B------:R-:W-:Y:S01]  /*1210*/  @!PT LDS RZ, [RZ] ;  /* 0x00000000fffff984 */ /* 0x000fe20000000800 */
[----:B------:R-:W-:Y:S01]  /*1220*/  @!PT LDS RZ, [RZ] ;  /* 0x00000000fffff984 */ /* 0x000fe20000000800 */
[----:B------:R1:W-:Y:S01]  /*1230*/  @P1 LDGSTS.E.BYPASS.LTC128B.128 [R85+0x3100], [R14.64], !P5 ;  /* 0x031000000e551fae */ /* 0x0003e2000e901d46 */
[----:B------:R-:W-:Y:S01]  /*1240*/  IMAD.MOV.U32 R44, RZ, RZ, R2 ;  /* 0x000000ffff2c7224 */ /* 0x000fe200078e0002 */
[----:B------:R-:W-:Y:S01]  /*1250*/  LEA.HI R22, R5, R22, RZ, 0x4 ;  /* 0x0000001605167211 */ /* 0x000fe200078f20ff */
[----:B------:R-:W-:Y:S01]  /*1260*/  IMAD R0, R24, c[0x0][0x268], RZ ;  /* 0x00009a0018007a24 */ /* 0x000fe200078e02ff */
[----:B------:R1:W-:Y:S01]  /*1270*/  @P1 LDGSTS.E.BYPASS.LTC128B.128 [R85+0x4100], [R14.64+0x40], !P4 ;  /* 0x041000400e551fae */ /* 0x0003e2000e101d46 */
[----:B------:R-:W-:-:S03]  /*1280*/  IMAD.WIDE.U32 R2, R51, c[0x0][0x260], R6 ;  /* 0x0000980033027a25 */ /* 0x000fc600078e0006 */
[----:B------:R1:W-:Y:S01]  /*1290*/  @P1 LDGSTS.E.BYPASS.LTC128B.128 [R85+0x5100], [R14.64+0x80], !P3 ;  /* 0x051000800e551fae */ /* 0x0003e2000d901d46 */
[----:B------:R-:W-:Y:S01]  /*12a0*/  IMAD.IADD R33, R16, 0x1, R9 ;  /* 0x0000000110217824 */ /* 0x000fe200078e0209 */
[----:B------:R-:W-:Y:S01]  /*12b0*/  LEA.HI R9, R4, R21, RZ, 0x4 ;  /* 0x0000001504097211 */ /* 0x000fe200078f20ff */
[----:B------:R-:W-:Y:S01]  /*12c0*/  IMAD R101, R23, c[0x0][0x26c], R0 ;  /* 0x00009b0017657a24 */ /* 0x000fe200078e0200 */
[----:B------:R-:W-:Y:S01]  /*12d0*/  SEL R0, RZ, c[0x0][0x27c], !P2 ;  /* 0x00009f00ff007a07 */ /* 0x000fe20005000000 */
[----:B------:R-:W-:Y:S01]  /*12e0*/  IMAD.IADD R4, R38, 0x1, R29 ;  /* 0x0000000126047824 */ /* 0x000fe200078e021d */
[----:B------:R-:W-:Y:S01]  /*12f0*/  LOP3.LUT P2, RZ, R40, 0x2, RZ, 0xc0, !PT ;  /* 0x0000000228ff7812 */ /* 0x000fe2000784c0ff */
[----:B------:R-:W-:Y:S01]  /*1300*/  IMAD.IADD R3, R3, 0x1, R19 ;  /* 0x0000000103037824 */ /* 0x000fe200078e0213 */
[----:B------:R-:W-:Y:S01]  /*1310*/  IADD3 R38, R34, 0x18, RZ ;  /* 0x0000001822267810 */ /* 0x000fe20007ffe0ff */
[----:B------:R-:W-:Y:S01]  /*1320*/  IMAD.SHL.U32 R6, R40, 0x40, RZ ;  /* 0x0000004028067824 */ /* 0x000fe200078e00ff */
[----:B------:R-:W-:Y:S01]  /*1330*/  SHF.R.S32.HI R5, RZ, 0x1f, R4 ;  /* 0x0000001fff057819 */ /* 0x000fe20000011404 */
[----:B------:R-:W-:Y:S01]  /*1340*/  IMAD.WIDE.U32 R98, R23, c[0x0][0x268], R2 ;  /* 0x00009a0017627a25 */ /* 0x000fe200078e0002 */
[----:B------:R-:W-:-:S02]  /*1350*/  IADD3 R40, R34, 0x28, RZ ;  /* 0x0000002822287810 */ /* 0x000fc40007ffe0ff */
[CC--:B------:R-:W-:Y:S01]  /*1360*/  LEA.HI R21, R5.reuse, R4.reuse, RZ, 0x3 ;  /* 0x0000000405157211 */ /* 0x0c0fe200078f18ff */
[----:B------:R-:W-:Y:S01]  /*1370*/  IMAD.IADD R3, R0, 0x1, R28 ;  /* 0x0000000100037824 */ /* 0x000fe200078e021c */
[----:B------:R-:W-:Y:S01]  /*1380*/  LEA.HI R5, R5, R4, RZ, 0x5 ;  /* 0x0000000405057211 */ /* 0x000fe200078f28ff */
[----:B------:R-:W-:Y:S01]  /*1390*/  IMAD.MOV.U32 R42, RZ, RZ, R10 ;  /* 0x000000ffff2a7224 */ /* 0x000fe200078e000a */
[----:B------:R-:W-:Y:S01]  /*13a0*/  LOP3.LUT R0, R6, 0xc0, RZ, 0xc0, !PT ;  /* 0x000000c006007812 */ /* 0x000fe200078ec0ff */
[----:B------:R-:W-:Y:S01]  /*13b0*/  IMAD.SHL.U32 R6, R39, 0x40, RZ ;  /* 0x0000004027067824 */ /* 0x000fe200078e00ff */
[----:B------:R-:W-:Y:S01]  /*13c0*/  SHF.R.S32.HI R4, RZ, 0x1f, R3 ;  /* 0x0000001fff047819 */ /* 0x000fe20000011403 */
[----:B------:R-:W-:Y:S01]  /*13d0*/  IMAD.MOV.U32 R32, RZ, RZ, R8 ;  /* 0x000000ffff207224 */ /* 0x000fe200078e0008 */
[----:B------:R-:W-:Y:S01]  /*13e0*/  SHF.R.U32.HI R2, RZ, 0x3, R0 ;  /* 0x00000003ff027819 */ /* 0x000fe20000011600 */
[----:B------:R-:W-:Y:S01]  /*13f0*/  IMAD R17, R171, c[0x0][0x210], RZ ;  /* 0x00008400ab117a24 */ /* 0x000fe200078e02ff */
[CC--:B------:R-:W-:Y:S01]  /*1400*/  LEA.HI R19, R4.reuse, R3.reuse, RZ, 0x3 ;  /* 0x0000000304137211 */ /* 0x0c0fe200078f18ff */
[----:B------:R-:W-:Y:S01]  /*1410*/  IMAD.WIDE.U32 R12, R51, c[0x0][0x210], R26 ;  /* 0x00008400330c7a25 */ /* 0x000fe200078e001a */
[----:B------:R-:W-:-:S02]  /*1420*/  LEA.HI R3, R4, R3, RZ, 0x5 ;  /* 0x0000000304037211 */ /* 0x000fc400078f28ff */
[C---:B------:R-:W-:Y:S01]  /*1430*/  LOP3.LUT R7, R0.reuse, 0x18, R25, 0xf8, !PT ;  /* 0x0000001800077812 */ /* 0x040fe200078ef819 */
[----:B------:R-:W-:Y:S01]  /*1440*/  IMAD.SHL.U32 R4, R5, 0x40, RZ ;  /* 0x0000004005047824 */ /* 0x000fe200078e00ff */
[----:B------:R-:W-:Y:S01]  /*1450*/  LOP3.LUT R5, R0, 0x18, R21, 0xf8, !PT ;  /* 0x0000001800057812 */ /* 0x000fe200078ef815 */
[----:B------:R-:W-:Y:S01]  /*1460*/  IMAD.SHL.U32 R3, R3, 0x40, RZ ;  /* 0x0000004003037824 */ /* 0x000fe200078e00ff */
[----:B------:R-:W-:Y:S01]  /*1470*/  LOP3.LUT R10, R6, 0x7ffff800, RZ, 0xc0, !PT ;  /* 0x7ffff800060a7812 */ /* 0x000fe200078ec0ff */
[----:B------:R-:W-:Y:S01]  /*1480*/  IMAD R17, R51, c[0x0][0x214], R17 ;  /* 0x0000850033117a24 */ /* 0x000fe200078e0211 */
[-C--:B------:R-:W-:Y:S01]  /*1490*/  LOP3.LUT R8, R7, R2.reuse, RZ, 0x3c, !PT ;  /* 0x0000000207087212 */ /* 0x080fe200078e3cff */
[----:B------:R-:W-:Y:S01]  /*14a0*/  IMAD.MOV.U32 R16, RZ, RZ, R12 ;  /* 0x000000ffff107224 */ /* 0x000fe200078e000c */
[----:B------:R-:W-:Y:S01]  /*14b0*/  LOP3.LUT R6, R0, 0x18, R19, 0xf8, !PT ;  /* 0x0000001800067812 */ /* 0x000fe200078ef813 */
[----:B------:R-:W-:Y:S01]  /*14c0*/  IMAD.IADD R17, R13, 0x1, R17 ;  /* 0x000000010d117824 */ /* 0x000fe200078e0211 */
[----:B------:R-:W-:Y:S01]  /*14d0*/  LOP3.LUT R7, R4, 0x7ffff800, RZ, 0xc0, !PT ;  /* 0x7ffff80004077812 */ /* 0x000fe200078ec0ff */
[----:B------:R-:W-:Y:S01]  /*14e0*/  IMAD.WIDE.U32 R88, R48, c[0x0][0x1f0], R88 ;  /* 0x00007c0030587a25 */ /* 0x000fe200078e0058 */
[----:B------:R-:W-:-:S02]  /*14f0*/  LOP3.LUT R5, R5, R2, RZ, 0x3c, !PT ;  /* 0x0000000205057212 */ /* 0x000fc400078e3cff */
[----:B------:R-:W-:Y:S01]  /*1500*/  LOP3.LUT R4, R3, 0x7ffff800, RZ, 0xc0, !PT ;  /* 0x7ffff80003047812 */ /* 0x000fe200078ec0ff */
[----:B------:R-:W-:Y:S01]  /*1510*/  IMAD.WIDE.U32 R114, R48, c[0x0][0x218], R16 ;  /* 0x0000860030727a25 */ /* 0x000fe200078e0010 */
[----:B------:R-:W-:Y:S02]  /*1520*/  LOP3.LUT R3, R6, R2, RZ, 0x3c, !PT ;  /* 0x0000000206037212 */ /* 0x000fe400078e3cff */
[----:B------:R-:W-:Y:S01]  /*1530*/  IADD3 R130, R5, R7, R20 ;  /* 0x0000000705827210 */ /* 0x000fe20007ffe014 */
[----:B-----5:R-:W-:Y:S01]  /*1540*/  IMAD.WIDE.U32 R112, R149, c[0x0][0x280], R44 ;  /* 0x0000a00095707a25 */ /* 0x020fe200078e002c */
[----:B------:R-:W-:Y:S02]  /*1550*/  SHF.R.S32.HI R5, RZ, 0x4, R46 ;  /* 0x00000004ff057819 */ /* 0x000fe4000001142e */
[----:B------:R-:W-:Y:S01]  /*1560*/  IADD3 R129, R3, R4, R20 ;  /* 0x0000000403817210 */ /* 0x000fe20007ffe014 */
[----:B------:R-:W-:Y:S01]  /*1570*/  IMAD.WIDE.U32 R110, R149, c[0x0][0x280], R32 ;  /* 0x0000a000956e7a25 */ /* 0x000fe200078e0020 */
[----:B------:R-:W-:-:S02]  /*1580*/  SHF.R.S32.HI R4, RZ, 0x4, R22 ;  /* 0x00000004ff047819 */ /* 0x000fc40000011416 */
[----:B------:R-:W-:Y:S01]  /*1590*/  LEA.HI.SX32 R5, R25, R5, 0x1d ;  /* 0x0000000519057211 */ /* 0x000fe200078feaff */
[----:B------:R-:W-:Y:S01]  /*15a0*/  IMAD.WIDE.U32 R108, R149, c[0x0][0x290], R42 ;  /* 0x0000a400956c7a25 */ /* 0x000fe200078e002a */
[----:B------:R-:W-:Y:S02]  /*15b0*/  SHF.R.S32.HI R3, RZ, 0x4, R9 ;  /* 0x00000004ff037819 */ /* 0x000fe40000011409 */
[----:B------:R-:W-:Y:S01]  /*15c0*/  LEA.HI.SX32 R4, R21, R4, 0x1d ;  /* 0x0000000415047211 */ /* 0x000fe200078feaff */
[----:B------:R-:W-:Y:S01]  /*15d0*/  IMAD.SHL.U32 R100, R5, 0x8, RZ ;  /* 0x0000000805647824 */ /* 0x000fe200078e00ff */
[----:B------:R-:W-:Y:S01]  /*15e0*/  SHF.R.S32.HI R6, RZ, 0x1f, R5 ;  /* 0x0000001fff067819 */ /* 0x000fe20000011405 */
[----:B------:R-:W-:Y:S01]  /*15f0*/  IMAD.WIDE.U32 R106, R149, c[0x0][0x290], R30 ;  /* 0x0000a400956a7a25 */ /* 0x000fe200078e001e */
[----:B------:R-:W-:Y:S02]  /*1600*/  LEA.HI.SX32 R3, R19, R3, 0x1d ;  /* 0x0000000313037211 */ /* 0x000fe400078feaff */
[----:B------:R-:W-:Y:S01]  /*1610*/  LEA.HI R11, R6, R5, RZ, 0x2 ;  /* 0x00000005060b7211 */ /* 0x000fe200078f10ff */
[----:B------:R-:W-:Y:S01]  /*1620*/  IMAD.SHL.U32 R97, R4, 0x8, RZ ;  /* 0x0000000804617824 */ /* 0x000fe200078e00ff */
[----:B------:R-:W-:Y:S01]  /*1630*/  SHF.R.S32.HI R6, RZ, 0x1f, R3 ;  /* 0x0000001fff067819 */ /* 0x000fe20000011403 */
[----:B------:R-:W-:Y:S01]  /*1640*/  IMAD.SHL.U32 R102, R3, 0x8, RZ ;  /* 0x0000000803667824 */ /* 0x000fe200078e00ff */
[----:B------:R-:W-:Y:S01]  /*1650*/  SHF.R.S32.HI R7, RZ, 0x1f, R4 ;  /* 0x0000001fff077819 */ /* 0x000fe20000011404 */
[----:B------:R-:W-:Y:S01]  /*1660*/  IMAD.IADD R101, R99, 0x1, R101 ;  /* 0x0000000163657824 */ /* 0x000fe200078e0265 */
[----:B------:R-:W-:Y:S01]  /*1670*/  LEA.HI R6, R6, R3, RZ, 0x2 ;  /* 0x0000000306067211 */ /* 0x000fe200078f10ff */
[----:B------:R-:W-:Y:S01]  /*1680*/  IMAD.SHL.U32 R130, R130, 0x2, RZ ;  /* 0x0000000282827824 */ /* 0x000fe200078e00ff */
[----:B------:R-:W-:Y:S01]  /*1690*/  IADD3 R131, R8, R10, R20 ;  /* 0x0000000a08837210 */ /* 0x000fe20007ffe014 */
[----:B------:R-:W-:Y:S01]  /*16a0*/  IMAD.SHL.U32 R129, R129, 0x2, RZ ;  /* 0x0000000281817824 */ /* 0x000fe200078e00ff */
[----:B------:R-:W-:Y:S01]  /*16b0*/  LEA.HI R7, R7, R4, RZ, 0x2 ;  /* 0x0000000407077211 */ /* 0x000fe200078f10ff */
[----:B------:R-:W-:Y:S01]  /*16c0*/  IMAD.SHL.U32 R6, R6, 0x200, RZ ;  /* 0x0000020006067824 */ /* 0x000fe200078e00ff */
[----:B------:R-:W-:Y:S01]  /*16d0*/  LOP3.LUT R3, R0, 0x18, R97, 0xf8, !PT ;  /* 0x0000001800037812 */ /* 0x000fe200078ef861 */
[----:B------:R-:W-:Y:S01]  /*16e0*/  IMAD.SHL.U32 R131, R131, 0x2, RZ ;  /* 0x0000000283837824 */ /* 0x000fe200078e00ff */
[----:B------:R-:W-:-:S02]  /*16f0*/  @P0 IADD3 R8, P1, R161, R18, RZ ;  /* 0x00000012a1080210 */ /* 0x000fc40007f3e0ff */
[C---:B------:R-:W-:Y:S02]  /*1700*/  LOP3.LUT R4, R0.reuse, 0x8, R26, 0xf8, !PT ;  /* 0x0000000800047812 */ /* 0x040fe400078ef81a */
[C---:B------:R-:W-:Y:S02]  /*1710*/  LOP3.LUT R5, R0.reuse, 0x18, R100, 0xf8, !PT ;  /* 0x0000001800057812 */ /* 0x040fe400078ef864 */
[----:B------:R-:W-:Y:S02]  /*1720*/  LOP3.LUT R0, R0, 0x18, R102, 0xf8, !PT ;  /* 0x0000001800007812 */ /* 0x000fe400078ef866 */
[-C--:B------:R-:W-:Y:S01]  /*1730*/  LOP3.LUT R10, R3, R2.reuse, RZ, 0x3c, !PT ;  /* 0x00000002030a7212 */ /* 0x080fe200078e3cff */
[----:B------:R-:W-:Y:S01]  /*1740*/  IMAD.SHL.U32 R3, R11, 0x200, RZ ;  /* 0x000002000b037824 */ /* 0x000fe200078e00ff */
[-C--:B------:R-:W-:Y:S01]  /*1750*/  LOP3.LUT R12, R5, R2.reuse, RZ, 0x3c, !PT ;  /* 0x00000002050c7212 */ /* 0x080fe200078e3cff */
[----:B------:R-:W-:Y:S01]  /*1760*/  @P0 IMAD.X R5, R156, 0x1, R41, P1 ;  /* 0x000000019c050824 */ /* 0x000fe200008e0629 */
[----:B------:R-:W-:-:S02]  /*1770*/  LOP3.LUT R13, R4, R2, RZ, 0x3c, !PT ;  /* 0x00000002040d7212 */ /* 0x000fc400078e3cff */
[----:B------:R-:W-:Y:S01]  /*1780*/  LOP3.LUT R9, R0, R2, RZ, 0x3c, !PT ;  /* 0x0000000200097212 */ /* 0x000fe200078e3cff */
[----:B------:R-:W-:Y:S01]  /*1790*/  IMAD.SHL.U32 R0, R7, 0x200, RZ ;  /* 0x0000020007007824 */ /* 0x000fe200078e00ff */
[----:B------:R-:W-:Y:S01]  /*17a0*/  @P0 LEA R2, P1, R8, c[0x0][0x220], 0x1 ;  /* 0x0000880008020a11 */ /* 0x000fe200078208ff */
[----:B------:R-:W-:Y:S01]  /*17b0*/  IMAD.IADD R13, R20, 0x1, R13 ;  /* 0x00000001140d7824 */ /* 0x000fe200078e020d */
[----:B------:R-:W-:Y:S02]  /*17c0*/  LOP3.LUT R7, R3, 0x7ffff800, RZ, 0xc0, !PT ;  /* 0x7ffff80003077812 */ /* 0x000fe400078ec0ff */
[----:B------:R-:W-:Y:S02]  /*17d0*/  @P0 LEA.HI.X R3, R8, c[0x0][0x224], R5, 0x1, P1 ;  /* 0x0000890008030a11 */ /* 0x000fe400008f0c05 */
[----:B------:R-:W-:Y:S02]  /*17e0*/  LOP3.LUT R4, R0, 0x7ffff800, RZ, 0xc0, !PT ;  /* 0x7ffff80000047812 */ /* 0x000fe400078ec0ff */
[----:B------:R-:W-:Y:S01]  /*17f0*/  LOP3.LUT R0, R6, 0x7ffff800, RZ, 0xc0, !PT ;  /* 0x7ffff80006007812 */ /* 0x000fe200078ec0ff */
[----:B------:R2:W-:Y:S01]  /*1800*/  @P0 LDGSTS.E.BYPASS.LTC128B.128 [R85+0x3900], [R2.64], !P5 ;  /* 0x0390000002550fae */ /* 0x0005e2000e901d46 */
[----:B------:R-:W-:-:S02]  /*1810*/  IADD3 R10, R10, R4, R20 ;  /* 0x000000040a0a7210 */ /* 0x000fc40007ffe014 */
[--C-:B------:R-:W-:Y:S01]  /*1820*/  IADD3 R9, R9, R0, R20.reuse ;  /* 0x0000000009097210 */ /* 0x100fe20007ffe014 */
[----:B------:R2:W-:Y:S01]  /*1830*/  @P0 LDGSTS.E.BYPASS.LTC128B.128 [R85+0x4900], [R2.64+0x40], !P4 ;  /* 0x0490004002550fae */ /* 0x0005e2000e101d46 */
[----:B------:R-:W-:Y:S01]  /*1840*/  IMAD R0, R47, c[0x0][0x218], RZ ;  /* 0x000086002f007a24 */ /* 0x000fe200078e02ff */
[----:B------:R-:W-:Y:S01]  /*1850*/  IADD3 R7, R12, R7, R20 ;  /* 0x000000070c077210 */ /* 0x000fe20007ffe014 */
[----:B------:R-:W-:Y:S01]  /*1860*/  IMAD.SHL.U32 R122, R10, 0x2, RZ ;  /* 0x000000020a7a7824 */ /* 0x000fe200078e00ff */
[----:B------:R2:W-:Y:S01]  /*1870*/  @P0 LDGSTS.E.BYPASS.LTC128B.128 [R85+0x5900], [R2.64+0x80], !P3 ;  /* 0x0590008002550fae */ /* 0x0005e2000d901d46 */
[----:B------:R-:W-:Y:S01]  /*1880*/  IMAD R4, R48, c[0x0][0x21c], R0 ;  /* 0x0000870030047a24 */ /* 0x000fe200078e0200 */
[----:B------:R-:W-:Y:S01]  /*1890*/  SHF.R.S32.HI R0, RZ, 0x1f, R149 ;  /* 0x0000001fff007819 */ /* 0x000fe20000011495 */
[----:B------:R-:W-:Y:S01]  /*18a0*/  IMAD.SHL.U32 R123, R7, 0x2, RZ ;  /* 0x00000002077b7824 */ /* 0x000fe200078e00ff */
[----:B------:R-:W0:Y:S01]  /*18b0*/  LDGDEPBAR ;  /* 0x00000000000079af */ /* 0x000e220000000000 */
[----:B------:R-:W-:Y:S01]  /*18c0*/  IADD3 R141, P0, R49, R92, RZ ;  /* 0x0000005c318d7210 */ /* 0x000fe20007f1e0ff */
[----:B------:R-:W-:Y:S01]  /*18d0*/  IMAD.IADD R132, R115, 0x1, R4 ;  /* 0x0000000173847824 */ /* 0x000fe200078e0204 */
[----:B------:R-:W-:Y:S01]  /*18e0*/  LEA R86, R13, 0x100, 0x1 ;  /* 0x000001000d567811 */ /* 0x000fe200078e08ff */
[----:B------:R-:W-:Y:S01]  /*18f0*/  IMAD.SHL.U32 R121, R9, 0x2, RZ ;  /* 0x0000000209797824 */ /* 0x000fe200078e00ff */
[----:B------:R-:W-:Y:S01]  /*1900*/  LOP3.LUT R118, R21, 0xfffffff8, RZ, 0xc0, !PT ;  /* 0xfffffff815767812 */ /* 0x000fe200078ec0ff */
[----:B------:R-:W-:Y:S01]  /*1910*/  IMAD.X R140, R140, 0x1, R50, P0 ;  /* 0x000000018c8c7824 */ /* 0x000fe200000e0632 */
[----:B------:R-:W-:-:S02]  /*1920*/  IADD3 R139, P1, P0, R88, R146, R26 ;  /* 0x00000092588b7210 */ /* 0x000fc4000783e01a */
[----:B------:R-:W-:Y:S02]  /*1930*/  LOP3.LUT R103, R19, 0xfffffff8, RZ, 0xc0, !PT ;  /* 0xfffffff813677812 */ /* 0x000fe400078ec0ff */
[----:B------:R-:W-:Y:S02]  /*1940*/  IADD3 R87, R86, 0x20, RZ ;  /* 0x0000002056577810 */ /* 0x000fe40007ffe0ff */
[----:B------:R-:W-:Y:S02]  /*1950*/  IADD3 R39, R34, 0x8, RZ ;  /* 0x0000000822277810 */ /* 0x000fe40007ffe0ff */
[----:B------:R-:W-:Y:S02]  /*1960*/  SHF.R.S32.HI R126, RZ, 0x1f, R100 ;  /* 0x0000001fff7e7819 */ /* 0x000fe40000011464 */
[----:B------:R-:W-:Y:S02]  /*1970*/  SHF.R.S32.HI R128, RZ, 0x1f, R118 ;  /* 0x0000001fff807819 */ /* 0x000fe40000011476 */
[----:B------:R-:W-:-:S02]  /*1980*/  SHF.R.S32.HI R127, RZ, 0x1f, R103 ;  /* 0x0000001fff7f7819 */ /* 0x000fc40000011467 */
[----:B------:R-:W-:Y:S01]  /*1990*/  @P2 IADD3 R87, R86, -0x20, RZ ;  /* 0xffffffe056572810 */ /* 0x000fe20007ffe0ff */
[----:B--2---:R-:W-:Y:S01]  /*19a0*/  IMAD R2, R47, c[0x0][0x1f0], RZ ;  /* 0x00007c002f027a24 */ /* 0x004fe200078e02ff */
[----:B------:R-:W-:Y:S02]  /*19b0*/  SHF.R.S32.HI R125, RZ, 0x1f, R97 ;  /* 0x0000001fff7d7819 */ /* 0x000fe40000011461 */
[----:B------:R-:W-:Y:S01]  /*19c0*/  SHF.R.S32.HI R124, RZ, 0x1f, R102 ;  /* 0x0000001fff7c7819 */ /* 0x000fe20000011466 */
[----:B------:R-:W-:Y:S02]  /*19d0*/  IMAD R3, R48, c[0x0][0x1f4], R2 ;  /* 0x00007d0030037a24 */ /* 0x000fe400078e0202 */
[----:B------:R-:W-:Y:S02]  /*19e0*/  IMAD R2, R50, c[0x0][0x1e0], RZ ;  /* 0x0000780032027a24 */ /* 0x000fe400078e02ff */
[----:B------:R-:W-:Y:S02]  /*19f0*/  IMAD.IADD R90, R89, 0x1, R3 ;  /* 0x00000001595a7824 */ /* 0x000fe400078e0203 */
[----:B------:R-:W-:-:S04]  /*1a00*/  IMAD R2, R92, c[0x0][0x1e4], R2 ;  /* 0x000079005c027a24 */ /* 0x000fc800078e0202 */
[----:B------:R-:W-:Y:S02]  /*1a10*/  IMAD.IADD R120, R147, 0x1, R2 ;  /* 0x0000000193787824 */ /* 0x000fe400078e0202 */
[C---:B------:R-:W-:Y:S02]  /*1a20*/  IMAD R2, R0.reuse, c[0x0][0x280], RZ ;  /* 0x0000a00000027a24 */ /* 0x040fe400078e02ff */
[----:B------:R-:W-:Y:S01]  /*1a30*/  IMAD R0, R0, c[0x0][0x290], RZ ;  /* 0x0000a40000007a24 */ /* 0x000fe200078e02ff */
[----:B------:R-:W-:Y:S01]  /*1a40*/  IADD3.X R138, R90, R120, R27, P1, P0 ;  /* 0x000000785a8a7210 */ /* 0x000fe20000fe041b */
[C---:B------:R-:W-:Y:S02]  /*1a50*/  IMAD R2, R149.reuse, c[0x0][0x284], R2 ;  /* 0x0000a10095027a24 */ /* 0x040fe400078e0202 */
[----:B------:R-:W-:Y:S02]  /*1a60*/  IMAD R0, R149, c[0x0][0x294], R0 ;  /* 0x0000a50095007a24 */ /* 0x000fe400078e0200 */
[----:B------:R-:W-:-:S02]  /*1a70*/  IMAD.IADD R137, R113, 0x1, R2 ;  /* 0x0000000171897824 */ /* 0x000fc400078e0202 */
[----:B------:R-:W-:Y:S02]  /*1a80*/  IMAD.IADD R135, R2, 0x1, R111 ;  /* 0x0000000102877824 */ /* 0x000fe400078e026f */
[----:B------:R-:W-:Y:S02]  /*1a90*/  IMAD.IADD R136, R109, 0x1, R0 ;  /* 0x000000016d887824 */ /* 0x000fe400078e0200 */
[----:B------:R-:W-:Y:S01]  /*1aa0*/  IMAD.IADD R133, R0, 0x1, R107 ;  /* 0x0000000100857824 */ /* 0x000fe200078e026b */
[----:B-1----:R-:W-:Y:S06]  /*1ab0*/  BAR.SYNC.DEFER_BLOCKING 0x0 ;  /* 0x0000000000007b1d */ /* 0x002fec0000010000 */
.L_x_84:
[-C--:B------:R-:W-:Y:S01]  /*1ac0*/  IMAD R0, R154, R78.reuse, RZ ;  /* 0x0000004e9a007224 */ /* 0x080fe200078e02ff */
[----:B------:R-:W-:Y:S01]  /*1ad0*/  SHF.R.S32.HI R91, RZ, 0x1f, R78 ;  /* 0x0000001fff5b7819 */ /* 0x000fe2000001144e */
[----:B------:R-:W-:Y:S01]  /*1ae0*/  IMAD.WIDE.U32 R10, R159, R78, RZ ;  /* 0x0000004e9f0a7225 */ /* 0x000fe200078e00ff */
[----:B------:R-:W-:Y:S04]  /*1af0*/  DEPBAR.LE SB0, 0x0 ;  /* 0x000080000000791a */ /* 0x000fe80000000000 */
[----:B------:R-:W-:Y:S01]  /*1b00*/  BAR.SYNC.DEFER_BLOCKING 0x0 ;  /* 0x0000000000007b1d */ /* 0x000fe20000010000 */
[----:B------:R-:W-:Y:S01]  /*1b10*/  ISETP.GE.AND P2, PT, R163, 0x1, PT ;  /* 0x00000001a300780c */ /* 0x000fe20003f46270 */
[----:B-1----:R-:W-:Y:S01]  /*1b20*/  IMAD R2, R91, R159, R0 ;  /* 0x0000009f5b027224 */ /* 0x002fe200078e0200 */
[----:B------:R-:W-:Y:S03]  /*1b30*/  IADD3 R0, P1, R139, R10, RZ ;  /* 0x0000000a8b007210 */ /* 0x000fe60007f3e0ff */
[----:B------:R-:W-:Y:S01]  /*1b40*/  IMAD.IADD R16, R11, 0x1, R2 ;  /* 0x000000010b107824 */ /* 0x000fe200078e0202 */
[----:B------:R-:W-:Y:S03]  /*1b50*/  LEA R60, P0, R0, c[0x0][0x1c8], 0x1 ;  /* 0x00007200003c7a11 */ /* 0x000fe600078008ff */
[----:B------:R-:W-:Y:S05]  /*1b60*/  IMAD.X R2, R16, 0x1, R138, P1 ;  /* 0x0000000110027824 */ /* 0x000fea00008e068a */
[----:B------:R-:W-:Y:S01]  /*1b70*/  LEA.HI.X R61, R0, c[0x0][0x1cc], R2, 0x1, P0 ;  /* 0x00007300003d7a11 */ /* 0x000fe200000f0c02 */
[----:B------:R-:W-:Y:S01]  /*1b80*/  BSSY B1, `(.L_x_60) ;  /* 0x000036b000017945 */ /* 0x000fe20003800000 */
[----:B------:R-:W-:-:S05]  /*1b90*/  @!P2 BRA `(.L_x_61) ;  /* 0x000035300000a947 */ /* 0x000fca0003800000 */
[-C--:B------:R-:W-:Y:S02]  /*1ba0*/  IMAD R2, R151, R78.reuse, RZ ;  /* 0x0000004e97027224 */ /* 0x080fe400078e02ff */
[-C--:B------:R-:W-:Y:S02]  /*1bb0*/  IMAD R0, R152, R78.reuse, RZ ;  /* 0x0000004e98007224 */ /* 0x080fe400078e02ff */
[----:B------:R-:W-:Y:S02]  /*1bc0*/  IMAD R4, R78, -0x40, R96 ;  /* 0xffffffc04e047824 */ /* 0x000fe400078e0260 */
[-C--:B------:R-:W-:Y:S04]  /*1bd0*/  IMAD.WIDE.U32 R8, R160, R78.reuse, RZ ;  /* 0x0000004ea0087225 */ /* 0x080fe800078e00ff */
[----:B------:R-:W-:Y:S04]  /*1be0*/  IMAD.WIDE.U32 R24, R158, R78, RZ ;  /* 0x0000004e9e187225 */ /* 0x000fe800078e00ff */
[C---:B------:R-:W-:Y:S02]  /*1bf0*/  IMAD R3, R91.reuse, R160, R2 ;  /* 0x000000a05b037224 */ /* 0x040fe400078e0202 */
[----:B------:R-:W-:Y:S01]  /*1c00*/  IMAD R2, R91, R158, R0 ;  /* 0x0000009e5b027224 */ /* 0x000fe200078e0200 */
[----:B------:R-:W-:Y:S02]  /*1c10*/  IMNMX R0, R4, 0x40, PT ;  /* 0x0000004004007817 */ /* 0x000fe40003800200 */
[----:B------:R-:W-:Y:S02]  /*1c20*/  IADD3 R30, R9, R3, RZ ;  /* 0x00000003091e7210 */ /* 0x000fe40007ffe0ff */
[----:B------:R-:W-:Y:S01]  /*1c30*/  IADD3 R31, R25, R2, RZ ;  /* 0x00000002191f7210 */ /* 0x000fe20007ffe0ff */
[----:B------:R-:W-:-:S05]  /*1c40*/  @!P6 BRA `(.L_x_62) ;  /* 0x00001a200000e947 */ /* 0x000fca0003800000 */
[----:B------:R-:W-:Y:S01]  /*1c50*/  ISETP.GE.AND P1, PT, R92, R0, PT ;  /* 0x000000005c00720c */ /* 0x000fe20003f26270 */
[----:B------:R-:W-:Y:S01]  /*1c60*/  BSSY B0, `(.L_x_63) ;  /* 0x0000034000007945 */ /* 0x000fe20003800000 */
[----:B------:R-:W-:Y:S01]  /*1c70*/  CS2R R52, SRZ ;  /* 0x0000000000347805 */ /* 0x000fe2000001ff00 */
        /* <DEDUP_REMOVED lines=11> */
[----:B------:R-:W-:-:S05]  /*1d30*/  @P1 BRA `(.L_x_64) ;  /* 0x0000026000001947 */ /* 0x000fca0003800000 */
[----:B------:R-:W-:Y:S01]  /*1d40*/  IADD3 R0, P0, R112, R8, RZ ;  /* 0x0000000870007210 */ /* 0x000fe20007f1e0ff */
[----:B------:R-:W-:Y:S01]  /*1d50*/  CS2R R32, SRZ ;  /* 0x0000000000207805 */ /* 0x000fe2000001ff00 */
[----:B------:R-:W-:Y:S01]  /*1d60*/  CS2R R44, SRZ ;  /* 0x00000000002c7805 */ /* 0x000fe2000001ff00 */
[----:B------:R-:W-:Y:S01]  /*1d70*/  CS2R R12, SRZ ;  /* 0x00000000000c7805 */ /* 0x000fe2000001ff00 */
[----:B------:R-:W-:Y:S01]  /*1d80*/  CS2R R46, SRZ ;  /* 0x00000000002e7805 */ /* 0x000fe2000001ff00 */
[----:B------:R-:W-:Y:S01]  /*1d90*/  IMAD.X R3, R30, 0x1, R137, P0 ;  /* 0x000000011e037824 */ /* 0x000fe200000e0689 */
[----:B------:R-:W-:Y:S01]  /*1da0*/  IADD3 R2, P0, R108, R24, RZ ;  /* 0x000000186c027210 */ /* 0x000fe20007f1e0ff */
[----:B------:R-:W-:Y:S01]  /*1db0*/  CS2R R14, SRZ ;  /* 0x00000000000e7805 */ /* 0x000fe2000001ff00 */
[----:B------:R-:W-:Y:S01]  /*1dc0*/  CS2R R48, SRZ ;  /* 0x0000000000307805 */ /* 0x000fe2000001ff00 */
[----:B------:R-:W-:Y:S01]  /*1dd0*/  CS2R R16, SRZ ;  /* 0x0000000000107805 */ /* 0x000fe2000001ff00 */
[----:B------:R-:W-:Y:S01]  /*1de0*/  CS2R R50, SRZ ;  /* 0x0000000000327805 */ /* 0x000fe2000001ff00 */
[----:B------:R-:W-:Y:S01]  /*1df0*/  IMAD.X R5, R31, 0x1, R136, P0 ;  /* 0x000000011f057824 */ /* 0x000fe200000e0688 */
[C---:B------:R-:W-:Y:S01]  /*1e00*/  LEA R6, P0, R0.reuse, c[0x0][0x270], 0x1 ;  /* 0x00009c0000067a11 */ /* 0x040fe200078008ff */
[----:B------:R-:W-:Y:S01]  /*1e10*/  CS2R R18, SRZ ;  /* 0x0000000000127805 */ /* 0x000fe2000001ff00 */
[----:B------:R-:W-:Y:S01]  /*1e20*/  CS2R R52, SRZ ;  /* 0x0000000000347805 */ /* 0x000fe2000001ff00 */
[----:B------:R-:W-:Y:S01]  /*1e30*/  CS2R R20, SRZ ;  /* 0x0000000000147805 */ /* 0x000fe2000001ff00 */
[----:B------:R-:W-:Y:S02]  /*1e40*/  LEA.HI.X R7, R0, c[0x0][0x274], R3, 0x1, P0 ;  /* 0x00009d0000077a11 */ /* 0x000fe400000f0c03 */
[C---:B------:R-:W-:Y:S04]  /*1e50*/  LEA R4, P0, R2.reuse, c[0x0][0x288], 0x1 ;  /* 0x0000a20002047a11 */ /* 0x040fe800078008ff */
[----:B------:R-:W-:Y:S02]  /*1e60*/  LEA.HI.X R5, R2, c[0x0][0x28c], R5, 0x1, P0 ;  /* 0x0000a30002057a11 */ /* 0x000fe400000f0c05 */
[----:B------:R-:W-:Y:S01]  /*1e70*/  ISETP.GE.AND P0, PT, R34, c[0x0][0x27c], PT ;  /* 0x00009f0022007a0c */ /* 0x000fe20003f06270 */
[----:B------:R-:W-:-:S12]  /*1e80*/  CS2R R2, SRZ ;  /* 0x0000000000027805 */ /* 0x000fd8000001ff00 */
[----:B------:R1:W5:Y:S04]  /*1e90*/  @!P0 LDG.E.64 R32, [R6.64] ;  /* 0x0000000606208981 */ /* 0x000368000c1e1b00 */
[----:B------:R1:W5:Y:S01]  /*1ea0*/  @!P0 LDG.E.64 R2, [R4.64] ;  /* 0x0000000604028981 */ /* 0x000362000c1e1b00 */
[----:B------:R-:W-:-:S13]  /*1eb0*/  ISETP.GE.AND P0, PT, R39, c[0x0][0x27c], PT ;  /* 0x00009f0027007a0c */ /* 0x000fda0003f06270 */
[----:B------:R1:W5:Y:S04]  /*1ec0*/  @!P0 LDG.E.64 R44, [R6.64+0x10] ;  /* 0x00001006062c8981 */ /* 0x000368000c1e1b00 */
[----:B------:R1:W5:Y:S01]  /*1ed0*/  @!P0 LDG.E.64 R12, [R4.64+0x10] ;  /* 0x00001006040c8981 */ /* 0x000362000c1e1b00 */
        /* <DEDUP_REMOVED lines=11> */
[----:B------:R1:W5:Y:S02]  /*1f90*/  @!P0 LDG.E.64 R20, [R4.64+0x50] ;  /* 0x0000500604148981 */ /* 0x000364000c1e1b00 */
.L_x_64:
[----:B------:R-:W-:Y:S05]  /*1fa0*/  BSYNC B0 ;  /* 0x0000000000007941 */ /* 0x000fea0003800000 */
.L_x_63:
[----:B------:R-:W-:-:S05]  /*1fb0*/  @P1 BRA `(.L_x_65) ;  /* 0x0000327000001947 */ /* 0x000fca0003800000 */
[----:B-----5:R-:W-:Y:S01]  /*1fc0*/  MOV R0, R51 ;  /* 0x0000003300007202 */ /* 0x020fe20000000f00 */
[----:B-1----:R-:W-:Y:S01]  /*1fd0*/  IMAD.MOV.U32 R6, RZ, RZ, R52 ;  /* 0x000000ffff067224 */ /* 0x002fe200078e0034 */
[----:B------:R-:W-:Y:S01]  /*1fe0*/  ISETP.GE.AND P0, PT, R26, c[0x0][0x1d4], PT ;  /* 0x000075001a007a0c */ /* 0x000fe20003f06270 */
[----:B------:R-:W-:Y:S01]  /*1ff0*/  IMAD.MOV.U32 R5, RZ, RZ, R53 ;  /* 0x000000ffff057224 */ /* 0x000fe200078e0035 */
[----:B------:R-:W-:Y:S01]  /*2000*/  BSSY B0, `(.L_x_66) ;  /* 0x0000054000007945 */ /* 0x000fe20003800000 */
[----:B------:R-:W-:Y:S03]  /*2010*/  IMAD.MOV.U32 R4, RZ, RZ, R50 ;  /* 0x000000ffff047224 */ /* 0x000fe600078e0032 */
[----:B------:R-:W-:Y:S01]  /*2020*/  PRMT R59, R6, 0x5410, R5 ;  /* 0x00005410063b7816 */ /* 0x000fe20000000005 */
[----:B------:R-:W-:Y:S01]  /*2030*/  IMAD.MOV.U32 R6, RZ, RZ, R48 ;  /* 0x000000ffff067224 */ /* 0x000fe200078e0030 */
[----:B------:R-:W-:Y:S01]  /*2040*/  PRMT R58, R4, 0x5410, R0 ;  /* 0x00005410043a7816 */ /* 0x000fe20000000000 */
[----:B------:R-:W-:Y:S01]  /*2050*/  IMAD.MOV.U32 R5, RZ, RZ, R49 ;  /* 0x000000ffff057224 */ /* 0x000fe200078e0031 */
[----:B------:R-:W-:Y:S01]  /*2060*/  MOV R4, R46 ;  /* 0x0000002e00047202 */ /* 0x000fe20000000f00 */
        /* <DEDUP_REMOVED lines=11> */
[----:B------:R-:W-:Y:S02]  /*2120*/  MOV R6, R18 ;  /* 0x0000001200067202 */ /* 0x000fe40000000f00 */
[----:B------:R-:W-:Y:S02]  /*2130*/  MOV R0, R17 ;  /* 0x0000001100007202 */ /* 0x000fe40000000f00 */
[----:B------:R-:W-:Y:S01]  /*2140*/  PRMT R25, R6, 0x5410, R5 ;  /* 0x0000541006197816 */ /* 0x000fe20000000005 */
[----:B------:R-:W-:Y:S01]  /*2150*/  IMAD.MOV.U32 R6, RZ, RZ, R14 ;  /* 0x000000ffff067224 */ /* 0x000fe200078e000e */
[----:B------:R-:W-:Y:S01]  /*2160*/  PRMT R24, R4, 0x5410, R0 ;  /* 0x0000541004187816 */ /* 0x000fe20000000000 */
[----:B------:R-:W-:Y:S01]  /*2170*/  IMAD.MOV.U32 R5, RZ, RZ, R15 ;  /* 0x000000ffff057224 */ /* 0x000fe200078e000f */
[----:B------:R-:W-:Y:S01]  /*2180*/  MOV R4, R12 ;  /* 0x0000000c00047202 */ /* 0x000fe20000000f00 */
[----:B------:R-:W-:Y:S03]  /*2190*/  IMAD.MOV.U32 R0, RZ, RZ, R13 ;  /* 0x000000ffff007224 */ /* 0x000fe600078e000d */
[----:B------:R-:W-:Y:S02]  /*21a0*/  PRMT R23, R6, 0x5410, R5 ;  /* 0x0000541006177816 */ /* 0x000fe40000000005 */
[----:B------:R-:W-:Y:S01]  /*21b0*/  PRMT R22, R4, 0x5410, R0 ;  /* 0x0000541004167816 */ /* 0x000fe20000000000 */
[----:B------:R-:W-:-:S05]  /*21c0*/  @P0 BRA `(.L_x_67) ;  /* 0x0000037000000947 */ /* 0x000fca0003800000 */
[----:B------:R-:W-:Y:S01]  /*21d0*/  ISETP.GE.AND P0, PT, R34, c[0x0][0x27c], PT ;  /* 0x00009f0022007a0c */ /* 0x000fe20003f06270 */
[----:B------:R-:W1:Y:S01]  /*21e0*/  LDS.128 R8, [R86+0x3000] ;  /* 0x0030000056087984 */ /* 0x000e620000000c00 */
[----:B------:R-:W-:Y:S02]  /*21f0*/  MOV R4, R2 ;  /* 0x0000000200047202 */ /* 0x000fe40000000f00 */
[----:B------:R-:W-:Y:S02]  /*2200*/  MOV R41, R32 ;  /* 0x0000002000297202 */ /* 0x000fe40000000f00 */
[----:B------:R-:W-:Y:S02]  /*2210*/  MOV R6, R3 ;  /* 0x0000000300067202 */ /* 0x000fe40000000f00 */
[----:B------:R-:W-:Y:S05]  /*2220*/  MOV R43, R33 ;  /* 0x00000021002b7202 */ /* 0x000fea0000000f00 */
[--C-:B------:R-:W-:Y:S01]  /*2230*/  @!P0 SHF.R.U64 R5, R2, 0x10, R3.reuse ;  /* 0x0000001002058819 */ /* 0x100fe20000001203 */
[----:B------:R-:W-:Y:S01]  /*2240*/  @!P0 HADD2.F32 R4, -RZ, R4.H0_H0 ;  /* 0x20000004ff048230 */ /* 0x000fe20000004100 */
[----:B------:R-:W-:Y:S01]  /*2250*/  @!P0 SHF.R.U32.HI R7, RZ, 0x10, R3 ;  /* 0x00000010ff078819 */ /* 0x000fe20000011603 */
[----:B------:R-:W-:Y:S01]  /*2260*/  @!P0 HADD2.F32 R6, -RZ, R6.H0_H0 ;  /* 0x20000006ff068230 */ /* 0x000fe20000004100 */
[--C-:B------:R-:W-:Y:S01]  /*2270*/  @!P0 SHF.R.U64 R42, R32, 0x10, R33.reuse ;  /* 0x00000010202a8819 */ /* 0x100fe20000001221 */
[----:B------:R-:W-:Y:S01]  /*2280*/  @!P0 HADD2.F32 R32, -RZ, R41.H0_H0 ;  /* 0x20000029ff208230 */ /* 0x000fe20000004100 */
[----:B------:R-:W-:Y:S01]  /*2290*/  @!P0 SHF.R.U32.HI R54, RZ, 0x10, R33 ;  /* 0x00000010ff368819 */ /* 0x000fe20000011621 */
[----:B------:R-:W-:Y:S02]  /*22a0*/  @!P0 HADD2.F32 R5, -RZ, R5.H0_H0 ;  /* 0x20000005ff058230 */ /* 0x000fe40000004100 */
[----:B------:R-:W-:Y:S01]  /*22b0*/  @!P0 HADD2.F32 R7, -RZ, R7.H0_H0 ;  /* 0x20000007ff078230 */ /* 0x000fe20000004100 */
[----:B-1----:R-:W-:Y:S01]  /*22c0*/  @!P0 IMAD.MOV.U32 R3, RZ, RZ, R9 ;  /* 0x000000ffff038224 */ /* 0x002fe200078e0009 */
[----:B------:R-:W-:Y:S04]  /*22d0*/  @!P0 MOV R0, R8 ;  /* 0x0000000800008202 */ /* 0x000fe80000000f00 */
[--C-:B------:R-:W-:Y:S02]  /*22e0*/  @!P0 HADD2.F32 R33, -RZ, R3.reuse.H1_H1 ;  /* 0x30000003ff218230 */ /* 0x100fe40000004100 */
[--C-:B------:R-:W-:Y:S02]  /*22f0*/  @!P0 HADD2.F32 R31, -RZ, R0.reuse.H1_H1 ;  /* 0x30000000ff1f8230 */ /* 0x100fe40000004100 */
[----:B------:R-:W-:Y:S02]  /*2300*/  @!P0 HADD2.F32 R2, -RZ, R0.H0_H0 ;  /* 0x20000000ff028230 */ /* 0x000fe40000004100 */
[----:B------:R-:W-:Y:S01]  /*2310*/  @!P0 HADD2.F32 R3, -RZ, R3.H0_H0 ;  /* 0x20000003ff038230 */ /* 0x000fe20000004100 */
[-C--:B------:R-:W-:Y:S02]  /*2320*/  @!P0 FMUL.FTZ R41, R31, R4.reuse ;  /* 0x000000041f298220 */ /* 0x080fe40000410000 */
[C---:B------:R-:W-:Y:S01]  /*2330*/  @!P0 FMUL.FTZ R0, R2.reuse, R4 ;  /* 0x0000000402008220 */ /* 0x040fe20000410000 */
[----:B------:R-:W-:Y:S01]  /*2340*/  @!P0 MOV R4, R10 ;  /* 0x0000000a00048202 */ /* 0x000fe20000000f00 */
[-C--:B------:R-:W-:Y:S01]  /*2350*/  @!P0 FFMA.FTZ R64, R2, R32.reuse, -R41 ;  /* 0x0000002002408223 */ /* 0x080fe20000010829 */
[----:B------:R-:W-:Y:S01]  /*2360*/  @!P0 HADD2.F32 R41, -RZ, R42.H0_H0 ;  /* 0x2000002aff298230 */ /* 0x000fe20000004100 */
[-C--:B------:R-:W-:Y:S02]  /*2370*/  @!P0 FMUL.FTZ R42, R33, R5.reuse ;  /* 0x00000005212a8220 */ /* 0x080fe40000410000 */
[C---:B------:R-:W-:Y:S02]  /*2380*/  @!P0 FMUL.FTZ R2, R3.reuse, R5 ;  /* 0x0000000503028220 */ /* 0x040fe40000410000 */
[----:B------:R-:W-:Y:S01]  /*2390*/  @!P0 FFMA.FTZ R63, R3, R41, -R42 ;  /* 0x00000029033f8223 */ /* 0x000fe2000001082a */
[----:B------:R-:W-:Y:S01]  /*23a0*/  @!P0 MOV R3, R11 ;  /* 0x0000000b00038202 */ /* 0x000fe20000000f00 */
[----:B------:R-:W-:Y:S01]  /*23b0*/  @!P0 FFMA.FTZ R0, R31, R32, R0 ;  /* 0x000000201f008223 */ /* 0x000fe20000010000 */
[--C-:B------:R-:W-:Y:S01]  /*23c0*/  @!P0 HADD2.F32 R31, -RZ, R4.reuse.H1_H1 ;  /* 0x30000004ff1f8230 */ /* 0x100fe20000004100 */
[----:B------:R-:W-:Y:S01]  /*23d0*/  @!P0 FFMA.FTZ R2, R33, R41, R2 ;  /* 0x0000002921028223 */ /* 0x000fe20000010002 */
[----:B------:R-:W-:Y:S02]  /*23e0*/  @!P0 HADD2.F32 R4, -RZ, R4.H0_H0 ;  /* 0x20000004ff048230 */ /* 0x000fe40000004100 */
[----:B------:R-:W-:Y:S01]  /*23f0*/  @!P0 HADD2.F32 R32, -RZ, R43.H0_H0 ;  /* 0x2000002bff208230 */ /* 0x000fe20000004100 */
[----:B------:R-:W-:Y:S01]  /*2400*/  @!P0 FMUL.FTZ R62, R31, R6 ;  /* 0x000000061f3e8220 */ /* 0x000fe20000410000 */
[--C-:B------:R-:W-:Y:S01]  /*2410*/  @!P0 HADD2.F32 R42, -RZ, R3.reuse.H1_H1 ;  /* 0x30000003ff2a8230 */ /* 0x100fe20000004100 */
[----:B------:R-:W-:Y:S01]  /*2420*/  @!P0 F2FP.PACK_AB R0, R0, R64 ;  /* 0x000000400000823e */ /* 0x000fe200000000ff */
[----:B------:R-:W-:Y:S01]  /*2430*/  @!P0 HADD2.F32 R5, -RZ, R3.H0_H0 ;  /* 0x20000003ff058230 */ /* 0x000fe20000004100 */
[----:B------:R-:W-:Y:S01]  /*2440*/  @!P0 FMUL.FTZ R3, R4, R6 ;  /* 0x0000000604038220 */ /* 0x000fe20000410000 */
[----:B------:R-:W-:Y:S01]  /*2450*/  @!P0 HADD2.F32 R43, -RZ, R54.H0_H0 ;  /* 0x20000036ff2b8230 */ /* 0x000fe20000004100 */
[----:B------:R-:W-:Y:S01]  /*2460*/  @!P0 FMUL.FTZ R54, R42, R7 ;  /* 0x000000072a368220 */ /* 0x000fe20000410000 */
[----:B------:R-:W-:Y:S01]  /*2470*/  @!P0 F2FP.PACK_AB R2, R2, R63 ;  /* 0x0000003f0202823e */ /* 0x000fe200000000ff */
[----:B------:R-:W-:Y:S02]  /*2480*/  @!P0 FFMA.FTZ R62, R4, R32, -R62 ;  /* 0x00000020043e8223 */ /* 0x000fe4000001083e */
[----:B------:R-:W-:Y:S01]  /*2490*/  @!P0 FMUL.FTZ R4, R5, R7 ;  /* 0x0000000705048220 */ /* 0x000fe20000410000 */
[----:B------:R-:W-:Y:S01]  /*24a0*/  @!P0 MOV R9, R2 ;  /* 0x0000000200098202 */ /* 0x000fe20000000f00 */
[----:B------:R-:W-:Y:S02]  /*24b0*/  @!P0 FFMA.FTZ R3, R31, R32, R3 ;  /* 0x000000201f038223 */ /* 0x000fe40000010003 */
[-C--:B------:R-:W-:Y:S02]  /*24c0*/  @!P0 FFMA.FTZ R54, R5, R43.reuse, -R54 ;  /* 0x0000002b05368223 */ /* 0x080fe40000010836 */
[----:B------:R-:W-:Y:S01]  /*24d0*/  @!P0 FFMA.FTZ R4, R42, R43, R4 ;  /* 0x0000002b2a048223 */ /* 0x000fe20000010004 */
[----:B------:R-:W-:Y:S01]  /*24e0*/  @!P0 F2FP.PACK_AB R3, R3, R62 ;  /* 0x0000003e0303823e */ /* 0x000fe200000000ff */
[----:B------:R-:W-:Y:S03]  /*24f0*/  @!P0 IMAD.MOV.U32 R8, RZ, RZ, R0 ;  /* 0x000000ffff088224 */ /* 0x000fe600078e0000 */
[----:B------:R-:W-:Y:S02]  /*2500*/  @!P0 F2FP.PACK_AB R4, R4, R54 ;  /* 0x000000360404823e */ /* 0x000fe400000000ff */
[----:B------:R-:W-:Y:S02]  /*2510*/  @!P0 MOV R10, R3 ;  /* 0x00000003000a8202 */ /* 0x000fe40000000f00 */
[----:B------:R-:W-:Y:S05]  /*2520*/  @!P0 MOV R11, R4 ;  /* 0x00000004000b8202 */ /* 0x000fea0000000f00 */
[----:B------:R1:W-:Y:S02]  /*2530*/  STG.E.128 [R60.64], R8 ;  /* 0x000000083c007986 */ /* 0x0003e4000c101d06 */
.L_x_67:
[----:B------:R-:W-:Y:S05]  /*2540*/  BSYNC B0 ;  /* 0x0000000000007941 */ /* 0x000fea0003800000 */
.L_x_66:
[----:B------:R-:W-:Y:S01]  /*2550*/  ISETP.GE.AND P0, PT, R29, c[0x0][0x1d4], PT ;  /* 0x000075001d007a0c */ /* 0x000fe20003f06270 */
[----:B------:R-:W-:-:S12]  /*2560*/  BSSY B0, `(.L_x_68) ;  /* 0x0000035000007945 */ /* 0x000fd80003800000 */
[----:B------:R-:W-:-:S05]  /*2570*/  @P0 BRA `(.L_x_69) ;  /* 0x0000033000000947 */ /* 0x000fca0003800000 */
[----:B------:R-:W-:Y:S01]  /*2580*/  ISETP.GE.AND P0, PT, R39, c[0x0][0x27c], PT ;  /* 0x00009f0027007a0c */ /* 0x000fe20003f06270 */
[----:B-1----:R-:W1:-:S12]  /*2590*/  LDS.128 R8, [R87+0x3000] ;  /* 0x0030000057087984 */ /* 0x002e580000000c00 */
[----:B------:R-:W-:Y:S01]  /*25a0*/  @!P0 HADD2.F32 R0, -RZ, R22.H0_H0 ;  /* 0x20000016ff008230 */ /* 0x000fe20000004100 */
[--C-:B------:R-:W-:Y:S01]  /*25b0*/  @!P0 SHF.R.U64 R4, R12, 0x10, R13.reuse ;  /* 0x000000100c048819 */ /* 0x100fe2000000120d */
[----:B------:R-:W-:Y:S01]  /*25c0*/  @!P0 HADD2.F32 R6, -RZ, R55.H0_H0 ;  /* 0x20000037ff068230 */ /* 0x000fe20000004100 */
[----:B------:R-:W-:Y:S02]  /*25d0*/  @!P0 SHF.R.U32.HI R7, RZ, 0x10, R13 ;  /* 0x00000010ff078819 */ /* 0x000fe4000001160d */
[--C-:B------:R-:W-:Y:S01]  /*25e0*/  @!P0 SHF.R.U64 R13, R44, 0x10, R45.reuse ;  /* 0x000000102c0d8819 */ /* 0x100fe2000000122d */
[----:B------:R-:W-:Y:S01]  /*25f0*/  @!P0 HADD2.F32 R4, -RZ, R4.H0_H0 ;  /* 0x20000004ff048230 */ /* 0x000fe20000004100 */
[----:B------:R-:W-:Y:S01]  /*2600*/  @!P0 SHF.R.U32.HI R33, RZ, 0x10, R45 ;  /* 0x00000010ff218819 */ /* 0x000fe2000001162d */
[----:B------:R-:W-:Y:S02]  /*2610*/  @!P0 HADD2.F32 R7, -RZ, R7.H0_H0 ;  /* 0x20000007ff078230 */ /* 0x000fe40000004100 */
[----:B------:R-:W-:Y:S02]  /*2620*/  @!P0 HADD2.F32 R13, -RZ, R13.H0_H0 ;  /* 0x2000000dff0d8230 */ /* 0x000fe40000004100 */
[----:B------:R-:W-:Y:S01]  /*2630*/  @!P0 HADD2.F32 R33, -RZ, R33.H0_H0 ;  /* 0x20000021ff218230 */ /* 0x000fe20000004100 */
[----:B-1----:R-:W-:Y:S02]  /*2640*/  @!P0 MOV R2, R8 ;  /* 0x0000000800028202 */ /* 0x002fe40000000f00 */
[----:B------:R-:W-:Y:S03]  /*2650*/  @!P0 MOV R3, R9 ;  /* 0x0000000900038202 */ /* 0x000fe60000000f00 */
[--C-:B------:R-:W-:Y:S02]  /*2660*/  @!P0 HADD2.F32 R5, -RZ, R2.reuse.H1_H1 ;  /* 0x30000002ff058230 */ /* 0x100fe40000004100 */
[----:B------:R-:W-:Y:S02]  /*2670*/  @!P0 HADD2.F32 R2, -RZ, R2.H0_H0 ;  /* 0x20000002ff028230 */ /* 0x000fe40000004100 */
[--C-:B------:R-:W-:Y:S01]  /*2680*/  @!P0 HADD2.F32 R12, -RZ, R3.reuse.H1_H1 ;  /* 0x30000003ff0c8230 */ /* 0x100fe20000004100 */
[CC--:B------:R-:W-:Y:S01]  /*2690*/  @!P0 FMUL.FTZ R31, R5.reuse, R0.reuse ;  /* 0x00000000051f8220 */ /* 0x0c0fe20000410000 */
[----:B------:R-:W-:Y:S01]  /*26a0*/  @!P0 HADD2.F32 R3, -RZ, R3.H0_H0 ;  /* 0x20000003ff038230 */ /* 0x000fe20000004100 */
[C---:B------:R-:W-:Y:S02]  /*26b0*/  @!P0 FMUL.FTZ R0, R2.reuse, R0 ;  /* 0x0000000002008220 */ /* 0x040fe40000410000 */
[-C--:B------:R-:W-:Y:S02]  /*26c0*/  @!P0 FFMA.FTZ R43, R2, R6.reuse, -R31 ;  /* 0x00000006022b8223 */ /* 0x080fe4000001081f */
[----:B------:R-:W-:Y:S01]  /*26d0*/  @!P0 FFMA.FTZ R0, R5, R6, R0 ;  /* 0x0000000605008223 */ /* 0x000fe20000010000 */
[----:B------:R-:W-:Y:S01]  /*26e0*/  @!P0 MOV R5, R10 ;  /* 0x0000000a00058202 */ /* 0x000fe20000000f00 */
[CC--:B------:R-:W-:Y:S02]  /*26f0*/  @!P0 FMUL.FTZ R31, R12.reuse, R4.reuse ;  /* 0x000000040c1f8220 */ /* 0x0c0fe40000410000 */
[C---:B------:R-:W-:Y:S01]  /*2700*/  @!P0 FMUL.FTZ R2, R3.reuse, R4 ;  /* 0x0000000403028220 */ /* 0x040fe20000410000 */
[----:B------:R-:W-:Y:S01]  /*2710*/  @!P0 MOV R4, R11 ;  /* 0x0000000b00048202 */ /* 0x000fe20000000f00 */
[-C--:B------:R-:W-:Y:S01]  /*2720*/  @!P0 FFMA.FTZ R42, R3, R13.reuse, -R31 ;  /* 0x0000000d032a8223 */ /* 0x080fe2000001081f */
[----:B------:R-:W-:Y:S01]  /*2730*/  @!P0 HADD2.F32 R3, -RZ, R22.H1_H1 ;  /* 0x30000016ff038230 */ /* 0x000fe20000004100 */
[----:B------:R-:W-:Y:S01]  /*2740*/  @!P0 FFMA.FTZ R2, R12, R13, R2 ;  /* 0x0000000d0c028223 */ /* 0x000fe20000010002 */
[----:B------:R-:W-:Y:S01]  /*2750*/  @!P0 F2FP.PACK_AB R0, R0, R43 ;  /* 0x0000002b0000823e */ /* 0x000fe200000000ff */
[--C-:B------:R-:W-:Y:S02]  /*2760*/  @!P0 HADD2.F32 R22, -RZ, R5.reuse.H1_H1 ;  /* 0x30000005ff168230 */ /* 0x100fe40000004100 */
[----:B------:R-:W-:Y:S01]  /*2770*/  @!P0 HADD2.F32 R6, -RZ, R5.H0_H0 ;  /* 0x20000005ff068230 */ /* 0x000fe20000004100 */
[----:B------:R-:W-:Y:S01]  /*2780*/  @!P0 F2FP.PACK_AB R2, R2, R42 ;  /* 0x0000002a0202823e */ /* 0x000fe200000000ff */
[----:B------:R-:W-:Y:S01]  /*2790*/  @!P0 HADD2.F32 R31, -RZ, R55.H1_H1 ;  /* 0x30000037ff1f8230 */ /* 0x000fe20000004100 */
[----:B------:R-:W-:Y:S01]  /*27a0*/  @!P0 MOV R8, R0 ;  /* 0x0000000000088202 */ /* 0x000fe20000000f00 */
[--C-:B------:R-:W-:Y:S01]  /*27b0*/  @!P0 HADD2.F32 R32, -RZ, R4.reuse.H1_H1 ;  /* 0x30000004ff208230 */ /* 0x100fe20000004100 */
[----:B------:R-:W-:Y:S01]  /*27c0*/  @!P0 MOV R9, R2 ;  /* 0x0000000200098202 */ /* 0x000fe20000000f00 */
[----:B------:R-:W-:Y:S01]  /*27d0*/  @!P0 HADD2.F32 R5, -RZ, R4.H0_H0 ;  /* 0x20000004ff058230 */ /* 0x000fe20000004100 */
[-C--:B------:R-:W-:Y:S02]  /*27e0*/  @!P0 FMUL.FTZ R4, R22, R3.reuse ;  /* 0x0000000316048220 */ /* 0x080fe40000410000 */
[----:B------:R-:W-:Y:S02]  /*27f0*/  @!P0 FMUL.FTZ R3, R6, R3 ;  /* 0x0000000306038220 */ /* 0x000fe40000410000 */
[----:B------:R-:W-:Y:S02]  /*2800*/  @!P0 FMUL.FTZ R41, R32, R7 ;  /* 0x0000000720298220 */ /* 0x000fe40000410000 */
[----:B------:R-:W-:Y:S02]  /*2810*/  @!P0 FFMA.FTZ R6, R6, R31, -R4 ;  /* 0x0000001f06068223 */ /* 0x000fe40000010804 */
[C---:B------:R-:W-:Y:S02]  /*2820*/  @!P0 FMUL.FTZ R4, R5.reuse, R7 ;  /* 0x0000000705048220 */ /* 0x040fe40000410000 */
[----:B------:R-:W-:Y:S02]  /*2830*/  @!P0 FFMA.FTZ R3, R22, R31, R3 ;  /* 0x0000001f16038223 */ /* 0x000fe40000010003 */
[-C--:B------:R-:W-:Y:S02]  /*2840*/  @!P0 FFMA.FTZ R41, R5, R33.reuse, -R41 ;  /* 0x0000002105298223 */ /* 0x080fe40000010829 */
[----:B------:R-:W-:Y:S01]  /*2850*/  @!P0 FFMA.FTZ R4, R32, R33, R4 ;  /* 0x0000002120048223 */ /* 0x000fe20000010004 */
[----:B------:R-:W-:Y:S04]  /*2860*/  @!P0 F2FP.PACK_AB R3, R3, R6 ;  /* 0x000000060303823e */ /* 0x000fe800000000ff */
[----:B------:R-:W-:Y:S02]  /*2870*/  @!P0 F2FP.PACK_AB R4, R4, R41 ;  /* 0x000000290404823e */ /* 0x000fe400000000ff */
[----:B------:R-:W-:Y:S02]  /*2880*/  @!P0 MOV R10, R3 ;  /* 0x00000003000a8202 */ /* 0x000fe40000000f00 */
[----:B------:R-:W-:Y:S05]  /*2890*/  @!P0 MOV R11, R4 ;  /* 0x00000004000b8202 */ /* 0x000fea0000000f00 */
[----:B------:R1:W-:Y:S02]  /*28a0*/  STG.E.128 [R60.64+0x20], R8 ;  /* 0x000020083c007986 */ /* 0x0003e4000c101d06 */
.L_x_69:
[----:B------:R-:W-:Y:S05]  /*28b0*/  BSYNC B0 ;  /* 0x0000000000007941 */ /* 0x000fea0003800000 */
.L_x_68:
[----:B------:R-:W-:Y:S01]  /*28c0*/  ISETP.GE.AND P0, PT, R28, c[0x0][0x1d4], PT ;  /* 0x000075001c007a0c */ /* 0x000fe20003f06270 */
[----:B------:R-:W-:-:S12]  /*28d0*/  BSSY B0, `(.L_x_70) ;  /* 0x0000035000007945 */ /* 0x000fd80003800000 */
[----:B------:R-:W-:-:S05]  /*28e0*/  @P0 BRA `(.L_x_71) ;  /* 0x0000033000000947 */ /* 0x000fca0003800000 */
[----:B------:R-:W-:Y:S01]  /*28f0*/  ISETP.GE.AND P0, PT, R37, c[0x0][0x27c], PT ;  /* 0x00009f0025007a0c */ /* 0x000fe20003f06270 */
[----:B-1----:R-:W1:-:S12]  /*2900*/  LDS.128 R8, [R86+0x4000] ;  /* 0x0040000056087984 */ /* 0x002e580000000c00 */
[----:B------:R-:W-:Y:S01]  /*2910*/  @!P0 HADD2.F32 R0, -RZ, R23.H0_H0 ;  /* 0x20000017ff008230 */ /* 0x000fe20000004100 */
[----:B------:R-:W-:Y:S01]  /*2920*/  @!P0 SHF.R.U64 R4, R14, 0x10, R15 ;  /* 0x000000100e048819 */ /* 0x000fe2000000120f */
[----:B------:R-:W-:Y:S01]  /*2930*/  @!P0 HADD2.F32 R6, -RZ, R56.H0_H0 ;  /* 0x20000038ff068230 */ /* 0x000fe20000004100 */
[----:B------:R-:W-:Y:S02]  /*2940*/  @!P0 SHF.R.U64 R13, R46, 0x10, R47 ;  /* 0x000000102e0d8819 */ /* 0x000fe4000000122f */
[----:B------:R-:W-:Y:S01]  /*2950*/  @!P0 SHF.R.U32.HI R7, RZ, 0x10, R15 ;  /* 0x00000010ff078819 */ /* 0x000fe2000001160f */
[----:B------:R-:W-:Y:S01]  /*2960*/  @!P0 HADD2.F32 R4, -RZ, R4.H0_H0 ;  /* 0x20000004ff048230 */ /* 0x000fe20000004100 */
[----:B------:R-:W-:Y:S01]  /*2970*/  @!P0 SHF.R.U32.HI R46, RZ, 0x10, R47 ;  /* 0x00000010ff2e8819 */ /* 0x000fe2000001162f */
[----:B------:R-:W-:Y:S02]  /*2980*/  @!P0 HADD2.F32 R13, -RZ, R13.H0_H0 ;  /* 0x2000000dff0d8230 */ /* 0x000fe40000004100 */
[----:B------:R-:W-:Y:S02]  /*2990*/  @!P0 HADD2.F32 R15, -RZ, R56.H1_H1 ;  /* 0x30000038ff0f8230 */ /* 0x000fe40000004100 */
        /* <DEDUP_REMOVED lines=19> */
[----:B------:R-:W-:Y:S02]  /*2ad0*/  @!P0 HADD2.F32 R3, -RZ, R23.H1_H1 ;  /* 0x30000017ff038230 */ /* 0x000fe40000004100 */
[----:B------:R-:W-:Y:S01]  /*2ae0*/  @!P0 HADD2.F32 R6, -RZ, R5.H0_H0 ;  /* 0x20000005ff068230 */ /* 0x000fe20000004100 */
[----:B------:R-:W-:Y:S01]  /*2af0*/  @!P0 F2FP.PACK_AB R2, R2, R32 ;  /* 0x000000200202823e */ /* 0x000fe200000000ff */
[--C-:B------:R-:W-:Y:S01]  /*2b00*/  @!P0 HADD2.F32 R22, -RZ, R4.reuse.H1_H1 ;  /* 0x30000004ff168230 */ /* 0x100fe20000004100 */
[----:B------:R-:W-:Y:S01]  /*2b10*/  @!P0 MOV R8, R0 ;  /* 0x0000000000088202 */ /* 0x000fe20000000f00 */
[----:B------:R-:W-:Y:S01]  /*2b20*/  @!P0 HADD2.F32 R5, -RZ, R4.H0_H0 ;  /* 0x20000004ff058230 */ /* 0x000fe20000004100 */
[-C--:B------:R-:W-:Y:S01]  /*2b30*/  @!P0 FMUL.FTZ R4, R14, R3.reuse ;  /* 0x000000030e048220 */ /* 0x080fe20000410000 */
[----:B------:R-:W-:Y:S01]  /*2b40*/  @!P0 MOV R9, R2 ;  /* 0x0000000200098202 */ /* 0x000fe20000000f00 */
[----:B------:R-:W-:Y:S01]  /*2b50*/  @!P0 FMUL.FTZ R3, R6, R3 ;  /* 0x0000000306038220 */ /* 0x000fe20000410000 */
[----:B------:R-:W-:Y:S01]  /*2b60*/  @!P0 HADD2.F32 R23, -RZ, R46.H0_H0 ;  /* 0x2000002eff178230 */ /* 0x000fe20000004100 */
        /* <DEDUP_REMOVED lines=11> */
.L_x_71:
[----:B------:R-:W-:Y:S05]  /*2c20*/  BSYNC B0 ;  /* 0x0000000000007941 */ /* 0x000fea0003800000 */
.L_x_70:
[----:B------:R-:W-:Y:S01]  /*2c30*/  ISETP.GE.AND P0, PT, R95, c[0x0][0x1d4], PT ;  /* 0x000075005f007a0c */ /* 0x000fe20003f06270 */
[----:B------:R-:W-:-:S12]  /*2c40*/  BSSY B0, `(.L_x_72) ;  /* 0x0000035000007945 */ /* 0x000fd80003800000 */
[----:B------:R-:W-:-:S05]  /*2c50*/  @P0 BRA `(.L_x_73) ;  /* 0x0000033000000947 */ /* 0x000fca0003800000 */
[----:B------:R-:W-:Y:S01]  /*2c60*/  ISETP.GE.AND P0, PT, R38, c[0x0][0x27c], PT ;  /* 0x00009f0026007a0c */ /* 0x000fe20003f06270 */
[----:B-1----:R-:W1:-:S12]  /*2c70*/  LDS.128 R8, [R87+0x4000] ;  /* 0x0040000057087984 */ /* 0x002e580000000c00 */
[----:B------:R-:W-:Y:S01]  /*2c80*/  @!P0 HADD2.F32 R0, -RZ, R24.H0_H0 ;  /* 0x20000018ff008230 */ /* 0x000fe20000004100 */
[----:B------:R-:W-:Y:S01]  /*2c90*/  @!P0 SHF.R.U64 R4, R16, 0x10, R17 ;  /* 0x0000001010048819 */ /* 0x000fe20000001211 */
[--C-:B------:R-:W-:Y:S01]  /*2ca0*/  @!P0 HADD2.F32 R6, -RZ, R57.reuse.H0_H0 ;  /* 0x20000039ff068230 */ /* 0x100fe20000004100 */
[----:B------:R-:W-:Y:S01]  /*2cb0*/  @!P0 SHF.R.U64 R13, R48, 0x10, R49 ;  /* 0x00000010300d8819 */ /* 0x000fe20000001231 */
[----:B------:R-:W-:Y:S01]  /*2cc0*/  @!P0 HADD2.F32 R15, -RZ, R57.H1_H1 ;  /* 0x30000039ff0f8230 */ /* 0x000fe20000004100 */
[----:B------:R-:W-:Y:S01]  /*2cd0*/  @!P0 SHF.R.U32.HI R7, RZ, 0x10, R17 ;  /* 0x00000010ff078819 */ /* 0x000fe20000011611 */
        /* <DEDUP_REMOVED lines=20> */
[--C-:B------:R-:W-:Y:S01]  /*2e20*/  @!P0 HADD2.F32 R14, -RZ, R5.reuse.H1_H1 ;  /* 0x30000005ff0e8230 */ /* 0x100fe20000004100 */
        /* <DEDUP_REMOVED lines=22> */
.L_x_73:
[----:B------:R-:W-:Y:S05]  /*2f90*/  BSYNC B0 ;  /* 0x0000000000007941 */ /* 0x000fea0003800000 */
.L_x_72:
        /* <DEDUP_REMOVED lines=54> */
.L_x_75:
[----:B------:R-:W-:Y:S05]  /*3300*/  BSYNC B0 ;  /* 0x0000000000007941 */ /* 0x000fea0003800000 */
.L_x_74:
[----:B------:R-:W-:-:S13]  /*3310*/  ISETP.GE.AND P0, PT, R93, c[0x0][0x1d4], PT ;  /* 0x000075005d007a0c */ /* 0x000fda0003f06270 */
        /* <DEDUP_REMOVED lines=51> */
[----:B------:R1:W-:Y:S01]  /*3650*/  STG.E.128 [R60.64+0xa0], R8 ;  /* 0x0000a0083c007986 */ /* 0x0003e2000c101d06 */
[----:B------:R-:W-:-:S05]  /*3660*/  BRA `(.L_x_65) ;  /* 0x00001bc000007947 */ /* 0x000fca0003800000 */
.L_x_62:
        /* <DEDUP_REMOVED lines=36> */
[----:B------:R1:W5:Y:S04]  /*38b0*/  @!P0 LDG.E.128 R44, [R8.64] ;  /* 0x00000006082c8981 */ /* 0x000368000c1e1d00 */
[----:B------:R1:W5:Y:S01]  /*38c0*/  @!P0 LDG.E.128 R4, [R2.64] ;  /* 0x0000000602048981 */ /* 0x000362000c1e1d00 */
[----:B------:R-:W-:-:S13]  /*38d0*/  ISETP.GE.AND P0, PT, R29, c[0x0][0x27c], PT ;  /* 0x00009f001d007a0c */ /* 0x000fda0003f06270 */
[----:B------:R1:W5:Y:S04]  /*38e0*/  @!P0 LDG.E.128 R56, [R8.64+0x20] ;  /* 0x0000200608388981 */ /* 0x000368000c1e1d00 */
[----:B------:R1:W5:Y:S01]  /*38f0*/  @!P0 LDG.E.128 R12, [R2.64+0x20] ;  /* 0x00002006020c8981 */ /* 0x000362000c1e1d00 */
[----:B------:R-:W-:-:S13]  /*3900*/  ISETP.GE.AND P0, PT, R28, c[0x0][0x27c], PT ;  /* 0x00009f001c007a0c */ /* 0x000fda0003f06270 */
[----:B------:R1:W5:Y:S04]  /*3910*/  @!P0 LDG.E.128 R64, [R8.64+0x40] ;  /* 0x0000400608408981 */ /* 0x000368000c1e1d00 */
[----:B------:R1:W5:Y:S02]  /*3920*/  @!P0 LDG.E.128 R20, [R2.64+0x40] ;  /* 0x0000400602148981 */ /* 0x000364000c1e1d00 */
.L_x_77:
[----:B------:R-:W-:Y:S05]  /*3930*/  BSYNC B0 ;  /* 0x0000000000007941 */ /* 0x000fea0003800000 */
.L_x_76:
[----:B------:R-:W-:Y:S04]  /*3940*/  IADD3 R80, P0, R146, R10, RZ ;  /* 0x0000000a92507210 */ /* 0x000fe80007f1e0ff */
[----:B------:R-:W-:Y:S01]  /*3950*/  IADD3.X R79, R120, R16, RZ, P0, !PT ;  /* 0x00000010784f7210 */ /* 0x000fe200007fe4ff */
        /* <DEDUP_REMOVED lines=25> */
[----:B------:R-:W-:Y:S02]  /*3af0*/  PRMT R31, R3, 0x5410, R8 ;  /* 0x00005410031f7816 */ /* 0x000fe40000000008 */
[----:B------:R-:W-:Y:S01]  /*3b00*/  PRMT R30, R2, 0x5410, R0 ;  /* 0x00005410021e7816 */ /* 0x000fe20000000000 */
[----:B------:R-:W-:-:S05]  /*3b10*/  @P0 BRA `(.L_x_79) ;  /* 0x0000076000000947 */ /* 0x000fca0003800000 */
[----:B------:R-:W-:Y:S01]  /*3b20*/  IMAD.MOV.U32 R48, RZ, RZ, R45 ;  /* 0x000000ffff307224 */ /* 0x000fe200078e002d */
[----:B------:R-:W-:Y:S01]  /*3b30*/  ISETP.GE.AND P2, PT, R100, c[0x0][0x1d4], PT ;  /* 0x0000750064007a0c */ /* 0x000fe20003f46270 */
[----:B------:R-:W-:Y:S01]  /*3b40*/  LDS.128 R60, [R123+0x3100] ;  /* 0x003100007b3c7984 */ /* 0x000fe20000000c00 */
[----:B------:R-:W-:Y:S01]  /*3b50*/  IADD3 R0, P1, P0, R88, R80, R119 ;  /* 0x0000005058007210 */ /* 0x000fe2000783e077 */
[----:B------:R-:W-:Y:S01]  /*3b60*/  IMAD.MOV.U32 R53, RZ, RZ, R47 ;  /* 0x000000ffff357224 */ /* 0x000fe200078e002f */
[----:B------:R-:W-:Y:S01]  /*3b70*/  MOV R10, R6 ;  /* 0x00000006000a7202 */ /* 0x000fe20000000f00 */
[----:B------:R-:W-:Y:S01]  /*3b80*/  IMAD.MOV.U32 R24, RZ, RZ, R7 ;  /* 0x000000ffff187224 */ /* 0x000fe200078e0007 */
[-C--:B------:R-:W-:Y:S02]  /*3b90*/  IADD3.X R3, R90, R79.reuse, R134, P1, P0 ;  /* 0x0000004f5a037210 */ /* 0x080fe40000fe0486 */
[----:B------:R-:W-:Y:S01]  /*3ba0*/  MOV R41, R44 ;  /* 0x0000002c00297202 */ /* 0x000fe20000000f00 */
[----:B------:R-:W1:Y:S01]  /*3bb0*/  LDS.128 R16, [R131+0x3100] ;  /* 0x0031000083107984 */ /* 0x000e620000000c00 */
[----:B------:R-:W-:Y:S03]  /*3bc0*/  MOV R51, R46 ;  /* 0x0000002e00337202 */ /* 0x000fe60000000f00 */
[----:B------:R-:W-:Y:S04]  /*3bd0*/  @!P2 IADD3 R2, P1, P0, R88, R80, R100 ;  /* 0x000000505802a210 */ /* 0x000fe8000783e064 */
[----:B------:R-:W-:Y:S02]  /*3be0*/  @!P2 IADD3.X R8, R90, R79, R126, P1, P0 ;  /* 0x0000004f5a08a210 */ /* 0x000fe40000fe047e */
[C---:B------:R-:W-:Y:S04]  /*3bf0*/  LEA R74, P0, R0.reuse, c[0x0][0x1c8], 0x1 ;  /* 0x00007200004a7a11 */ /* 0x040fe800078008ff */
[----:B------:R-:W-:Y:S02]  /*3c00*/  LEA.HI.X R75, R0, c[0x0][0x1cc], R3, 0x1, P0 ;  /* 0x00007300004b7a11 */ /* 0x000fe400000f0c03 */
[C---:B------:R-:W-:Y:S02]  /*3c10*/  @!P2 LEA R72, P0, R2.reuse, c[0x0][0x1c8], 0x1 ;  /* 0x000072000248aa11 */ /* 0x040fe400078008ff */
[----:B------:R-:W-:Y:S02]  /*3c20*/  MOV R0, R4 ;  /* 0x0000000400007202 */ /* 0x000fe40000000f00 */
[----:B------:R-:W-:Y:S01]  /*3c30*/  @!P2 LEA.HI.X R73, R2, c[0x0][0x1cc], R8, 0x1, P0 ;  /* 0x000073000249aa11 */ /* 0x000fe200000f0c08 */
[----:B------:R-:W-:Y:S01]  /*3c40*/  IMAD.MOV.U32 R2, RZ, RZ, R5 ;  /* 0x000000ffff027224 */ /* 0x000fe200078e0005 */
[----:B------:R-:W-:-:S13]  /*3c50*/  ISETP.GE.AND P0, PT, R26, c[0x0][0x27c], PT ;  /* 0x00009f001a007a0c */ /* 0x000fda0003f06270 */
[--C-:B------:R-:W-:Y:S01]  /*3c60*/  @!P0 SHF.R.U32.HI R9, RZ, 0x10, R5.reuse ;  /* 0x00000010ff098819 */ /* 0x100fe20000011605 */
[----:B------:R-:W-:Y:S01]  /*3c70*/  @!P0 HADD2.F32 R3, -RZ, R2.H0_H0 ;  /* 0x20000002ff038230 */ /* 0x000fe20000004100 */
[----:B------:R-:W-:Y:S01]  /*3c80*/  @!P0 SHF.R.U64 R8, R4, 0x10, R5 ;  /* 0x0000001004088819 */ /* 0x000fe20000001205 */
[----:B------:R-:W-:Y:S01]  /*3c90*/  @!P0 HADD2.F32 R0, -RZ, R0.H0_H0 ;  /* 0x20000000ff008230 */ /* 0x000fe20000004100 */
[----:B------:R-:W-:Y:S01]  /*3ca0*/  @!P0 SHF.R.U64 R11, R6, 0x10, R7 ;  /* 0x00000010060b8819 */ /* 0x000fe20000001207 */
[----:B-1----:R-:W-:Y:S01]  /*3cb0*/  @!P0 IMAD.MOV.U32 R6, RZ, RZ, R16 ;  /* 0x000000ffff068224 */ /* 0x002fe200078e0010 */
[----:B------:R-:W-:Y:S01]  /*3cc0*/  @!P0 MOV R42, R61 ;  /* 0x0000003d002a8202 */ /* 0x000fe20000000f00 */
[----:B------:R-:W-:Y:S01]  /*3cd0*/  @!P0 HADD2.F32 R41, -RZ, R41.H0_H0 ;  /* 0x20000029ff298230 */ /* 0x000fe20000004100 */
[----:B------:R-:W-:Y:S02]  /*3ce0*/  @!P0 MOV R5, R17 ;  /* 0x0000001100058202 */ /* 0x000fe40000000f00 */
[--C-:B------:R-:W-:Y:S01]  /*3cf0*/  @!P0 SHF.R.U64 R52, R46, 0x10, R47.reuse ;  /* 0x000000102e348819 */ /* 0x100fe2000000122f */
[----:B------:R-:W-:Y:S01]  /*3d00*/  @!P0 HADD2.F32 R43, -RZ, R42.H0_H0 ;  /* 0x2000002aff2b8230 */ /* 0x000fe20000004100 */
[----:B------:R-:W-:Y:S01]  /*3d10*/  @!P0 SHF.R.U32.HI R54, RZ, 0x10, R47 ;  /* 0x00000010ff368819 */ /* 0x000fe2000001162f */
[----:B------:R-:W-:Y:S01]  /*3d20*/  @!P0 HADD2.F32 R2, -RZ, R6.H0_H0 ;  /* 0x20000006ff028230 */ /* 0x000fe20000004100 */
[----:B------:R-:W-:Y:S01]  /*3d30*/  @!P0 MOV R47, R60 ;  /* 0x0000003c002f8202 */ /* 0x000fe20000000f00 */
[----:B------:R-:W-:Y:S01]  /*3d40*/  @!P0 HADD2.F32 R4, -RZ, R5.H0_H0 ;  /* 0x20000005ff048230 */ /* 0x000fe20000004100 */
[----:B------:R-:W-:Y:S01]  /*3d50*/  @!P0 SHF.R.U64 R50, R44, 0x10, R45 ;  /* 0x000000102c328819 */ /* 0x000fe2000000122d */
[----:B------:R-:W-:Y:S01]  /*3d60*/  @!P0 HADD2.F32 R44, -RZ, R48.H0_H0 ;  /* 0x20000030ff2c8230 */ /* 0x000fe20000004100 */
[----:B------:R-:W-:Y:S01]  /*3d70*/  @!P0 SHF.R.U32.HI R25, RZ, 0x10, R7 ;  /* 0x00000010ff198819 */ /* 0x000fe20000011607 */
[----:B------:R-:W-:Y:S01]  /*3d80*/  @!P0 HADD2.F32 R7, -RZ, R47.H0_H0 ;  /* 0x2000002fff078230 */ /* 0x000fe20000004100 */
[----:B------:R-:W-:Y:S01]  /*3d90*/  @!P0 SHF.R.U32.HI R49, RZ, 0x10, R45 ;  /* 0x00000010ff318819 */ /* 0x000fe2000001162d */
[-C--:B------:R-:W-:Y:S01]  /*3da0*/  @!P0 FMUL.FTZ R45, R43, R3.reuse ;  /* 0x000000032b2d8220 */ /* 0x080fe20000410000 */
[----:B------:R-:W-:Y:S01]  /*3db0*/  @!P0 HADD2.F32 R48, -RZ, R51.H0_H0 ;  /* 0x20000033ff308230 */ /* 0x000fe20000004100 */
[----:B------:R-:W-:Y:S01]  /*3dc0*/  @!P0 FMUL.FTZ R3, R4, R3 ;  /* 0x0000000304038220 */ /* 0x000fe20000410000 */
[----:B------:R-:W-:Y:S01]  /*3dd0*/  @!P0 HADD2.F32 R51, -RZ, R53.H0_H0 ;  /* 0x20000035ff338230 */ /* 0x000fe20000004100 */
[CC--:B------:R-:W-:Y:S02]  /*3de0*/  @!P0 FMUL.FTZ R46, R7.reuse, R0.reuse ;  /* 0x00000000072e8220 */ /* 0x0c0fe40000410000 */
[----:B------:R-:W-:Y:S02]  /*3df0*/  @!P0 FMUL.FTZ R0, R2, R0 ;  /* 0x0000000002008220 */ /* 0x000fe40000410000 */
[----:B------:R-:W-:Y:S01]  /*3e00*/  @!P0 FFMA.FTZ R83, R4, R44, -R45 ;  /* 0x0000002c04538223 */ /* 0x000fe2000001082d */
[----:B------:R-:W-:Y:S01]  /*3e10*/  @!P0 HADD2.F32 R4, -RZ, R9.H0_H0 ;  /* 0x20000009ff048230 */ /* 0x000fe20000004100 */
[-C--:B------:R-:W-:Y:S01]  /*3e20*/  @!P0 FFMA.FTZ R84, R2, R41.reuse, -R46 ;  /* 0x0000002902548223 */ /* 0x080fe2000001082e */
[----:B------:R-:W-:Y:S01]  /*3e30*/  @!P0 HADD2.F32 R45, -RZ, R42.H1_H1 ;  /* 0x3000002aff2d8230 */ /* 0x000fe20000004100 */
[----:B------:R-:W-:Y:S01]  /*3e40*/  @!P0 FFMA.FTZ R0, R7, R41, R0 ;  /* 0x0000002907008223 */ /* 0x000fe20000010000 */
[----:B------:R-:W-:Y:S02]  /*3e50*/  @!P0 HADD2.F32 R41, -RZ, R47.H1_H1 ;  /* 0x3000002fff298230 */ /* 0x000fe40000004100 */
[----:B------:R-:W-:Y:S01]  /*3e60*/  @!P0 HADD2.F32 R7, -RZ, R8.H0_H0 ;  /* 0x20000008ff078230 */ /* 0x000fe20000004100 */
[----:B------:R-:W-:Y:S01]  /*3e70*/  @!P0 FMUL.FTZ R8, R45, R4 ;  /* 0x000000042d088220 */ /* 0x000fe20000410000 */
[----:B------:R-:W-:Y:S02]  /*3e80*/  @!P0 HADD2.F32 R46, -RZ, R49.H0_H0 ;  /* 0x20000031ff2e8230 */ /* 0x000fe40000004100 */
[----:B------:R-:W-:Y:S02]  /*3e90*/  @!P0 HADD2.F32 R2, -RZ, R5.H1_H1 ;  /* 0x30000005ff028230 */ /* 0x000fe40000004100 */
[----:B------:R-:W-:Y:S01]  /*3ea0*/  @!P0 HADD2.F32 R5, -RZ, R6.H1_H1 ;  /* 0x30000006ff058230 */ /* 0x000fe20000004100 */
[----:B------:R-:W-:Y:S01]  /*3eb0*/  @!P0 FMUL.FTZ R6, R41, R7 ;  /* 0x0000000729068220 */ /* 0x000fe20000410000 */
[----:B------:R-:W-:Y:S01]  /*3ec0*/  @!P0 HADD2.F32 R42, -RZ, R50.H0_H0 ;  /* 0x20000032ff2a8230 */ /* 0x000fe20000004100 */
[C---:B------:R-:W-:Y:S01]  /*3ed0*/  @!P0 FFMA.FTZ R82, R2.reuse, R46, -R8 ;  /* 0x0000002e02528223 */ /* 0x040fe20000010808 */
[----:B------:R-:W-:Y:S01]  /*3ee0*/  @!P0 HADD2.F32 R50, -RZ, R52.H0_H0 ;  /* 0x20000034ff328230 */ /* 0x000fe20000004100 */
[----:B------:R-:W-:Y:S01]  /*3ef0*/  @!P0 IMAD.MOV.U32 R8, RZ, RZ, R62 ;  /* 0x000000ffff088224 */ /* 0x000fe200078e003e */
[----:B------:R-:W-:Y:S01]  /*3f00*/  @!P0 MOV R52, R63 ;  /* 0x0000003f00348202 */ /* 0x000fe20000000f00 */
[----:B------:R-:W-:Y:S01]  /*3f10*/  @!P0 FMUL.FTZ R4, R2, R4 ;  /* 0x0000000402048220 */ /* 0x000fe20000410000 */
[----:B------:R-:W-:Y:S01]  /*3f20*/  @!P0 HADD2.F32 R9, -RZ, R10.H0_H0 ;  /* 0x2000000aff098230 */ /* 0x000fe20000004100 */
[C---:B------:R-:W-:Y:S01]  /*3f30*/  @!P0 FMUL.FTZ R2, R5.reuse, R7 ;  /* 0x0000000705028220 */ /* 0x040fe20000410000 */
[--C-:B------:R-:W-:Y:S01]  /*3f40*/  @!P0 HADD2.F32 R49, -RZ, R8.reuse.H1_H1 ;  /* 0x30000008ff318230 */ /* 0x100fe20000004100 */
[----:B------:R-:W-:Y:S01]  /*3f50*/  @!P0 FFMA.FTZ R81, R5, R42, -R6 ;  /* 0x0000002a05518223 */ /* 0x000fe20000010806 */
[----:B------:R-:W-:Y:S01]  /*3f60*/  @!P0 MOV R5, R18 ;  /* 0x0000001200058202 */ /* 0x000fe20000000f00 */
[----:B------:R-:W-:Y:S01]  /*3f70*/  @!P0 FFMA.FTZ R2, R41, R42, R2 ;  /* 0x0000002a29028223 */ /* 0x000fe20000010002 */
[----:B------:R-:W-:Y:S01]  /*3f80*/  @!P0 HADD2.F32 R6, -RZ, R11.H0_H0 ;  /* 0x2000000bff068230 */ /* 0x000fe20000004100 */
[----:B------:R-:W-:Y:S01]  /*3f90*/  @!P0 FFMA.FTZ R3, R43, R44, R3 ;  /* 0x0000002c2b038223 */ /* 0x000fe20000010003 */
[----:B------:R-:W-:Y:S01]  /*3fa0*/  @!P0 HADD2.F32 R47, -RZ, R8.H0_H0 ;  /* 0x20000008ff2f8230 */ /* 0x000fe20000004100 */
[----:B------:R-:W-:Y:S01]  /*3fb0*/  @!P0 FFMA.FTZ R4, R45, R46, R4 ;  /* 0x0000002e2d048223 */ /* 0x000fe20000010004 */
[--C-:B------:R-:W-:Y:S01]  /*3fc0*/  @!P0 HADD2.F32 R7, -RZ, R5.reuse.H1_H1 ;  /* 0x30000005ff078230 */ /* 0x100fe20000004100 */
[-C--:B------:R-:W-:Y:S01]  /*3fd0*/  @!P0 FMUL.FTZ R10, R49, R6.reuse ;  /* 0x00000006310a8220 */ /* 0x080fe20000410000 */
[----:B------:R-:W-:Y:S01]  /*3fe0*/  @!P0 HADD2.F32 R8, -RZ, R5.H0_H0 ;  /* 0x20000005ff088230 */ /* 0x000fe20000004100 */
[----:B------:R-:W-:Y:S01]  /*3ff0*/  @!P0 FMUL.FTZ R11, R47, R9 ;  /* 0x000000092f0b8220 */ /* 0x000fe20000410000 */
[----:B------:R-:W-:Y:S01]  /*4000*/  @!P0 F2FP.PACK_AB R3, R4, R3 ;  /* 0x000000030403823e */ /* 0x000fe200000000ff */
[C---:B------:R-:W-:Y:S01]  /*4010*/  @!P0 FMUL.FTZ R6, R7.reuse, R6 ;  /* 0x0000000607068220 */ /* 0x040fe20000410000 */
[----:B------:R-:W-:Y:S01]  /*4020*/  @!P0 F2FP.PACK_AB R0, R2, R0 ;  /* 0x000000000200823e */ /* 0x000fe200000000ff */
[----:B------:R-:W-:Y:S01]  /*4030*/  @!P0 FFMA.FTZ R77, R7, R50, -R10 ;  /* 0x00000032074d8223 */ /* 0x000fe2000001080a */
[----:B------:R-:W-:Y:S01]  /*4040*/  @!P0 HADD2.F32 R10, -RZ, R24.H0_H0 ;  /* 0x20000018ff0a8230 */ /* 0x000fe20000004100 */
[----:B------:R-:W-:Y:S01]  /*4050*/  @!P0 IMAD.MOV.U32 R7, RZ, RZ, R19 ;  /* 0x000000ffff078224 */ /* 0x000fe200078e0013 */
[----:B------:R-:W-:Y:S01]  /*4060*/  @!P0 MOV R60, R0 ;  /* 0x00000000003c8202 */ /* 0x000fe20000000f00 */
[CC--:B------:R-:W-:Y:S01]  /*4070*/  @!P0 FFMA.FTZ R76, R8.reuse, R48.reuse, -R11 ;  /* 0x00000030084c8223 */ /* 0x0c0fe2000001080b */
[----:B------:R-:W-:Y:S01]  /*4080*/  @!P0 HADD2.F32 R11, -RZ, R25.H0_H0 ;  /* 0x20000019ff0b8230 */ /* 0x000fe20000004100 */
[----:B------:R-:W-:Y:S01]  /*4090*/  @!P0 FMUL.FTZ R5, R8, R9 ;  /* 0x0000000908058220 */ /* 0x000fe20000410000 */
[--C-:B------:R-:W-:Y:S01]  /*40a0*/  @!P0 HADD2.F32 R24, -RZ, R52.reuse.H0_H0 ;  /* 0x20000034ff188230 */ /* 0x100fe20000004100 */
[----:B------:R-:W-:Y:S01]  /*40b0*/  @!P0 IMAD.MOV.U32 R61, RZ, RZ, R3 ;  /* 0x000000ffff3d8224 */ /* 0x000fe200078e0003 */
[----:B------:R-:W-:Y:S01]  /*40c0*/  @!P0 HADD2.F32 R25, -RZ, R52.H1_H1 ;  /* 0x30000034ff198230 */ /* 0x000fe20000004100 */
[----:B------:R-:W-:Y:S01]  /*40d0*/  @!P0 FFMA.FTZ R5, R47, R48, R5 ;  /* 0x000000302f058223 */ /* 0x000fe20000010005 */
[--C-:B------:R-:W-:Y:S01]  /*40e0*/  @!P0 HADD2.F32 R9, -RZ, R7.reuse.H1_H1 ;  /* 0x30000007ff098230 */ /* 0x100fe20000004100 */
[----:B------:R-:W-:Y:S01]  /*40f0*/  @!P0 FMUL.FTZ R71, R24, R10 ;  /* 0x0000000a18478220 */ /* 0x000fe20000410000 */
[----:B------:R-:W-:Y:S01]  /*4100*/  @!P0 HADD2.F32 R8, -RZ, R7.H0_H0 ;  /* 0x20000007ff088230 */ /* 0x000fe20000004100 */
[----:B------:R-:W-:Y:S01]  /*4110*/  @!P0 FMUL.FTZ R53, R25, R11 ;  /* 0x0000000b19358220 */ /* 0x000fe20000410000 */
[----:B------:R-:W-:Y:S01]  /*4120*/  @!P0 HADD2.F32 R52, -RZ, R54.H0_H0 ;  /* 0x20000036ff348230 */ /* 0x000fe20000004100 */
[----:B------:R-:W-:Y:S02]  /*4130*/  @!P0 FFMA.FTZ R6, R49, R50, R6 ;  /* 0x0000003231068223 */ /* 0x000fe40000010006 */
[----:B------:R-:W-:Y:S02]  /*4140*/  @!P0 FFMA.FTZ R71, R8, R51, -R71 ;  /* 0x0000003308478223 */ /* 0x000fe40000010847 */
[C---:B------:R-:W-:Y:S01]  /*4150*/  @!P0 FFMA.FTZ R53, R9.reuse, R52, -R53 ;  /* 0x0000003409358223 */ /* 0x040fe20000010835 */
[----:B------:R-:W-:Y:S01]  /*4160*/  @!P0 F2FP.PACK_AB R5, R6, R5 ;  /* 0x000000050605823e */ /* 0x000fe200000000ff */
[----:B------:R-:W-:Y:S01]  /*4170*/  @!P0 FMUL.FTZ R7, R8, R10 ;  /* 0x0000000a08078220 */ /* 0x000fe20000410000 */
[----:B------:R-:W-:Y:S01]  /*4180*/  @!P0 F2FP.PACK_AB R10, R82, R83 ;  /* 0x00000053520a823e */ /* 0x000fe200000000ff */
[----:B------:R-:W-:Y:S01]  /*4190*/  @!P0 FMUL.FTZ R8, R9, R11 ;  /* 0x0000000b09088220 */ /* 0x000fe20000410000 */
[----:B------:R-:W-:Y:S01]  /*41a0*/  @!P0 F2FP.PACK_AB R11, R77, R76 ;  /* 0x0000004c4d0b823e */ /* 0x000fe200000000ff */
[----:B------:R-:W-:Y:S01]  /*41b0*/  @!P0 FFMA.FTZ R7, R24, R51, R7 ;  /* 0x0000003318078223 */ /* 0x000fe20000010007 */
[----:B------:R-:W-:Y:S01]  /*41c0*/  @!P0 F2FP.PACK_AB R9, R81, R84 ;  /* 0x000000545109823e */ /* 0x000fe200000000ff */
[----:B------:R-:W-:Y:S01]  /*41d0*/  @!P0 FFMA.FTZ R8, R25, R52, R8 ;  /* 0x0000003419088223 */ /* 0x000fe20000010008 */
[----:B------:R-:W-:Y:S01]  /*41e0*/  @!P0 F2FP.PACK_AB R41, R53, R71 ;  /* 0x000000473529823e */ /* 0x000fe200000000ff */
[----:B------:R-:W-:Y:S01]  /*41f0*/  @!P0 IMAD.MOV.U32 R18, RZ, RZ, R11 ;  /* 0x000000ffff128224 */ /* 0x000fe200078e000b */
[----:B------:R-:W-:Y:S02]  /*4200*/  @!P0 MOV R16, R9 ;  /* 0x0000000900108202 */ /* 0x000fe40000000f00 */
[----:B------:R-:W-:Y:S02]  /*4210*/  @!P0 MOV R17, R10 ;  /* 0x0000000a00118202 */ /* 0x000fe40000000f00 */
[----:B------:R-:W-:Y:S02]  /*4220*/  @!P0 MOV R19, R41 ;  /* 0x0000002900138202 */ /* 0x000fe40000000f00 */
[----:B------:R-:W-:Y:S02]  /*4230*/  @!P0 F2FP.PACK_AB R7, R8, R7 ;  /* 0x000000070807823e */ /* 0x000fe400000000ff */
[----:B------:R-:W-:Y:S01]  /*4240*/  @!P0 MOV R62, R5 ;  /* 0x00000005003e8202 */ /* 0x000fe20000000f00 */
[----:B------:R1:W-:Y:S01]  /*4250*/  STG.E.128 [R74.64], R16 ;  /* 0x000000104a007986 */ /* 0x0003e2000c101d06 */
[----:B------:R-:W-:Y:S07]  /*4260*/  @!P0 MOV R63, R7 ;  /* 0x00000007003f8202 */ /* 0x000fee0000000f00 */
[----:B------:R1:W-:Y:S02]  /*4270*/  @!P2 STG.E.128 [R72.64], R60 ;  /* 0x0000003c4800a986 */ /* 0x0003e4000c101d06 */
.L_x_79:
[----:B------:R-:W-:Y:S05]  /*4280*/  BSYNC B0 ;  /* 0x0000000000007941 */ /* 0x000fea0003800000 */
.L_x_78:
[----:B------:R-:W-:Y:S01]  /*4290*/  ISETP.GE.AND P0, PT, R29, c[0x0][0x1d4], PT ;  /* 0x000075001d007a0c */ /* 0x000fe20003f06270 */
[----:B------:R-:W-:-:S12]  /*42a0*/  BSSY B0, `(.L_x_80) ;  /* 0x0000070000007945 */ /* 0x000fd80003800000 */
[----:B------:R-:W-:-:S05]  /*42b0*/  @P0 BRA `(.L_x_81) ;  /* 0x000006e000000947 */ /* 0x000fca0003800000 */
[----:B------:R-:W2:Y:S01]  /*42c0*/  LDS.128 R48, [R122+0x3100] ;  /* 0x003100007a307984 */ /* 0x000ea20000000c00 */
[----:B------:R-:W-:Y:S02]  /*42d0*/  ISETP.GE.AND P2, PT, R97, c[0x0][0x1d4], PT ;  /* 0x0000750061007a0c */ /* 0x000fe40003f46270 */
[-C--:B------:R-:W-:Y:S04]  /*42e0*/  IADD3 R0, P1, P0, R88, R80.reuse, R118 ;  /* 0x0000005058007210 */ /* 0x080fe8000783e076 */
[-C--:B------:R-:W-:Y:S01]  /*42f0*/  IADD3.X R3, R90, R79.reuse, R128, P1, P0 ;  /* 0x0000004f5a037210 */ /* 0x080fe20000fe0480 */
[----:B-1----:R-:W1:Y:S06]  /*4300*/  LDS.128 R16, [R130+0x3100] ;  /* 0x0031000082107984 */ /* 0x002e6c0000000c00 */
[----:B------:R-:W-:Y:S04]  /*4310*/  @!P2 IADD3 R2, P1, P0, R88, R80, R97 ;  /* 0x000000505802a210 */ /* 0x000fe8000783e061 */
[----:B------:R-:W-:Y:S02]  /*4320*/  @!P2 IADD3.X R4, R90, R79, R125, P1, P0 ;  /* 0x0000004f5a04a210 */ /* 0x000fe40000fe047d */
[C---:B------:R-:W-:Y:S04]  /*4330*/  LEA R62, P0, R0.reuse, c[0x0][0x1c8], 0x1 ;  /* 0x00007200003e7a11 */ /* 0x040fe800078008ff */
[----:B------:R-:W-:Y:S02]  /*4340*/  LEA.HI.X R63, R0, c[0x0][0x1cc], R3, 0x1, P0 ;  /* 0x00007300003f7a11 */ /* 0x000fe400000f0c03 */
[C---:B------:R-:W-:Y:S04]  /*4350*/  @!P2 LEA R60, P0, R2.reuse, c[0x0][0x1c8], 0x1 ;  /* 0x00007200023caa11 */ /* 0x040fe800078008ff */
[----:B------:R-:W-:Y:S02]  /*4360*/  @!P2 LEA.HI.X R61, R2, c[0x0][0x1cc], R4, 0x1, P0 ;  /* 0x00007300023daa11 */ /* 0x000fe400000f0c04 */
[----:B------:R-:W-:-:S13]  /*4370*/  ISETP.GE.AND P0, PT, R29, c[0x0][0x27c], PT ;  /* 0x00009f001d007a0c */ /* 0x000fda0003f06270 */
[--C-:B------:R-:W-:Y:S01]  /*4380*/  @!P0 SHF.R.U64 R4, R12, 0x10, R13.reuse ;  /* 0x000000100c048819 */ /* 0x100fe2000000120d */
[----:B------:R-:W-:Y:S01]  /*4390*/  @!P0 HADD2.F32 R0, -RZ, R30.H0_H0 ;  /* 0x2000001eff008230 */ /* 0x000fe20000004100 */
[----:B------:R-:W-:Y:S01]  /*43a0*/  @!P0 SHF.R.U32.HI R7, RZ, 0x10, R13 ;  /* 0x00000010ff078819 */ /* 0x000fe2000001160d */
[----:B------:R-:W-:Y:S01]  /*43b0*/  @!P0 HADD2.F32 R6, -RZ, R55.H0_H0 ;  /* 0x20000037ff068230 */ /* 0x000fe20000004100 */
[----:B--2---:R-:W-:Y:S01]  /*43c0*/  @!P0 MOV R9, R48 ;  /* 0x0000003000098202 */ /* 0x004fe20000000f00 */
[----:B------:R-:W-:Y:S01]  /*43d0*/  @!P0 HADD2.F32 R4, -RZ, R4.H0_H0 ;  /* 0x20000004ff048230 */ /* 0x000fe20000004100 */
[----:B-1----:R-:W-:Y:S01]  /*43e0*/  @!P0 MOV R3, R16 ;  /* 0x0000001000038202 */ /* 0x002fe20000000f00 */
[----:B------:R-:W-:Y:S01]  /*43f0*/  @!P0 HADD2.F32 R7, -RZ, R7.H0_H0 ;  /* 0x20000007ff078230 */ /* 0x000fe20000004100 */
[----:B------:R-:W-:Y:S01]  /*4400*/  @!P0 SHF.R.U64 R13, R56, 0x10, R57 ;  /* 0x00000010380d8819 */ /* 0x000fe20000001239 */
[----:B------:R-:W-:Y:S01]  /*4410*/  @!P0 HADD2.F32 R5, -RZ, R9.H0_H0 ;  /* 0x20000009ff058230 */ /* 0x000fe20000004100 */
[----:B------:R-:W-:Y:S01]  /*4420*/  @!P0 SHF.R.U64 R42, R58, 0x10, R59 ;  /* 0x000000103a2a8819 */ /* 0x000fe2000000123b */
[----:B------:R-:W-:Y:S01]  /*4430*/  @!P0 HADD2.F32 R2, -RZ, R3.H0_H0 ;  /* 0x20000003ff028230 */ /* 0x000fe20000004100 */
[----:B------:R-:W-:Y:S01]  /*4440*/  @!P0 SHF.R.U32.HI R25, RZ, 0x10, R57 ;  /* 0x00000010ff198819 */ /* 0x000fe20000011639 */
[----:B------:R-:W-:Y:S01]  /*4450*/  @!P0 HADD2.F32 R12, -RZ, R9.H1_H1 ;  /* 0x30000009ff0c8230 */ /* 0x000fe20000004100 */
[CC--:B------:R-:W-:Y:S01]  /*4460*/  @!P0 FMUL.FTZ R10, R5.reuse, R0.reuse ;  /* 0x00000000050a8220 */ /* 0x0c0fe20000410000 */
[----:B------:R-:W-:Y:S01]  /*4470*/  @!P0 HADD2.F32 R3, -RZ, R3.H1_H1 ;  /* 0x30000003ff038230 */ /* 0x000fe20000004100 */
[----:B------:R-:W-:Y:S01]  /*4480*/  @!P0 FMUL.FTZ R0, R2, R0 ;  /* 0x0000000002008220 */ /* 0x000fe20000410000 */
[----:B------:R-:W-:Y:S01]  /*4490*/  @!P0 HADD2.F32 R13, -RZ, R13.H0_H0 ;  /* 0x2000000dff0d8230 */ /* 0x000fe20000004100 */
[----:B------:R-:W-:Y:S01]  /*44a0*/  @!P0 FMUL.FTZ R9, R12, R4 ;  /* 0x000000040c098220 */ /* 0x000fe20000410000 */
[----:B------:R-:W-:Y:S01]  /*44b0*/  @!P0 HADD2.F32 R25, -RZ, R25.H0_H0 ;  /* 0x20000019ff198230 */ /* 0x000fe20000004100 */
[-C--:B------:R-:W-:Y:S01]  /*44c0*/  @!P0 FFMA.FTZ R0, R5, R6.reuse, R0 ;  /* 0x0000000605008223 */ /* 0x080fe20000010000 */
[----:B------:R-:W-:Y:S01]  /*44d0*/  @!P0 HADD2.F32 R44, -RZ, R68.H0_H0 ;  /* 0x20000044ff2c8230 */ /* 0x000fe20000004100 */
[----:B------:R-:W-:Y:S01]  /*44e0*/  @!P0 IMAD.MOV.U32 R5, RZ, RZ, R49 ;  /* 0x000000ffff058224 */ /* 0x000fe200078e0031 */
[----:B------:R-:W-:Y:S01]  /*44f0*/  @!P0 HADD2.F32 R42, -RZ, R42.H0_H0 ;  /* 0x2000002aff2a8230 */ /* 0x000fe20000004100 */
[----:B------:R-:W-:Y:S01]  /*4500*/  @!P0 FFMA.FTZ R58, R2, R6, -R10 ;  /* 0x00000006023a8223 */ /* 0x000fe2000001080a */
[----:B------:R-:W-:Y:S01]  /*4510*/  @!P0 SHF.R.U64 R11, R14, 0x10, R15 ;  /* 0x000000100e0b8819 */ /* 0x000fe2000000120f */
[C---:B------:R-:W-:Y:S01]  /*4520*/  @!P0 FMUL.FTZ R2, R3.reuse, R4 ;  /* 0x0000000403028220 */ /* 0x040fe20000410000 */
[----:B------:R-:W-:Y:S01]  /*4530*/  @!P0 MOV R4, R17 ;  /* 0x0000001100048202 */ /* 0x000fe20000000f00 */
[-C--:B------:R-:W-:Y:S01]  /*4540*/  @!P0 FFMA.FTZ R57, R3, R13.reuse, -R9 ;  /* 0x0000000d03398223 */ /* 0x080fe20000010809 */
[----:B------:R-:W-:Y:S01]  /*4550*/  @!P0 HADD2.F32 R3, -RZ, R30.H1_H1 ;  /* 0x3000001eff038230 */ /* 0x000fe20000004100 */
[----:B------:R-:W-:Y:S01]  /*4560*/  @!P0 FFMA.FTZ R2, R12, R13, R2 ;  /* 0x0000000d0c028223 */ /* 0x000fe20000010002 */
[----:B------:R-:W-:Y:S01]  /*4570*/  @!P0 HADD2.F32 R14, -RZ, R5.H0_H0 ;  /* 0x20000005ff0e8230 */ /* 0x000fe20000004100 */
[----:B------:R-:W-:Y:S01]  /*4580*/  @!P0 SHF.R.U32.HI R8, RZ, 0x10, R15 ;  /* 0x00000010ff088819 */ /* 0x000fe2000001160f */
[----:B------:R-:W-:Y:S01]  /*4590*/  @!P0 HADD2.F32 R15, -RZ, R55.H1_H1 ;  /* 0x30000037ff0f8230 */ /* 0x000fe20000004100 */
[----:B------:R-:W-:Y:S01]  /*45a0*/  @!P0 SHF.R.U32.HI R46, RZ, 0x10, R59 ;  /* 0x00000010ff2e8819 */ /* 0x000fe2000001163b */
[--C-:B------:R-:W-:Y:S01]  /*45b0*/  @!P0 HADD2.F32 R6, -RZ, R4.reuse.H0_H0 ;  /* 0x20000004ff068230 */ /* 0x100fe20000004100 */
[----:B------:R-:W-:Y:S01]  /*45c0*/  @!P0 FMUL.FTZ R9, R14, R3 ;  /* 0x000000030e098220 */ /* 0x000fe20000410000 */
[----:B------:R-:W-:Y:S01]  /*45d0*/  @!P0 HADD2.F32 R24, -RZ, R5.H1_H1 ;  /* 0x30000005ff188230 */ /* 0x000fe20000004100 */
[----:B------:R-:W-:Y:S01]  /*45e0*/  @!P0 F2FP.PACK_AB R0, R2, R0 ;  /* 0x000000000200823e */ /* 0x000fe200000000ff */
[----:B------:R-:W-:Y:S01]  /*45f0*/  @!P0 HADD2.F32 R5, -RZ, R4.H1_H1 ;  /* 0x30000004ff058230 */ /* 0x000fe20000004100 */
[----:B------:R-:W-:Y:S01]  /*4600*/  @!P0 FFMA.FTZ R56, R6, R15, -R9 ;  /* 0x0000000f06388223 */ /* 0x000fe20000010809 */
[----:B------:R-:W-:Y:S01]  /*4610*/  @!P0 HADD2.F32 R46, -RZ, R46.H0_H0 ;  /* 0x2000002eff2e8230 */ /* 0x000fe20000004100 */
[-C--:B------:R-:W-:Y:S01]  /*4620*/  @!P0 FMUL.FTZ R10, R24, R7.reuse ;  /* 0x00000007180a8220 */ /* 0x080fe20000410000 */
[----:B------:R-:W-:Y:S01]  /*4630*/  @!P0 MOV R48, R0 ;  /* 0x0000000000308202 */ /* 0x000fe20000000f00 */
[----:B------:R-:W-:Y:S01]  /*4640*/  @!P0 IMAD.MOV.U32 R9, RZ, RZ, R51 ;  /* 0x000000ffff098224 */ /* 0x000fe200078e0033 */
[----:B------:R-:W-:Y:S01]  /*4650*/  @!P0 HADD2.F32 R11, -RZ, R11.H0_H0 ;  /* 0x2000000bff0b8230 */ /* 0x000fe20000004100 */
[C---:B------:R-:W-:Y:S01]  /*4660*/  @!P0 FMUL.FTZ R4, R5.reuse, R7 ;  /* 0x0000000705048220 */ /* 0x040fe20000410000 */
[----:B------:R-:W-:Y:S01]  /*4670*/  @!P0 HADD2.F32 R7, -RZ, R31.H0_H0 ;  /* 0x2000001fff078230 */ /* 0x000fe20000004100 */
[----:B------:R-:W-:Y:S01]  /*4680*/  @!P0 FFMA.FTZ R55, R5, R25, -R10 ;  /* 0x0000001905378223 */ /* 0x000fe2000001080a */
[----:B------:R-:W-:Y:S01]  /*4690*/  @!P0 MOV R5, R19 ;  /* 0x0000001300058202 */ /* 0x000fe20000000f00 */
[----:B------:R-:W-:Y:S01]  /*46a0*/  @!P0 FMUL.FTZ R3, R6, R3 ;  /* 0x0000000306038220 */ /* 0x000fe20000410000 */
[--C-:B------:R-:W-:Y:S02]  /*46b0*/  @!P0 HADD2.F32 R43, -RZ, R9.reuse.H0_H0 ;  /* 0x20000009ff2b8230 */ /* 0x100fe40000004100 */
[----:B------:R-:W-:Y:S01]  /*46c0*/  @!P0 HADD2.F32 R45, -RZ, R9.H1_H1 ;  /* 0x30000009ff2d8230 */ /* 0x000fe20000004100 */
[----:B------:R-:W-:Y:S01]  /*46d0*/  @!P0 FFMA.FTZ R3, R14, R15, R3 ;  /* 0x0000000f0e038223 */ /* 0x000fe20000010003 */
[--C-:B------:R-:W-:Y:S01]  /*46e0*/  @!P0 HADD2.F32 R6, -RZ, R5.reuse.H0_H0 ;  /* 0x20000005ff068230 */ /* 0x100fe20000004100 */
[----:B------:R-:W-:Y:S01]  /*46f0*/  @!P0 FMUL.FTZ R9, R43, R7 ;  /* 0x000000072b098220 */ /* 0x000fe20000410000 */
[----:B------:R-:W-:Y:S01]  /*4700*/  @!P0 HADD2.F32 R8, -RZ, R8.H0_H0 ;  /* 0x20000008ff088230 */ /* 0x000fe20000004100 */
[----:B------:R-:W-:Y:S01]  /*4710*/  @!P0 FFMA.FTZ R4, R24, R25, R4 ;  /* 0x0000001918048223 */ /* 0x000fe20000010004 */
[----:B------:R-:W-:Y:S01]  /*4720*/  @!P0 HADD2.F32 R5, -RZ, R5.H1_H1 ;  /* 0x30000005ff058230 */ /* 0x000fe20000004100 */
[----:B------:R-:W-:Y:S01]  /*4730*/  @!P0 FFMA.FTZ R54, R6, R44, -R9 ;  /* 0x0000002c06368223 */ /* 0x000fe20000010809 */
[----:B------:R-:W-:Y:S01]  /*4740*/  @!P0 MOV R9, R50 ;  /* 0x0000003200098202 */ /* 0x000fe20000000f00 */
[-C--:B------:R-:W-:Y:S01]  /*4750*/  @!P0 FMUL.FTZ R10, R45, R8.reuse ;  /* 0x000000082d0a8220 */ /* 0x080fe20000410000 */
[----:B------:R-:W-:Y:S01]  /*4760*/  @!P0 F2FP.PACK_AB R3, R4, R3 ;  /* 0x000000030403823e */ /* 0x000fe200000000ff */
[----:B------:R-:W-:Y:S02]  /*4770*/  @!P0 FMUL.FTZ R7, R6, R7 ;  /* 0x0000000706078220 */ /* 0x000fe40000410000 */
[----:B------:R-:W-:Y:S01]  /*4780*/  @!P0 IMAD.MOV.U32 R6, RZ, RZ, R18 ;  /* 0x000000ffff068224 */ /* 0x000fe200078e0012 */
[--C-:B------:R-:W-:Y:S01]  /*4790*/  @!P0 HADD2.F32 R30, -RZ, R9.reuse.H0_H0 ;  /* 0x20000009ff1e8230 */ /* 0x100fe20000004100 */
[C---:B------:R-:W-:Y:S01]  /*47a0*/  @!P0 FMUL.FTZ R8, R5.reuse, R8 ;  /* 0x0000000805088220 */ /* 0x040fe20000410000 */
[----:B------:R-:W-:Y:S01]  /*47b0*/  @!P0 HADD2.F32 R41, -RZ, R9.H1_H1 ;  /* 0x30000009ff298230 */ /* 0x000fe20000004100 */
[----:B------:R-:W-:Y:S01]  /*47c0*/  @!P0 FFMA.FTZ R53, R5, R46, -R10 ;  /* 0x0000002e05358223 */ /* 0x000fe2000001080a */
[----:B------:R-:W-:Y:S01]  /*47d0*/  @!P0 HADD2.F32 R5, -RZ, R31.H1_H1 ;  /* 0x3000001fff058230 */ /* 0x000fe20000004100 */
[----:B------:R-:W-:Y:S01]  /*47e0*/  @!P0 IMAD.MOV.U32 R49, RZ, RZ, R3 ;  /* 0x000000ffff318224 */ /* 0x000fe200078e0003 */
[--C-:B------:R-:W-:Y:S01]  /*47f0*/  @!P0 HADD2.F32 R10, -RZ, R6.reuse.H0_H0 ;  /* 0x20000006ff0a8230 */ /* 0x100fe20000004100 */
[----:B------:R-:W-:Y:S01]  /*4800*/  @!P0 FMUL.FTZ R47, R41, R11 ;  /* 0x0000000b292f8220 */ /* 0x000fe20000410000 */
[----:B------:R-:W-:Y:S01]  /*4810*/  @!P0 F2FP.PACK_AB R12, R53, R54 ;  /* 0x00000036350c823e */ /* 0x000fe200000000ff */
[----:B------:R-:W-:Y:S01]  /*4820*/  @!P0 HADD2.F32 R9, -RZ, R6.H1_H1 ;  /* 0x30000006ff098230 */ /* 0x000fe20000004100 */
[-C--:B------:R-:W-:Y:S01]  /*4830*/  @!P0 FMUL.FTZ R6, R30, R5.reuse ;  /* 0x000000051e068220 */ /* 0x080fe20000410000 */
[----:B------:R-:W-:Y:S01]  /*4840*/  @!P0 HADD2.F32 R31, -RZ, R68.H1_H1 ;  /* 0x30000044ff1f8230 */ /* 0x000fe20000004100 */
[----:B------:R-:W-:Y:S01]  /*4850*/  @!P0 MOV R19, R12 ;  /* 0x0000000c00138202 */ /* 0x000fe20000000f00 */
[C---:B------:R-:W-:Y:S03]  /*4860*/  @!P0 FMUL.FTZ R5, R10.reuse, R5 ;  /* 0x000000050a058220 */ /* 0x040fe60000410000 */
[----:B------:R-:W-:Y:S01]  /*4870*/  @!P0 FFMA.FTZ R52, R10, R31, -R6 ;  /* 0x0000001f0a348223 */ /* 0x000fe20000010806 */
[----:B------:R-:W-:Y:S01]  /*4880*/  @!P0 F2FP.PACK_AB R10, R55, R56 ;  /* 0x00000038370a823e */ /* 0x000fe200000000ff */
[C---:B------:R-:W-:Y:S02]  /*4890*/  @!P0 FMUL.FTZ R6, R9.reuse, R11 ;  /* 0x0000000b09068220 */ /* 0x040fe40000410000 */
[----:B------:R-:W-:Y:S01]  /*48a0*/  @!P0 FFMA.FTZ R11, R9, R42, -R47 ;  /* 0x0000002a090b8223 */ /* 0x000fe2000001082f */
[----:B------:R-:W-:Y:S01]  /*48b0*/  @!P0 F2FP.PACK_AB R9, R57, R58 ;  /* 0x0000003a3909823e */ /* 0x000fe200000000ff */
[----:B------:R-:W-:Y:S01]  /*48c0*/  @!P0 FFMA.FTZ R5, R30, R31, R5 ;  /* 0x0000001f1e058223 */ /* 0x000fe20000010005 */
[----:B------:R-:W-:Y:S01]  /*48d0*/  @!P0 MOV R17, R10 ;  /* 0x0000000a00118202 */ /* 0x000fe20000000f00 */
[----:B------:R-:W-:Y:S01]  /*48e0*/  @!P0 FFMA.FTZ R6, R41, R42, R6 ;  /* 0x0000002a29068223 */ /* 0x000fe20000010006 */
[----:B------:R-:W-:Y:S01]  /*48f0*/  @!P0 F2FP.PACK_AB R11, R11, R52 ;  /* 0x000000340b0b823e */ /* 0x000fe200000000ff */
[----:B------:R-:W-:Y:S01]  /*4900*/  @!P0 FFMA.FTZ R7, R43, R44, R7 ;  /* 0x0000002c2b078223 */ /* 0x000fe20000010007 */
[----:B------:R-:W-:Y:S01]  /*4910*/  @!P0 MOV R16, R9 ;  /* 0x0000000900108202 */ /* 0x000fe20000000f00 */
[----:B------:R-:W-:Y:S01]  /*4920*/  @!P0 FFMA.FTZ R8, R45, R46, R8 ;  /* 0x0000002e2d088223 */ /* 0x000fe20000010008 */
[----:B------:R-:W-:Y:S01]  /*4930*/  @!P0 F2FP.PACK_AB R5, R6, R5 ;  /* 0x000000050605823e */ /* 0x000fe200000000ff */
[----:B------:R-:W-:Y:S03]  /*4940*/  @!P0 IMAD.MOV.U32 R18, RZ, RZ, R11 ;  /* 0x000000ffff128224 */ /* 0x000fe600078e000b */
[----:B------:R-:W-:Y:S02]  /*4950*/  @!P0 F2FP.PACK_AB R7, R8, R7 ;  /* 0x000000070807823e */ /* 0x000fe400000000ff */
[----:B------:R1:W-:Y:S01]  /*4960*/  STG.E.128 [R62.64], R16 ;  /* 0x000000103e007986 */ /* 0x0003e2000c101d06 */
[----:B------:R-:W-:Y:S02]  /*4970*/  @!P0 MOV R50, R5 ;  /* 0x0000000500328202 */ /* 0x000fe40000000f00 */
[----:B------:R-:W-:Y:S05]  /*4980*/  @!P0 MOV R51, R7 ;  /* 0x0000000700338202 */ /* 0x000fea0000000f00 */
[----:B------:R1:W-:Y:S02]  /*4990*/  @!P2 STG.E.128 [R60.64], R48 ;  /* 0x000000303c00a986 */ /* 0x0003e4000c101d06 */
.L_x_81:
[----:B------:R-:W-:Y:S05]  /*49a0*/  BSYNC B0 ;  /* 0x0000000000007941 */ /* 0x000fea0003800000 */
.L_x_80:
[----:B------:R-:W-:-:S13]  /*49b0*/  ISETP.GE.AND P0, PT, R28, c[0x0][0x1d4], PT ;  /* 0x000075001c007a0c */ /* 0x000fda0003f06270 */
[----:B------:R-:W-:-:S05]  /*49c0*/  @P0 BRA `(.L_x_65) ;  /* 0x0000086000000947 */ /* 0x000fca0003800000 */
[----:B-1----:R-:W-:Y:S01]  /*49d0*/  LDS.128 R48, [R121+0x3100] ;  /* 0x0031000079307984 */ /* 0x002fe20000000c00 */
[----:B------:R-:W-:Y:S04]  /*49e0*/  IADD3 R2, P1, P0, R88, R80, R103 ;  /* 0x0000005058027210 */ /* 0x000fe8000783e067 */
[----:B------:R-:W-:Y:S02]  /*49f0*/  IADD3.X R5, R90, R79, R127, P1, P0 ;  /* 0x0000004f5a057210 */ /* 0x000fe40000fe047f */
[----:B------:R-:W-:Y:S01]  /*4a00*/  ISETP.GE.AND P0, PT, R28, c[0x0][0x27c], PT ;  /* 0x00009f001c007a0c */ /* 0x000fe20003f06270 */
[----:B------:R-:W1:Y:S01]  /*4a10*/  LDS.128 R12, [R129+0x3100] ;  /* 0x00310000810c7984 */ /* 0x000e620000000c00 */
[C---:B------:R-:W-:Y:S04]  /*4a20*/  LEA R58, P1, R2.reuse, c[0x0][0x1c8], 0x1 ;  /* 0x00007200023a7a11 */ /* 0x040fe800078208ff */
[----:B------:R-:W-:Y:S02]  /*4a30*/  LEA.HI.X R59, R2, c[0x0][0x1cc], R5, 0x1, P1 ;  /* 0x00007300023b7a11 */ /* 0x000fe400008f0c05 */
[----:B------:R-:W-:Y:S05]  /*4a40*/  ISETP.GE.AND P1, PT, R102, c[0x0][0x1d4], PT ;  /* 0x0000750066007a0c */ /* 0x000fea0003f26270 */
[----:B------:R-:W-:Y:S01]  /*4a50*/  @!P0 SHF.R.U64 R4, R20, 0x10, R21 ;  /* 0x0000001014048819 */ /* 0x000fe20000001215 */
[--C-:B------:R-:W-:Y:S01]  /*4a60*/  @!P0 HADD2.F32 R25, -RZ, R69.reuse.H0_H0 ;  /* 0x20000045ff198230 */ /* 0x100fe20000004100 */
[----:B------:R-:W-:Y:S01]  /*4a70*/  @!P0 SHF.R.U64 R8, R22, 0x10, R23 ;  /* 0x0000001016088819 */ /* 0x000fe20000001217 */
[----:B------:R-:W-:Y:S01]  /*4a80*/  @!P0 HADD2.F32 R44, -RZ, R70.H0_H0 ;  /* 0x20000046ff2c8230 */ /* 0x000fe20000004100 */
[----:B------:R-:W-:Y:S01]  /*4a90*/  @!P0 SHF.R.U32.HI R10, RZ, 0x10, R21 ;  /* 0x00000010ff0a8819 */ /* 0x000fe20000011615 */
[----:B------:R-:W-:Y:S01]  /*4aa0*/  @!P0 HADD2.F32 R21, -RZ, R69.H1_H1 ;  /* 0x30000045ff158230 */ /* 0x000fe20000004100 */
[----:B------:R-:W-:Y:S01]  /*4ab0*/  @!P0 SHF.R.U64 R9, R64, 0x10, R65 ;  /* 0x0000001040098819 */ /* 0x000fe20000001241 */
[----:B------:R-:W-:Y:S01]  /*4ac0*/  @!P0 HADD2.F32 R17, -RZ, R8.H0_H0 ;  /* 0x20000008ff118230 */ /* 0x000fe20000004100 */
[----:B------:R-:W-:Y:S01]  /*4ad0*/  @!P0 SHF.R.U32.HI R11, RZ, 0x10, R23 ;  /* 0x00000010ff0b8819 */ /* 0x000fe20000011617 */
[----:B------:R-:W-:Y:S01]  /*4ae0*/  @!P0 HADD2.F32 R18, -RZ, R10.H0_H0 ;  /* 0x2000000aff128230 */ /* 0x000fe20000004100 */
[----:B------:R-:W-:Y:S01]  /*4af0*/  @!P0 SHF.R.U32.HI R31, RZ, 0x10, R65 ;  /* 0x00000010ff1f8819 */ /* 0x000fe20000011641 */
[----:B------:R-:W-:Y:S01]  /*4b00*/  @!P0 HADD2.F32 R23, -RZ, R9.H0_H0 ;  /* 0x20000009ff178230 */ /* 0x000fe20000004100 */
[--C-:B------:R-:W-:Y:S01]  /*4b10*/  @!P0 SHF.R.U32.HI R46, RZ, 0x10, R67.reuse ;  /* 0x00000010ff2e8819 */ /* 0x100fe20000011643 */
[----:B------:R-:W-:Y:S01]  /*4b20*/  @!P0 HADD2.F32 R3, -RZ, R32.H0_H0 ;  /* 0x20000020ff038230 */ /* 0x000fe20000004100 */
[----:B------:R-:W-:Y:S01]  /*4b30*/  @!P0 SHF.R.U64 R42, R66, 0x10, R67 ;  /* 0x00000010422a8819 */ /* 0x000fe20000001243 */
[----:B------:R-:W-:Y:S02]  /*4b40*/  @!P0 HADD2.F32 R31, -RZ, R31.H0_H0 ;  /* 0x2000001fff1f8230 */ /* 0x000fe40000004100 */
[----:B------:R-:W-:Y:S02]  /*4b50*/  @!P0 HADD2.F32 R46, -RZ, R46.H0_H0 ;  /* 0x2000002eff2e8230 */ /* 0x000fe40000004100 */
[----:B------:R-:W-:Y:S02]  /*4b60*/  @!P0 HADD2.F32 R42, -RZ, R42.H0_H0 ;  /* 0x2000002aff2a8230 */ /* 0x000fe40000004100 */
[----:B------:R-:W-:Y:S02]  /*4b70*/  @!P0 HADD2.F32 R16, -RZ, R33.H0_H0 ;  /* 0x20000021ff108230 */ /* 0x000fe40000004100 */
[----:B------:R-:W-:Y:S01]  /*4b80*/  @!P0 HADD2.F32 R19, -RZ, R11.H0_H0 ;  /* 0x2000000bff138230 */ /* 0x000fe20000004100 */
[----:B-1----:R-:W-:Y:S02]  /*4b90*/  @!P0 MOV R6, R13 ;  /* 0x0000000d00068202 */ /* 0x002fe40000000f00 */
[----:B------:R-:W-:Y:S02]  /*4ba0*/  @!P0 MOV R30, R49 ;  /* 0x00000031001e8202 */ /* 0x000fe40000000f00 */
[----:B------:R-:W-:Y:S01]  /*4bb0*/  @!P0 MOV R2, R12 ;  /* 0x0000000c00028202 */ /* 0x000fe20000000f00 */
[--C-:B------:R-:W-:Y:S01]  /*4bc0*/  @!P0 HADD2.F32 R8, -RZ, R6.reuse.H1_H1 ;  /* 0x30000006ff088230 */ /* 0x100fe20000004100 */
[----:B------:R-:W-:Y:S01]  /*4bd0*/  @!P0 MOV R5, R48 ;  /* 0x0000003000058202 */ /* 0x000fe20000000f00 */
[----:B------:R-:W-:Y:S01]  /*4be0*/  @!P0 HADD2.F32 R0, -RZ, R6.H0_H0 ;  /* 0x20000006ff008230 */ /* 0x000fe20000004100 */
[----:B------:R-:W-:Y:S01]  /*4bf0*/  @!P0 MOV R41, R50 ;  /* 0x0000003200298202 */ /* 0x000fe20000000f00 */
[----:B------:R-:W-:Y:S02]  /*4c00*/  @!P0 HADD2.F32 R24, -RZ, R30.H0_H0 ;  /* 0x2000001eff188230 */ /* 0x000fe40000004100 */
[--C-:B------:R-:W-:Y:S02]  /*4c10*/  @!P0 HADD2.F32 R20, -RZ, R5.reuse.H0_H0 ;  /* 0x20000005ff148230 */ /* 0x100fe40000004100 */
[----:B------:R-:W-:Y:S01]  /*4c20*/  @!P0 HADD2.F32 R22, -RZ, R5.H1_H1 ;  /* 0x30000005ff168230 */ /* 0x000fe20000004100 */
[-C--:B------:R-:W-:Y:S01]  /*4c30*/  @!P0 FMUL.FTZ R7, R24, R3.reuse ;  /* 0x0000000318078220 */ /* 0x080fe20000410000 */
[----:B------:R-:W-:Y:S01]  /*4c40*/  @!P0 HADD2.F32 R5, -RZ, R2.H0_H0 ;  /* 0x20000002ff058230 */ /* 0x000fe20000004100 */
[C---:B------:R-:W-:Y:S01]  /*4c50*/  @!P0 FMUL.FTZ R3, R0.reuse, R3 ;  /* 0x0000000300038220 */ /* 0x040fe20000410000 */
[----:B------:R-:W-:Y:S01]  /*4c60*/  @!P0 HADD2.F32 R30, -RZ, R30.H1_H1 ;  /* 0x3000001eff1e8230 */ /* 0x000fe20000004100 */
[----:B------:R-:W-:Y:S01]  /*4c70*/  @!P0 FFMA.FTZ R61, R0, R25, -R7 ;  /* 0x00000019003d8223 */ /* 0x000fe20000010807 */
[----:B------:R-:W-:Y:S01]  /*4c80*/  @!P0 HADD2.F32 R0, -RZ, R32.H1_H1 ;  /* 0x30000020ff008230 */ /* 0x000fe20000004100 */
[----:B------:R-:W-:Y:S01]  /*4c90*/  @!P0 MOV R32, R51 ;  /* 0x0000003300208202 */ /* 0x000fe20000000f00 */
[----:B------:R-:W-:Y:S01]  /*4ca0*/  @!P0 HADD2.F32 R7, -RZ, R4.H0_H0 ;  /* 0x20000004ff078230 */ /* 0x000fe20000004100 */
[----:B------:R-:W-:Y:S01]  /*4cb0*/  @!P0 FMUL.FTZ R53, R30, R18 ;  /* 0x000000121e358220 */ /* 0x000fe20000410000 */
[----:B------:R-:W-:Y:S01]  /*4cc0*/  @!P0 HADD2.F32 R4, -RZ, R2.H1_H1 ;  /* 0x30000002ff048230 */ /* 0x000fe20000004100 */
[-C--:B------:R-:W-:Y:S01]  /*4cd0*/  @!P0 FMUL.FTZ R2, R20, R0.reuse ;  /* 0x0000000014028220 */ /* 0x080fe20000410000 */
[--C-:B------:R-:W-:Y:S01]  /*4ce0*/  @!P0 HADD2.F32 R43, -RZ, R32.reuse.H0_H0 ;  /* 0x20000020ff2b8230 */ /* 0x100fe20000004100 */
[----:B------:R-:W-:Y:S01]  /*4cf0*/  @!P0 FMUL.FTZ R9, R22, R7 ;  /* 0x0000000716098220 */ /* 0x000fe20000410000 */
[----:B------:R-:W-:Y:S01]  /*4d00*/  @!P0 HADD2.F32 R45, -RZ, R32.H1_H1 ;  /* 0x30000020ff2d8230 */ /* 0x000fe20000004100 */
[C---:B------:R-:W-:Y:S01]  /*4d10*/  @!P0 FMUL.FTZ R0, R5.reuse, R0 ;  /* 0x0000000005008220 */ /* 0x040fe20000410000 */
[--C-:B------:R-:W-:Y:S01]  /*4d20*/  @!P0 HADD2.F32 R32, -RZ, R41.reuse.H0_H0 ;  /* 0x20000029ff208230 */ /* 0x100fe20000004100 */
[----:B------:R-:W-:Y:S01]  /*4d30*/  @!P0 FFMA.FTZ R60, R5, R21, -R2 ;  /* 0x00000015053c8223 */ /* 0x000fe20000010802 */
[----:B------:R-:W-:Y:S01]  /*4d40*/  @!P0 MOV R5, R14 ;  /* 0x0000000e00058202 */ /* 0x000fe20000000f00 */
[C---:B------:R-:W-:Y:S01]  /*4d50*/  @!P0 FMUL.FTZ R2, R4.reuse, R7 ;  /* 0x0000000704028220 */ /* 0x040fe20000410000 */
[----:B------:R-:W-:Y:S01]  /*4d60*/  @!P0 HADD2.F32 R41, -RZ, R41.H1_H1 ;  /* 0x30000029ff298230 */ /* 0x000fe20000004100 */
[----:B------:R-:W-:Y:S01]  /*4d70*/  @!P0 FFMA.FTZ R57, R4, R23, -R9 ;  /* 0x0000001704398223 */ /* 0x000fe20000010809 */
[----:B------:R-:W-:Y:S01]  /*4d80*/  @!P0 HADD2.F32 R9, -RZ, R33.H1_H1 ;  /* 0x30000021ff098230 */ /* 0x000fe20000004100 */
[----:B------:R-:W-:Y:S01]  /*4d90*/  @!P0 IMAD.MOV.U32 R4, RZ, RZ, R15 ;  /* 0x000000ffff048224 */ /* 0x000fe200078e000f */
[----:B------:R-:W-:Y:S01]  /*4da0*/  @!P0 HADD2.F32 R33, -RZ, R70.H1_H1 ;  /* 0x30000046ff218230 */ /* 0x000fe20000004100 */
[----:B------:R-:W-:Y:S01]  /*4db0*/  @!P0 FMUL.FTZ R47, R41, R17 ;  /* 0x00000011292f8220 */ /* 0x000fe20000410000 */
[--C-:B------:R-:W-:Y:S01]  /*4dc0*/  @!P0 HADD2.F32 R7, -RZ, R5.reuse.H0_H0 ;  /* 0x20000005ff078230 */ /* 0x100fe20000004100 */
[----:B------:R-:W-:Y:S01]  /*4dd0*/  @!P0 FMUL.FTZ R52, R32, R9 ;  /* 0x0000000920348220 */ /* 0x000fe20000410000 */
[--C-:B------:R-:W-:Y:S01]  /*4de0*/  @!P0 HADD2.F32 R11, -RZ, R4.reuse.H0_H0 ;  /* 0x20000004ff0b8230 */ /* 0x100fe20000004100 */
[----:B------:R-:W-:Y:S01]  /*4df0*/  @!P0 FFMA.FTZ R56, R8, R31, -R53 ;  /* 0x0000001f08388223 */ /* 0x000fe20000010835 */
[----:B------:R-:W-:Y:S01]  /*4e00*/  @!P0 HADD2.F32 R10, -RZ, R4.H1_H1 ;  /* 0x30000004ff0a8230 */ /* 0x000fe20000004100 */
[----:B------:R-:W-:Y:S01]  /*4e10*/  @!P0 FMUL.FTZ R4, R45, R19 ;  /* 0x000000132d048220 */ /* 0x000fe20000410000 */
[----:B------:R-:W-:Y:S01]  /*4e20*/  @!P0 HADD2.F32 R6, -RZ, R5.H1_H1 ;  /* 0x30000005ff068230 */ /* 0x000fe20000004100 */
[----:B------:R-:W-:Y:S02]  /*4e30*/  @!P0 FMUL.FTZ R5, R43, R16 ;  /* 0x000000102b058220 */ /* 0x000fe40000410000 */
[----:B------:R-:W-:Y:S02]  /*4e40*/  @!P0 FFMA.FTZ R54, R10, R46, -R4 ;  /* 0x0000002e0a368223 */ /* 0x000fe40000010804 */
[----:B------:R-:W-:Y:S02]  /*4e50*/  @!P0 FFMA.FTZ R5, R11, R44, -R5 ;  /* 0x0000002c0b058223 */ /* 0x000fe40000010805 */
[----:B------:R-:W-:Y:S01]  /*4e60*/  @!P0 FFMA.FTZ R55, R7, R33, -R52 ;  /* 0x0000002107378223 */ /* 0x000fe20000010834 */
[----:B------:R-:W-:Y:S01]  /*4e70*/  @!P0 F2FP.PACK_AB R52, R56, R61 ;  /* 0x0000003d3834823e */ /* 0x000fe200000000ff */
[----:B------:R-:W-:Y:S01]  /*4e80*/  @!P0 FFMA.FTZ R53, R6, R42, -R47 ;  /* 0x0000002a06358223 */ /* 0x000fe2000001082f */
[----:B------:R-:W-:Y:S01]  /*4e90*/  @!P0 F2FP.PACK_AB R47, R57, R60 ;  /* 0x0000003c392f823e */ /* 0x000fe200000000ff */
[----:B------:R-:W-:Y:S01]  /*4ea0*/  @!P0 FMUL.FTZ R4, R8, R18 ;  /* 0x0000001208048220 */ /* 0x000fe20000410000 */
[----:B------:R-:W-:Y:S01]  /*4eb0*/  @!P0 F2FP.PACK_AB R18, R54, R5 ;  /* 0x000000053612823e */ /* 0x000fe200000000ff */
[----:B------:R-:W-:Y:S01]  /*4ec0*/  @!P0 FFMA.FTZ R0, R20, R21, R0 ;  /* 0x0000001514008223 */ /* 0x000fe20000010000 */
[----:B------:R-:W-:Y:S01]  /*4ed0*/  @!P0 F2FP.PACK_AB R8, R53, R55 ;  /* 0x000000373508823e */ /* 0x000fe200000000ff */
[----:B------:R-:W-:Y:S01]  /*4ee0*/  @!P0 IMAD.MOV.U32 R12, RZ, RZ, R47 ;  /* 0x000000ffff0c8224 */ /* 0x000fe200078e002f */
[----:B------:R-:W-:Y:S01]  /*4ef0*/  @!P0 MOV R13, R52 ;  /* 0x00000034000d8202 */ /* 0x000fe20000000f00 */
[----:B------:R-:W-:Y:S01]  /*4f00*/  @!P0 FFMA.FTZ R2, R22, R23, R2 ;  /* 0x0000001716028223 */ /* 0x000fe20000010002 */
[----:B------:R-:W-:Y:S01]  /*4f10*/  @!P0 MOV R14, R8 ;  /* 0x00000008000e8202 */ /* 0x000fe20000000f00 */
[----:B------:R-:W-:Y:S01]  /*4f20*/  @!P0 FMUL.FTZ R5, R7, R9 ;  /* 0x0000000907058220 */ /* 0x000fe20000410000 */
[----:B------:R-:W-:Y:S01]  /*4f30*/  @!P0 MOV R15, R18 ;  /* 0x00000012000f8202 */ /* 0x000fe20000000f00 */
[----:B------:R-:W-:Y:S01]  /*4f40*/  @!P0 FFMA.FTZ R3, R24, R25, R3 ;  /* 0x0000001918038223 */ /* 0x000fe20000010003 */
[----:B------:R-:W-:Y:S01]  /*4f50*/  @!P0 F2FP.PACK_AB R0, R2, R0 ;  /* 0x000000000200823e */ /* 0x000fe200000000ff */
[----:B------:R-:W-:Y:S02]  /*4f60*/  @!P0 FMUL.FTZ R6, R6, R17 ;  /* 0x0000001106068220 */ /* 0x000fe40000410000 */
[----:B------:R-:W-:Y:S01]  /*4f70*/  @!P0 FFMA.FTZ R4, R30, R31, R4 ;  /* 0x0000001f1e048223 */ /* 0x000fe20000010004 */
[----:B------:R1:W-:Y:S01]  /*4f80*/  STG.E.128 [R58.64], R12 ;  /* 0x0000000c3a007986 */ /* 0x0003e2000c101d06 */
[----:B------:R-:W-:Y:S02]  /*4f90*/  @!P0 FMUL.FTZ R7, R11, R16 ;  /* 0x000000100b078220 */ /* 0x000fe40000410000 */
[----:B------:R-:W-:Y:S01]  /*4fa0*/  @!P0 FFMA.FTZ R5, R32, R33, R5 ;  /* 0x0000002120058223 */ /* 0x000fe20000010005 */
[----:B------:R-:W-:Y:S01]  /*4fb0*/  @!P0 F2FP.PACK_AB R3, R4, R3 ;  /* 0x000000030403823e */ /* 0x000fe200000000ff */
[----:B------:R-:W-:Y:S02]  /*4fc0*/  @!P0 FMUL.FTZ R8, R10, R19 ;  /* 0x000000130a088220 */ /* 0x000fe40000410000 */
[----:B------:R-:W-:Y:S01]  /*4fd0*/  @!P0 FFMA.FTZ R6, R41, R42, R6 ;  /* 0x0000002a29068223 */ /* 0x000fe20000010006 */
[----:B------:R-:W-:Y:S01]  /*4fe0*/  @!P0 MOV R49, R3 ;  /* 0x0000000300318202 */ /* 0x000fe20000000f00 */
[----:B------:R-:W-:Y:S02]  /*4ff0*/  @!P0 FFMA.FTZ R7, R43, R44, R7 ;  /* 0x0000002c2b078223 */ /* 0x000fe40000010007 */
[----:B------:R-:W-:Y:S01]  /*5000*/  @!P0 FFMA.FTZ R8, R45, R46, R8 ;  /* 0x0000002e2d088223 */ /* 0x000fe20000010008 */
[----:B------:R-:W-:Y:S01]  /*5010*/  @!P0 F2FP.PACK_AB R5, R6, R5 ;  /* 0x000000050605823e */ /* 0x000fe200000000ff */
[----:B------:R-:W-:Y:S03]  /*5020*/  @!P0 IMAD.MOV.U32 R48, RZ, RZ, R0 ;  /* 0x000000ffff308224 */ /* 0x000fe600078e0000 */
[----:B------:R-:W-:Y:S02]  /*5030*/  @!P0 F2FP.PACK_AB R7, R8, R7 ;  /* 0x000000070807823e */ /* 0x000fe400000000ff */
[----:B------:R-:W-:Y:S02]  /*5040*/  @!P0 MOV R50, R5 ;  /* 0x0000000500328202 */ /* 0x000fe40000000f00 */
[----:B------:R-:W-:Y:S01]  /*5050*/  @!P0 MOV R51, R7 ;  /* 0x0000000700338202 */ /* 0x000fe20000000f00 */
[----:B------:R-:W-:-:S05]  /*5060*/  @P1 BRA `(.L_x_65) ;  /* 0x000001c000001947 */ /* 0x000fca0003800000 */
[----:B------:R-:W-:Y:S04]  /*5070*/  IADD3 R0, P1, P0, R88, R80, R102 ;  /* 0x0000005058007210 */ /* 0x000fe8000783e066 */
[----:B------:R-:W-:Y:S02]  /*5080*/  IADD3.X R3, R90, R79, R124, P1, P0 ;  /* 0x0000004f5a037210 */ /* 0x000fe40000fe047c */
[C---:B------:R-:W-:Y:S04]  /*5090*/  LEA R2, P0, R0.reuse, c[0x0][0x1c8], 0x1 ;  /* 0x0000720000027a11 */ /* 0x040fe800078008ff */
[----:B------:R-:W-:Y:S05]  /*50a0*/  LEA.HI.X R3, R0, c[0x0][0x1cc], R3, 0x1, P0 ;  /* 0x0000730000037a11 */ /* 0x000fea00000f0c03 */
[----:B------:R2:W-:Y:S01]  /*50b0*/  STG.E.128 [R2.64], R48 ;  /* 0x0000003002007986 */ /* 0x0005e2000c101d06 */
[----:B------:R-:W-:-:S05]  /*50c0*/  BRA `(.L_x_65) ;  /* 0x0000016000007947 */ /* 0x000fca0003800000 */
.L_x_61:
[----:B------:R-:W-:Y:S05]  /*50d0*/  IMAD R0, R78, -0x40, R96 ;  /* 0xffffffc04e007824 */ /* 0x000fea00078e0260 */
[----:B------:R-:W-:Y:S04]  /*50e0*/  IMNMX R0, R0, 0x40, PT ;  /* 0x0000004000007817 */ /* 0x000fe80003800200 */
[----:B------:R-:W-:-:S13]  /*50f0*/  ISETP.GE.AND P0, PT, R92, R0, PT ;  /* 0x000000005c00720c */ /* 0x000fda0003f06270 */
[----:B------:R-:W-:-:S05]  /*5100*/  @P0 BRA `(.L_x_65) ;  /* 0x0000012000000947 */ /* 0x000fca0003800000 */
[----:B------:R-:W-:Y:S02]  /*5110*/  ISETP.GE.AND P0, PT, R26, c[0x0][0x1d4], PT ;  /* 0x000075001a007a0c */ /* 0x000fe40003f06270 */
[----:B------:R-:W-:Y:S02]  /*5120*/  ISETP.GE.AND P2, PT, R29, c[0x0][0x1d4], PT ;  /* 0x000075001d007a0c */ /* 0x000fe40003f46270 */
[----:B------:R-:W-:Y:S09]  /*5130*/  ISETP.GE.AND P1, PT, R28, c[0x0][0x1d4], PT ;  /* 0x000075001c007a0c */ /* 0x000ff20003f26270 */
[----:B------:R-:W1:Y:S04]  /*5140*/  @!P0 LDS.128 R8, [R86+0x3000] ;  /* 0x0030000056088984 */ /* 0x000e680000000c00 */
[----:B------:R-:W2:Y:S04]  /*5150*/  @!P2 LDS.128 R4, [R87+0x3000] ;  /* 0x003000005704a984 */ /* 0x000ea80000000c00 */
[----:B-1----:R-:W-:Y:S01]  /*5160*/  @!P0 STG.E.128 [R60.64], R8 ;  /* 0x000000083c008986 */ /* 0x002fe2000c101d06 */
[----:B------:R-:W-:Y:S03]  /*5170*/  ISETP.GE.AND P0, PT, R95, c[0x0][0x1d4], PT ;  /* 0x000075005f007a0c */ /* 0x000fe60003f06270 */
[----:B------:R-:W1:Y:S04]  /*5180*/  @!P1 LDS.128 R8, [R86+0x4000] ;  /* 0x0040000056089984 */ /* 0x000e680000000c00 */
[----:B--2---:R-:W-:Y:S06]  /*5190*/  @!P2 STG.E.128 [R60.64+0x20], R4 ;  /* 0x000020043c00a986 */ /* 0x004fec000c101d06 */
[----:B------:R-:W2:Y:S04]  /*51a0*/  @!P0 LDS.128 R4, [R87+0x4000] ;  /* 0x0040000057048984 */ /* 0x000ea80000000c00 */
[----:B-1----:R-:W-:Y:S01]  /*51b0*/  @!P1 STG.E.128 [R60.64+0x40], R8 ;  /* 0x000040083c009986 */ /* 0x002fe2000c101d06 */
[----:B------:R-:W-:Y:S03]  /*51c0*/  ISETP.GE.AND P1, PT, R94, c[0x0][0x1d4], PT ;  /* 0x000075005e007a0c */ /* 0x000fe60003f26270 */
[----:B--2---:R-:W-:Y:S01]  /*51d0*/  @!P0 STG.E.128 [R60.64+0x60], R4 ;  /* 0x000060043c008986 */ /* 0x004fe2000c101d06 */
[----:B------:R-:W-:Y:S09]  /*51e0*/  ISETP.GE.AND P0, PT, R93, c[0x0][0x1d4], PT ;  /* 0x000075005d007a0c */ /* 0x000ff20003f06270 */
[----:B------:R-:W1:Y:S04]  /*51f0*/  @!P1 LDS.128 R8, [R86+0x5000] ;  /* 0x0050000056089984 */ /* 0x000e680000000c00 */
[----:B------:R-:W2:Y:S04]  /*5200*/  @!P0 LDS.128 R4, [R87+0x5000] ;  /* 0x0050000057048984 */ /* 0x000ea80000000c00 */
[----:B-1----:R1:W-:Y:S04]  /*5210*/  @!P1 STG.E.128 [R60.64+0x80], R8 ;  /* 0x000080083c009986 */ /* 0x0023e8000c101d06 */
[----:B--2---:R1:W-:Y:S02]  /*5220*/  @!P0 STG.E.128 [R60.64+0xa0], R4 ;  /* 0x0000a0043c008986 */ /* 0x0043e4000c101d06 */
.L_x_65:
[----:B------:R-:W-:Y:S05]  /*5230*/  BSYNC B1 ;  /* 0x0000000000017941 */ /* 0x000fea0003800000 */
.L_x_60:
[C---:B-1----:R-:W-:Y:S01]  /*5240*/  IMAD.SHL.U32 R10, R78.reuse, 0x40, RZ ;  /* 0x000000404e0a7824 */ /* 0x042fe200078e00ff */
[----:B------:R-:W-:Y:S01]  /*5250*/  SHF.L.U64.HI R9, R78, 0x6, R91 ;  /* 0x000000064e097819 */ /* 0x000fe2000001025b */
[----:B------:R-:W-:Y:S02]  /*5260*/  BSSY B0, `(.L_x_82) ;  /* 0x0000044000007945 */ /* 0x000fe40003800000 */
[----:B--2--5:R-:W-:Y:S01]  /*5270*/  IMAD.IADD R3, R142, 0x1, -R10 ;  /* 0x000000018e037824 */ /* 0x024fe200078e0a0a */
[----:B------:R-:W-:Y:S04]  /*5280*/  IADD3 R0, P1, R10, R143, RZ ;  /* 0x0000008f0a007210 */ /* 0x000fe80007f3e0ff */
[----:B------:R-:W-:Y:S02]  /*5290*/  ISETP.GE.AND P0, PT, R3, 0x21, PT ;  /* 0x000000210300780c */ /* 0x000fe40003f06270 */
[----:B------:R-:W-:Y:S11]  /*52a0*/  IADD3.X R2, R9, R145, RZ, P1, !PT ;  /* 0x0000009109027210 */ /* 0x000ff60000ffe4ff */
[----:B------:R-:W-:Y:S05]  /*52b0*/  @P0 IADD3 R8, P1, R0, 0x20, RZ ;  /* 0x0000002000080810 */ /* 0x000fea0007f3e0ff */
[----:B------:R-:W-:Y:S01]  /*52c0*/  @P0 IMAD.X R5, RZ, RZ, R2, P1 ;  /* 0x000000ffff050224 */ /* 0x000fe200008e0602 */
[----:B------:R-:W-:-:S13]  /*52d0*/  ISETP.GE.AND P1, PT, R3, 0x1, PT ;  /* 0x000000010300780c */ /* 0x000fda0003f26270 */
[-C--:B------:R-:W-:Y:S01]  /*52e0*/  @P1 MOV R3, R101.reuse ;  /* 0x0000006500031202 */ /* 0x080fe20000000f00 */
[----:B------:R-:W-:Y:S02]  /*52f0*/  @P1 IMAD R4, R2, c[0x0][0x258], RZ ;  /* 0x0000960002041a24 */ /* 0x000fe400078e02ff */
[----:B------:R-:W-:Y:S04]  /*5300*/  @P1 IMAD.MOV.U32 R2, RZ, RZ, R98 ;  /* 0x000000ffff021224 */ /* 0x000fe800078e0062 */
[C---:B------:R-:W-:Y:S04]  /*5310*/  @P1 IMAD.WIDE.U32 R2, R0.reuse, c[0x0][0x258], R2 ;  /* 0x0000960000021a25 */ /* 0x040fe800078e0002 */
[----:B------:R-:W-:Y:S01]  /*5320*/  @P1 IMAD R0, R0, c[0x0][0x25c], R4 ;  /* 0x0000970000001a24 */ /* 0x000fe200078e0204 */
[C---:B------:R-:W-:Y:S01]  /*5330*/  @P1 LEA R6, P2, R2.reuse, c[0x0][0x250], 0x1 ;  /* 0x0000940002061a11 */ /* 0x040fe200078408ff */
[----:B------:R-:W-:Y:S02]  /*5340*/  @P0 IMAD.MOV.U32 R4, RZ, RZ, R98 ;  /* 0x000000ffff040224 */ /* 0x000fe400078e0062 */
[----:B------:R-:W-:Y:S05]  /*5350*/  @P1 IMAD.IADD R0, R3, 0x1, R0 ;  /* 0x0000000103001824 */ /* 0x000fea00078e0200 */
[----:B------:R-:W-:Y:S01]  /*5360*/  @P1 LEA.HI.X R7, R2, c[0x0][0x254], R0, 0x1, P2 ;  /* 0x0000950002071a11 */ /* 0x000fe200010f0c00 */
[----:B------:R-:W-:Y:S01]  /*5370*/  @P0 IMAD R0, R5, c[0x0][0x258], RZ ;  /* 0x0000960005000a24 */ /* 0x000fe200078e02ff */
[----:B------:R-:W-:Y:S03]  /*5380*/  @P0 MOV R5, R101 ;  /* 0x0000006500050202 */ /* 0x000fe60000000f00 */
[----:B------:R-:W-:Y:S01]  /*5390*/  @!PT LDS RZ, [RZ] ;  /* 0x00000000fffff984 */ /* 0x000fe20000000800 */
[----:B------:R-:W-:Y:S01]  /*53a0*/  @!PT LDS RZ, [RZ] ;  /* 0x00000000fffff984 */ /* 0x000fe20000000800 */
[----:B------:R-:W-:Y:S01]  /*53b0*/  @!PT LDS RZ, [RZ] ;  /* 0x00000000fffff984 */ /* 0x000fe20000000800 */
[----:B------:R1:W-:Y:S01]  /*53c0*/  @P1 LDGSTS.E.BYPASS.LTC128B.128 [R85+0x100], [R6.64], !P5 ;  /* 0x0010000006551fae */ /* 0x0003e2000e901d46 */
[C---:B------:R-:W-:Y:S02]  /*53d0*/  @P0 IMAD R0, R8.reuse, c[0x0][0x25c], R0 ;  /* 0x0000970008000a24 */ /* 0x040fe400078e0200 */
[----:B------:R-:W-:Y:S01]  /*53e0*/  @P0 IMAD.WIDE.U32 R4, R8, c[0x0][0x258], R4 ;  /* 0x0000960008040a25 */ /* 0x000fe200078e0004 */
[----:B------:R1:W-:Y:S03]  /*53f0*/  @P1 LDGSTS.E.BYPASS.LTC128B.128 [R85+0x1100], [R6.64+0x40], !P4 ;  /* 0x0110004006551fae */ /* 0x0003e6000e101d46 */
[----:B------:R-:W-:Y:S01]  /*5400*/  @P0 IMAD.IADD R0, R5, 0x1, R0 ;  /* 0x0000000105000824 */ /* 0x000fe200078e0200 */
[----:B------:R1:W-:Y:S01]  /*5410*/  @P1 LDGSTS.E.BYPASS.LTC128B.128 [R85+0x2100], [R6.64+0x80], !P3 ;  /* 0x0210008006551fae */ /* 0x0003e2000d901d46 */
[C---:B------:R-:W-:Y:S04]  /*5420*/  @P0 LEA R2, P2, R4.reuse, c[0x0][0x250], 0x1 ;  /* 0x0000940004020a11 */ /* 0x040fe800078408ff */
[----:B------:R-:W-:Y:S02]  /*5430*/  @P0 LEA.HI.X R3, R4, c[0x0][0x254], R0, 0x1, P2 ;  /* 0x0000950004030a11 */ /* 0x000fe400010f0c00 */
[----:B------:R-:W-:Y:S03]  /*5440*/  IADD3 R0, -R10, R96, RZ ;  /* 0x000000600a007210 */ /* 0x000fe60007ffe1ff */
[----:B------:R1:W-:Y:S01]  /*5450*/  @P0 LDGSTS.E.BYPASS.LTC128B.128 [R85+0x900], [R2.64], !P5 ;  /* 0x0090000002550fae */ /* 0x0003e2000e901d46 */
[----:B------:R-:W-:Y:S03]  /*5460*/  IMNMX R0, R0, 0x40, PT ;  /* 0x0000004000007817 */ /* 0x000fe60003800200 */
[----:B------:R1:W-:Y:S04]  /*5470*/  @P0 LDGSTS.E.BYPASS.LTC128B.128 [R85+0x1900], [R2.64+0x40], !P4 ;  /* 0x0190004002550fae */ /* 0x0003e8000e101d46 */
[----:B------:R1:W-:Y:S01]  /*5480*/  @P0 LDGSTS.E.BYPASS.LTC128B.128 [R85+0x2900], [R2.64+0x80], !P3 ;  /* 0x0290008002550fae */ /* 0x0003e2000d901d46 */
[----:B------:R-:W-:Y:S03]  /*5490*/  ISETP.GE.AND P0, PT, R92, R0, PT ;  /* 0x000000005c00720c */ /* 0x000fe60003f06270 */
[----:B------:R-:W0:Y:S01]  /*54a0*/  LDGDEPBAR ;  /* 0x00000000000079af */ /* 0x000e220000000000 */
[----:B------:R-:W-:Y:S04]  /*54b0*/  DEPBAR.LE SB0, 0x0 ;  /* 0x000080000000791a */ /* 0x000fe80000000000 */
[----:B------:R-:W-:Y:S06]  /*54c0*/  BAR.SYNC.DEFER_BLOCKING 0x0 ;  /* 0x0000000000007b1d */ /* 0x000fec0000010000 */
[----:B------:R-:W-:-:S05]  /*54d0*/  @P0 BRA `(.L_x_83) ;  /* 0x000001c000000947 */ /* 0x000fca0003800000 */
[----:B-1----:R-:W-:Y:S01]  /*54e0*/  IADD3 R0, P0, R10, R141, RZ ;  /* 0x0000008d0a007210 */ /* 0x002fe20007f1e0ff */
[----:B------:R-:W-:Y:S01]  /*54f0*/  IMAD.MOV.U32 R4, RZ, RZ, R114 ;  /* 0x000000ffff047224 */ /* 0x000fe200078e0072 */
[----:B------:R-:W-:Y:S01]  /*5500*/  ISETP.GE.AND P1, PT, R26, c[0x0][0x1d4], PT ;  /* 0x000075001a007a0c */ /* 0x000fe20003f26270 */
[----:B------:R-:W-:Y:S02]  /*5510*/  IMAD.MOV.U32 R5, RZ, RZ, R132 ;  /* 0x000000ffff057224 */ /* 0x000fe400078e0084 */
[----:B------:R-:W-:Y:S02]  /*5520*/  IMAD.X R2, R9, 0x1, R140, P0 ;  /* 0x0000000109027824 */ /* 0x000fe400000e068c */
[----:B------:R-:W-:Y:S04]  /*5530*/  IMAD.WIDE.U32 R4, R0, c[0x0][0x208], R4 ;  /* 0x0000820000047a25 */ /* 0x000fe800078e0004 */
[----:B------:R-:W-:Y:S04]  /*5540*/  IMAD R2, R2, c[0x0][0x208], RZ ;  /* 0x0000820002027a24 */ /* 0x000fe800078e02ff */
[----:B------:R-:W1:Y:S01]  /*5550*/  @!P1 LDS.128 R8, [R86] ;  /* 0x0000000056089984 */ /* 0x000e620000000c00 */
[----:B------:R-:W-:Y:S01]  /*5560*/  IMAD R0, R0, c[0x0][0x20c], R2 ;  /* 0x0000830000007a24 */ /* 0x000fe200078e0202 */
[C---:B------:R-:W-:Y:S03]  /*5570*/  LEA R2, P0, R4.reuse, c[0x0][0x1f8], 0x1 ;  /* 0x00007e0004027a11 */ /* 0x040fe600078008ff */
[----:B------:R-:W-:Y:S05]  /*5580*/  IMAD.IADD R0, R5, 0x1, R0 ;  /* 0x0000000105007824 */ /* 0x000fea00078e0200 */
[----:B------:R-:W-:Y:S02]  /*5590*/  LEA.HI.X R3, R4, c[0x0][0x1fc], R0, 0x1, P0 ;  /* 0x00007f0004037a11 */ /* 0x000fe400000f0c00 */
[----:B------:R-:W-:-:S13]  /*55a0*/  ISETP.GE.AND P0, PT, R29, c[0x0][0x1d4], PT ;  /* 0x000075001d007a0c */ /* 0x000fda0003f06270 */
[----:B------:R-:W2:Y:S04]  /*55b0*/  @!P0 LDS.128 R4, [R87] ;  /* 0x0000000057048984 */ /* 0x000ea80000000c00 */
[----:B-1----:R-:W-:Y:S01]  /*55c0*/  @!P1 STG.E.128 [R2.64], R8 ;  /* 0x0000000802009986 */ /* 0x002fe2000c101d06 */
[----:B------:R-:W-:-:S13]  /*55d0*/  ISETP.GE.AND P1, PT, R28, c[0x0][0x1d4], PT ;  /* 0x000075001c007a0c */ /* 0x000fda0003f26270 */
[----:B------:R-:W1:Y:S04]  /*55e0*/  @!P1 LDS.128 R8, [R86+0x1000] ;  /* 0x0010000056089984 */ /* 0x000e680000000c00 */
[----:B--2---:R-:W-:Y:S01]  /*55f0*/  @!P0 STG.E.128 [R2.64+0x20], R4 ;  /* 0x0000200402008986 */ /* 0x004fe2000c101d06 */
[----:B------:R-:W-:-:S13]  /*5600*/  ISETP.GE.AND P0, PT, R95, c[0x0][0x1d4], PT ;  /* 0x000075005f007a0c */ /* 0x000fda0003f06270 */
[----:B------:R-:W2:Y:S04]  /*5610*/  @!P0 LDS.128 R4, [R87+0x1000] ;  /* 0x0010000057048984 */ /* 0x000ea80000000c00 */
[----:B-1----:R-:W-:Y:S01]  /*5620*/  @!P1 STG.E.128 [R2.64+0x40], R8 ;  /* 0x0000400802009986 */ /* 0x002fe2000c101d06 */
[----:B------:R-:W-:-:S13]  /*5630*/  ISETP.GE.AND P1, PT, R94, c[0x0][0x1d4], PT ;  /* 0x000075005e007a0c */ /* 0x000fda0003f26270 */
[----:B------:R-:W1:Y:S04]  /*5640*/  @!P1 LDS.128 R8, [R86+0x2000] ;  /* 0x0020000056089984 */ /* 0x000e680000000c00 */
[----:B--2---:R-:W-:Y:S01]  /*5650*/  @!P0 STG.E.128 [R2.64+0x60], R4 ;  /* 0x0000600402008986 */ /* 0x004fe2000c101d06 */
[----:B------:R-:W-:-:S13]  /*5660*/  ISETP.GE.AND P0, PT, R93, c[0x0][0x1d4], PT ;  /* 0x000075005d007a0c */ /* 0x000fda0003f06270 */
[----:B------:R-:W2:Y:S04]  /*5670*/  @!P0 LDS.128 R4, [R87+0x2000] ;  /* 0x0020000057048984 */ /* 0x000ea80000000c00 */
[----:B-1----:R1:W-:Y:S04]  /*5680*/  @!P1 STG.E.128 [R2.64+0x80], R8 ;  /* 0x0000800802009986 */ /* 0x0023e8000c101d06 */
[----:B--2---:R1:W-:Y:S02]  /*5690*/  @!P0 STG.E.128 [R2.64+0xa0], R4 ;  /* 0x0000a00402008986 */ /* 0x0043e4000c101d06 */
.L_x_83:
[----:B-1----:R-:W-:Y:S05]  /*56a0*/  BSYNC B0 ;  /* 0x0000000000007941 */ /* 0x002fea0003800000 */
.L_x_82:
[C---:B------:R-:W-:Y:S02]  /*56b0*/  ISETP.GT.AND P0, PT, R78.reuse, R144, PT ;  /* 0x000000904e00720c */ /* 0x040fe40003f04270 */
[----:B------:R-:W-:Y:S11]  /*56c0*/  IADD3 R78, R78, -0x1, RZ ;  /* 0xffffffff4e4e7810 */ /* 0x000ff60007ffe0ff */
[----:B------:R-:W-:Y:S01]  /*56d0*/  @P0 SHF.R.S32.HI R2, RZ, 0x1f, R78 ;  /* 0x0000001fff020819 */ /* 0x000fe2000001144e */
[----:B------:R-:W-:Y:S02]  /*56e0*/  @P0 IMAD R0, R157, R78, RZ ;  /* 0x0000004e9d000224 */ /* 0x000fe400078e02ff */
[----:B------:R-:W-:Y:S02]  /*56f0*/  @P0 IMAD.MOV.U32 R4, RZ, RZ, R116 ;  /* 0x000000ffff040224 */ /* 0x000fe400078e0074 */
[----:B------:R-:W-:Y:S02]  /*5700*/  @P0 IMAD.MOV.U32 R5, RZ, RZ, R105 ;  /* 0x000000ffff050224 */ /* 0x000fe400078e0069 */
[-C--:B------:R-:W-:Y:S02]  /*5710*/  @P0 IMAD R0, R2, R162.reuse, R0 ;  /* 0x000000a202000224 */ /* 0x080fe400078e0200 */
[----:B------:R-:W-:Y:S04]  /*5720*/  @P0 IMAD.WIDE.U32 R4, R78, R162, R4 ;  /* 0x000000a24e040225 */ /* 0x000fe800078e0004 */
[----:B------:R-:W-:Y:S01]  /*5730*/  @P0 IMAD.IADD R0, R5, 0x1, R0 ;  /* 0x0000000105000824 */ /* 0x000fe200078e0200 */
[C---:B------:R-:W-:Y:S04]  /*5740*/  @P0 LEA R2, P1, R4.reuse, c[0x0][0x220], 0x1 ;  /* 0x0000880004020a11 */ /* 0x040fe800078208ff */
[----:B------:R-:W-:Y:S02]  /*5750*/  @P0 LEA.HI.X R3, R4, c[0x0][0x224], R0, 0x1, P1 ;  /* 0x0000890004030a11 */ /* 0x000fe400008f0c00 */
[C---:B------:R-:W-:Y:S03]  /*5760*/  @P0 LEA R4, P1, R161.reuse, R2, 0x1 ;  /* 0x00000002a1040211 */ /* 0x040fe600078208ff */
[----:B------:R-:W-:Y:S01]  /*5770*/  @!PT LDS RZ, [RZ] ;  /* 0x00000000fffff984 */ /* 0x000fe20000000800 */
[----:B------:R-:W-:Y:S01]  /*5780*/  @!PT LDS RZ, [RZ] ;  /* 0x00000000fffff984 */ /* 0x000fe20000000800 */
[----:B------:R-:W-:Y:S01]  /*5790*/  @!PT LDS RZ, [RZ] ;  /* 0x00000000fffff984 */ /* 0x000fe20000000800 */
[----:B------:R1:W-:Y:S01]  /*57a0*/  @P0 LDGSTS.E.BYPASS.LTC128B.128 [R85+0x3100], [R2.64], !P5 ;  /* 0x0310000002550fae */ /* 0x0003e2000e901d46 */
[----:B------:R-:W-:Y:S03]  /*57b0*/  @P0 LEA.HI.X R5, R161, R3, R156, 0x1, P1 ;  /* 0x00000003a1050211 */ /* 0x000fe600008f0c9c */
[----:B------:R1:W-:Y:S04]  /*57c0*/  @P0 LDGSTS.E.BYPASS.LTC128B.128 [R85+0x4100], [R2.64+0x40], !P4 ;  /* 0x0410004002550fae */ /* 0x0003e8000e101d46 */
[----:B------:R1:W-:Y:S04]  /*57d0*/  @P0 LDGSTS.E.BYPASS.LTC128B.128 [R85+0x5100], [R2.64+0x80], !P3 ;  /* 0x0510008002550fae */ /* 0x0003e8000d901d46 */
[----:B------:R1:W-:Y:S04]  /*57e0*/  @P0 LDGSTS.E.BYPASS.LTC128B.128 [R85+0x3900], [R4.64], !P5 ;  /* 0x0390000004550fae */ /* 0x0003e8000e901d46 */
[----:B------:R1:W-:Y:S04]  /*57f0*/  @P0 LDGSTS.E.BYPASS.LTC128B.128 [R85+0x4900], [R4.64+0x40], !P4 ;  /* 0x0490004004550fae */ /* 0x0003e8000e101d46 */
[----:B------:R1:W-:Y:S04]  /*5800*/  @P0 LDGSTS.E.BYPASS.LTC128B.128 [R85+0x5900], [R4.64+0x80], !P3 ;  /* 0x0590008004550fae */ /* 0x0003e8000d901d46 */
[----:B------:R-:W0:Y:S01]  /*5810*/  LDGDEPBAR ;  /* 0x00000000000079af */ /* 0x000e220000000000 */
[----:B------:R-:W-:-:S05]  /*5820*/  @P0 BRA `(.L_x_84) ;  /* 0xffffc29000000947 */ /* 0x000fca000383ffff */
[----:B------:R-:W-:Y:S06]  /*5830*/  BAR.SYNC.DEFER_BLOCKING 0x0 ;  /* 0x0000000000007b1d */ /* 0x000fec0000010000 */
.L_x_59:
[----:B------:R-:W-:Y:S01]  /*5840*/  ISETP.GE.AND P0, PT, R165, 0x1, PT ;  /* 0x00000001a500780c */ /* 0x000fe20003f06270 */
[----:B------:R-:W-:Y:S01]  /*5850*/  IMAD.IADD R12, R150, 0x1, R148 ;  /* 0x00000001960c7824 */ /* 0x000fe200078e0294 */
[----:B------:R-:W-:Y:S01]  /*5860*/  PLOP3.LUT P4, PT, PT, PT, PT, 0x80, 0x0 ;  /* 0x000000000000781c */ /* 0x000fe20003f8f070 */
[----:B------:R-:W-:Y:S01]  /*5870*/  CS2R R94, SRZ ;  /* 0x00000000005e7805 */ /* 0x000fe2000001ff00 */
[----:B------:R-:W-:Y:S01]  /*5880*/  CS2R R92, SRZ ;  /* 0x00000000005c7805 */ /* 0x000fe2000001ff00 */
[----:B------:R-:W-:Y:S01]  /*5890*/  CS2R R98, SRZ ;  /* 0x0000000000627805 */ /* 0x000fe2000001ff00 */
[----:B------:R-:W-:Y:S01]  /*58a0*/  CS2R R96, SRZ ;  /* 0x0000000000607805 */ /* 0x000fe2000001ff00 */
[----:B------:R-:W-:Y:S01]  /*58b0*/  CS2R R90, SRZ ;  /* 0x00000000005a7805 */ /* 0x000fe2000001ff00 */
[----:B------:R-:W-:Y:S01]  /*58c0*/  CS2R R88, SRZ ;  /* 0x0000000000587805 */ /* 0x000fe2000001ff00 */
[----:B------:R-:W-:Y:S01]  /*58d0*/  CS2R R86, SRZ ;  /* 0x0000000000567805 */ /* 0x000fe2000001ff00 */
[----:B-1----:R-:W-:Y:S01]  /*58e0*/  CS2R R84, SRZ ;  /* 0x0000000000547805 */ /* 0x002fe2000001ff00 */
[----:B------:R-:W-:Y:S01]  /*58f0*/  CS2R R14, SRZ ;  /* 0x00000000000e7805 */ /* 0x000fe2000001ff00 */
[----:B------:R-:W-:Y:S01]  /*5900*/  MOV R78, RZ ;  /* 0x000000ff004e7202 */ /* 0x000fe20000000f00 */
[----:B------:R-:W-:Y:S01]  /*5910*/  IMAD.MOV.U32 R76, RZ, RZ, RZ ;  /* 0x000000ffff4c7224 */ /* 0x000fe200078e00ff */
        /* <DEDUP_REMOVED lines=16> */
[----:B------:R-:W-:Y:S01]  /*5a20*/  CS2R R26, SRZ ;  /* 0x00000000001a7805 */ /* 0x000fe2000001ff00 */
[----:B------:R-:W-:Y:S01]  /*5a30*/  MOV R160, RZ ;  /* 0x000000ff00a07202 */ /* 0x000fe20000000f00 */
[----:B------:R-:W-:Y:S01]  /*5a40*/  IMAD.MOV.U32 R158, RZ, RZ, RZ ;  /* 0x000000ffff9e7224 */ /* 0x000fe200078e00ff */
[----:B------:R-:W-:Y:S01]  /*5a50*/  MOV R28, RZ ;  /* 0x000000ff001c7202 */ /* 0x000fe20000000f00 */
[----:B------:R-:W-:Y:S01]  /*5a60*/  IMAD.MOV.U32 R156, RZ, RZ, RZ ;  /* 0x000000ffff9c7224 */ /* 0x000fe200078e00ff */
[----:B------:R-:W-:Y:S01]  /*5a70*/  CS2R R150, SRZ ;  /* 0x0000000000967805 */ /* 0x000fe2000001ff00 */
[----:B------:R-:W-:Y:S01]  /*5a80*/  CS2R R30, SRZ ;  /* 0x00000000001e7805 */ /* 0x000fe2000001ff00 */
[----:B------:R-:W-:Y:S01]  /*5a90*/  MOV R148, RZ ;  /* 0x000000ff00947202 */ /* 0x000fe20000000f00 */
[----:B------:R-:W-:Y:S01]  /*5aa0*/  IMAD.MOV.U32 R154, RZ, RZ, RZ ;  /* 0x000000ffff9a7224 */ /* 0x000fe200078e00ff */
[----:B------:R-:W-:Y:S01]  /*5ab0*/  CS2R R32, SRZ ;  /* 0x0000000000207805 */ /* 0x000fe2000001ff00 */
[----:B------:R-:W-:Y:S01]  /*5ac0*/  MOV R152, RZ ;  /* 0x000000ff00987202 */ /* 0x000fe20000000f00 */
[----:B------:R-:W-:Y:S01]  /*5ad0*/  CS2R R146, SRZ ;  /* 0x0000000000927805 */ /* 0x000fe2000001ff00 */
        /* <DEDUP_REMOVED lines=18> */
[----:B------:R-:W-:Y:S01]  /*5c00*/  CS2R R42, SRZ ;  /* 0x00000000002a7805 */ /* 0x000fe2000001ff00 */
[----:B------:R-:W-:Y:S01]  /*5c10*/  IMAD.MOV.U32 R122, RZ, RZ, RZ ;  /* 0x000000ffff7a7224 */ /* 0x000fe200078e00ff */
[----:B------:R-:W-:Y:S01]  /*5c20*/  MOV R120, RZ ;  /* 0x000000ff00787202 */ /* 0x000fe20000000f00 */
[----:B------:R-:W-:Y:S01]  /*5c30*/  CS2R R110, SRZ ;  /* 0x00000000006e7805 */ /* 0x000fe2000001ff00 */
[----:B------:R-:W-:Y:S01]  /*5c40*/  IMAD.MOV.U32 R108, RZ, RZ, RZ ;  /* 0x000000ffff6c7224 */ /* 0x000fe200078e00ff */
[----:B------:R-:W-:Y:S01]  /*5c50*/  CS2R R44, SRZ ;  /* 0x00000000002c7805 */ /* 0x000fe2000001ff00 */
[----:B------:R-:W-:Y:S01]  /*5c60*/  MOV R114, RZ ;  /* 0x000000ff00727202 */ /* 0x000fe20000000f00 */
[----:B------:R-:W-:Y:S01]  /*5c70*/  IMAD.MOV.U32 R112, RZ, RZ, RZ ;  /* 0x000000ffff707224 */ /* 0x000fe200078e00ff */
[----:B------:R-:W-:Y:S01]  /*5c80*/  MOV R54, RZ ;  /* 0x000000ff00367202 */ /* 0x000fe20000000f00 */
[----:B------:R-:W-:Y:S01]  /*5c90*/  IMAD.MOV.U32 R53, RZ, RZ, RZ ;  /* 0x000000ffff357224 */ /* 0x000fe200078e00ff */
[----:B------:R-:W-:Y:S01]  /*5ca0*/  CS2R R50, SRZ ;  /* 0x0000000000327805 */ /* 0x000fe2000001ff00 */
[----:B------:R-:W-:Y:S05]  /*5cb0*/  @!P0 BRA `(.L_x_85) ;  /* 0x0000efc000008947 */ /* 0x000fea0003800000 */
[----:B------:R-:W2:Y:S01]  /*5cc0*/  LDL R48, [R1+0x58] ;  /* 0x0000580001307983 */ /* 0x000ea20000100800 */
[----:B------:R-:W-:-:S04]  /*5cd0*/  ISETP.NE.U32.AND P0, PT, RZ, c[0x0][0x340], PT ;  /* 0x0000d000ff007a0c */ /* 0x000fc80003f05070 */
[----:B------:R-:W-:-:S13]  /*5ce0*/  ISETP.NE.AND.EX P2, PT, RZ, c[0x0][0x344], PT, P0 ;  /* 0x0000d100ff007a0c */ /* 0x000fda0003f45300 */
[----:B------:R-:W-:Y:S01]  /*5cf0*/  @P2 IMAD.MOV.U32 R2, RZ, RZ, 0x4 ;  /* 0x00000004ff022424 */ /* 0x000fe200078e00ff */
[----:B------:R-:W-:Y:S02]  /*5d00*/  SHF.R.S32.HI R0, RZ, 0x1f, R153 ;  /* 0x0000001fff007819 */ /* 0x000fe40000011499 */
[----:B------:R-:W-:-:S03]  /*5d10*/  SHF.R.S32.HI R14, RZ, 0x1f, R167 ;  /* 0x0000001fff0e7819 */ /* 0x000fc600000114a7 */
[----:B------:R-:W-:Y:S01]  /*5d20*/  IMAD R0, R0, c[0x0][0x178], RZ ;  /* 0x00005e0000007a24 */ /* 0x000fe200078e02ff */
[CC--:B------:R-:W-:Y:S01]  /*5d30*/  LEA.HI R27, R14.reuse, R167.reuse, RZ, 0x4 ;  /* 0x000000a70e1b7211 */ /* 0x0c0fe200078f20ff */
[----:B------:R-:W-:Y:S02]  /*5d40*/  IMAD.MOV.U32 R4, RZ, RZ, c[0x0][0x2c4] ;  /* 0x0000b100ff047624 */ /* 0x000fe400078e00ff */
[----:B------:R-:W-:Y:S01]  /*5d50*/  IMAD R0, R153, c[0x0][0x17c], R0 ;  /* 0x00005f0099007a24 */ /* 0x000fe200078e0200 */
[CC--:B------:R-:W-:Y:S02]  /*5d60*/  LEA.HI R28, R14.reuse, R167.reuse, RZ, 0x3 ;  /* 0x000000a70e1c7211 */ /* 0x0c0fe400078f18ff */
[----:B------:R-:W-:Y:S01]  /*5d70*/  LEA.HI R13, R14, R167, RZ, 0x2 ;  /* 0x000000a70e0d7211 */ /* 0x000fe200078f10ff */
[----:B------:R-:W1:Y:S01]  /*5d80*/  S2R R29, SR_CTAID.Y ;  /* 0x00000000001d7919 */ /* 0x000e620000002600 */
[----:B------:R-:W-:Y:S02]  /*5d90*/  ISETP.NE.AND P1, PT, R4, 0x1, PT ;  /* 0x000000010400780c */ /* 0x000fe40003f25270 */
[----:B------:R-:W-:-:S02]  /*5da0*/  SHF.R.S32.HI R4, RZ, 0x3, R28 ;  /* 0x00000003ff047819 */ /* 0x000fc4000001141c */
[----:B------:R-:W-:-:S03]  /*5db0*/  LOP3.LUT R7, R13, 0xfffffffc, RZ, 0xc0, !PT ;  /* 0xfffffffc0d077812 */ /* 0x000fc600078ec0ff */
[----:B------:R-:W-:Y:S02]  /*5dc0*/  IMAD.SHL.U32 R4, R4, 0x40, RZ ;  /* 0x0000004004047824 */ /* 0x000fe400078e00ff */
[----:B------:R-:W-:Y:S01]  /*5dd0*/  IMAD.IADD R7, R167, 0x1, -R7 ;  /* 0x00000001a7077824 */ /* 0x000fe200078e0a07 */
[----:B------:R-:W-:Y:S02]  /*5de0*/  LOP3.LUT R5, R28, 0xfffffff8, RZ, 0xc0, !PT ;  /* 0xfffffff81c057812 */ /* 0x000fe400078ec0ff */
[----:B------:R-:W-:Y:S01]  /*5df0*/  LOP3.LUT R4, R4, 0xc0, RZ, 0xc0, !PT ;  /* 0x000000c004047812 */ /* 0x000fe200078ec0ff */
[----:B------:R-:W-:Y:S01]  /*5e00*/  IMAD.SHL.U32 R6, R7, 0x8, RZ ;  /* 0x0000000807067824 */ /* 0x000fe200078e00ff */
[----:B------:R-:W-:Y:S01]  /*5e10*/  SHF.R.S32.HI R64, RZ, 0x2, R13 ;  /* 0x00000002ff407819 */ /* 0x000fe2000001140d */
[----:B------:R-:W-:-:S04]  /*5e20*/  IMAD.IADD R5, R167, 0x1, -R5 ;  /* 0x00000001a7057824 */ /* 0x000fc800078e0a05 */
[----:B------:R-:W-:Y:S01]  /*5e30*/  IMAD R7, R7, 0x20, R64 ;  /* 0x0000002007077824 */ /* 0x000fe200078e0240 */
[----:B------:R-:W-:Y:S02]  /*5e40*/  LEA.HI R22, R5, R5, RZ, 0x1 ;  /* 0x0000000505167211 */ /* 0x000fe400078f08ff */
[----:B------:R-:W-:Y:S01]  /*5e50*/  ISETP.NE.U32.AND P0, PT, RZ, c[0x0][0x348], PT ;  /* 0x0000d200ff007a0c */ /* 0x000fe20003f05070 */
[----:B------:R-:W-:Y:S02]  /*5e60*/  IMAD R15, R169, 0x80, R7 ;  /* 0x00000080a90f7824 */ /* 0x000fe400078e0207 */
[----:B--2---:R-:W-:-:S05]  /*5e70*/  @P2 IMAD.WIDE R2, R48, R2, c[0x0][0x340] ;  /* 0x0000d00030022625 */ /* 0x004fca00078e0202 */
[----:B------:R2:W3:Y:S01]  /*5e80*/  @P2 LDG.E R25, [R2.64] ;  /* 0x0000000602192981 */ /* 0x0004e2000c1e1900 */
[----:B------:R-:W-:Y:S01]  /*5e90*/  SHF.R.S32.HI R24, RZ, 0x1f, R48 ;  /* 0x0000001fff187819 */ /* 0x000fe20000011430 */
[----:B------:R-:W-:Y:S01]  /*5ea0*/  IMAD.MOV.U32 R10, RZ, RZ, R15 ;  /* 0x000000ffff0a7224 */ /* 0x000fe200078e000f */
[----:B------:R-:W-:Y:S01]  /*5eb0*/  ISETP.NE.AND.EX P0, PT, RZ, c[0x0][0x34c], PT, P0 ;  /* 0x0000d300ff007a0c */ /* 0x000fe20003f05300 */
[----:B------:R-:W-:Y:S01]  /*5ec0*/  IMAD R54, R155, c[0x0][0x2c4], RZ ;  /* 0x0000b1009b367a24 */ /* 0x000fe200078e02ff */
[----:B------:R-:W-:Y:S01]  /*5ed0*/  LEA.HI R154, R14, R167, RZ, 0x5 ;  /* 0x000000a70e9a7211 */ /* 0x000fe200078f28ff */
[----:B------:R-:W-:Y:S01]  /*5ee0*/  BSSY B0, `(.L_x_86) ;  /* 0x00000a4000007945 */ /* 0x000fe20003800000 */
[----:B------:R-:W-:Y:S02]  /*5ef0*/  SHF.R.S32.HI R63, RZ, 0x4, R27 ;  /* 0x00000004ff3f7819 */ /* 0x000fe4000001141b */
[----:B------:R-:W-:Y:S01]  /*5f00*/  SHF.R.S32.HI R16, RZ, 0x5, R154 ;  /* 0x00000005ff107819 */ /* 0x000fe2000001149a */
[----:B--2---:R-:W-:-:S04]  /*5f10*/  IMAD.WIDE.U32 R2, R153, c[0x0][0x178], RZ ;  /* 0x00005e0099027a25 */ /* 0x004fc800078e00ff */
[----:B------:R-:W-:Y:S01]  /*5f20*/  IMAD.IADD R3, R3, 0x1, R0 ;  /* 0x0000000103037824 */ /* 0x000fe200078e0200 */
[----:B------:R-:W-:-:S03]  /*5f30*/  LOP3.LUT R0, R27, 0xfffffff0, RZ, 0xc0, !PT ;  /* 0xfffffff01b007812 */ /* 0x000fc600078ec0ff */
[----:B-1----:R-:W-:-:S04]  /*5f40*/  IMAD.WIDE.U32 R2, R29, c[0x0][0x1b8], R2 ;  /* 0x00006e001d027a25 */ /* 0x002fc800078e0002 */
[----:B------:R-:W-:-:S05]  /*5f50*/  IMAD.IADD R0, R167, 0x1, -R0 ;  /* 0x00000001a7007824 */ /* 0x000fca00078e0a00 */
[----:B------:R-:W-:Y:S02]  /*5f60*/  SHF.R.S32.HI R9, RZ, 0x1f, R0 ;  /* 0x0000001fff097819 */ /* 0x000fe40000011400 */
[-C--:B------:R-:W-:Y:S02]  /*5f70*/  LEA.HI R11, R0, R0.reuse, RZ, 0x1 ;  /* 0x00000000000b7211 */ /* 0x080fe400078f08ff */
[----:B------:R-:W-:Y:S02]  /*5f80*/  LEA.HI R23, R9, R0, RZ, 0x3 ;  /* 0x0000000009177211 */ /* 0x000fe400078f18ff */
[----:B------:R-:W-:Y:S02]  /*5f90*/  LOP3.LUT R9, R4, 0x18, R6, 0xf8, !PT ;  /* 0x0000001804097812 */ /* 0x000fe400078ef806 */
[----:B------:R-:W-:Y:S02]  /*5fa0*/  SHF.R.U32.HI R4, RZ, 0x3, R4 ;  /* 0x00000003ff047819 */ /* 0x000fe40000011604 */
[----:B------:R-:W-:-:S02]  /*5fb0*/  LOP3.LUT R8, R11, 0x7fffffe, RZ, 0xc0, !PT ;  /* 0x07fffffe0b087812 */ /* 0x000fc400078ec0ff */
[----:B------:R-:W-:Y:S01]  /*5fc0*/  LOP3.LUT R20, R9, R4, RZ, 0x3c, !PT ;  /* 0x0000000409147212 */ /* 0x000fe200078e3cff */
[----:B------:R-:W-:Y:S01]  /*5fd0*/  IMAD R4, R171, c[0x0][0x1b8], RZ ;  /* 0x00006e00ab047a24 */ /* 0x000fe200078e02ff */
[----:B------:R-:W-:Y:S01]  /*5fe0*/  LEA.HI R9, R13, R64, RZ, 0x1 ;  /* 0x000000400d097211 */ /* 0x000fe200078f08ff */
[----:B------:R-:W-:Y:S01]  /*5ff0*/  IMAD.IADD R21, R0, 0x1, -R8 ;  /* 0x0000000100157824 */ /* 0x000fe200078e0a08 */
[----:B------:R-:W-:Y:S01]  /*6000*/  LOP3.LUT R0, R22, 0x7fffffe, RZ, 0xc0, !PT ;  /* 0x07fffffe16007812 */ /* 0x000fe200078ec0ff */
[----:B------:R-:W-:Y:S01]  /*6010*/  IMAD R4, R29, c[0x0][0x1bc], R4 ;  /* 0x00006f001d047a24 */ /* 0x000fe200078e0204 */
[----:B------:R-:W-:-:S03]  /*6020*/  SHF.R.S32.HI R8, RZ, 0x1f, R12 ;  /* 0x0000001fff087819 */ /* 0x000fc6000001140c */
[----:B------:R-:W-:Y:S01]  /*6030*/  IMAD.IADD R26, R5, 0x1, -R0 ;  /* 0x00000001051a7824 */ /* 0x000fe200078e0a00 */
[----:B------:R-:W-:Y:S01]  /*6040*/  IADD3 R3, R3, R4, RZ ;  /* 0x0000000403037210 */ /* 0x000fe20007ffe0ff */
[----:B------:R-:W-:Y:S01]  /*6050*/  @P1 IMAD.HI.U32 R4, R15, c[0x0][0x2c8], RZ ;  /* 0x0000b2000f041a27 */ /* 0x000fe200078e00ff */
[----:B------:R-:W-:Y:S02]  /*6060*/  IADD3 R0, R6, 0x40, RZ ;  /* 0x0000004006007810 */ /* 0x000fe40007ffe0ff */
[----:B------:R-:W-:Y:S02]  /*6070*/  SEL R5, R24, RZ, !P0 ;  /* 0x000000ff18057207 */ /* 0x000fe40004000000 */
[----:B------:R-:W-:Y:S02]  /*6080*/  @P1 SHF.R.U32.HI R10, RZ, c[0x0][0x2cc], R4 ;  /* 0x0000b300ff0a1a19 */ /* 0x000fe40000011604 */
[C---:B------:R-:W-:Y:S01]  /*6090*/  ISETP.GE.AND P3, PT, R0.reuse, c[0x0][0x1d4], PT ;  /* 0x0000750000007a0c */ /* 0x040fe20003f66270 */
[----:B------:R-:W-:Y:S01]  /*60a0*/  IMAD R7, R5, c[0x0][0x1c0], RZ ;  /* 0x0000700005077a24 */ /* 0x000fe200078e02ff */
[----:B------:R-:W-:-:S02]  /*60b0*/  ISETP.GE.AND P4, PT, R0, c[0x0][0x198], PT ;  /* 0x0000660000007a0c */ /* 0x000fc40003f86270 */
[----:B------:R-:W-:Y:S02]  /*60c0*/  SEL R4, R48, RZ, !P0 ;  /* 0x000000ff30047207 */ /* 0x000fe40004000000 */
[----:B------:R-:W-:Y:S02]  /*60d0*/  IADD3 R0, P0, R64, R12, RZ ;  /* 0x0000000c40007210 */ /* 0x000fe40007f1e0ff */
[----:B------:R-:W-:Y:S01]  /*60e0*/  SHF.R.S32.HI R12, RZ, 0x1, R11 ;  /* 0x00000001ff0c7819 */ /* 0x000fe2000001140b */
[----:B------:R-:W-:Y:S01]  /*60f0*/  IMAD R18, R4, c[0x0][0x1c4], R7 ;  /* 0x0000710004127a24 */ /* 0x000fe200078e0207 */
[----:B------:R-:W-:Y:S01]  /*6100*/  LEA.HI.X.SX32 R5, R64, R8, 0x1, P0 ;  /* 0x0000000840057211 */ /* 0x000fe200000f0eff */
[----:B------:R-:W-:Y:S01]  /*6110*/  IMAD.WIDE.U32 R2, R4, c[0x0][0x1c0], R2 ;  /* 0x0000700004027a25 */ /* 0x000fe200078e0002 */
[----:B------:R-:W-:Y:S02]  /*6120*/  LOP3.LUT R8, R9, 0x7fffffe, RZ, 0xc0, !PT ;  /* 0x07fffffe09087812 */ /* 0x000fe400078ec0ff */
[----:B------:R-:W-:Y:S01]  /*6130*/  SHF.R.S32.HI R7, RZ, 0x1f, R6 ;  /* 0x0000001fff077819 */ /* 0x000fe20000011406 */
[C---:B------:R-:W-:Y:S01]  /*6140*/  IMAD R9, R5.reuse, c[0x0][0x1e0], RZ ;  /* 0x0000780005097a24 */ /* 0x040fe200078e02ff */
[----:B------:R-:W-:Y:S01]  /*6150*/  ISETP.GE.AND P1, PT, R6, c[0x0][0x1d4], PT ;  /* 0x0000750006007a0c */ /* 0x000fe20003f26270 */
[----:B------:R-:W-:Y:S01]  /*6160*/  IMAD R4, R5, c[0x0][0x208], RZ ;  /* 0x0000820005047a24 */ /* 0x000fe200078e02ff */
[----:B------:R-:W-:Y:S01]  /*6170*/  SHF.R.S32.HI R5, RZ, 0x1f, R11 ;  /* 0x0000001fff057819 */ /* 0x000fe2000001140b */
[----:B------:R-:W-:Y:S01]  /*6180*/  IMAD.IADD R13, R64, 0x1, -R8 ;  /* 0x00000001400d7824 */ /* 0x000fe200078e0a08 */
[----:B------:R-:W-:Y:S01]  /*6190*/  P2R R164, PR, RZ, 0x8 ;  /* 0x00000008ffa47803 */ /* 0x000fe20000000000 */
[C---:B------:R-:W-:Y:S01]  /*61a0*/  IMAD R17, R0.reuse, c[0x0][0x1e4], R9 ;  /* 0x0000790000117a24 */ /* 0x040fe200078e0209 */
[----:B------:R-:W-:Y:S01]  /*61b0*/  LEA.HI R11, R5, R12, RZ, 0x2 ;  /* 0x0000000c050b7211 */ /* 0x000fe200078f10ff */
[----:B------:R-:W-:Y:S01]  /*61c0*/  IMAD R19, R0, c[0x0][0x20c], R4 ;  /* 0x0000830000137a24 */ /* 0x000fe200078e0204 */
[----:B------:R-:W-:Y:S01]  /*61d0*/  P2R R159, PR, RZ, 0x2 ;  /* 0x00000002ff9f7803 */ /* 0x000fe20000000000 */
[----:B------:R-:W-:Y:S01]  /*61e0*/  IMAD R14, R16, 0x8, R13 ;  /* 0x00000008100e7824 */ /* 0x000fe200078e020d */
[----:B------:R-:W-:Y:S01]  /*61f0*/  LOP3.LUT R11, R11, 0xfffffffc, RZ, 0xc0, !PT ;  /* 0xfffffffc0b0b7812 */ /* 0x000fe200078ec0ff */
[C---:B------:R-:W-:Y:S01]  /*6200*/  IMAD.WIDE.U32 R8, R0.reuse, c[0x0][0x1e0], R6 ;  /* 0x0000780000087a25 */ /* 0x040fe200078e0006 */
[----:B------:R-:W-:Y:S01]  /*6210*/  SHF.R.S32.HI R13, RZ, 0x1f, R10 ;  /* 0x0000001fff0d7819 */ /* 0x000fe2000001140a */
[----:B------:R1:W-:Y:S02]  /*6220*/  STL [R1+0x5c], R164 ;  /* 0x00005ca401007387 */ /* 0x0003e40000100800 */
[----:B------:R-:W-:-:S02]  /*6230*/  IMAD.WIDE.U32 R4, R0, c[0x0][0x208], R6 ;  /* 0x0000820000047a25 */ /* 0x000fc400078e0006 */
[----:B------:R1:W-:Y:S02]  /*6240*/  STL [R1+0x30], R159 ;  /* 0x0000309f01007387 */ /* 0x0003e40000100800 */
[----:B------:R-:W-:Y:S02]  /*6250*/  IMAD.SHL.U32 R0, R23, 0x20, RZ ;  /* 0x0000002017007824 */ /* 0x000fe400078e00ff */
[----:B------:R-:W-:Y:S02]  /*6260*/  IMAD.U32 R233, R14, 0x20, R20 ;  /* 0x000000200ee97824 */ /* 0x000fe400078e0014 */
[----:B------:R-:W-:Y:S01]  /*6270*/  IMAD.IADD R20, R12, 0x1, -R11 ;  /* 0x000000010c147824 */ /* 0x000fe200078e0a0b */
[----:B------:R-:W-:Y:S01]  /*6280*/  LOP3.LUT R0, R0, 0xffffff00, RZ, 0xc0, !PT ;  /* 0xffffff0000007812 */ /* 0x000fe200078ec0ff */
[----:B------:R-:W-:Y:S02]  /*6290*/  IMAD R12, R13, c[0x0][0x1b0], RZ ;  /* 0x00006c000d0c7a24 */ /* 0x000fe400078e02ff */
[----:B------:R-:W-:-:S02]  /*62a0*/  IMAD.MOV R13, RZ, RZ, -R10 ;  /* 0x000000ffff0d7224 */ /* 0x000fc400078e0a0a */
[----:B------:R-:W-:Y:S02]  /*62b0*/  IMAD.IADD R3, R3, 0x1, R18 ;  /* 0x0000000103037824 */ /* 0x000fe400078e0212 */
[----:B------:R-:W-:Y:S01]  /*62c0*/  IMAD.IADD R11, R9, 0x1, R17 ;  /* 0x00000001090b7824 */ /* 0x000fe200078e0211 */
[----:B------:R-:W-:Y:S01]  /*62d0*/  IADD3 R9, R5, R19, RZ ;  /* 0x0000001305097210 */ /* 0x000fe20007ffe0ff */
[----:B------:R-:W-:Y:S02]  /*62e0*/  IMAD R14, R10, c[0x0][0x1b4], R12 ;  /* 0x00006d000a0e7a24 */ /* 0x000fe400078e020c */
[----:B------:R-:W-:Y:S01]  /*62f0*/  IMAD R5, R13, c[0x0][0x2c4], R15 ;  /* 0x0000b1000d057a24 */ /* 0x000fe200078e020f */
[----:B------:R-:W-:Y:S01]  /*6300*/  IADD3 R15, R6, 0x20, RZ ;  /* 0x00000020060f7810 */ /* 0x000fe20007ffe0ff */
[--C-:B------:R-:W-:Y:S02]  /*6310*/  IMAD R12, R16, 0x200, R0.reuse ;  /* 0x00000200100c7824 */ /* 0x100fe400078e0200 */
[----:B------:R-:W-:Y:S01]  /*6320*/  IMAD R23, R21, 0x20, R0 ;  /* 0x0000002015177824 */ /* 0x000fe200078e0200 */
[----:B------:R-:W-:Y:S01]  /*6330*/  SHF.R.S32.HI R0, RZ, 0x1, R22 ;  /* 0x00000001ff007819 */ /* 0x000fe20000011416 */
[----:B------:R-:W-:Y:S01]  /*6340*/  IMAD.WIDE.U32 R2, R10, c[0x0][0x1b0], R2 ;  /* 0x00006c000a027a25 */ /* 0x000fe200078e0002 */
[----:B------:R-:W-:-:S02]  /*6350*/  ISETP.GE.AND P6, PT, R15, c[0x0][0x1d4], PT ;  /* 0x000075000f007a0c */ /* 0x000fc40003fc6270 */
[C---:B------:R-:W-:Y:S01]  /*6360*/  LOP3.LUT P5, RZ, R0.reuse, 0x2, RZ, 0xc0, !PT ;  /* 0x0000000200ff7812 */ /* 0x040fe200078ac0ff */
[----:B------:R-:W-:Y:S02]  /*6370*/  IMAD.MOV.U32 R10, RZ, RZ, R8 ;  /* 0x000000ffff0a7224 */ /* 0x000fe400078e0008 */
[----:B------:R-:W-:Y:S01]  /*6380*/  IMAD.MOV.U32 R8, RZ, RZ, R4 ;  /* 0x000000ffff087224 */ /* 0x000fe200078e0004 */
[----:B------:R-:W-:Y:S01]  /*6390*/  SHF.R.S32.HI R4, RZ, 0x1f, R5 ;  /* 0x0000001fff047819 */ /* 0x000fe20000011405 */
[----:B------:R-:W-:Y:S02]  /*63a0*/  IMAD.SHL.U32 R0, R0, 0x40, RZ ;  /* 0x0000004000007824 */ /* 0x000fe400078e00ff */
[----:B------:R-:W-:Y:S01]  /*63b0*/  IMAD R21, R21, 0x20, R12 ;  /* 0x0000002015157824 */ /* 0x000fe200078e020c */
[----:B------:R-:W-:Y:S01]  /*63c0*/  LEA.HI R12, R27, R63, RZ, 0x1 ;  /* 0x0000003f1b0c7211 */ /* 0x000fe200078f08ff */
[----:B------:R-:W-:Y:S01]  /*63d0*/  IMAD R4, R4, c[0x0][0x1a8], RZ ;  /* 0x00006a0004047a24 */ /* 0x000fe200078e02ff */
[----:B------:R-:W-:Y:S01]  /*63e0*/  LOP3.LUT R0, R0, 0xc0, RZ, 0xc0, !PT ;  /* 0x000000c000007812 */ /* 0x000fe200078ec0ff */
[----:B------:R-:W-:Y:S01]  /*63f0*/  IMAD.IADD R3, R3, 0x1, R14 ;  /* 0x0000000103037824 */ /* 0x000fe200078e020e */
[----:B------:R-:W-:Y:S01]  /*6400*/  LOP3.LUT R12, R12, 0xfffffffe, RZ, 0xc0, !PT ;  /* 0xfffffffe0c0c7812 */ /* 0x000fe200078ec0ff */
[----:B------:R-:W-:-:S02]  /*6410*/  IMAD R16, R5, c[0x0][0x1ac], R4 ;  /* 0x00006b0005107a24 */ /* 0x000fc400078e0204 */
[----:B------:R-:W-:Y:S01]  /*6420*/  IMAD.WIDE.U32 R4, R5, c[0x0][0x1a8], R2 ;  /* 0x00006a0005047a25 */ /* 0x000fe200078e0002 */
[----:B------:R-:W-:Y:S02]  /*6430*/  LOP3.LUT R3, R0, 0x8, R28, 0xf8, !PT ;  /* 0x0000000800037812 */ /* 0x000fe400078ef81c */
[----:B------:R-:W-:Y:S01]  /*6440*/  SHF.R.U32.HI R2, RZ, 0x3, R0 ;  /* 0x00000003ff027819 */ /* 0x000fe20000011600 */
[----:B------:R-:W-:Y:S01]  /*6450*/  IMAD.IADD R13, R63, 0x1, -R12 ;  /* 0x000000013f0d7824 */ /* 0x000fe200078e0a0c */
[----:B------:R-:W-:Y:S01]  /*6460*/  SEL R0, RZ, 0xffffffff, P6 ;  /* 0xffffffffff007807 */ /* 0x000fe20003000000 */
[----:B------:R-:W-:Y:S01]  /*6470*/  IMAD.IADD R12, R5, 0x1, R16 ;  /* 0x00000001050c7824 */ /* 0x000fe200078e0210 */
[----:B------:R-:W-:Y:S01]  /*6480*/  LEA R19, P0, R4, c[0x0][0x160], 0x1 ;  /* 0x0000580004137a11 */ /* 0x000fe200078008ff */
[----:B------:R-:W-:Y:S01]  /*6490*/  IMAD R16, R171, c[0x0][0x210], RZ ;  /* 0x00008400ab107a24 */ /* 0x000fe200078e02ff */
[----:B------:R-:W-:Y:S01]  /*64a0*/  LOP3.LUT R14, R3, R2, RZ, 0x3c, !PT ;  /* 0x00000002030e7212 */ /* 0x000fe200078e3cff */
[----:B------:R-:W-:Y:S01]  /*64b0*/  IMAD.SHL.U32 R0, R0, 0x2, RZ ;  /* 0x0000000200007824 */ /* 0x000fe200078e00ff */
[----:B------:R-:W-:Y:S01]  /*64c0*/  SEL R2, RZ, 0x1, P1 ;  /* 0x00000001ff027807 */ /* 0x000fe20000800000 */
[----:B------:R-:W-:Y:S01]  /*64d0*/  IMAD.WIDE.U32 R10, R29, c[0x0][0x1e8], R10 ;  /* 0x00007a001d0a7a25 */ /* 0x000fe200078e000a */
[----:B------:R-:W-:-:S02]  /*64e0*/  LEA.HI.X R18, R4, c[0x0][0x164], R12, 0x1, P0 ;  /* 0x0000590004127a11 */ /* 0x000fc400000f0c0c */
[----:B------:R-:W-:Y:S01]  /*64f0*/  LEA R3, R13, R26, 0x3 ;  /* 0x0000001a0d037211 */ /* 0x000fe200078e18ff */
[----:B------:R-:W-:Y:S01]  /*6500*/  IMAD R12, R171, c[0x0][0x1e8], RZ ;  /* 0x00007a00ab0c7a24 */ /* 0x000fe200078e02ff */
[----:B------:R-:W-:Y:S01]  /*6510*/  ISETP.NE.U32.AND P0, PT, RZ, c[0x0][0x350], PT ;  /* 0x0000d400ff007a0c */ /* 0x000fe20003f05070 */
[----:B------:R-:W-:Y:S01]  /*6520*/  IMAD R16, R29, c[0x0][0x214], R16 ;  /* 0x000085001d107a24 */ /* 0x000fe200078e0210 */
[----:B------:R-:W-:Y:S01]  /*6530*/  LOP3.LUT R17, R0, 0x2, R2, 0xe2, !PT ;  /* 0x0000000200117812 */ /* 0x000fe200078ee202 */
[----:B------:R-:W-:Y:S01]  /*6540*/  IMAD.SHL.U32 R0, R20, 0x40, RZ ;  /* 0x0000004014007824 */ /* 0x000fe200078e00ff */
[----:B------:R-:W-:Y:S01]  /*6550*/  ISETP.NE.AND.EX P0, PT, RZ, c[0x0][0x354], PT, P0 ;  /* 0x0000d500ff007a0c */ /* 0x000fe20003f05300 */
[----:B------:R-:W-:Y:S01]  /*6560*/  IMAD.U32 R2, R3, 0x20, R14 ;  /* 0x0000002003027824 */ /* 0x000fe200078e000e */
[----:B------:R-:W-:Y:S01]  /*6570*/  SEL R14, RZ, 0x4, P3 ;  /* 0x00000004ff0e7807 */ /* 0x000fe20001800000 */
[C---:B------:R-:W-:Y:S01]  /*6580*/  IMAD R12, R29.reuse, c[0x0][0x1ec], R12 ;  /* 0x00007b001d0c7a24 */ /* 0x040fe200078e020c */
[----:B------:R-:W-:Y:S01]  /*6590*/  LOP3.LUT R0, R0, 0xc0, RZ, 0xc0, !PT ;  /* 0x000000c000007812 */ /* 0x000fe200078ec0ff */
[----:B------:R-:W-:Y:S01]  /*65a0*/  IMAD.WIDE.U32 R8, R29, c[0x0][0x210], R8 ;  /* 0x000084001d087a25 */ /* 0x000fe200078e0008 */
[----:B------:R-:W-:-:S02]  /*65b0*/  LOP3.LUT R74, R17, R14, RZ, 0xfc, !PT ;  /* 0x0000000e114a7212 */ /* 0x000fc400078efcff */
[----:B------:R-:W-:Y:S01]  /*65c0*/  LOP3.LUT P1, RZ, R20, 0x2, RZ, 0xc0, !PT ;  /* 0x0000000214ff7812 */ /* 0x000fe2000782c0ff */
[----:B------:R-:W-:Y:S01]  /*65d0*/  IMAD.SHL.U32 R3, R13, 0x8, RZ ;  /* 0x000000080d037824 */ /* 0x000fe200078e00ff */
[----:B------:R-:W-:Y:S01]  /*65e0*/  ISETP.GE.AND P3, PT, R6, c[0x0][0x198], PT ;  /* 0x0000660006007a0c */ /* 0x000fe20003f66270 */
[----:B------:R-:W-:Y:S01]  /*65f0*/  IMAD.IADD R13, R12, 0x1, R11 ;  /* 0x000000010c0d7824 */ /* 0x000fe200078e020b */
[----:B------:R-:W-:Y:S01]  /*6600*/  MOV R12, R10 ;  /* 0x0000000a000c7202 */ /* 0x000fe20000000f00 */
[----:B------:R-:W-:Y:S01]  /*6610*/  IMAD.IADD R11, R16, 0x1, R9 ;  /* 0x00000001100b7824 */ /* 0x000fe200078e0209 */
[----:B------:R-:W-:Y:S01]  /*6620*/  LOP3.LUT R9, R0, 0x8, R3, 0xf8, !PT ;  /* 0x0000000800097812 */ /* 0x000fe200078ef803 */
[----:B------:R-:W-:Y:S01]  /*6630*/  IMAD.MOV.U32 R10, RZ, RZ, R8 ;  /* 0x000000ffff0a7224 */ /* 0x000fe200078e0008 */
[----:B------:R-:W-:Y:S01]  /*6640*/  SHF.R.U32.HI R3, RZ, 0x3, R0 ;  /* 0x00000003ff037819 */ /* 0x000fe20000011600 */
[----:B------:R-:W-:Y:S01]  /*6650*/  IMAD R16, R169, 0x80, R64 ;  /* 0x00000080a9107824 */ /* 0x000fe200078e0240 */
[----:B------:R1:W2:Y:S01]  /*6660*/  SHFL.IDX PT, R8, R19, RZ, 0x1c1f ;  /* 0x001c1fff13087589 */ /* 0x0002a200000e0000 */
[----:B------:R-:W-:Y:S01]  /*6670*/  IMAD.MOV.U32 R17, RZ, RZ, 0x10 ;  /* 0x00000010ff117424 */ /* 0x000fe200078e00ff */
[----:B------:R-:W-:-:S02]  /*6680*/  LOP3.LUT R3, R9, R3, RZ, 0x3c, !PT ;  /* 0x0000000309037212 */ /* 0x000fc400078e3cff */
[----:B------:R1:W4:Y:S01]  /*6690*/  SHFL.IDX PT, R9, R18, RZ, 0x1c1f ;  /* 0x001c1fff12097589 */ /* 0x00032200000e0000 */
[--C-:B---3--:R-:W-:Y:S01]  /*66a0*/  @P2 SHF.R.S32.HI R5, RZ, 0x1f, R25.reuse ;  /* 0x0000001fff052819 */ /* 0x108fe20000011419 */
[----:B------:R-:W-:Y:S02]  /*66b0*/  @!P2 IMAD.MOV.U32 R5, RZ, RZ, R24 ;  /* 0x000000ffff05a224 */ /* 0x000fe400078e0018 */
[----:B------:R-:W-:Y:S02]  /*66c0*/  @P2 IMAD.MOV.U32 R4, RZ, RZ, R25 ;  /* 0x000000ffff042224 */ /* 0x000fe400078e0019 */
[----:B------:R-:W-:Y:S01]  /*66d0*/  @!P2 IMAD.MOV.U32 R4, RZ, RZ, R48 ;  /* 0x000000ffff04a224 */ /* 0x000fe200078e0030 */
[----:B------:R-:W-:Y:S02]  /*66e0*/  SEL R5, R5, RZ, !P0 ;  /* 0x000000ff05057207 */ /* 0x000fe40004000000 */
[----:B------:R-:W-:Y:S02]  /*66f0*/  ISETP.GE.AND P2, PT, R15, c[0x0][0x198], PT ;  /* 0x000066000f007a0c */ /* 0x000fe40003f46270 */
[----:B------:R-:W-:Y:S01]  /*6700*/  SEL R0, R4, RZ, !P0 ;  /* 0x000000ff04007207 */ /* 0x000fe20004000000 */
[C---:B------:R-:W-:Y:S01]  /*6710*/  IMAD R14, R5.reuse, c[0x0][0x1f0], RZ ;  /* 0x00007c00050e7a24 */ /* 0x040fe200078e02ff */
[----:B------:R-:W-:Y:S01]  /*6720*/  ISETP.GE.AND P0, PT, R16, R54, PT ;  /* 0x000000361000720c */ /* 0x000fe20003f06270 */
[----:B------:R-:W-:-:S02]  /*6730*/  IMAD R5, R5, c[0x0][0x218], RZ ;  /* 0x0000860005057a24 */ /* 0x000fc400078e02ff */
[----:B------:R-:W-:-:S04]  /*6740*/  IMAD.WIDE.U32 R78, R0, c[0x0][0x218], R10 ;  /* 0x00008600004e7a25 */ /* 0x000fc800078e000a */
[C---:B------:R-:W-:Y:S02]  /*6750*/  IMAD R5, R0.reuse, c[0x0][0x21c], R5 ;  /* 0x0000870000057a24 */ /* 0x040fe400078e0205 */
[C---:B------:R-:W-:Y:S02]  /*6760*/  IMAD R14, R0.reuse, c[0x0][0x1f4], R14 ;  /* 0x00007d00000e7a24 */ /* 0x040fe400078e020e */
[----:B------:R-:W-:Y:S01]  /*6770*/  IMAD.WIDE.U32 R24, R0, c[0x0][0x1f0], R12 ;  /* 0x00007c0000187a25 */ /* 0x000fe200078e000c */
[----:B------:R-:W-:-:S03]  /*6780*/  SEL R0, R17, 0xfffffff0, !P1 ;  /* 0xfffffff011007807 */ /* 0x000fc60004800000 */
[----:B------:R-:W-:Y:S01]  /*6790*/  IMAD.IADD R81, R79, 0x1, R5 ;  /* 0x000000014f517824 */ /* 0x000fe200078e0205 */
[----:B------:R1:W-:Y:S01]  /*67a0*/  STL.64 [R1+0x50], R24 ;  /* 0x0000501801007387 */ /* 0x0003e20000100a00 */
[----:B------:R-:W-:Y:S02]  /*67b0*/  IMAD.IADD R27, R25, 0x1, R14 ;  /* 0x00000001191b7824 */ /* 0x000fe400078e020e */
[C---:B------:R-:W-:Y:S01]  /*67c0*/  IMAD.IADD R4, R3.reuse, 0x1, R23 ;  /* 0x0000000103047824 */ /* 0x040fe200078e0217 */
[----:B------:R1:W-:Y:S01]  /*67d0*/  STL.64 [R1+0x40], R78 ;  /* 0x0000404e01007387 */ /* 0x0003e20000100a00 */
[----:B------:R-:W-:-:S03]  /*67e0*/  IMAD.IADD R3, R3, 0x1, R21 ;  /* 0x0000000103037824 */ /* 0x000fc600078e0215 */
[----:B------:R1:W-:Y:S04]  /*67f0*/  STL [R1+0x4c], R81 ;  /* 0x00004c5101007387 */ /* 0x0003e80000100800 */
[----:B------:R1:W-:Y:S01]  /*6800*/  STL [R1+0x3c], R27 ;  /* 0x00003c1b01007387 */ /* 0x0003e20000100800 */
[----:B------:R-:W-:Y:S05]  /*6810*/  @P0 BRA `(.L_x_87) ;  /* 0x0000010000000947 */ /* 0x000fea0003800000 */
[----:B--2-4-:R-:W-:Y:S02]  /*6820*/  IADD3 R5, R6, 0x40, RZ ;  /* 0x0000004006057810 */ /* 0x014fe40007ffe0ff */
[----:B------:R-:W-:Y:S02]  /*6830*/  SHF.R.S32.HI R13, RZ, 0x1f, R15 ;  /* 0x0000001fff0d7819 */ /* 0x000fe4000001140f */
[----:B------:R-:W-:Y:S02]  /*6840*/  SHF.R.S32.HI R12, RZ, 0x1f, R5 ;  /* 0x0000001fff0c7819 */ /* 0x000fe40000011405 */
[----:B------:R-:W-:-:S02]  /*6850*/  LEA.HI R13, R13, R15, RZ, 0x3 ;  /* 0x0000000f0d0d7211 */ /* 0x000fc400078f18ff */
[----:B------:R-:W-:Y:S02]  /*6860*/  LEA.HI R5, R12, R5, RZ, 0x3 ;  /* 0x000000050c057211 */ /* 0x000fe400078f18ff */
[C---:B------:R-:W-:Y:S02]  /*6870*/  LEA R10, P0, R6.reuse, R8, 0x1 ;  /* 0x00000008060a7211 */ /* 0x040fe400078008ff */
[----:B------:R-:W-:Y:S02]  /*6880*/  LOP3.LUT R12, R13, 0xfffffff8, RZ, 0xc0, !PT ;  /* 0xfffffff80d0c7812 */ /* 0x000fe400078ec0ff */
[----:B------:R-:W-:Y:S01]  /*6890*/  LOP3.LUT R14, R5, 0xfffffff8, RZ, 0xc0, !PT ;  /* 0xfffffff8050e7812 */ /* 0x000fe200078ec0ff */
[----:B------:R-:W-:Y:S01]  /*68a0*/  IMAD.SHL.U32 R5, R233, 0x2, RZ ;  /* 0x00000002e9057824 */ /* 0x000fe200078e00ff */
[----:B------:R-:W-:Y:S01]  /*68b0*/  LEA.HI.X R11, R6, R9, R7, 0x1, P0 ;  /* 0x00000009060b7211 */ /* 0x000fe200000f0c07 */
[----:B------:R-:W-:-:S04]  /*68c0*/  IMAD.WIDE R12, R12, 0x2, R8 ;  /* 0x000000020c0c7825 */ /* 0x000fc800078e0208 */
[----:B------:R-:W-:Y:S01]  /*68d0*/  IMAD.WIDE R8, R14, 0x2, R8 ;  /* 0x000000020e087825 */ /* 0x000fe200078e0208 */
[----:B------:R-:W-:Y:S01]  /*68e0*/  @!PT LDS RZ, [RZ] ;  /* 0x00000000fffff984 */ /* 0x000fe20000000800 */
[----:B------:R2:W-:Y:S04]  /*68f0*/  LDGSTS.E.BYPASS.LTC128B.128 [R5+0x6100], [R10.64], !P3 ;  /* 0x061000000a057fae */ /* 0x0005e8000d901d46 */
[----:B------:R2:W-:Y:S04]  /*6900*/  LDGSTS.E.BYPASS.LTC128B.128 [R5+0x8100], [R12.64], !P2 ;  /* 0x081000000c057fae */ /* 0x0005e8000d101d46 */
[----:B------:R2:W-:Y:S02]  /*6910*/  LDGSTS.E.BYPASS.LTC128B.128 [R5+0xa100], [R8.64], !P4 ;  /* 0x0a10000008057fae */ /* 0x0005e4000e101d46 */
.L_x_87:
[----:B--2-4-:R-:W-:Y:S05]  /*6920*/  BSYNC B0 ;  /* 0x0000000000007941 */ /* 0x014fea0003800000 */
.L_x_86:
[----:B------:R-:W-:Y:S01]  /*6930*/  IADD3 R5, R16, 0x20, RZ ;  /* 0x0000002010057810 */ /* 0x000fe20007ffe0ff */
[----:B------:R2:W3:Y:S01]  /*6940*/  SHFL.IDX PT, R9, R18, 0x1, 0x1c1f ;  /* 0x003c1f0012097f89 */ /* 0x0004e200000e0000 */
        /* <DEDUP_REMOVED lines=20> */
.L_x_89:
[----:B------:R-:W-:Y:S05]  /*6a90*/  BSYNC B0 ;  /* 0x0000000000007941 */ /* 0x000fea0003800000 */
.L_x_88:
        /* <DEDUP_REMOVED lines=22> */
.L_x_91:
[----:B------:R-:W-:Y:S05]  /*6c00*/  BSYNC B0 ;  /* 0x0000000000007941 */ /* 0x000fea0003800000 */
.L_x_90:
[----:B-1--4-:R-:W1:Y:S01]  /*6c10*/  SHFL.IDX PT, R8, R19, 0x3, 0x1c1f ;  /* 0x007c1f0013087f89 */ /* 0x012e6200000e0000 */
[----:B------:R-:W-:Y:S01]  /*6c20*/  IADD3 R5, R16, 0x60, RZ ;  /* 0x0000006010057810 */ /* 0x000fe20007ffe0ff */
[----:B------:R-:W-:Y:S01]  /*6c30*/  IMAD.MOV.U32 R13, RZ, RZ, c[0x0][0x1e0] ;  /* 0x00007800ff0d7624 */ /* 0x000fe200078e00ff */
[----:B------:R-:W-:Y:S01]  /*6c40*/  LEA.HI.SX32 R65, R250, 0xffffffff, 0x1a ;  /* 0xfffffffffa417811 */ /* 0x000fe200078fd2ff */
[----:B------:R-:W4:Y:S01]  /*6c50*/  SHFL.IDX PT, R9, R18, 0x3, 0x1c1f ;  /* 0x007c1f0012097f89 */ /* 0x000f2200000e0000 */
[----:B------:R-:W-:Y:S01]  /*6c60*/  ISETP.GE.AND P0, PT, R5, R54, PT ;  /* 0x000000360500720c */ /* 0x000fe20003f06270 */
[----:B------:R-:W-:Y:S01]  /*6c70*/  IMAD.MOV.U32 R14, RZ, RZ, 0x6 ;  /* 0x00000006ff0e7424 */ /* 0x000fe200078e00ff */
[----:B------:R-:W-:Y:S01]  /*6c80*/  SHF.R.S32.HI R75, RZ, 0x1f, R65 ;  /* 0x0000001fff4b7819 */ /* 0x000fe20000011441 */
[----:B------:R-:W-:-:S02]  /*6c90*/  IMAD.MOV.U32 R170, RZ, RZ, R26 ;  /* 0x000000ffffaa7224 */ /* 0x000fc400078e001a */
[----:B------:R-:W-:Y:S01]  /*6ca0*/  IMAD.MOV.U32 R171, RZ, RZ, R27 ;  /* 0x000000ffffab7224 */ /* 0x000fe200078e001b */
[C---:B------:R-:W-:Y:S01]  /*6cb0*/  SHF.L.U64.HI R155, R13.reuse, R14, c[0x0][0x1e4] ;  /* 0x000079000d9b7619 */ /* 0x040fe2000001020e */
[C---:B------:R-:W-:Y:S02]  /*6cc0*/  IMAD.SHL.U32 R156, R13.reuse, 0x40, RZ ;  /* 0x000000400d9c7824 */ /* 0x040fe400078e00ff */
[----:B------:R-:W-:Y:S02]  /*6cd0*/  IMAD.MOV.U32 R170, RZ, RZ, R24 ;  /* 0x000000ffffaa7224 */ /* 0x000fe400078e0018 */
[----:B------:R-:W-:Y:S02]  /*6ce0*/  IMAD.SHL.U32 R157, R13, 0x20, RZ ;  /* 0x000000200d9d7824 */ /* 0x000fe400078e00ff */
[----:B------:R-:W-:Y:S01]  /*6cf0*/  @!P0 IMAD.SHL.U32 R12, R233, 0x2, RZ ;  /* 0x00000002e90c8824 */ /* 0x000fe200078e00ff */
[----:B------:R2:W-:Y:S01]  /*6d00*/  STL.64 [R1+0x38], R170 ;  /* 0x000038aa01007387 */ /* 0x0005e20000100a00 */
[----:B-1----:R-:W-:-:S04]  /*6d10*/  @!P0 LEA R10, P1, R6, R8, 0x1 ;  /* 0x00000008060a8211 */ /* 0x002fc800078208ff */
[C---:B----4-:R-:W-:Y:S02]  /*6d20*/  @!P0 LEA.HI.X R11, R6.reuse, R9, R7, 0x1, P1 ;  /* 0x00000009060b8211 */ /* 0x050fe400008f0c07 */
[----:B------:R-:W-:Y:S02]  /*6d30*/  @!P0 IADD3 R6, R6, 0x40, RZ ;  /* 0x0000004006068810 */ /* 0x000fe40007ffe0ff */
[----:B------:R-:W-:Y:S01]  /*6d40*/  @!P0 SHF.R.S32.HI R7, RZ, 0x1f, R15 ;  /* 0x0000001fff078819 */ /* 0x000fe2000001140f */
[----:B------:R-:W-:Y:S01]  /*6d50*/  @!PT LDS RZ, [RZ] ;  /* 0x00000000fffff984 */ /* 0x000fe20000000800 */
[----:B------:R1:W-:Y:S01]  /*6d60*/  @!P0 LDGSTS.E.BYPASS.LTC128B.128 [R12+0x7900], [R10.64], !P3 ;  /* 0x079000000a0c8fae */ /* 0x0003e2000d901d46 */
[----:B------:R-:W-:Y:S02]  /*6d70*/  @!P0 SHF.R.S32.HI R5, RZ, 0x1f, R6 ;  /* 0x0000001fff058819 */ /* 0x000fe40000011406 */
[----:B------:R-:W-:Y:S02]  /*6d80*/  @!P0 LEA.HI R7, R7, R15, RZ, 0x3 ;  /* 0x0000000f07078211 */ /* 0x000fe400078f18ff */
[----:B------:R-:W-:-:S02]  /*6d90*/  @!P0 LEA.HI R6, R5, R6, RZ, 0x3 ;  /* 0x0000000605068211 */ /* 0x000fc400078f18ff */
[----:B------:R-:W-:Y:S02]  /*6da0*/  @!P0 LOP3.LUT R5, R7, 0xfffffff8, RZ, 0xc0, !PT ;  /* 0xfffffff807058812 */ /* 0x000fe400078ec0ff */
[----:B------:R-:W-:Y:S01]  /*6db0*/  ISETP.NE.AND P3, PT, R164, RZ, PT ;  /* 0x000000ffa400720c */ /* 0x000fe20003f65270 */
[----:B-1----:R-:W-:Y:S01]  /*6dc0*/  IMAD.IADD R11, R165, 0x1, -R64 ;  /* 0x00000001a50b7824 */ /* 0x002fe200078e0a40 */
[----:B------:R-:W-:Y:S01]  /*6dd0*/  @!P0 LOP3.LUT R10, R6, 0xfffffff8, RZ, 0xc0, !PT ;  /* 0xfffffff8060a8812 */ /* 0x000fe200078ec0ff */
[----:B------:R-:W-:-:S04]  /*6de0*/  @!P0 IMAD.WIDE R6, R5, 0x2, R8 ;  /* 0x0000000205068825 */ /* 0x000fc800078e0208 */
[----:B------:R-:W-:Y:S01]  /*6df0*/  IMAD R5, R65, -0x40, R11 ;  /* 0xffffffc041057824 */ /* 0x000fe200078e020b */
[----:B------:R1:W-:Y:S01]  /*6e00*/  @!P0 LDGSTS.E.BYPASS.LTC128B.128 [R12+0x9900], [R6.64], !P2 ;  /* 0x09900000060c8fae */ /* 0x0003e2000d101d46 */
[----:B------:R-:W-:-:S03]  /*6e10*/  @!P0 IMAD.WIDE R8, R10, 0x2, R8 ;  /* 0x000000020a088825 */ /* 0x000fc600078e0208 */
[C---:B------:R-:W-:Y:S02]  /*6e20*/  ISETP.GE.AND P1, PT, R5.reuse, 0x1, PT ;  /* 0x000000010500780c */ /* 0x040fe40003f26270 */
[----:B------:R4:W-:Y:S01]  /*6e30*/  @!P0 LDGSTS.E.BYPASS.LTC128B.128 [R12+0xb900], [R8.64], !P4 ;  /* 0x0b900000080c8fae */ /* 0x0009e2000e101d46 */
[----:B------:R-:W-:Y:S02]  /*6e40*/  ISETP.GE.AND P0, PT, R5, 0x21, PT ;  /* 0x000000210500780c */ /* 0x000fe40003f06270 */
[----:B------:R-:W-:Y:S01]  /*6e50*/  ISETP.NE.AND P4, PT, R159, RZ, PT ;  /* 0x000000ff9f00720c */ /* 0x000fe20003f85270 */
[----:B------:R-:W0:Y:S07]  /*6e60*/  LDGDEPBAR ;  /* 0x00000000000079af */ /* 0x000e2e0000000000 */
[----:B------:R-:W-:-:S02]  /*6e70*/  @P1 IMAD.SHL.U32 R10, R233, 0x2, RZ ;  /* 0x00000002e90a1824 */ /* 0x000fc400078e00ff */
        /* <DEDUP_REMOVED lines=12> */
[----:B------:R-:W-:Y:S01]  /*6f40*/  @P0 LEA.HI.X R7, R7, c[0x0][0x1cc], R5, 0x1, P2 ;  /* 0x0000730007070a11 */ /* 0x000fe200010f0c05 */
[----:B------:R-:W-:Y:S01]  /*6f50*/  @P0 IMAD.SHL.U32 R5, R233, 0x2, RZ ;  /* 0x00000002e9050824 */ /* 0x000fe200078e00ff */
[----:B------:R-:W-:Y:S01]  /*6f60*/  @!PT LDS RZ, [RZ] ;  /* 0x00000000fffff984 */ /* 0x000fe20000000800 */
[----:B------:R-:W-:Y:S01]  /*6f70*/  @!PT LDS RZ, [RZ] ;  /* 0x00000000fffff984 */ /* 0x000fe20000000800 */
[----:B------:R-:W-:Y:S01]  /*6f80*/  @!PT LDS RZ, [RZ] ;  /* 0x00000000fffff984 */ /* 0x000fe20000000800 */
[----:B------:R2:W-:Y:S04]  /*6f90*/  @P1 LDGSTS.E.BYPASS.LTC128B.128 [R10+0x3100], [R8.64], !P4 ;  /* 0x03100000080a1fae */ /* 0x0005e8000e101d46 */
[----:B------:R2:W-:Y:S04]  /*6fa0*/  @P1 LDGSTS.E.BYPASS.LTC128B.128 [R10+0x4100], [R8.64+0x40], !P6 ;  /* 0x04100040080a1fae */ /* 0x0005e8000f101d46 */
[----:B------:R2:W-:Y:S04]  /*6fb0*/  @P1 LDGSTS.E.BYPASS.LTC128B.128 [R10+0x5100], [R8.64+0x80], !P3 ;  /* 0x05100080080a1fae */ /* 0x0005e8000d901d46 */
[----:B------:R1:W-:Y:S04]  /*6fc0*/  @P0 LDGSTS.E.BYPASS.LTC128B.128 [R5+0x3900], [R6.64], !P4 ;  /* 0x0390000006050fae */ /* 0x0003e8000e101d46 */
[----:B------:R1:W-:Y:S04]  /*6fd0*/  @P0 LDGSTS.E.BYPASS.LTC128B.128 [R5+0x4900], [R6.64+0x40], !P6 ;  /* 0x0490004006050fae */ /* 0x0003e8000f101d46 */
[----:B------:R1:W-:Y:S01]  /*6fe0*/  @P0 LDGSTS.E.BYPASS.LTC128B.128 [R5+0x5900], [R6.64+0x80], !P3 ;  /* 0x0590008006050fae */ /* 0x0003e2000d901d46 */
[----:B------:R-:W-:-:S03]  /*6ff0*/  ISETP.LT.AND P0, PT, RZ, c[0x0][0x27c], PT ;  /* 0x00009f00ff007a0c */ /* 0x000fc60003f01270 */
[----:B------:R-:W0:Y:S01]  /*7000*/  LDGDEPBAR ;  /* 0x00000000000079af */ /* 0x000e220000000000 */
[----:B-1----:R-:W-:-:S04]  /*7010*/  IMAD.MOV.U32 R5, RZ, RZ, c[0x0][0x208] ;  /* 0x00008200ff057624 */ /* 0x002fc800078e00ff */
[C---:B------:R-:W-:Y:S01]  /*7020*/  IMAD.SHL.U32 R77, R5.reuse, 0x40, RZ ;  /* 0x00000040054d7824 */ /* 0x040fe200078e00ff */
[----:B------:R-:W-:-:S04]  /*7030*/  SHF.L.U64.HI R76, R5, R14, c[0x0][0x20c] ;  /* 0x00008300054c7619 */ /* 0x000fc8000001020e */
[----:B------:R-:W-:Y:S05]  /*7040*/  @P0 BRA `(.L_x_92) ;  /* 0x0000002000000947 */ /* 0x000fea0003800000 */
[----:B--2---:R-:W-:-:S04]  /*7050*/  DEPBAR.LE SB0, 0x1 ;  /* 0x000080400000791a */ /* 0x004fc80000000000 */
[----:B------:R-:W-:Y:S05]  /*7060*/  BRA `(.L_x_93) ;  /* 0x00005d5000007947 */ /* 0x000fea0003800000 */
.L_x_92:
[----:B--2--5:R-:W-:Y:S01]  /*7070*/  SHF.R.S32.HI R5, RZ, 0x1f, R149 ;  /* 0x0000001fff057819 */ /* 0x024fe20000011495 */
[----:B------:R-:W-:Y:S01]  /*7080*/  ULDC.U8 UR4, c[0x0][0x298] ;  /* 0x0000a60000047ab9 */ /* 0x000fe20000000000 */
[----:B------:R-:W-:Y:S01]  /*7090*/  LEA.HI R12, R167, R167, RZ, 0x1 ;  /* 0x000000a7a70c7211 */ /* 0x000fe200078f08ff */
[----:B------:R-:W-:Y:S01]  /*70a0*/  IMAD.WIDE.U32 R8, R149, c[0x0][0x280], RZ ;  /* 0x0000a00095087a25 */ /* 0x000fe200078e00ff */
[----:B------:R-:W-:Y:S01]  /*70b0*/  ISETP.NE.AND P2, PT, RZ, UR4, PT ;  /* 0x00000004ff007c0c */ /* 0x000fe2000bf45270 */
[----:B------:R-:W-:Y:S01]  /*70c0*/  BSSY B2, `(.L_x_93) ;  /* 0x00005cf000027945 */ /* 0x000fe20003800000 */
[----:B------:R-:W-:Y:S01]  /*70d0*/  SHF.R.S32.HI R60, RZ, 0x1, R12 ;  /* 0x00000001ff3c7819 */ /* 0x000fe2000001140c */
[C---:B------:R-:W-:Y:S01]  /*70e0*/  IMAD R6, R5.reuse, c[0x0][0x280], RZ ;  /* 0x0000a00005067a24 */ /* 0x040fe200078e02ff */
[----:B------:R-:W-:Y:S01]  /*70f0*/  LEA R34, P1, R8, c[0x0][0x270], 0x1 ;  /* 0x00009c0008227a11 */ /* 0x000fe200078208ff */
[----:B------:R-:W-:Y:S02]  /*7100*/  IMAD R5, R5, c[0x0][0x290], RZ ;  /* 0x0000a40005057a24 */ /* 0x000fe400078e02ff */
[----:B------:R-:W-:-:S02]  /*7110*/  IMAD R11, R149, c[0x0][0x284], R6 ;  /* 0x0000a100950b7a24 */ /* 0x000fc400078e0206 */
[C---:B------:R-:W-:Y:S01]  /*7120*/  IMAD R10, R149.reuse, c[0x0][0x294], R5 ;  /* 0x0000a500950a7a24 */ /* 0x040fe200078e0205 */
[----:B------:R-:W-:Y:S01]  /*7130*/  LOP3.LUT R5, R12, 0xfffffffe, RZ, 0xc0, !PT ;  /* 0xfffffffe0c057812 */ /* 0x000fe200078ec0ff */
[----:B------:R-:W-:-:S03]  /*7140*/  IMAD.WIDE.U32 R6, R149, c[0x0][0x290], RZ ;  /* 0x0000a40095067a25 */ /* 0x000fc600078e00ff */
[----:B------:R-:W-:Y:S01]  /*7150*/  IADD3 R61, -R5, R167, RZ ;  /* 0x000000a7053d7210 */ /* 0x000fe20007ffe1ff */
[----:B------:R-:W-:Y:S01]  /*7160*/  IMAD.IADD R11, R11, 0x1, R9 ;  /* 0x000000010b0b7824 */ /* 0x000fe200078e0209 */
[----:B------:R-:W-:Y:S01]  /*7170*/  LEA R32, P0, R6, c[0x0][0x288], 0x1 ;  /* 0x0000a20006207a11 */ /* 0x000fe200078008ff */
[----:B------:R-:W-:Y:S01]  /*7180*/  IMAD.IADD R10, R10, 0x1, R7 ;  /* 0x000000010a0a7824 */ /* 0x000fe200078e0207 */
[----:B------:R-:W-:Y:S01]  /*7190*/  SHF.L.U32 R62, R61, 0x3, RZ ;  /* 0x000000033d3e7819 */ /* 0x000fe200000006ff */
[----:B------:R-:W-:Y:S01]  /*71a0*/  IMAD R5, R169, 0x80, R60 ;  /* 0x00000080a9057824 */ /* 0x000fe200078e023c */
[----:B------:R-:W-:Y:S02]  /*71b0*/  LEA.HI.X R35, R8, c[0x0][0x274], R11, 0x1, P1 ;  /* 0x00009d0008237a11 */ /* 0x000fe400008f0c0b */
[----:B------:R-:W-:Y:S01]  /*71c0*/  LEA.HI.X R33, R6, c[0x0][0x28c], R10, 0x1, P0 ;  /* 0x0000a30006217a11 */ /* 0x000fe200000f0c0a */
[----:B------:R-:W-:Y:S05]  /*71d0*/  @!P2 BRA `(.L_x_94) ;  /* 0x00002ac00000a947 */ /* 0x000fea0003800000 */
[----:B------:R-:W-:Y:S01]  /*71e0*/  ISETP.GE.AND P0, PT, R5, R54, PT ;  /* 0x000000360500720c */ /* 0x000fe20003f06270 */
[----:B------:R-:W-:Y:S01]  /*71f0*/  BSSY B0, `(.L_x_95) ;  /* 0x000004d000007945 */ /* 0x000fe20003800000 */
[----:B------:R-:W-:Y:S01]  /*7200*/  SHF.L.U32 R40, R61, 0x2, RZ ;  /* 0x000000023d287819 */ /* 0x000fe200000006ff */
[----:B------:R-:W-:Y:S01]  /*7210*/  CS2R R28, SRZ ;  /* 0x00000000001c7805 */ /* 0x000fe2000001ff00 */
[----:B------:R-:W-:Y:S01]  /*7220*/  CS2R R26, SRZ ;  /* 0x00000000001a7805 */ /* 0x000fe2000001ff00 */
[----:B------:R-:W-:Y:S01]  /*7230*/  CS2R R24, SRZ ;  /* 0x0000000000187805 */ /* 0x000fe2000001ff00 */
[----:B------:R-:W-:Y:S01]  /*7240*/  CS2R R22, SRZ ;  /* 0x0000000000167805 */ /* 0x000fe2000001ff00 */
[----:B------:R-:W-:Y:S01]  /*7250*/  CS2R R20, SRZ ;  /* 0x0000000000147805 */ /* 0x000fe2000001ff00 */
[----:B---3--:R-:W-:Y:S01]  /*7260*/  CS2R R18, SRZ ;  /* 0x0000000000127805 */ /* 0x008fe2000001ff00 */
[----:B------:R-:W-:Y:S01]  /*7270*/  CS2R R16, SRZ ;  /* 0x0000000000107805 */ /* 0x000fe2000001ff00 */
[----:B------:R-:W-:Y:S01]  /*7280*/  CS2R R14, SRZ ;  /* 0x00000000000e7805 */ /* 0x000fe2000001ff00 */
[----:B------:R-:W-:Y:S01]  /*7290*/  CS2R R12, SRZ ;  /* 0x00000000000c7805 */ /* 0x000fe2000001ff00 */
[----:B------:R-:W-:Y:S01]  /*72a0*/  CS2R R10, SRZ ;  /* 0x00000000000a7805 */ /* 0x000fe2000001ff00 */
[----:B------:R-:W-:Y:S01]  /*72b0*/  CS2R R8, SRZ ;  /* 0x0000000000087805 */ /* 0x000fe2000001ff00 */
[----:B------:R-:W-:Y:S01]  /*72c0*/  CS2R R6, SRZ ;  /* 0x0000000000067805 */ /* 0x000fe2000001ff00 */
[----:B------:R-:W-:Y:S05]  /*72d0*/  @P0 BRA `(.L_x_96) ;  /* 0x000003e000000947 */ /* 0x000fea0003800000 */
[C---:B------:R-:W-:Y:S01]  /*72e0*/  IADD3 R24, R40.reuse, 0x10, RZ ;  /* 0x0000001028187810 */ /* 0x040fe20007ffe0ff */
[----:B------:R-:W-:Y:S01]  /*72f0*/  CS2R R18, SRZ ;  /* 0x0000000000127805 */ /* 0x000fe2000001ff00 */
[----:B------:R-:W-:-:S02]  /*7300*/  IADD3 R9, R40, 0x8, RZ ;  /* 0x0000000828097810 */ /* 0x000fc40007ffe0ff */
[----:B------:R-:W-:Y:S02]  /*7310*/  ISETP.GE.AND P0, PT, R24, c[0x0][0x27c], PT ;  /* 0x00009f0018007a0c */ /* 0x000fe40003f06270 */
[----:B------:R-:W-:Y:S02]  /*7320*/  ISETP.GE.AND P1, PT, R9, c[0x0][0x27c], PT ;  /* 0x00009f0009007a0c */ /* 0x000fe40003f26270 */
[----:B------:R-:W-:-:S09]  /*7330*/  ISETP.GE.AND P2, PT, R40, c[0x0][0x27c], PT ;  /* 0x00009f0028007a0c */ /* 0x000fd20003f46270 */
[----:B------:R-:W-:Y:S02]  /*7340*/  @!P0 SHF.R.S32.HI R5, RZ, 0x1f, R24 ;  /* 0x0000001fff058819 */ /* 0x000fe40000011418 */
[----:B------:R-:W-:Y:S02]  /*7350*/  @!P1 SHF.R.S32.HI R8, RZ, 0x1f, R9 ;  /* 0x0000001fff089819 */ /* 0x000fe40000011409 */
[----:B------:R-:W-:Y:S01]  /*7360*/  @!P0 LEA.HI R24, R5, R24, RZ, 0x2 ;  /* 0x0000001805188211 */ /* 0x000fe200078f10ff */
[--C-:B------:R-:W-:Y:S01]  /*7370*/  @!P2 IMAD.WIDE R6, R40, 0x2, R34.reuse ;  /* 0x000000022806a825 */ /* 0x100fe200078e0222 */
[----:B------:R-:W-:Y:S02]  /*7380*/  @!P1 LEA.HI R8, R8, R9, RZ, 0x2 ;  /* 0x0000000908089211 */ /* 0x000fe400078f10ff */
[----:B------:R-:W-:Y:S02]  /*7390*/  @!P0 LOP3.LUT R24, R24, 0xfffffffc, RZ, 0xc0, !PT ;  /* 0xfffffffc18188812 */ /* 0x000fe400078ec0ff */
[----:B------:R-:W-:Y:S01]  /*73a0*/  @!P1 LOP3.LUT R5, R8, 0xfffffffc, RZ, 0xc0, !PT ;  /* 0xfffffffc08059812 */ /* 0x000fe200078ec0ff */
[----:B------:R-:W-:Y:S01]  /*73b0*/  CS2R R22, SRZ ;  /* 0x0000000000167805 */ /* 0x000fe2000001ff00 */
[----:B------:R1:W5:Y:S01]  /*73c0*/  @!P2 LD.E.64 R18, [R6.64] ;  /* 0x000000060612a980 */ /* 0x000362000c101b00 */
[----:B------:R-:W-:Y:S01]  /*73d0*/  CS2R R8, SRZ ;  /* 0x0000000000087805 */ /* 0x000fe2000001ff00 */
[----:B------:R-:W-:Y:S01]  /*73e0*/  @!P0 IMAD.WIDE R14, R24, 0x2, R34 ;  /* 0x00000002180e8825 */ /* 0x000fe200078e0222 */
[----:B------:R-:W-:-:S03]  /*73f0*/  CS2R R20, SRZ ;  /* 0x0000000000147805 */ /* 0x000fc6000001ff00 */
[C-C-:B------:R-:W-:Y:S01]  /*7400*/  @!P1 IMAD.WIDE R10, R5.reuse, 0x2, R32.reuse ;  /* 0x00000002050a9825 */ /* 0x140fe200078e0220 */
[----:B------:R2:W5:Y:S03]  /*7410*/  @!P0 LD.E.64 R22, [R14.64] ;  /* 0x000000060e168980 */ /* 0x000566000c101b00 */
[----:B------:R-:W-:Y:S01]  /*7420*/  @!P2 IMAD.WIDE R12, R40, 0x2, R32 ;  /* 0x00000002280ca825 */ /* 0x000fe200078e0220 */
[----:B------:R3:W5:Y:S03]  /*7430*/  @!P1 LD.E.64 R8, [R10.64] ;  /* 0x000000060a089980 */ /* 0x000766000c101b00 */
[----:B------:R-:W-:-:S05]  /*7440*/  @!P1 IMAD.WIDE R16, R5, 0x2, R34 ;  /* 0x0000000205109825 */ /* 0x000fca00078e0222 */
[----:B------:R4:W5:Y:S01]  /*7450*/  @!P1 LD.E.64 R20, [R16.64] ;  /* 0x0000000610149980 */ /* 0x000962000c101b00 */
[----:B-1----:R-:W-:-:S06]  /*7460*/  CS2R R6, SRZ ;  /* 0x0000000000067805 */ /* 0x002fcc000001ff00 */
[----:B------:R1:W5:Y:S01]  /*7470*/  @!P2 LD.E.64 R6, [R12.64] ;  /* 0x000000060c06a980 */ /* 0x000362000c101b00 */
[C---:B--2---:R-:W-:Y:S02]  /*7480*/  IADD3 R14, R40.reuse, 0x18, RZ ;  /* 0x00000018280e7810 */ /* 0x044fe40007ffe0ff */
[----:B------:R-:W-:Y:S01]  /*7490*/  IADD3 R15, R40, 0x20, RZ ;  /* 0x00000020280f7810 */ /* 0x000fe20007ffe0ff */
[----:B---3--:R-:W-:Y:S01]  /*74a0*/  CS2R R10, SRZ ;  /* 0x00000000000a7805 */ /* 0x008fe2000001ff00 */
[----:B------:R-:W-:Y:S02]  /*74b0*/  ISETP.GE.AND P2, PT, R14, c[0x0][0x27c], PT ;  /* 0x00009f000e007a0c */ /* 0x000fe40003f46270 */
[----:B------:R-:W-:Y:S02]  /*74c0*/  ISETP.GE.AND P1, PT, R15, c[0x0][0x27c], PT ;  /* 0x00009f000f007a0c */ /* 0x000fe40003f26270 */
[----:B----4-:R-:W-:Y:S01]  /*74d0*/  IADD3 R16, R40, 0x28, RZ ;  /* 0x0000002828107810 */ /* 0x010fe20007ffe0ff */
[----:B-1----:R-:W-:-:S05]  /*74e0*/  @!P0 IMAD.WIDE R12, R24, 0x2, R32 ;  /* 0x00000002180c8825 */ /* 0x002fca00078e0220 */
[----:B------:R1:W5:Y:S01]  /*74f0*/  @!P0 LD.E.64 R10, [R12.64] ;  /* 0x000000060c0a8980 */ /* 0x000362000c101b00 */
[----:B------:R-:W-:Y:S01]  /*7500*/  ISETP.GE.AND P0, PT, R16, c[0x0][0x27c], PT ;  /* 0x00009f0010007a0c */ /* 0x000fe20003f06270 */
[----:B------:R-:W-:-:S12]  /*7510*/  CS2R R24, SRZ ;  /* 0x0000000000187805 */ /* 0x000fd8000001ff00 */
[----:B------:R-:W-:Y:S02]  /*7520*/  @!P0 SHF.R.S32.HI R5, RZ, 0x1f, R16 ;  /* 0x0000001fff058819 */ /* 0x000fe40000011410 */
[----:B-1----:R-:W-:Y:S02]  /*7530*/  @!P2 SHF.R.S32.HI R13, RZ, 0x1f, R14 ;  /* 0x0000001fff0da819 */ /* 0x002fe4000001140e */
[----:B------:R-:W-:Y:S02]  /*7540*/  @!P1 SHF.R.S32.HI R12, RZ, 0x1f, R15 ;  /* 0x0000001fff0c9819 */ /* 0x000fe4000001140f */
[----:B------:R-:W-:Y:S02]  /*7550*/  @!P2 LEA.HI R13, R13, R14, RZ, 0x2 ;  /* 0x0000000e0d0da211 */ /* 0x000fe400078f10ff */
[----:B------:R-:W-:Y:S02]  /*7560*/  @!P1 LEA.HI R12, R12, R15, RZ, 0x2 ;  /* 0x0000000f0c0c9211 */ /* 0x000fe400078f10ff */
[----:B------:R-:W-:-:S02]  /*7570*/  @!P0 LEA.HI R5, R5, R16, RZ, 0x2 ;  /* 0x0000001005058211 */ /* 0x000fc400078f10ff */
[----:B------:R-:W-:Y:S02]  /*7580*/  @!P2 LOP3.LUT R15, R13, 0xfffffffc, RZ, 0xc0, !PT ;  /* 0xfffffffc0d0fa812 */ /* 0x000fe400078ec0ff */
[----:B------:R-:W-:Y:S02]  /*7590*/  @!P1 LOP3.LUT R14, R12, 0xfffffffc, RZ, 0xc0, !PT ;  /* 0xfffffffc0c0e9812 */ /* 0x000fe400078ec0ff */
[----:B------:R-:W-:Y:S01]  /*75a0*/  @!P0 LOP3.LUT R5, R5, 0xfffffffc, RZ, 0xc0, !PT ;  /* 0xfffffffc05058812 */ /* 0x000fe200078ec0ff */
[--C-:B------:R-:W-:Y:S01]  /*75b0*/  @!P2 IMAD.WIDE R12, R15, 0x2, R34.reuse ;  /* 0x000000020f0ca825 */ /* 0x100fe200078e0222 */
[----:B------:R-:W-:Y:S01]  /*75c0*/  CS2R R26, SRZ ;  /* 0x00000000001a7805 */ /* 0x000fe2000001ff00 */
[----:B------:R-:W-:Y:S02]  /*75d0*/  CS2R R28, SRZ ;  /* 0x00000000001c7805 */ /* 0x000fe4000001ff00 */
[----:B------:R-:W-:Y:S01]  /*75e0*/  @!P1 IMAD.WIDE R38, R14, 0x2, R34 ;  /* 0x000000020e269825 */ /* 0x000fe200078e0222 */
[----:B------:R1:W5:Y:S01]  /*75f0*/  @!P2 LD.E.64 R24, [R12.64] ;  /* 0x000000060c18a980 */ /* 0x000362000c101b00 */
[----:B------:R-:W-:-:S02]  /*7600*/  CS2R R16, SRZ ;  /* 0x0000000000107805 */ /* 0x000fc4000001ff00 */
[----:B------:R-:W-:Y:S01]  /*7610*/  @!P0 IMAD.WIDE R36, R5, 0x2, R34 ;  /* 0x0000000205248825 */ /* 0x000fe200078e0222 */
[----:B------:R2:W5:Y:S03]  /*7620*/  @!P1 LD.E.64 R26, [R38.64] ;  /* 0x00000006261a9980 */ /* 0x000566000c101b00 */
[--C-:B------:R-:W-:Y:S01]  /*7630*/  @!P2 IMAD.WIDE R34, R15, 0x2, R32.reuse ;  /* 0x000000020f22a825 */ /* 0x100fe200078e0220 */
[----:B------:R2:W5:Y:S03]  /*7640*/  @!P0 LD.E.64 R28, [R36.64] ;  /* 0x00000006241c8980 */ /* 0x000566000c101b00 */
[----:B------:R-:W-:Y:S02]  /*7650*/  @!P1 IMAD.WIDE R30, R14, 0x2, R32 ;  /* 0x000000020e1e9825 */ /* 0x000fe400078e0220 */
[----:B------:R-:W-:-:S02]  /*7660*/  CS2R R14, SRZ ;  /* 0x00000000000e7805 */ /* 0x000fc4000001ff00 */
[----:B------:R-:W-:-:S04]  /*7670*/  @!P0 IMAD.WIDE R32, R5, 0x2, R32 ;  /* 0x0000000205208825 */ /* 0x000fc800078e0220 */
[----:B------:R2:W5:Y:S04]  /*7680*/  @!P1 LD.E.64 R14, [R30.64] ;  /* 0x000000061e0e9980 */ /* 0x000568000c101b00 */
[----:B------:R2:W5:Y:S01]  /*7690*/  @!P0 LD.E.64 R16, [R32.64] ;  /* 0x0000000620108980 */ /* 0x000562000c101b00 */
[----:B-1----:R-:W-:-:S06]  /*76a0*/  CS2R R12, SRZ ;  /* 0x00000000000c7805 */ /* 0x002fcc000001ff00 */
[----:B------:R2:W5:Y:S02]  /*76b0*/  @!P2 LD.E.64 R12, [R34.64] ;  /* 0x00000006220ca980 */ /* 0x000564000c101b00 */
.L_x_96:
[----:B------:R-:W-:Y:S05]  /*76c0*/  BSYNC B0 ;  /* 0x0000000000007941 */ /* 0x000fea0003800000 */
.L_x_95:
[----:B-----5:R-:W-:Y:S01]  /*76d0*/  IMAD.MOV.U32 R50, RZ, RZ, R22 ;  /* 0x000000ffff327224 */ /* 0x020fe200078e0016 */
[----:B------:R-:W-:Y:S01]  /*76e0*/  SHF.R.U64 R47, R22, 0x10, R23 ;  /* 0x00000010162f7819 */ /* 0x000fe20000001217 */
[--C-:B------:R-:W-:Y:S01]  /*76f0*/  IMAD.MOV.U32 R45, RZ, RZ, R25.reuse ;  /* 0x000000ffff2d7224 */ /* 0x100fe200078e0019 */
[--C-:B------:R-:W-:Y:S01]  /*7700*/  SHF.R.U64 R43, R24, 0x10, R25.reuse ;  /* 0x00000010182b7819 */ /* 0x100fe20000001219 */
[----:B------:R-:W-:Y:S01]  /*7710*/  IMAD.MOV.U32 R22, RZ, RZ, R6 ;  /* 0x000000ffff167224 */ /* 0x000fe200078e0006 */
[----:B--2---:R-:W-:Y:S01]  /*7720*/  SHF.R.U32.HI R33, RZ, 0x10, R25 ;  /* 0x00000010ff217819 */ /* 0x004fe20000011619 */
[----:B------:R-:W-:Y:S01]  /*7730*/  IMAD.MOV.U32 R34, RZ, RZ, R27 ;  /* 0x000000ffff227224 */ /* 0x000fe200078e001b */
[----:B------:R-:W-:Y:S01]  /*7740*/  SHF.R.U64 R25, R6, 0x10, R7 ;  /* 0x0000001006197819 */ /* 0x000fe20000001207 */
[----:B------:R-:W-:Y:S01]  /*7750*/  IMAD.MOV.U32 R57, RZ, RZ, R19 ;  /* 0x000000ffff397224 */ /* 0x000fe200078e0013 */
[----:B------:R-:W-:Y:S01]  /*7760*/  SHF.R.S32.HI R6, RZ, 0x1f, R64 ;  /* 0x0000001fff067819 */ /* 0x000fe20000011440 */
[----:B------:R-:W-:Y:S01]  /*7770*/  IMAD.MOV.U32 R58, RZ, RZ, R18 ;  /* 0x000000ffff3a7224 */ /* 0x000fe200078e0012 */
[----:B------:R-:W-:Y:S01]  /*7780*/  SHF.R.U64 R32, R26, 0x10, R27 ;  /* 0x000000101a207819 */ /* 0x000fe2000000121b */
[----:B------:R-:W-:Y:S01]  /*7790*/  IMAD.MOV.U32 R55, RZ, RZ, R20 ;  /* 0x000000ffff377224 */ /* 0x000fe200078e0014 */
[----:B------:R-:W-:Y:S01]  /*77a0*/  LEA.HI R6, R6, R64, RZ, 0x2 ;  /* 0x0000004006067211 */ /* 0x000fe200078f10ff */
[----:B------:R-:W-:Y:S01]  /*77b0*/  IMAD.MOV.U32 R35, RZ, RZ, R26 ;  /* 0x000000ffff237224 */ /* 0x000fe200078e001a */
[--C-:B------:R-:W-:Y:S01]  /*77c0*/  SHF.R.U64 R56, R18, 0x10, R19.reuse ;  /* 0x0000001012387819 */ /* 0x100fe20000001213 */
[----:B------:R-:W-:Y:S01]  /*77d0*/  IMAD.MOV.U32 R18, RZ, RZ, R8 ;  /* 0x000000ffff127224 */ /* 0x000fe200078e0008 */
[----:B------:R-:W-:Y:S01]  /*77e0*/  SHF.R.U32.HI R52, RZ, 0x10, R19 ;  /* 0x00000010ff347819 */ /* 0x000fe20000011613 */
[----:B------:R-:W-:Y:S01]  /*77f0*/  IMAD.MOV.U32 R30, RZ, RZ, R29 ;  /* 0x000000ffff1e7224 */ /* 0x000fe200078e001d */
[----:B------:R-:W-:Y:S01]  /*7800*/  SHF.R.U32.HI R27, RZ, 0x10, R27 ;  /* 0x00000010ff1b7819 */ /* 0x000fe2000001161b */
[----:B------:R-:W-:Y:S01]  /*7810*/  IMAD.MOV.U32 R53, RZ, RZ, R21 ;  /* 0x000000ffff357224 */ /* 0x000fe200078e0015 */
[--C-:B------:R-:W-:Y:S01]  /*7820*/  SHF.R.U64 R19, R8, 0x10, R9.reuse ;  /* 0x0000001008137819 */ /* 0x100fe20000001209 */
[----:B------:R-:W-:Y:S01]  /*7830*/  IMAD.MOV.U32 R8, RZ, RZ, R10 ;  /* 0x000000ffff087224 */ /* 0x000fe200078e000a */
[----:B------:R-:W-:Y:S01]  /*7840*/  SHF.R.U32.HI R5, RZ, 0x10, R9 ;  /* 0x00000010ff057819 */ /* 0x000fe20000011609 */
[----:B------:R-:W-:Y:S01]  /*7850*/  IMAD.MOV.U32 R49, RZ, RZ, R23 ;  /* 0x000000ffff317224 */ /* 0x000fe200078e0017 */
[----:B------:R-:W-:Y:S01]  /*7860*/  LOP3.LUT R6, R6, 0xfffffffc, RZ, 0xc0, !PT ;  /* 0xfffffffc06067812 */ /* 0x000fe200078ec0ff */
[----:B------:R-:W-:Y:S01]  /*7870*/  IMAD.MOV.U32 R46, RZ, RZ, R24 ;  /* 0x000000ffff2e7224 */ /* 0x000fe200078e0018 */
[----:B------:R-:W-:Y:S01]  /*7880*/  SHF.R.U64 R51, R20, 0x10, R21 ;  /* 0x0000001014337819 */ /* 0x000fe20000001215 */
[----:B------:R-:W-:Y:S01]  /*7890*/  IMAD.MOV.U32 R31, RZ, RZ, R28 ;  /* 0x000000ffff1f7224 */ /* 0x000fe200078e001c */
[----:B------:R-:W-:Y:S01]  /*78a0*/  PRMT R34, R27, 0x5410, R34 ;  /* 0x000054101b227816 */ /* 0x000fe20000000022 */
[----:B------:R-:W-:Y:S01]  /*78b0*/  IMAD.IADD R6, R64, 0x1, -R6 ;  /* 0x0000000140067824 */ /* 0x000fe200078e0a06 */
[----:B------:R-:W-:Y:S01]  /*78c0*/  SHF.R.U64 R26, R28, 0x10, R29 ;  /* 0x000000101c1a7819 */ /* 0x000fe2000000121d */
[----:B------:R-:W-:Y:S01]  /*78d0*/  IMAD.MOV.U32 R24, RZ, RZ, R11 ;  /* 0x000000ffff187224 */ /* 0x000fe200078e000b */
[----:B------:R-:W-:Y:S01]  /*78e0*/  SHF.R.U32.HI R20, RZ, 0x10, R29 ;  /* 0x00000010ff147819 */ /* 0x000fe2000001161d */
[----:B------:R-:W-:Y:S01]  /*78f0*/  IMAD.MOV.U32 R28, RZ, RZ, R13 ;  /* 0x000000ffff1c7224 */ /* 0x000fe200078e000d */
[----:B------:R-:W-:Y:S01]  /*7900*/  PRMT R27, R19, 0x5410, R5 ;  /* 0x00005410131b7816 */ /* 0x000fe20000000005 */
[----:B------:R-:W-:Y:S01]  /*7910*/  IMAD.MOV.U32 R38, RZ, RZ, R14 ;  /* 0x000000ffff267224 */ /* 0x000fe200078e000e */
[----:B------:R-:W-:Y:S01]  /*7920*/  SHF.R.U64 R29, R12, 0x10, R13 ;  /* 0x000000100c1d7819 */ /* 0x000fe2000000120d */
[----:B------:R-:W-:Y:S01]  /*7930*/  IMAD.MOV.U32 R37, RZ, RZ, R15 ;  /* 0x000000ffff257224 */ /* 0x000fe200078e000f */
[----:B------:R-:W-:Y:S01]  /*7940*/  LEA.HI R5, R60, R60, RZ, 0x1 ;  /* 0x0000003c3c057211 */ /* 0x000fe200078f08ff */
[----:B------:R-:W-:-:S04]  /*7950*/  DEPBAR.LE SB0, 0x1 ;  /* 0x000080400000791a */ /* 0x000fc80000000000 */
[----:B------:R-:W-:Y:S01]  /*7960*/  SHF.R.U32.HI R48, RZ, 0x10, R21 ;  /* 0x00000010ff307819 */ /* 0x000fe20000011615 */
[--C-:B------:R-:W-:Y:S01]  /*7970*/  IMAD.MOV.U32 R21, RZ, RZ, R7.reuse ;  /* 0x000000ffff157224 */ /* 0x100fe200078e0007 */
[----:B------:R-:W-:Y:S01]  /*7980*/  SHF.R.U32.HI R7, RZ, 0x10, R7 ;  /* 0x00000010ff077819 */ /* 0x000fe20000011607 */
[----:B------:R-:W-:Y:S01]  /*7990*/  BSSY B1, `(.L_x_97) ;  /* 0x000012d000017945 */ /* 0x000fe20003800000 */
[----:B------:R-:W-:Y:S01]  /*79a0*/  PRMT R29, R29, 0x5410, R8 ;  /* 0x000054101d1d7816 */ /* 0x000fe20000000008 */
[----:B------:R-:W-:Y:S01]  /*79b0*/  IMAD.SHL.U32 R8, R6, 0x40, RZ ;  /* 0x0000004006087824 */ /* 0x000fe200078e00ff */
[----:B------:R-:W-:Y:S01]  /*79c0*/  LOP3.LUT R5, R5, 0x7fffffe, RZ, 0xc0, !PT ;  /* 0x07fffffe05057812 */ /* 0x000fe200078ec0ff */
[----:B------:R-:W-:Y:S01]  /*79d0*/  IMAD.MOV.U32 R41, RZ, RZ, R16 ;  /* 0x000000ffff297224 */ /* 0x000fe200078e0010 */
[----:B------:R-:W-:Y:S01]  /*79e0*/  SHF.R.U32.HI R44, RZ, 0x10, R23 ;  /* 0x00000010ff2c7819 */ /* 0x000fe20000011617 */
[----:B------:R-:W-:Y:S01]  /*79f0*/  IMAD.MOV.U32 R23, RZ, RZ, R9 ;  /* 0x000000ffff177224 */ /* 0x000fe200078e0009 */
[----:B------:R-:W-:Y:S01]  /*7a00*/  SHF.R.U64 R10, R10, 0x10, R11 ;  /* 0x000000100a0a7819 */ /* 0x000fe2000000120b */
[----:B------:R-:W-:Y:S01]  /*7a10*/  IMAD.MOV.U32 R39, RZ, RZ, R17 ;  /* 0x000000ffff277224 */ /* 0x000fe200078e0011 */
[----:B------:R-:W-:Y:S01]  /*7a20*/  SHF.R.U32.HI R9, RZ, 0x10, R11 ;  /* 0x00000010ff097819 */ /* 0x000fe2000001160b */
[----:B------:R-:W-:Y:S01]  /*7a30*/  IMAD.MOV.U32 R11, RZ, RZ, R12 ;  /* 0x000000ffff0b7224 */ /* 0x000fe200078e000c */
[----:B------:R-:W-:Y:S01]  /*7a40*/  PRMT R25, R25, 0x5410, R7 ;  /* 0x0000541019197816 */ /* 0x000fe20000000007 */
[----:B------:R-:W-:Y:S01]  /*7a50*/  IMAD.IADD R7, R60, 0x1, -R5 ;  /* 0x000000013c077824 */ /* 0x000fe200078e0a05 */
[----:B------:R-:W-:Y:S01]  /*7a60*/  LOP3.LUT R5, R8, 0xc0, RZ, 0xc0, !PT ;  /* 0x000000c008057812 */ /* 0x000fe200078ec0ff */
[----:B------:R-:W-:Y:S01]  /*7a70*/  IMAD R12, R169, -0x80, R54 ;  /* 0xffffff80a90c7824 */ /* 0x000fe200078e0236 */
[----:B------:R-:W-:Y:S01]  /*7a80*/  LOP3.LUT P1, RZ, R6, 0x2, RZ, 0xc0, !PT ;  /* 0x0000000206ff7812 */ /* 0x000fe2000782c0ff */
[----:B------:R-:W-:Y:S01]  /*7a90*/  IMAD R7, R63, 0x8, R7 ;  /* 0x000000083f077824 */ /* 0x000fe200078e0207 */
[----:B------:R-:W-:-:S02]  /*7aa0*/  PRMT R28, R28, 0x5410, R23 ;  /* 0x000054101c1c7816 */ /* 0x000fc40000000017 */
[----:B------:R-:W-:Y:S02]  /*7ab0*/  LOP3.LUT R6, R5, 0x8, R62, 0xf8, !PT ;  /* 0x0000000805067812 */ /* 0x000fe400078ef83e */
[----:B------:R-:W-:Y:S02]  /*7ac0*/  SHF.R.U32.HI R5, RZ, 0x3, R5 ;  /* 0x00000003ff057819 */ /* 0x000fe40000011605 */
[----:B------:R-:W-:Y:S02]  /*7ad0*/  IMNMX R23, R12, 0x80, PT ;  /* 0x000000800c177817 */ /* 0x000fe40003800200 */
[----:B------:R-:W-:Y:S02]  /*7ae0*/  LOP3.LUT R5, R6, R5, RZ, 0x3c, !PT ;  /* 0x0000000506057212 */ /* 0x000fe400078e3cff */
[----:B------:R-:W-:Y:S02]  /*7af0*/  ISETP.GE.AND P0, PT, R60, R23, PT ;  /* 0x000000173c00720c */ /* 0x000fe40003f06270 */
[----:B------:R-:W-:Y:S01]  /*7b00*/  SHF.R.U64 R42, R14, 0x10, R15 ;  /* 0x000000100e2a7819 */ /* 0x000fe2000000120f */
[----:B------:R-:W-:Y:S01]  /*7b10*/  IMAD.U32 R5, R7, 0x20, R5 ;  /* 0x0000002007057824 */ /* 0x000fe200078e0005 */
[----:B------:R-:W-:-:S02]  /*7b20*/  SHF.R.U32.HI R36, RZ, 0x10, R13 ;  /* 0x00000010ff247819 */ /* 0x000fc4000001160d */
[----:B------:R-:W-:Y:S02]  /*7b30*/  SHF.R.U32.HI R14, RZ, 0x10, R15 ;  /* 0x00000010ff0e7819 */ /* 0x000fe4000001160f */
[----:B------:R-:W-:Y:S02]  /*7b40*/  PRMT R24, R24, 0x5410, R22 ;  /* 0x0000541018187816 */ /* 0x000fe40000000016 */
[C---:B------:R-:W-:Y:S02]  /*7b50*/  IADD3 R6, R5.reuse, 0x10, RZ ;  /* 0x0000001005067810 */ /* 0x040fe40007ffe0ff */
[--C-:B------:R-:W-:Y:S02]  /*7b60*/  SHF.R.U64 R15, R16, 0x10, R17.reuse ;  /* 0x00000010100f7819 */ /* 0x100fe40000001211 */
[----:B------:R-:W-:Y:S02]  /*7b70*/  SHF.R.U32.HI R13, RZ, 0x10, R17 ;  /* 0x00000010ff0d7819 */ /* 0x000fe40000011611 */
[----:B------:R-:W-:-:S02]  /*7b80*/  @P1 IADD3 R6, R5, -0x10, RZ ;  /* 0xfffffff005061810 */ /* 0x000fc40007ffe0ff */
[----:B------:R-:W-:Y:S02]  /*7b90*/  PRMT R38, R38, 0x5410, R30 ;  /* 0x0000541026267816 */ /* 0x000fe4000000001e */
[----:B------:R-:W-:Y:S02]  /*7ba0*/  PRMT R35, R35, 0x5410, R26 ;  /* 0x0000541023237816 */ /* 0x000fe4000000001a */
[----:B------:R-:W-:Y:S02]  /*7bb0*/  PRMT R36, R36, 0x5410, R31 ;  /* 0x0000541024247816 */ /* 0x000fe4000000001f */
[----:B------:R-:W-:Y:S02]  /*7bc0*/  PRMT R26, R21, 0x5410, R18 ;  /* 0x00005410151a7816 */ /* 0x000fe40000000012 */
[----:B------:R-:W-:Y:S02]  /*7bd0*/  PRMT R30, R9, 0x5410, R24 ;  /* 0x00005410091e7816 */ /* 0x000fe40000000018 */
[----:B------:R-:W-:-:S02]  /*7be0*/  PRMT R32, R15, 0x5410, R32 ;  /* 0x000054100f207816 */ /* 0x000fc40000000020 */
[----:B------:R-:W-:Y:S02]  /*7bf0*/  PRMT R37, R37, 0x5410, R20 ;  /* 0x0000541025257816 */ /* 0x000fe40000000014 */
[----:B------:R-:W-:Y:S02]  /*7c00*/  PRMT R24, R10, 0x7610, R24 ;  /* 0x000076100a187816 */ /* 0x000fe40000000018 */
[----:B------:R-:W-:Y:S02]  /*7c10*/  PRMT R31, R11, 0x5410, R14 ;  /* 0x000054100b1f7816 */ /* 0x000fe4000000000e */
[----:B------:R-:W-:Y:S02]  /*7c20*/  PRMT R33, R33, 0x5410, R13 ;  /* 0x0000541021217816 */ /* 0x000fe4000000000d */
[----:B------:R-:W-:Y:S02]  /*7c30*/  LEA R21, R5, 0x6100, 0x1 ;  /* 0x0000610005157811 */ /* 0x000fe400078e08ff */
[----:B------:R-:W-:Y:S01]  /*7c40*/  LEA R22, R6, 0x6100, 0x1 ;  /* 0x0000610006167811 */ /* 0x000fe200078e08ff */
[----:B------:R-:W-:Y:S06]  /*7c50*/  BAR.SYNC.DEFER_BLOCKING 0x0 ;  /* 0x0000000000007b1d */ /* 0x000fec0000010000 */
[----:B------:R-:W-:Y:S05]  /*7c60*/  @P0 BRA `(.L_x_98) ;  /* 0x00000ff000000947 */ /* 0x000fea0003800000 */
[----:B------:R-:W-:Y:S01]  /*7c70*/  ISETP.GE.AND P0, PT, R40, c[0x0][0x27c], PT ;  /* 0x00009f0028007a0c */ /* 0x000fe20003f06270 */
[----:B------:R-:W-:-:S12]  /*7c80*/  BSSY B0, `(.L_x_99) ;  /* 0x0000028000007945 */ /* 0x000fd80003800000 */
[----:B------:R-:W-:Y:S05]  /*7c90*/  @P0 BRA `(.L_x_100) ;  /* 0x0000026000000947 */ /* 0x000fea0003800000 */
[----:B------:R-:W1:Y:S01]  /*7ca0*/  LDS.128 R8, [R21] ;  /* 0x0000000015087984 */ /* 0x000e620000000c00 */
[----:B------:R-:W-:Y:S02]  /*7cb0*/  HADD2.F32 R13, -RZ, R24.H1_H1 ;  /* 0x30000018ff0d7230 */ /* 0x000fe40000004100 */
[----:B------:R-:W-:Y:S02]  /*7cc0*/  HADD2.F32 R5, -RZ, R25.H0_H0 ;  /* 0x20000019ff057230 */ /* 0x000fe40000004100 */
[----:B------:R-:W-:Y:S02]  /*7cd0*/  HADD2.F32 R7, -RZ, R58.H0_H0 ;  /* 0x2000003aff077230 */ /* 0x000fe40000004100 */
[----:B------:R-:W-:Y:S02]  /*7ce0*/  HADD2.F32 R6, -RZ, R56.H0_H0 ;  /* 0x20000038ff067230 */ /* 0x000fe40000004100 */
[--C-:B-1----:R-:W-:Y:S02]  /*7cf0*/  HADD2.F32 R14, -RZ, R8.reuse.H0_H0 ;  /* 0x20000008ff0e7230 */ /* 0x102fe40000004100 */
[----:B------:R-:W-:-:S02]  /*7d00*/  HADD2.F32 R12, -RZ, R8.H1_H1 ;  /* 0x30000008ff0c7230 */ /* 0x000fc40000004100 */
[--C-:B------:R-:W-:Y:S02]  /*7d10*/  HADD2.F32 R8, -RZ, R9.reuse.H0_H0 ;  /* 0x20000009ff087230 */ /* 0x100fe40000004100 */
[----:B------:R-:W-:Y:S02]  /*7d20*/  HADD2.F32 R9, -RZ, R9.H1_H1 ;  /* 0x30000009ff097230 */ /* 0x000fe40000004100 */
[--C-:B------:R-:W-:Y:S02]  /*7d30*/  HADD2.F32 R18, -RZ, R11.reuse.H0_H0 ;  /* 0x2000000bff127230 */ /* 0x100fe40000004100 */
[----:B------:R-:W-:Y:S01]  /*7d40*/  HADD2.F32 R17, -RZ, R11.H1_H1 ;  /* 0x3000000bff117230 */ /* 0x000fe20000004100 */
[-C--:B------:R-:W-:Y:S01]  /*7d50*/  FMUL.FTZ R11, R12, R13.reuse ;  /* 0x0000000d0c0b7220 */ /* 0x080fe20000410000 */
[--C-:B------:R-:W-:Y:S01]  /*7d60*/  HADD2.F32 R16, -RZ, R10.reuse.H0_H0 ;  /* 0x2000000aff107230 */ /* 0x100fe20000004100 */
[----:B------:R-:W-:Y:S01]  /*7d70*/  FMUL.FTZ R13, R14, R13 ;  /* 0x0000000d0e0d7220 */ /* 0x000fe20000410000 */
[----:B------:R-:W-:Y:S01]  /*7d80*/  HADD2.F32 R15, -RZ, R10.H1_H1 ;  /* 0x3000000aff0f7230 */ /* 0x000fe20000004100 */
[----:B------:R-:W-:-:S02]  /*7d90*/  FMUL.FTZ R10, R9, R5 ;  /* 0x00000005090a7220 */ /* 0x000fc40000410000 */
[----:B------:R-:W-:Y:S02]  /*7da0*/  FMUL.FTZ R5, R8, R5 ;  /* 0x0000000508057220 */ /* 0x000fe40000410000 */
[-C--:B------:R-:W-:Y:S02]  /*7db0*/  FFMA.FTZ R20, R14, R7.reuse, -R11 ;  /* 0x000000070e147223 */ /* 0x080fe4000001080b */
[----:B------:R-:W-:Y:S01]  /*7dc0*/  FFMA.FTZ R19, R12, R7, R13 ;  /* 0x000000070c137223 */ /* 0x000fe2000001000d */
[----:B------:R-:W-:Y:S01]  /*7dd0*/  HADD2.F32 R7, -RZ, R57.H0_H0 ;  /* 0x20000039ff077230 */ /* 0x000fe20000004100 */
[-C--:B------:R-:W-:Y:S01]  /*7de0*/  FFMA.FTZ R14, R8, R6.reuse, -R10 ;  /* 0x00000006080e7223 */ /* 0x080fe2000001080a */
[----:B------:R-:W-:Y:S01]  /*7df0*/  HADD2.F32 R8, -RZ, R26.H0_H0 ;  /* 0x2000001aff087230 */ /* 0x000fe20000004100 */
[----:B------:R-:W-:Y:S01]  /*7e00*/  FFMA.FTZ R13, R9, R6, R5 ;  /* 0x00000006090d7223 */ /* 0x000fe20000010005 */
[----:B------:R-:W-:Y:S02]  /*7e10*/  HADD2.F32 R5, -RZ, R25.H1_H1 ;  /* 0x30000019ff057230 */ /* 0x000fe40000004100 */
[----:B------:R-:W-:Y:S01]  /*7e20*/  HADD2.F32 R6, -RZ, R52.H0_H0 ;  /* 0x20000034ff067230 */ /* 0x000fe20000004100 */
[----:B------:R-:W-:-:S02]  /*7e30*/  FMUL.FTZ R10, R15, R8 ;  /* 0x000000080f0a7220 */ /* 0x000fc40000410000 */
[----:B------:R-:W-:Y:S02]  /*7e40*/  FMUL.FTZ R9, R16, R8 ;  /* 0x0000000810097220 */ /* 0x000fe40000410000 */
[-C--:B------:R-:W-:Y:S02]  /*7e50*/  FMUL.FTZ R8, R17, R5.reuse ;  /* 0x0000000511087220 */ /* 0x080fe40000410000 */
[----:B------:R-:W-:Y:S02]  /*7e60*/  FMUL.FTZ R5, R18, R5 ;  /* 0x0000000512057220 */ /* 0x000fe40000410000 */
[-C--:B------:R-:W-:Y:S02]  /*7e70*/  FFMA.FTZ R12, R16, R7.reuse, -R10 ;  /* 0x00000007100c7223 */ /* 0x080fe4000001080a */
[----:B------:R-:W-:Y:S01]  /*7e80*/  FFMA.FTZ R10, R15, R7, R9 ;  /* 0x000000070f0a7223 */ /* 0x000fe20000010009 */
[----:B------:R-:W-:Y:S01]  /*7e90*/  F2FP.PACK_AB R9, R13, R14 ;  /* 0x0000000e0d09723e */ /* 0x000fe200000000ff */
[----:B------:R-:W-:Y:S01]  /*7ea0*/  FFMA.FTZ R11, R18, R6, -R8 ;  /* 0x00000006120b7223 */ /* 0x000fe20000010808 */
[----:B------:R-:W-:Y:S01]  /*7eb0*/  F2FP.PACK_AB R8, R19, R20 ;  /* 0x000000141308723e */ /* 0x000fe200000000ff */
[----:B------:R-:W-:Y:S01]  /*7ec0*/  FFMA.FTZ R5, R17, R6, R5 ;  /* 0x0000000611057223 */ /* 0x000fe20000010005 */
[----:B------:R-:W-:-:S04]  /*7ed0*/  F2FP.PACK_AB R10, R10, R12 ;  /* 0x0000000c0a0a723e */ /* 0x000fc800000000ff */
[----:B------:R-:W-:-:S05]  /*7ee0*/  F2FP.PACK_AB R11, R5, R11 ;  /* 0x0000000b050b723e */ /* 0x000fca00000000ff */
[----:B------:R1:W-:Y:S02]  /*7ef0*/  STS.128 [R21], R8 ;  /* 0x0000000815007388 */ /* 0x0003e40000000c00 */
.L_x_100:
[----:B------:R-:W-:Y:S05]  /*7f00*/  BSYNC B0 ;  /* 0x0000000000007941 */ /* 0x000fea0003800000 */
.L_x_99:
[----:B------:R-:W-:Y:S01]  /*7f10*/  IADD3 R5, R40, 0x8, RZ ;  /* 0x0000000828057810 */ /* 0x000fe20007ffe0ff */
[----:B------:R-:W-:Y:S03]  /*7f20*/  BSSY B0, `(.L_x_101) ;  /* 0x0000029000007945 */ /* 0x000fe60003800000 */
[----:B------:R-:W-:-:S13]  /*7f30*/  ISETP.GE.AND P0, PT, R5, c[0x0][0x27c], PT ;  /* 0x00009f0005007a0c */ /* 0x000fda0003f06270 */
[----:B------:R-:W-:Y:S05]  /*7f40*/  @P0 BRA `(.L_x_102) ;  /* 0x0000026000000947 */ /* 0x000fea0003800000 */
[----:B-1----:R-:W1:Y:S01]  /*7f50*/  LDS.128 R8, [R22] ;  /* 0x0000000016087984 */ /* 0x002e620000000c00 */
        /* <DEDUP_REMOVED lines=20> */
[----:B------:R-:W-:Y:S01]  /*80a0*/  HADD2.F32 R8, -RZ, R28.H1_H1 ;  /* 0x3000001cff087230 */ /* 0x000fe20000004100 */
        /* <DEDUP_REMOVED lines=16> */
.L_x_102:
[----:B------:R-:W-:Y:S05]  /*81b0*/  BSYNC B0 ;  /* 0x0000000000007941 */ /* 0x000fea0003800000 */
.L_x_101:
[----:B------:R-:W-:Y:S01]  /*81c0*/  IADD3 R5, R40, 0x10, RZ ;  /* 0x0000001028057810 */ /* 0x000fe20007ffe0ff */
[----:B------:R-:W-:Y:S03]  /*81d0*/  BSSY B0, `(.L_x_103) ;  /* 0x0000029000007945 */ /* 0x000fe60003800000 */
[----:B------:R-:W-:-:S13]  /*81e0*/  ISETP.GE.AND P0, PT, R5, c[0x0][0x27c], PT ;  /* 0x00009f0005007a0c */ /* 0x000fda0003f06270 */
[----:B------:R-:W-:Y:S05]  /*81f0*/  @P0 BRA `(.L_x_104) ;  /* 0x0000026000000947 */ /* 0x000fea0003800000 */
[----:B-1----:R-:W1:Y:S01]  /*8200*/  LDS.128 R8, [R21+0x2000] ;  /* 0x0020000015087984 */ /* 0x002e620000000c00 */
        /* <DEDUP_REMOVED lines=20> */
[--C-:B------:R-:W-:Y:S01]  /*8350*/  HADD2.F32 R8, -RZ, R30.reuse.H1_H1 ;  /* 0x3000001eff087230 */ /* 0x100fe20000004100 */
[----:B------:R-:W-:Y:S01]  /*8360*/  FFMA.FTZ R13, R9, R6, R5 ;  /* 0x00000006090d7223 */ /* 0x000fe20000010005 */
[----:B------:R-:W-:Y:S02]  /*8370*/  HADD2.F32 R5, -RZ, R30.H0_H0 ;  /* 0x2000001eff057230 */ /* 0x000fe40000004100 */
        /* <DEDUP_REMOVED lines=13> */
[----:B------:R1:W-:Y:S02]  /*8450*/  STS.128 [R21+0x2000], R8 ;  /* 0x0020000815007388 */ /* 0x0003e40000000c00 */
.L_x_104:
[----:B------:R-:W-:Y:S05]  /*8460*/  BSYNC B0 ;  /* 0x0000000000007941 */ /* 0x000fea0003800000 */
.L_x_103:
[----:B------:R-:W-:Y:S01]  /*8470*/  IADD3 R5, R40, 0x18, RZ ;  /* 0x0000001828057810 */ /* 0x000fe20007ffe0ff */
[----:B------:R-:W-:Y:S03]  /*8480*/  BSSY B0, `(.L_x_105) ;  /* 0x0000029000007945 */ /* 0x000fe60003800000 */
[----:B------:R-:W-:-:S13]  /*8490*/  ISETP.GE.AND P0, PT, R5, c[0x0][0x27c], PT ;  /* 0x00009f0005007a0c */ /* 0x000fda0003f06270 */
[----:B------:R-:W-:Y:S05]  /*84a0*/  @P0 BRA `(.L_x_106) ;  /* 0x0000026000000947 */ /* 0x000fea0003800000 */
[----:B-1----:R-:W1:Y:S01]  /*84b0*/  LDS.128 R8, [R22+0x2000] ;  /* 0x0020000016087984 */ /* 0x002e620000000c00 */
[----:B------:R-:W-:Y:S02]  /*84c0*/  HADD2.F32 R13, -RZ, R31.H0_H0 ;  /* 0x2000001fff0d7230 */ /* 0x000fe40000004100 */
        /* <DEDUP_REMOVED lines=36> */
.L_x_106:
[----:B------:R-:W-:Y:S05]  /*8710*/  BSYNC B0 ;  /* 0x0000000000007941 */ /* 0x000fea0003800000 */
.L_x_105:
        /* <DEDUP_REMOVED lines=8> */
[----:B------:R-:W-:Y:S02]  /*87a0*/  HADD2.F32 R6, -RZ, R32.H1_H1 ;  /* 0x30000020ff067230 */ /* 0x000fe40000004100 */
        /* <DEDUP_REMOVED lines=14> */
[--C-:B------:R-:W-:Y:S01]  /*8890*/  HADD2.F32 R7, -RZ, R34.reuse.H1_H1 ;  /* 0x30000022ff077230 */ /* 0x100fe20000004100 */
        /* <DEDUP_REMOVED lines=18> */
.L_x_108:
[----:B------:R-:W-:Y:S05]  /*89c0*/  BSYNC B0 ;  /* 0x0000000000007941 */ /* 0x000fea0003800000 */
.L_x_107:
[----:B------:R-:W-:-:S04]  /*89d0*/  IADD3 R5, R40, 0x28, RZ ;  /* 0x0000002828057810 */ /* 0x000fc80007ffe0ff */
[----:B------:R-:W-:-:S13]  /*89e0*/  ISETP.GE.AND P0, PT, R5, c[0x0][0x27c], PT ;  /* 0x00009f0005007a0c */ /* 0x000fda0003f06270 */
[----:B------:R-:W-:Y:S05]  /*89f0*/  @P0 BRA `(.L_x_98) ;  /* 0x0000026000000947 */ /* 0x000fea0003800000 */
[----:B-1----:R-:W1:Y:S01]  /*8a00*/  LDS.128 R8, [R22+0x4000] ;  /* 0x0040000016087984 */ /* 0x002e620000000c00 */
[----:B------:R-:W-:Y:S02]  /*8a10*/  HADD2.F32 R13, -RZ, R41.H0_H0 ;  /* 0x20000029ff0d7230 */ /* 0x000fe40000004100 */
[----:B------:R-:W-:Y:S02]  /*8a20*/  HADD2.F32 R5, -RZ, R32.H0_H0 ;  /* 0x20000020ff057230 */ /* 0x000fe40000004100 */
[----:B------:R-:W-:Y:S02]  /*8a30*/  HADD2.F32 R7, -RZ, R36.H1_H1 ;  /* 0x30000024ff077230 */ /* 0x000fe40000004100 */
        /* <DEDUP_REMOVED lines=15> */
[----:B------:R-:W-:Y:S01]  /*8b30*/  HADD2.F32 R7, -RZ, R38.H1_H1 ;  /* 0x30000026ff077230 */ /* 0x000fe20000004100 */
[-C--:B------:R-:W-:Y:S01]  /*8b40*/  FFMA.FTZ R14, R8, R6.reuse, -R10 ;  /* 0x00000006080e7223 */ /* 0x080fe2000001080a */
[----:B------:R-:W-:Y:S01]  /*8b50*/  HADD2.F32 R8, -RZ, R39.H0_H0 ;  /* 0x20000027ff087230 */ /* 0x000fe20000004100 */
[----:B------:R-:W-:Y:S01]  /*8b60*/  FFMA.FTZ R13, R9, R6, R5 ;  /* 0x00000006090d7223 */ /* 0x000fe20000010005 */
[----:B------:R-:W-:Y:S02]  /*8b70*/  HADD2.F32 R5, -RZ, R33.H1_H1 ;  /* 0x30000021ff057230 */ /* 0x000fe40000004100 */
[----:B------:R-:W-:Y:S01]  /*8b80*/  HADD2.F32 R6, -RZ, R37.H1_H1 ;  /* 0x30000025ff067230 */ /* 0x000fe20000004100 */
        /* <DEDUP_REMOVED lines=13> */
.L_x_98:
[----:B------:R-:W-:Y:S05]  /*8c60*/  BSYNC B1 ;  /* 0x0000000000017941 */ /* 0x000fea0003800000 */
.L_x_97:
[----:B------:R-:W-:-:S04]  /*8c70*/  IADD3 R5, R60, 0x40, RZ ;  /* 0x000000403c057810 */ /* 0x000fc80007ffe0ff */
[----:B------:R-:W-:-:S13]  /*8c80*/  ISETP.GE.AND P0, PT, R5, R23, PT ;  /* 0x000000170500720c */ /* 0x000fda0003f06270 */
[----:B------:R-:W-:Y:S05]  /*8c90*/  @P0 BRA `(.L_x_109) ;  /* 0x0000411000000947 */ /* 0x000fea0003800000 */
[----:B------:R-:W-:Y:S01]  /*8ca0*/  ISETP.GE.AND P0, PT, R40, c[0x0][0x27c], PT ;  /* 0x00009f0028007a0c */ /* 0x000fe20003f06270 */
[----:B------:R-:W-:-:S12]  /*8cb0*/  BSSY B0, `(.L_x_110) ;  /* 0x0000028000007945 */ /* 0x000fd80003800000 */
        /* <DEDUP_REMOVED lines=12> */
[C---:B------:R-:W-:Y:S01]  /*8d80*/  FMUL.FTZ R11, R13.reuse, R12 ;  /* 0x0000000c0d0b7220 */ /* 0x040fe20000410000 */
[--C-:B------:R-:W-:Y:S01]  /*8d90*/  HADD2.F32 R16, -RZ, R10.reuse.H0_H0 ;  /* 0x2000000aff107230 */ /* 0x100fe20000004100 */
[----:B------:R-:W-:Y:S01]  /*8da0*/  FMUL.FTZ R13, R13, R14 ;  /* 0x0000000e0d0d7220 */ /* 0x000fe20000410000 */
[----:B------:R-:W-:Y:S01]  /*8db0*/  HADD2.F32 R15, -RZ, R10.H1_H1 ;  /* 0x3000000aff0f7230 */ /* 0x000fe20000004100 */
[----:B------:R-:W-:-:S02]  /*8dc0*/  FMUL.FTZ R10, R5, R9 ;  /* 0x00000009050a7220 */ /* 0x000fc40000410000 */
[----:B------:R-:W-:Y:S02]  /*8dd0*/  FMUL.FTZ R5, R5, R8 ;  /* 0x0000000805057220 */ /* 0x000fe40000410000 */
[C---:B------:R-:W-:Y:S02]  /*8de0*/  FFMA.FTZ R20, R7.reuse, R14, -R11 ;  /* 0x0000000e07147223 */ /* 0x040fe4000001080b */
[----:B------:R-:W-:Y:S01]  /*8df0*/  FFMA.FTZ R19, R7, R12, R13 ;  /* 0x0000000c07137223 */ /* 0x000fe2000001000d */
[----:B------:R-:W-:Y:S01]  /*8e00*/  HADD2.F32 R7, -RZ, R57.H0_H0 ;  /* 0x20000039ff077230 */ /* 0x000fe20000004100 */
[C---:B------:R-:W-:Y:S01]  /*8e10*/  FFMA.FTZ R14, R6.reuse, R8, -R10 ;  /* 0x00000008060e7223 */ /* 0x040fe2000001080a */
[----:B------:R-:W-:Y:S01]  /*8e20*/  HADD2.F32 R8, -RZ, R26.H0_H0 ;  /* 0x2000001aff087230 */ /* 0x000fe20000004100 */
[----:B------:R-:W-:Y:S01]  /*8e30*/  FFMA.FTZ R13, R6, R9, R5 ;  /* 0x00000009060d7223 */ /* 0x000fe20000010005 */
[----:B------:R-:W-:Y:S02]  /*8e40*/  HADD2.F32 R5, -RZ, R25.H1_H1 ;  /* 0x30000019ff057230 */ /* 0x000fe40000004100 */
[----:B------:R-:W-:Y:S01]  /*8e50*/  HADD2.F32 R6, -RZ, R52.H0_H0 ;  /* 0x20000034ff067230 */ /* 0x000fe20000004100 */
[----:B------:R-:W-:-:S02]  /*8e60*/  FMUL.FTZ R10, R8, R15 ;  /* 0x0000000f080a7220 */ /* 0x000fc40000410000 */
[----:B------:R-:W-:Y:S02]  /*8e70*/  FMUL.FTZ R9, R8, R16 ;  /* 0x0000001008097220 */ /* 0x000fe40000410000 */
[C---:B------:R-:W-:Y:S02]  /*8e80*/  FMUL.FTZ R8, R5.reuse, R17 ;  /* 0x0000001105087220 */ /* 0x040fe40000410000 */
[----:B------:R-:W-:Y:S02]  /*8e90*/  FMUL.FTZ R5, R5, R18 ;  /* 0x0000001205057220 */ /* 0x000fe40000410000 */
[C---:B------:R-:W-:Y:S02]  /*8ea0*/  FFMA.FTZ R12, R7.reuse, R16, -R10 ;  /* 0x00000010070c7223 */ /* 0x040fe4000001080a */
[----:B------:R-:W-:Y:S01]  /*8eb0*/  FFMA.FTZ R10, R7, R15, R9 ;  /* 0x0000000f070a7223 */ /* 0x000fe20000010009 */
[----:B------:R-:W-:Y:S01]  /*8ec0*/  F2FP.PACK_AB R9, R13, R14 ;  /* 0x0000000e0d09723e */ /* 0x000fe200000000ff */
[C---:B------:R-:W-:Y:S01]  /*8ed0*/  FFMA.FTZ R11, R6.reuse, R18, -R8 ;  /* 0x00000012060b7223 */ /* 0x040fe20000010808 */
[----:B------:R-:W-:Y:S01]  /*8ee0*/  F2FP.PACK_AB R8, R19, R20 ;  /* 0x000000141308723e */ /* 0x000fe200000000ff */
[----:B------:R-:W-:Y:S01]  /*8ef0*/  FFMA.FTZ R5, R6, R17, R5 ;  /* 0x0000001106057223 */ /* 0x000fe20000010005 */
[----:B------:R-:W-:-:S04]  /*8f00*/  F2FP.PACK_AB R10, R10, R12 ;  /* 0x0000000c0a0a723e */ /* 0x000fc800000000ff */
[----:B------:R-:W-:-:S05]  /*8f10*/  F2FP.PACK_AB R11, R5, R11 ;  /* 0x0000000b050b723e */ /* 0x000fca00000000ff */
[----:B------:R1:W-:Y:S02]  /*8f20*/  STS.128 [R21+0x1000], R8 ;  /* 0x0010000815007388 */ /* 0x0003e40000000c00 */
.L_x_111:
[----:B------:R-:W-:Y:S05]  /*8f30*/  BSYNC B0 ;  /* 0x0000000000007941 */ /* 0x000fea0003800000 */
.L_x_110:
        /* <DEDUP_REMOVED lines=25> */
[----:B------:R-:W-:Y:S01]  /*90d0*/  HADD2.F32 R8, -RZ, R28.H1_H1 ;  /* 0x3000001cff087230 */ /* 0x000fe20000004100 */
        /* <DEDUP_REMOVED lines=16> */
.L_x_113:
[----:B------:R-:W-:Y:S05]  /*91e0*/  BSYNC B0 ;  /* 0x0000000000007941 */ /* 0x000fea0003800000 */
.L_x_112:
        /* <DEDUP_REMOVED lines=25> */
[--C-:B------:R-:W-:Y:S01]  /*9380*/  HADD2.F32 R8, -RZ, R30.reuse.H1_H1 ;  /* 0x3000001eff087230 */ /* 0x100fe20000004100 */
[----:B------:R-:W-:Y:S01]  /*9390*/  FFMA.FTZ R13, R6, R9, R5 ;  /* 0x00000009060d7223 */ /* 0x000fe20000010005 */
[----:B------:R-:W-:Y:S02]  /*93a0*/  HADD2.F32 R5, -RZ, R30.H0_H0 ;  /* 0x2000001eff057230 */ /* 0x000fe40000004100 */
        /* <DEDUP_REMOVED lines=14> */
.L_x_115:
[----:B------:R-:W-:Y:S05]  /*9490*/  BSYNC B0 ;  /* 0x0000000000007941 */ /* 0x000fea0003800000 */
.L_x_114:
        /* <DEDUP_REMOVED lines=42> */
.L_x_117:
[----:B------:R-:W-:Y:S05]  /*9740*/  BSYNC B0 ;  /* 0x0000000000007941 */ /* 0x000fea0003800000 */
.L_x_116:
        /* <DEDUP_REMOVED lines=23> */
[--C-:B------:R-:W-:Y:S01]  /*98c0*/  HADD2.F32 R7, -RZ, R34.reuse.H1_H1 ;  /* 0x30000022ff077230 */ /* 0x100fe20000004100 */
        /* <DEDUP_REMOVED lines=18> */
.L_x_119:
[----:B------:R-:W-:Y:S05]  /*99f0*/  BSYNC B0 ;  /* 0x0000000000007941 */ /* 0x000fea0003800000 */
.L_x_118:
        /* <DEDUP_REMOVED lines=22> */
[----:B------:R-:W-:Y:S01]  /*9b60*/  HADD2.F32 R7, -RZ, R38.H1_H1 ;  /* 0x30000026ff077230 */ /* 0x000fe20000004100 */
[C---:B------:R-:W-:Y:S01]  /*9b70*/  FFMA.FTZ R14, R6.reuse, R8, -R10 ;  /* 0x00000008060e7223 */ /* 0x040fe2000001080a */
[----:B------:R-:W-:Y:S01]  /*9b80*/  HADD2.F32 R8, -RZ, R39.H0_H0 ;  /* 0x20000027ff087230 */ /* 0x000fe20000004100 */
[----:B------:R-:W-:Y:S01]  /*9b90*/  FFMA.FTZ R13, R6, R9, R5 ;  /* 0x00000009060d7223 */ /* 0x000fe20000010005 */
[----:B------:R-:W-:Y:S02]  /*9ba0*/  HADD2.F32 R5, -RZ, R33.H1_H1 ;  /* 0x30000021ff057230 */ /* 0x000fe40000004100 */
[----:B------:R-:W-:Y:S01]  /*9bb0*/  HADD2.F32 R6, -RZ, R37.H1_H1 ;  /* 0x30000025ff067230 */ /* 0x000fe20000004100 */
        /* <DEDUP_REMOVED lines=12> */
[----:B------:R1:W-:Y:S01]  /*9c80*/  STS.128 [R22+0x5000], R8 ;  /* 0x0050000816007388 */ /* 0x0003e20000000c00 */
[----:B------:R-:W-:Y:S05]  /*9c90*/  BRA `(.L_x_109) ;  /* 0x0000311000007947 */ /* 0x000fea0003800000 */
.L_x_94:
        /* <DEDUP_REMOVED lines=17> */
[C---:B------:R-:W-:Y:S01]  /*9db0*/  IADD3 R10, R62.reuse, 0x20, RZ ;  /* 0x000000203e0a7810 */ /* 0x040fe20007ffe0ff */
[----:B------:R-:W-:Y:S01]  /*9dc0*/  CS2R R20, SRZ ;  /* 0x0000000000147805 */ /* 0x000fe2000001ff00 */
[----:B------:R-:W-:-:S02]  /*9dd0*/  ISETP.GE.AND P2, PT, R62, c[0x0][0x27c], PT ;  /* 0x00009f003e007a0c */ /* 0x000fc40003f46270 */
[----:B------:R-:W-:Y:S02]  /*9de0*/  ISETP.GE.AND P1, PT, R9, c[0x0][0x27c], PT ;  /* 0x00009f0009007a0c */ /* 0x000fe40003f26270 */
[----:B------:R-:W-:-:S09]  /*9df0*/  ISETP.GE.AND P0, PT, R10, c[0x0][0x27c], PT ;  /* 0x00009f000a007a0c */ /* 0x000fd20003f06270 */
[----:B------:R-:W-:Y:S02]  /*9e00*/  @!P2 IMAD.WIDE R6, R62, 0x2, R34 ;  /* 0x000000023e06a825 */ /* 0x000fe400078e0222 */
[----:B------:R-:W-:Y:S02]  /*9e10*/  @!P1 SHF.R.S32.HI R8, RZ, 0x1f, R9 ;  /* 0x0000001fff089819 */ /* 0x000fe40000011409 */
[----:B------:R-:W-:Y:S01]  /*9e20*/  @!P0 SHF.R.S32.HI R5, RZ, 0x1f, R10 ;  /* 0x0000001fff058819 */ /* 0x000fe2000001140a */
[----:B------:R1:W5:Y:S01]  /*9e30*/  @!P2 LD.E.128 R20, [R6.64] ;  /* 0x000000060614a980 */ /* 0x000362000c101d00 */
[----:B------:R-:W-:Y:S01]  /*9e40*/  CS2R R26, SRZ ;  /* 0x00000000001a7805 */ /* 0x000fe2000001ff00 */
[----:B------:R-:W-:Y:S01]  /*9e50*/  CS2R R24, SRZ ;  /* 0x0000000000187805 */ /* 0x000fe2000001ff00 */
[----:B------:R-:W-:Y:S01]  /*9e60*/  @!P0 LEA.HI R5, R5, R10, RZ, 0x3 ;  /* 0x0000000a05058211 */ /* 0x000fe200078f18ff */
[----:B------:R-:W-:Y:S01]  /*9e70*/  CS2R R14, SRZ ;  /* 0x00000000000e7805 */ /* 0x000fe2000001ff00 */
[----:B------:R-:W-:Y:S01]  /*9e80*/  CS2R R10, SRZ ;  /* 0x00000000000a7805 */ /* 0x000fe2000001ff00 */
[----:B------:R-:W-:Y:S01]  /*9e90*/  CS2R R12, SRZ ;  /* 0x00000000000c7805 */ /* 0x000fe2000001ff00 */
[----:B------:R-:W-:Y:S01]  /*9ea0*/  @!P0 LOP3.LUT R5, R5, 0xfffffff8, RZ, 0xc0, !PT ;  /* 0xfffffff805058812 */ /* 0x000fe200078ec0ff */
[----:B------:R-:W-:Y:S01]  /*9eb0*/  CS2R R30, SRZ ;  /* 0x00000000001e7805 */ /* 0x000fe2000001ff00 */
[----:B------:R-:W-:Y:S01]  /*9ec0*/  CS2R R28, SRZ ;  /* 0x00000000001c7805 */ /* 0x000fe2000001ff00 */
[----:B------:R-:W-:Y:S01]  /*9ed0*/  CS2R R18, SRZ ;  /* 0x0000000000127805 */ /* 0x000fe2000001ff00 */
[----:B------:R-:W-:Y:S01]  /*9ee0*/  CS2R R16, SRZ ;  /* 0x0000000000107805 */ /* 0x000fe2000001ff00 */
[----:B------:R-:W-:-:S05]  /*9ef0*/  @!P0 IMAD.WIDE R36, R5, 0x2, R34 ;  /* 0x0000000205248825 */ /* 0x000fca00078e0222 */
[----:B------:R2:W5:Y:S01]  /*9f00*/  @!P0 LD.E.128 R28, [R36.64] ;  /* 0x00000006241c8980 */ /* 0x000562000c101d00 */
[----:B-1----:R-:W-:Y:S02]  /*9f10*/  @!P1 LEA.HI R6, R8, R9, RZ, 0x3 ;  /* 0x0000000908069211 */ /* 0x002fe400078f18ff */
[----:B------:R-:W-:Y:S02]  /*9f20*/  CS2R R8, SRZ ;  /* 0x0000000000087805 */ /* 0x000fe4000001ff00 */
[----:B------:R-:W-:-:S05]  /*9f30*/  @!P1 LOP3.LUT R6, R6, 0xfffffff8, RZ, 0xc0, !PT ;  /* 0xfffffff806069812 */ /* 0x000fca00078ec0ff */
[----:B------:R-:W-:-:S04]  /*9f40*/  @!P1 IMAD.WIDE R38, R6, 0x2, R34 ;  /* 0x0000000206269825 */ /* 0x000fc800078e0222 */
[--C-:B------:R-:W-:Y:S01]  /*9f50*/  @!P1 IMAD.WIDE R34, R6, 0x2, R32.reuse ;  /* 0x0000000206229825 */ /* 0x100fe200078e0220 */
[----:B------:R2:W5:Y:S03]  /*9f60*/  @!P1 LD.E.128 R24, [R38.64] ;  /* 0x0000000626189980 */ /* 0x000566000c101d00 */
[--C-:B------:R-:W-:Y:S01]  /*9f70*/  @!P0 IMAD.WIDE R6, R5, 0x2, R32.reuse ;  /* 0x0000000205068825 */ /* 0x100fe200078e0220 */
[----:B------:R2:W5:Y:S03]  /*9f80*/  @!P1 LD.E.128 R12, [R34.64] ;  /* 0x00000006220c9980 */ /* 0x000566000c101d00 */
[----:B------:R-:W-:Y:S01]  /*9f90*/  @!P2 IMAD.WIDE R32, R62, 0x2, R32 ;  /* 0x000000023e20a825 */ /* 0x000fe200078e0220 */
[----:B------:R2:W5:Y:S04]  /*9fa0*/  @!P0 LD.E.128 R16, [R6.64] ;  /* 0x0000000606108980 */ /* 0x000568000c101d00 */
[----:B------:R2:W5:Y:S02]  /*9fb0*/  @!P2 LD.E.128 R8, [R32.64] ;  /* 0x000000062008a980 */ /* 0x000564000c101d00 */
.L_x_121:
[----:B------:R-:W-:Y:S05]  /*9fc0*/  BSYNC B0 ;  /* 0x0000000000007941 */ /* 0x000fea0003800000 */
.L_x_120:
[----:B-----5:R-:W-:Y:S01]  /*9fd0*/  IMAD.MOV.U32 R43, RZ, RZ, R28 ;  /* 0x000000ffff2b7224 */ /* 0x020fe200078e001c */
[----:B------:R-:W-:Y:S01]  /*9fe0*/  SHF.R.U64 R40, R28, 0x10, R29 ;  /* 0x000000101c287819 */ /* 0x000fe2000000121d */
[----:B--2---:R-:W-:Y:S01]  /*9ff0*/  IMAD R6, R169, -0x80, R54 ;  /* 0xffffff80a9067824 */ /* 0x004fe200078e0236 */
[--C-:B------:R-:W-:Y:S01]  /*a000*/  SHF.R.U64 R57, R20, 0x10, R21.reuse ;  /* 0x0000001014397819 */ /* 0x100fe20000001215 */
[----:B------:R-:W-:Y:S01]  /*a010*/  IMAD.MOV.U32 R59, RZ, RZ, R20 ;  /* 0x000000ffff3b7224 */ /* 0x000fe200078e0014 */
[----:B------:R-:W-:Y:S01]  /*a020*/  PRMT R70, R43, 0x5410, R40 ;  /* 0x000054102b467816 */ /* 0x000fe20000000028 */
[----:B------:R-:W-:Y:S01]  /*a030*/  IMAD.MOV.U32 R58, RZ, RZ, R21 ;  /* 0x000000ffff3a7224 */ /* 0x000fe200078e0015 */
[----:B------:R-:W-:Y:S01]  /*a040*/  IMNMX R43, R6, 0x80, PT ;  /* 0x00000080062b7817 */ /* 0x000fe20003800200 */
[----:B------:R-:W-:Y:S01]  /*a050*/  IMAD.MOV.U32 R55, RZ, RZ, R23 ;  /* 0x000000ffff377224 */ /* 0x000fe200078e0017 */
[----:B------:R-:W-:Y:S01]  /*a060*/  SHF.R.U32.HI R53, RZ, 0x10, R21 ;  /* 0x00000010ff357819 */ /* 0x000fe20000011615 */
[----:B------:R-:W-:Y:S01]  /*a070*/  IMAD.MOV.U32 R51, RZ, RZ, R24 ;  /* 0x000000ffff337224 */ /* 0x000fe200078e0018 */
[----:B------:R-:W-:Y:S01]  /*a080*/  ISETP.GE.AND P0, PT, R60, R43, PT ;  /* 0x0000002b3c00720c */ /* 0x000fe20003f06270 */
[----:B------:R-:W-:Y:S01]  /*a090*/  IMAD.MOV.U32 R47, RZ, RZ, R26 ;  /* 0x000000ffff2f7224 */ /* 0x000fe200078e001a */
[----:B------:R-:W-:Y:S01]  /*a0a0*/  SHF.R.U64 R52, R22, 0x10, R23 ;  /* 0x0000001016347819 */ /* 0x000fe20000001217 */
[----:B------:R-:W-:Y:S01]  /*a0b0*/  IMAD.MOV.U32 R42, RZ, RZ, R29 ;  /* 0x000000ffff2a7224 */ /* 0x000fe200078e001d */
[----:B------:R-:W-:Y:S01]  /*a0c0*/  SHF.R.U32.HI R49, RZ, 0x10, R23 ;  /* 0x00000010ff317819 */ /* 0x000fe20000011617 */
[----:B------:R-:W-:Y:S01]  /*a0d0*/  IMAD.MOV.U32 R38, RZ, RZ, R31 ;  /* 0x000000ffff267224 */ /* 0x000fe200078e001f */
[----:B------:R-:W-:Y:S01]  /*a0e0*/  SHF.R.U64 R48, R24, 0x10, R25 ;  /* 0x0000001018307819 */ /* 0x000fe20000001219 */
[----:B------:R-:W-:Y:S01]  /*a0f0*/  IMAD.MOV.U32 R56, RZ, RZ, R22 ;  /* 0x000000ffff387224 */ /* 0x000fe200078e0016 */
[----:B------:R-:W-:Y:S01]  /*a100*/  SHF.R.U64 R44, R26, 0x10, R27 ;  /* 0x000000101a2c7819 */ /* 0x000fe2000000121b */
[----:B------:R-:W-:Y:S01]  /*a110*/  IMAD.MOV.U32 R50, RZ, RZ, R25 ;  /* 0x000000ffff327224 */ /* 0x000fe200078e0019 */
[----:B------:R-:W-:Y:S01]  /*a120*/  SHF.R.U32.HI R37, RZ, 0x10, R29 ;  /* 0x00000010ff257819 */ /* 0x000fe2000001161d */
[----:B------:R-:W-:Y:S01]  /*a130*/  IMAD.MOV.U32 R46, RZ, RZ, R27 ;  /* 0x000000ffff2e7224 */ /* 0x000fe200078e001b */
[--C-:B------:R-:W-:Y:S01]  /*a140*/  SHF.R.U64 R36, R30, 0x10, R31.reuse ;  /* 0x000000101e247819 */ /* 0x100fe2000000121f */
[----:B------:R-:W-:Y:S01]  /*a150*/  IMAD.MOV.U32 R39, RZ, RZ, R30 ;  /* 0x000000ffff277224 */ /* 0x000fe200078e001e */
[----:B------:R-:W-:Y:S01]  /*a160*/  SHF.R.U32.HI R33, RZ, 0x10, R31 ;  /* 0x00000010ff217819 */ /* 0x000fe2000001161f */
        /* <DEDUP_REMOVED lines=9> */
[--C-:B------:R-:W-:Y:S01]  /*a200*/  SHF.R.U64 R28, R10, 0x10, R11.reuse ;  /* 0x000000100a1c7819 */ /* 0x100fe2000000120b */
[----:B------:R-:W-:Y:S01]  /*a210*/  IMAD.MOV.U32 R30, RZ, RZ, R11 ;  /* 0x000000ffff1e7224 */ /* 0x000fe200078e000b */
[--C-:B------:R-:W-:Y:S01]  /*a220*/  SHF.R.U64 R24, R12, 0x10, R13.reuse ;  /* 0x000000100c187819 */ /* 0x100fe2000000120d */
[----:B------:R-:W-:Y:S01]  /*a230*/  IMAD.MOV.U32 R27, RZ, RZ, R12 ;  /* 0x000000ffff1b7224 */ /* 0x000fe200078e000c */
[----:B------:R-:W-:Y:S01]  /*a240*/  SHF.R.U32.HI R21, RZ, 0x10, R13 ;  /* 0x00000010ff157819 */ /* 0x000fe2000001160d */
[--C-:B------:R-:W-:Y:S01]  /*a250*/  IMAD.MOV.U32 R22, RZ, RZ, R15.reuse ;  /* 0x000000ffff167224 */ /* 0x100fe200078e000f */
[----:B------:R-:W-:Y:S01]  /*a260*/  SHF.R.U64 R20, R14, 0x10, R15 ;  /* 0x000000100e147819 */ /* 0x000fe2000000120f */
[----:B------:R-:W-:Y:S01]  /*a270*/  IMAD.MOV.U32 R14, RZ, RZ, R16 ;  /* 0x000000ffff0e7224 */ /* 0x000fe200078e0010 */
[----:B------:R-:W-:Y:S01]  /*a280*/  SHF.R.U32.HI R25, RZ, 0x10, R11 ;  /* 0x00000010ff197819 */ /* 0x000fe2000001160b */
[----:B------:R-:W-:Y:S01]  /*a290*/  IMAD.MOV.U32 R13, RZ, RZ, R17 ;  /* 0x000000ffff0d7224 */ /* 0x000fe200078e0011 */
[----:B------:R-:W-:Y:S01]  /*a2a0*/  SHF.R.U32.HI R12, RZ, 0x10, R15 ;  /* 0x00000010ff0c7819 */ /* 0x000fe2000001160f */
[----:B------:R-:W-:Y:S01]  /*a2b0*/  IMAD.MOV.U32 R10, RZ, RZ, R18 ;  /* 0x000000ffff0a7224 */ /* 0x000fe200078e0012 */
[----:B------:R-:W-:Y:S01]  /*a2c0*/  SHF.R.U64 R11, R16, 0x10, R17 ;  /* 0x00000010100b7819 */ /* 0x000fe20000001211 */
[----:B------:R-:W-:Y:S01]  /*a2d0*/  IMAD.MOV.U32 R9, RZ, RZ, R19 ;  /* 0x000000ffff097224 */ /* 0x000fe200078e0013 */
[----:B------:R-:W-:Y:S01]  /*a2e0*/  SHF.R.U32.HI R8, RZ, 0x10, R17 ;  /* 0x00000010ff087819 */ /* 0x000fe20000011611 */
[----:B------:R-:W-:-:S04]  /*a2f0*/  DEPBAR.LE SB0, 0x1 ;  /* 0x000080400000791a */ /* 0x000fc80000000000 */
[--C-:B------:R-:W-:Y:S01]  /*a300*/  SHF.R.U64 R7, R18, 0x10, R19.reuse ;  /* 0x0000001012077819 */ /* 0x100fe20000001213 */
[----:B------:R-:W-:Y:S01]  /*a310*/  BSSY B1, `(.L_x_122) ;  /* 0x000015c000017945 */ /* 0x000fe20003800000 */
[----:B------:R-:W-:Y:S02]  /*a320*/  SHF.R.U32.HI R5, RZ, 0x10, R19 ;  /* 0x00000010ff057819 */ /* 0x000fe40000011613 */
        /* <DEDUP_REMOVED lines=22> */
[----:B------:R-:W-:Y:S01]  /*a490*/  PRMT R69, R5, 0x5410, R9 ;  /* 0x0000541005457816 */ /* 0x000fe20000000009 */
[----:B------:R-:W-:Y:S06]  /*a4a0*/  BAR.SYNC.DEFER_BLOCKING 0x0 ;  /* 0x0000000000007b1d */ /* 0x000fec0000010000 */
[----:B------:R-:W-:Y:S05]  /*a4b0*/  @P0 BRA `(.L_x_123) ;  /* 0x0000141000000947 */ /* 0x000fea0003800000 */
[----:B------:R-:W-:Y:S01]  /*a4c0*/  ISETP.GE.AND P0, PT, R62, c[0x0][0x27c], PT ;  /* 0x00009f003e007a0c */ /* 0x000fe20003f06270 */
[----:B------:R-:W-:-:S12]  /*a4d0*/  BSSY B0, `(.L_x_124) ;  /* 0x0000065000007945 */ /* 0x000fd80003800000 */
[----:B------:R-:W-:Y:S05]  /*a4e0*/  @P0 BRA `(.L_x_125) ;  /* 0x0000063000000947 */ /* 0x000fea0003800000 */
[----:B------:R-:W-:Y:S01]  /*a4f0*/  MOV R7, c[0x0][0x27c] ;  /* 0x00009f0000077a02 */ /* 0x000fe20000000f00 */
[----:B------:R-:W-:Y:S01]  /*a500*/  HADD2.F32 R18, -RZ, R59.H0_H0 ;  /* 0x2000003bff127230 */ /* 0x000fe20000004100 */
[----:B------:R-:W-:Y:S01]  /*a510*/  LEA.HI R6, R60, R60, RZ, 0x1 ;  /* 0x0000003c3c067211 */ /* 0x000fe200078f08ff */
[----:B------:R-:W-:Y:S01]  /*a520*/  HADD2.F32 R17, -RZ, R58.H0_H0 ;  /* 0x2000003aff117230 */ /* 0x000fe20000004100 */
[----:B------:R-:W-:Y:S02]  /*a530*/  LEA.HI R7, R7, R61, RZ, 0x1d ;  /* 0x0000003d07077211 */ /* 0x000fe400078fe8ff */
[----:B------:R-:W-:Y:S02]  /*a540*/  SHF.L.U32 R5, R64, 0x6, RZ ;  /* 0x0000000640057819 */ /* 0x000fe400000006ff */
[----:B------:R-:W-:Y:S02]  /*a550*/  SHF.R.S32.HI R9, RZ, 0x1f, R7 ;  /* 0x0000001fff097819 */ /* 0x000fe40000011407 */
[----:B------:R-:W-:-:S02]  /*a560*/  LOP3.LUT R6, R6, 0x7fffffe, RZ, 0xc0, !PT ;  /* 0x07fffffe06067812 */ /* 0x000fc400078ec0ff */
[----:B------:R-:W-:Y:S02]  /*a570*/  LOP3.LUT R5, R5, 0xc0, RZ, 0xc0, !PT ;  /* 0x000000c005057812 */ /* 0x000fe400078ec0ff */
[----:B------:R-:W-:Y:S02]  /*a580*/  LEA.HI R9, R9, R7, RZ, 0x2 ;  /* 0x0000000709097211 */ /* 0x000fe400078f10ff */
[----:B------:R-:W-:Y:S02]  /*a590*/  SHF.L.U32 R7, R7, 0x3, RZ ;  /* 0x0000000307077819 */ /* 0x000fe400000006ff */
[----:B------:R-:W-:Y:S02]  /*a5a0*/  IADD3 R6, R60, -R6, RZ ;  /* 0x800000063c067210 */ /* 0x000fe40007ffe0ff */
[----:B------:R-:W-:Y:S02]  /*a5b0*/  LOP3.LUT R8, R5, 0x18, R62, 0xf8, !PT ;  /* 0x0000001805087812 */ /* 0x000fe400078ef83e */
[----:B------:R-:W-:-:S02]  /*a5c0*/  SHF.R.U32.HI R10, RZ, 0x3, R5 ;  /* 0x00000003ff0a7819 */ /* 0x000fc40000011605 */
[----:B------:R-:W-:Y:S02]  /*a5d0*/  LOP3.LUT R5, R5, 0x18, R7, 0xf8, !PT ;  /* 0x0000001805057812 */ /* 0x000fe400078ef807 */
[----:B------:R-:W-:Y:S02]  /*a5e0*/  LEA R6, R63, R6, 0x3 ;  /* 0x000000063f067211 */ /* 0x000fe400078e18ff */
[----:B------:R-:W-:Y:S02]  /*a5f0*/  SHF.L.U32 R7, R9, 0xa, RZ ;  /* 0x0000000a09077819 */ /* 0x000fe400000006ff */
[-C--:B------:R-:W-:Y:S02]  /*a600*/  LOP3.LUT R8, R8, R10.reuse, RZ, 0x3c, !PT ;  /* 0x0000000a08087212 */ /* 0x080fe400078e3cff */
[----:B------:R-:W-:Y:S02]  /*a610*/  SHF.L.U32 R6, R6, 0x5, RZ ;  /* 0x0000000506067819 */ /* 0x000fe400000006ff */
[----:B------:R-:W-:-:S02]  /*a620*/  LOP3.LUT R5, R5, R10, RZ, 0x3c, !PT ;  /* 0x0000000a05057212 */ /* 0x000fc400078e3cff */
[----:B------:R-:W-:Y:S02]  /*a630*/  LOP3.LUT R7, R7, 0x7ffff000, RZ, 0xc0, !PT ;  /* 0x7ffff00007077812 */ /* 0x000fe400078ec0ff */
[----:B------:R-:W-:Y:S02]  /*a640*/  IADD3 R8, R6, R8, RZ ;  /* 0x0000000806087210 */ /* 0x000fe40007ffe0ff */
[----:B------:R-:W-:Y:S01]  /*a650*/  IADD3 R5, R5, R7, R6 ;  /* 0x0000000705057210 */ /* 0x000fe20007ffe006 */
[--C-:B------:R-:W-:Y:S01]  /*a660*/  HADD2.F32 R6, -RZ, R44.reuse.H0_H0 ;  /* 0x2000002cff067230 */ /* 0x100fe20000004100 */
[----:B------:R-:W-:Y:S02]  /*a670*/  SHF.L.U32 R38, R8, 0x1, RZ ;  /* 0x0000000108267819 */ /* 0x000fe400000006ff */
[----:B------:R-:W-:Y:S01]  /*a680*/  SHF.L.U32 R36, R5, 0x1, RZ ;  /* 0x0000000105247819 */ /* 0x000fe200000006ff */
[----:B------:R-:W-:Y:S02]  /*a690*/  HADD2.F32 R5, -RZ, R44.H1_H1 ;  /* 0x3000002cff057230 */ /* 0x000fe40000004100 */
[----:B------:R-:W1:Y:S04]  /*a6a0*/  LDS.128 R8, [R38+0x6100] ;  /* 0x0061000026087984 */ /* 0x000e680000000c00 */
[----:B------:R-:W2:Y:S01]  /*a6b0*/  LDS.128 R12, [R36+0x6100] ;  /* 0x00610000240c7984 */ /* 0x000ea20000000c00 */
[----:B-1----:R-:W-:-:S02]  /*a6c0*/  HADD2.F32 R24, -RZ, R8.H0_H0 ;  /* 0x20000008ff187230 */ /* 0x002fc40000004100 */
[----:B------:R-:W-:Y:S02]  /*a6d0*/  HADD2.F32 R23, -RZ, R8.H1_H1 ;  /* 0x30000008ff177230 */ /* 0x000fe40000004100 */
[--C-:B--2---:R-:W-:Y:S02]  /*a6e0*/  HADD2.F32 R7, -RZ, R12.reuse.H0_H0 ;  /* 0x2000000cff077230 */ /* 0x104fe40000004100 */
[--C-:B------:R-:W-:Y:S02]  /*a6f0*/  HADD2.F32 R26, -RZ, R9.reuse.H0_H0 ;  /* 0x20000009ff1a7230 */ /* 0x100fe40000004100 */
[----:B------:R-:W-:Y:S01]  /*a700*/  HADD2.F32 R25, -RZ, R9.H1_H1 ;  /* 0x30000009ff197230 */ /* 0x000fe20000004100 */
[CC--:B------:R-:W-:Y:S01]  /*a710*/  FMUL.FTZ R9, R24.reuse, R6.reuse ;  /* 0x0000000618097220 */ /* 0x0c0fe20000410000 */
[--C-:B------:R-:W-:Y:S01]  /*a720*/  HADD2.F32 R20, -RZ, R15.reuse.H0_H0 ;  /* 0x2000000fff147230 */ /* 0x100fe20000004100 */
[----:B------:R-:W-:Y:S01]  /*a730*/  FMUL.FTZ R39, R7, R6 ;  /* 0x0000000607277220 */ /* 0x000fe20000410000 */
[----:B------:R-:W-:Y:S01]  /*a740*/  HADD2.F32 R19, -RZ, R15.H1_H1 ;  /* 0x3000000fff137230 */ /* 0x000fe20000004100 */
[-C--:B------:R-:W-:Y:S01]  /*a750*/  FMUL.FTZ R6, R23, R5.reuse ;  /* 0x0000000517067220 */ /* 0x080fe20000410000 */
[----:B------:R-:W-:Y:S01]  /*a760*/  HADD2.F32 R12, -RZ, R12.H1_H1 ;  /* 0x3000000cff0c7230 */ /* 0x000fe20000004100 */
[-C--:B------:R-:W-:Y:S01]  /*a770*/  FFMA.FTZ R42, R7, R18.reuse, R9 ;  /* 0x00000012072a7223 */ /* 0x080fe20000010009 */
[----:B------:R-:W-:Y:S01]  /*a780*/  HADD2.F32 R15, -RZ, R57.H0_H0 ;  /* 0x20000039ff0f7230 */ /* 0x000fe20000004100 */
[----:B------:R-:W-:Y:S01]  /*a790*/  FFMA.FTZ R18, R24, R18, -R39 ;  /* 0x0000001218127223 */ /* 0x000fe20000010827 */
[----:B------:R-:W-:Y:S01]  /*a7a0*/  HADD2.F32 R8, -RZ, R45.H0_H0 ;  /* 0x2000002dff087230 */ /* 0x000fe20000004100 */
[C---:B------:R-:W-:Y:S01]  /*a7b0*/  FMUL.FTZ R37, R12.reuse, R5 ;  /* 0x000000050c257220 */ /* 0x040fe20000410000 */
[--C-:B------:R-:W-:Y:S01]  /*a7c0*/  HADD2.F32 R28, -RZ, R10.reuse.H0_H0 ;  /* 0x2000000aff1c7230 */ /* 0x100fe20000004100 */
[-C--:B------:R-:W-:Y:S01]  /*a7d0*/  FFMA.FTZ R41, R12, R15.reuse, R6 ;  /* 0x0000000f0c297223 */ /* 0x080fe20000010006 */
[----:B------:R-:W-:Y:S01]  /*a7e0*/  HADD2.F32 R27, -RZ, R10.H1_H1 ;  /* 0x3000000aff1b7230 */ /* 0x000fe20000004100 */
[----:B------:R-:W-:Y:S01]  /*a7f0*/  FMUL.FTZ R7, R26, R8 ;  /* 0x000000081a077220 */ /* 0x000fe20000410000 */
[----:B------:R-:W-:Y:S01]  /*a800*/  HADD2.F32 R10, -RZ, R13.H0_H0 ;  /* 0x2000000dff0a7230 */ /* 0x000fe20000004100 */
[----:B------:R-:W-:Y:S01]  /*a810*/  FFMA.FTZ R15, R23, R15, -R37 ;  /* 0x0000000f170f7223 */ /* 0x000fe20000010825 */
[----:B------:R-:W-:-:S02]  /*a820*/  HADD2.F32 R6, -RZ, R45.H1_H1 ;  /* 0x3000002dff067230 */ /* 0x000fc40000004100 */
[----:B------:R-:W-:Y:S01]  /*a830*/  HADD2.F32 R5, -RZ, R46.H0_H0 ;  /* 0x2000002eff057230 */ /* 0x000fe20000004100 */
[C---:B------:R-:W-:Y:S01]  /*a840*/  FMUL.FTZ R34, R10.reuse, R8 ;  /* 0x000000080a227220 */ /* 0x040fe20000410000 */
[--C-:B------:R-:W-:Y:S01]  /*a850*/  HADD2.F32 R30, -RZ, R11.reuse.H0_H0 ;  /* 0x2000000bff1e7230 */ /* 0x100fe20000004100 */
[----:B------:R-:W-:Y:S01]  /*a860*/  FFMA.FTZ R40, R10, R17, R7 ;  /* 0x000000110a287223 */ /* 0x000fe20000010007 */
[----:B------:R-:W-:Y:S01]  /*a870*/  HADD2.F32 R29, -RZ, R11.H1_H1 ;  /* 0x3000000bff1d7230 */ /* 0x000fe20000004100 */
[-C--:B------:R-:W-:Y:S01]  /*a880*/  FMUL.FTZ R9, R25, R6.reuse ;  /* 0x0000000619097220 */ /* 0x080fe20000410000 */
[----:B------:R-:W-:Y:S01]  /*a890*/  HADD2.F32 R16, -RZ, R13.H1_H1 ;  /* 0x3000000dff107230 */ /* 0x000fe20000004100 */
[-C--:B------:R-:W-:Y:S01]  /*a8a0*/  FMUL.FTZ R8, R28, R5.reuse ;  /* 0x000000051c087220 */ /* 0x080fe20000410000 */
[----:B------:R-:W-:Y:S02]  /*a8b0*/  HADD2.F32 R12, -RZ, R53.H0_H0 ;  /* 0x20000035ff0c7230 */ /* 0x000fe40000004100 */
[----:B------:R-:W-:Y:S01]  /*a8c0*/  HADD2.F32 R13, -RZ, R14.H0_H0 ;  /* 0x2000000eff0d7230 */ /* 0x000fe20000004100 */
[C---:B------:R-:W-:Y:S01]  /*a8d0*/  FMUL.FTZ R32, R16.reuse, R6 ;  /* 0x0000000610207220 */ /* 0x040fe20000410000 */
[----:B------:R-:W-:Y:S01]  /*a8e0*/  HADD2.F32 R11, -RZ, R56.H0_H0 ;  /* 0x20000038ff0b7230 */ /* 0x000fe20000004100 */
[----:B------:R-:W-:Y:S01]  /*a8f0*/  FFMA.FTZ R35, R16, R12, R9 ;  /* 0x0000000c10237223 */ /* 0x000fe20000010009 */
[----:B------:R-:W-:Y:S01]  /*a900*/  HADD2.F32 R7, -RZ, R46.H1_H1 ;  /* 0x3000002eff077230 */ /* 0x000fe20000004100 */
[C---:B------:R-:W-:Y:S01]  /*a910*/  FMUL.FTZ R22, R13.reuse, R5 ;  /* 0x000000050d167220 */ /* 0x040fe20000410000 */
[----:B------:R-:W-:Y:S01]  /*a920*/  HADD2.F32 R14, -RZ, R14.H1_H1 ;  /* 0x3000000eff0e7230 */ /* 0x000fe20000004100 */
[----:B------:R-:W-:Y:S01]  /*a930*/  FFMA.FTZ R33, R13, R11, R8 ;  /* 0x0000000b0d217223 */ /* 0x000fe20000010008 */
[----:B------:R-:W-:Y:S01]  /*a940*/  HADD2.F32 R9, -RZ, R52.H0_H0 ;  /* 0x20000034ff097230 */ /* 0x000fe20000004100 */
[-C--:B------:R-:W-:Y:S01]  /*a950*/  FMUL.FTZ R8, R27, R7.reuse ;  /* 0x000000071b087220 */ /* 0x080fe20000410000 */
[--C-:B------:R-:W-:Y:S01]  /*a960*/  HADD2.F32 R6, -RZ, R47.reuse.H1_H1 ;  /* 0x3000002fff067230 */ /* 0x100fe20000004100 */
[C---:B------:R-:W-:Y:S01]  /*a970*/  FMUL.FTZ R21, R14.reuse, R7 ;  /* 0x000000070e157220 */ /* 0x040fe20000410000 */
[----:B------:R-:W-:Y:S01]  /*a980*/  HADD2.F32 R5, -RZ, R47.H0_H0 ;  /* 0x2000002fff057230 */ /* 0x000fe20000004100 */
[----:B------:R-:W-:Y:S01]  /*a990*/  FFMA.FTZ R31, R14, R9, R8 ;  /* 0x000000090e1f7223 */ /* 0x000fe20000010008 */
[----:B------:R-:W-:Y:S01]  /*a9a0*/  HADD2.F32 R7, -RZ, R49.H0_H0 ;  /* 0x20000031ff077230 */ /* 0x000fe20000004100 */
[----:B------:R-:W-:Y:S01]  /*a9b0*/  FMUL.FTZ R10, R30, R6 ;  /* 0x000000061e0a7220 */ /* 0x000fe20000410000 */
[----:B------:R-:W-:Y:S01]  /*a9c0*/  HADD2.F32 R8, -RZ, R55.H0_H0 ;  /* 0x20000037ff087230 */ /* 0x000fe20000004100 */
[----:B------:R-:W-:-:S02]  /*a9d0*/  FMUL.FTZ R13, R29, R5 ;  /* 0x000000051d0d7220 */ /* 0x000fc40000410000 */
[----:B------:R-:W-:Y:S02]  /*a9e0*/  FMUL.FTZ R6, R20, R6 ;  /* 0x0000000614067220 */ /* 0x000fe40000410000 */
[C---:B------:R-:W-:Y:S02]  /*a9f0*/  FMUL.FTZ R5, R19.reuse, R5 ;  /* 0x0000000513057220 */ /* 0x040fe40000410000 */
[----:B------:R-:W-:Y:S02]  /*aa00*/  FFMA.FTZ R19, R19, R7, R13 ;  /* 0x0000000713137223 */ /* 0x000fe4000001000d */
[----:B------:R-:W-:Y:S02]  /*aa10*/  FFMA.FTZ R16, R26, R17, -R34 ;  /* 0x000000111a107223 */ /* 0x000fe40000010822 */
[----:B------:R-:W-:Y:S01]  /*aa20*/  FFMA.FTZ R13, R25, R12, -R32 ;  /* 0x0000000c190d7223 */ /* 0x000fe20000010820 */
[----:B------:R-:W-:Y:S01]  /*aa30*/  F2FP.PACK_AB R12, R15, R18 ;  /* 0x000000120f0c723e */ /* 0x000fe200000000ff */
[----:B------:R-:W-:-:S02]  /*aa40*/  FFMA.FTZ R11, R28, R11, -R22 ;  /* 0x0000000b1c0b7223 */ /* 0x000fc40000010816 */
[----:B------:R-:W-:Y:S01]  /*aa50*/  FFMA.FTZ R14, R27, R9, -R21 ;  /* 0x000000091b0e7223 */ /* 0x000fe20000010815 */
[----:B------:R-:W-:Y:S01]  /*aa60*/  F2FP.PACK_AB R13, R13, R16 ;  /* 0x000000100d0d723e */ /* 0x000fe200000000ff */
[----:B------:R-:W-:Y:S01]  /*aa70*/  FFMA.FTZ R6, R30, R8, -R6 ;  /* 0x000000081e067223 */ /* 0x000fe20000010806 */
[----:B------:R-:W-:Y:S01]  /*aa80*/  F2FP.PACK_AB R9, R35, R40 ;  /* 0x000000282309723e */ /* 0x000fe200000000ff */
[----:B------:R-:W-:Y:S01]  /*aa90*/  FFMA.FTZ R5, R29, R7, -R5 ;  /* 0x000000071d057223 */ /* 0x000fe20000010805 */
[----:B------:R-:W-:Y:S01]  /*aaa0*/  F2FP.PACK_AB R14, R14, R11 ;  /* 0x0000000b0e0e723e */ /* 0x000fe200000000ff */
[----:B------:R-:W-:Y:S01]  /*aab0*/  FFMA.FTZ R20, R20, R8, R10 ;  /* 0x0000000814147223 */ /* 0x000fe2000001000a */
[----:B------:R-:W-:Y:S02]  /*aac0*/  F2FP.PACK_AB R8, R41, R42 ;  /* 0x0000002a2908723e */ /* 0x000fe400000000ff */
[----:B------:R-:W-:Y:S02]  /*aad0*/  F2FP.PACK_AB R15, R5, R6 ;  /* 0x00000006050f723e */ /* 0x000fe400000000ff */
[----:B------:R-:W-:-:S02]  /*aae0*/  F2FP.PACK_AB R10, R31, R33 ;  /* 0x000000211f0a723e */ /* 0x000fc400000000ff */
[----:B------:R-:W-:Y:S01]  /*aaf0*/  F2FP.PACK_AB R11, R19, R20 ;  /* 0x00000014130b723e */ /* 0x000fe200000000ff */
[----:B------:R1:W-:Y:S04]  /*ab00*/  STS.128 [R38+0x6100], R12 ;  /* 0x0061000c26007388 */ /* 0x0003e80000000c00 */
[----:B------:R1:W-:Y:S02]  /*ab10*/  STS.128 [R36+0x6100], R8 ;  /* 0x0061000824007388 */ /* 0x0003e40000000c00 */
.L_x_125:
[----:B------:R-:W-:Y:S05]  /*ab20*/  BSYNC B0 ;  /* 0x0000000000007941 */ /* 0x000fea0003800000 */
.L_x_124:
[----:B------:R-:W-:Y:S01]  /*ab30*/  IADD3 R5, R62, 0x10, RZ ;  /* 0x000000103e057810 */ /* 0x000fe20007ffe0ff */
[----:B------:R-:W-:Y:S03]  /*ab40*/  BSSY B0, `(.L_x_126) ;  /* 0x000006c000007945 */ /* 0x000fe60003800000 */
[----:B------:R-:W-:-:S13]  /*ab50*/  ISETP.GE.AND P0, PT, R5, c[0x0][0x27c], PT ;  /* 0x00009f0005007a0c */ /* 0x000fda0003f06270 */
[----:B------:R-:W-:Y:S05]  /*ab60*/  @P0 BRA `(.L_x_127) ;  /* 0x0000069000000947 */ /* 0x000fea0003800000 */
[----:B-1----:R-:W-:Y:S01]  /*ab70*/  SHF.R.S32.HI R9, RZ, 0x1f, R5 ;  /* 0x0000001fff097819 */ /* 0x002fe20000011405 */
[--C-:B------:R-:W-:Y:S01]  /*ab80*/  HADD2.F32 R17, -RZ, R54.reuse.H0_H0 ;  /* 0x20000036ff117230 */ /* 0x100fe20000004100 */
[----:B------:R-:W-:Y:S01]  /*ab90*/  LEA.HI R8, R60, R60, RZ, 0x1 ;  /* 0x0000003c3c087211 */ /* 0x000fe200078f08ff */
[----:B------:R-:W-:Y:S01]  /*aba0*/  HADD2.F32 R19, -RZ, R53.H1_H1 ;  /* 0x30000035ff137230 */ /* 0x000fe20000004100 */
[CC--:B------:R-:W-:Y:S01]  /*abb0*/  LEA.HI R7, R9.reuse, R5.reuse, RZ, 0x3 ;  /* 0x0000000509077211 */ /* 0x0c0fe200078f18ff */
[----:B------:R-:W-:Y:S01]  /*abc0*/  HADD2.F32 R18, -RZ, R54.H1_H1 ;  /* 0x30000036ff127230 */ /* 0x000fe20000004100 */
[----:B------:R-:W-:Y:S02]  /*abd0*/  SHF.L.U32 R10, R64, 0x6, RZ ;  /* 0x00000006400a7819 */ /* 0x000fe400000006ff */
[----:B------:R-:W-:Y:S02]  /*abe0*/  LOP3.LUT R8, R8, 0x7fffffe, RZ, 0xc0, !PT ;  /* 0x07fffffe08087812 */ /* 0x000fe400078ec0ff */
[----:B------:R-:W-:-:S02]  /*abf0*/  LEA.HI R9, R9, R5, RZ, 0x5 ;  /* 0x0000000509097211 */ /* 0x000fc400078f28ff */
[----:B------:R-:W-:Y:S02]  /*ac00*/  MOV R11, c[0x0][0x27c] ;  /* 0x00009f00000b7a02 */ /* 0x000fe40000000f00 */
[----:B------:R-:W-:Y:S02]  /*ac10*/  SHF.R.S32.HI R6, RZ, 0x3, R7 ;  /* 0x00000003ff067819 */ /* 0x000fe40000011407 */
[----:B------:R-:W-:Y:S02]  /*ac20*/  LOP3.LUT R5, R10, 0xc0, RZ, 0xc0, !PT ;  /* 0x000000c00a057812 */ /* 0x000fe400078ec0ff */
[----:B------:R-:W-:Y:S02]  /*ac30*/  IADD3 R8, R60, -R8, RZ ;  /* 0x800000083c087210 */ /* 0x000fe40007ffe0ff */
[----:B------:R-:W-:Y:S02]  /*ac40*/  LEA.HI R6, R11, R6, RZ, 0x1d ;  /* 0x000000060b067211 */ /* 0x000fe400078fe8ff */
[----:B------:R-:W-:-:S02]  /*ac50*/  SHF.L.U32 R9, R9, 0x7, RZ ;  /* 0x0000000709097819 */ /* 0x000fc400000006ff */
[----:B------:R-:W-:Y:S01]  /*ac60*/  LOP3.LUT R10, R5, 0x18, R7, 0xf8, !PT ;  /* 0x00000018050a7812 */ /* 0x000fe200078ef807 */
[----:B------:R-:W-:Y:S01]  /*ac70*/  IMAD R7, R63, 0x8, R8 ;  /* 0x000000083f077824 */ /* 0x000fe200078e0208 */
[----:B------:R-:W-:Y:S02]  /*ac80*/  SHF.R.U32.HI R12, RZ, 0x3, R5 ;  /* 0x00000003ff0c7819 */ /* 0x000fe40000011605 */
[----:B------:R-:W-:Y:S02]  /*ac90*/  LOP3.LUT R11, R9, 0x7ffff000, RZ, 0xc0, !PT ;  /* 0x7ffff000090b7812 */ /* 0x000fe400078ec0ff */
[----:B------:R-:W-:Y:S02]  /*aca0*/  SHF.R.S32.HI R8, RZ, 0x1f, R6 ;  /* 0x0000001fff087819 */ /* 0x000fe40000011406 */
[----:B------:R-:W-:Y:S02]  /*acb0*/  LOP3.LUT R9, R10, R12, RZ, 0x3c, !PT ;  /* 0x0000000c0a097212 */ /* 0x000fe400078e3cff */
[----:B------:R-:W-:-:S02]  /*acc0*/  SHF.L.U32 R10, R7, 0x5, RZ ;  /* 0x00000005070a7819 */ /* 0x000fc400000006ff */
[----:B------:R-:W-:Y:S02]  /*acd0*/  SHF.L.U32 R7, R6, 0x3, RZ ;  /* 0x0000000306077819 */ /* 0x000fe400000006ff */
[----:B------:R-:W-:Y:S02]  /*ace0*/  LEA.HI R6, R8, R6, RZ, 0x2 ;  /* 0x0000000608067211 */ /* 0x000fe400078f10ff */
[----:B------:R-:W-:Y:S02]  /*acf0*/  LOP3.LUT R7, R5, 0x18, R7, 0xf8, !PT ;  /* 0x0000001805077812 */ /* 0x000fe400078ef807 */
[----:B------:R-:W-:Y:S01]  /*ad00*/  IADD3 R8, R9, R11, R10 ;  /* 0x0000000b09087210 */ /* 0x000fe20007ffe00a */
[----:B------:R-:W-:Y:S01]  /*ad10*/  IMAD.SHL.U32 R5, R6, 0x400, RZ ;  /* 0x0000040006057824 */ /* 0x000fe200078e00ff */
[----:B------:R-:W-:Y:S01]  /*ad20*/  LOP3.LUT R7, R7, R12, RZ, 0x3c, !PT ;  /* 0x0000000c07077212 */ /* 0x000fe200078e3cff */
[----:B------:R-:W-:Y:S01]  /*ad30*/  HADD2.F32 R6, -RZ, R48.H0_H0 ;  /* 0x20000030ff067230 */ /* 0x000fe20000004100 */
[----:B------:R-:W-:-:S02]  /*ad40*/  SHF.L.U32 R40, R8, 0x1, RZ ;  /* 0x0000000108287819 */ /* 0x000fc400000006ff */
[----:B------:R-:W-:-:S03]  /*ad50*/  LOP3.LUT R5, R5, 0x7ffff000, RZ, 0xc0, !PT ;  /* 0x7ffff00005057812 */ /* 0x000fc600078ec0ff */
[----:B------:R-:W1:Y:S01]  /*ad60*/  LDS.128 R12, [R40+0x6100] ;  /* 0x00610000280c7984 */ /* 0x000e620000000c00 */
[----:B------:R-:W-:Y:S01]  /*ad70*/  IADD3 R5, R7, R5, R10 ;  /* 0x0000000507057210 */ /* 0x000fe20007ffe00a */
[----:B------:R-:W-:-:S03]  /*ad80*/  HADD2.F32 R7, -RZ, R49.H1_H1 ;  /* 0x30000031ff077230 */ /* 0x000fc60000004100 */
[----:B------:R-:W-:Y:S01]  /*ad90*/  SHF.L.U32 R36, R5, 0x1, RZ ;  /* 0x0000000105247819 */ /* 0x000fe200000006ff */
[----:B------:R-:W-:-:S04]  /*ada0*/  HADD2.F32 R5, -RZ, R48.H1_H1 ;  /* 0x30000030ff057230 */ /* 0x000fc80000004100 */
[----:B------:R-:W2:Y:S01]  /*adb0*/  LDS.128 R8, [R36+0x6100] ;  /* 0x0061000024087984 */ /* 0x000ea20000000c00 */
[--C-:B-1----:R-:W-:Y:S02]  /*adc0*/  HADD2.F32 R24, -RZ, R12.reuse.H0_H0 ;  /* 0x2000000cff187230 */ /* 0x102fe40000004100 */
[----:B------:R-:W-:Y:S02]  /*add0*/  HADD2.F32 R23, -RZ, R12.H1_H1 ;  /* 0x3000000cff177230 */ /* 0x000fe40000004100 */
[--C-:B------:R-:W-:Y:S02]  /*ade0*/  HADD2.F32 R26, -RZ, R13.reuse.H0_H0 ;  /* 0x2000000dff1a7230 */ /* 0x100fe40000004100 */
[----:B------:R-:W-:Y:S02]  /*adf0*/  HADD2.F32 R25, -RZ, R13.H1_H1 ;  /* 0x3000000dff197230 */ /* 0x000fe40000004100 */
[----:B------:R-:W-:Y:S02]  /*ae00*/  HADD2.F32 R28, -RZ, R14.H0_H0 ;  /* 0x2000000eff1c7230 */ /* 0x000fe40000004100 */
[----:B--2---:R-:W-:-:S02]  /*ae10*/  HADD2.F32 R12, -RZ, R8.H0_H0 ;  /* 0x20000008ff0c7230 */ /* 0x004fc40000004100 */
[----:B------:R-:W-:Y:S01]  /*ae20*/  HADD2.F32 R13, -RZ, R8.H1_H1 ;  /* 0x30000008ff0d7230 */ /* 0x000fe20000004100 */
[-C--:B------:R-:W-:Y:S01]  /*ae30*/  FMUL.FTZ R8, R24, R6.reuse ;  /* 0x0000000618087220 */ /* 0x080fe20000410000 */
[----:B------:R-:W-:Y:S01]  /*ae40*/  HADD2.F32 R27, -RZ, R14.H1_H1 ;  /* 0x3000000eff1b7230 */ /* 0x000fe20000004100 */
[C---:B------:R-:W-:Y:S01]  /*ae50*/  FMUL.FTZ R38, R12.reuse, R6 ;  /* 0x000000060c267220 */ /* 0x040fe20000410000 */
[----:B------:R-:W-:Y:S01]  /*ae60*/  HADD2.F32 R14, -RZ, R9.H0_H0 ;  /* 0x20000009ff0e7230 */ /* 0x000fe20000004100 */
[----:B------:R-:W-:Y:S01]  /*ae70*/  FMUL.FTZ R6, R23, R5 ;  /* 0x0000000517067220 */ /* 0x000fe20000410000 */
[--C-:B------:R-:W-:Y:S01]  /*ae80*/  HADD2.F32 R30, -RZ, R15.reuse.H0_H0 ;  /* 0x2000000fff1e7230 */ /* 0x100fe20000004100 */
[----:B------:R-:W-:Y:S01]  /*ae90*/  FFMA.FTZ R42, R12, R19, R8 ;  /* 0x000000130c2a7223 */ /* 0x000fe20000010008 */
[----:B------:R-:W-:Y:S01]  /*aea0*/  HADD2.F32 R29, -RZ, R15.H1_H1 ;  /* 0x3000000fff1d7230 */ /* 0x000fe20000004100 */
[C---:B------:R-:W-:Y:S01]  /*aeb0*/  FFMA.FTZ R41, R13.reuse, R17, R6 ;  /* 0x000000110d297223 */ /* 0x040fe20000010006 */
[--C-:B------:R-:W-:Y:S01]  /*aec0*/  HADD2.F32 R6, -RZ, R50.reuse.H0_H0 ;  /* 0x20000032ff067230 */ /* 0x100fe20000004100 */
[----:B------:R-:W-:Y:S01]  /*aed0*/  FMUL.FTZ R37, R13, R5 ;  /* 0x000000050d257220 */ /* 0x000fe20000410000 */
[----:B------:R-:W-:Y:S01]  /*aee0*/  HADD2.F32 R5, -RZ, R50.H1_H1 ;  /* 0x30000032ff057230 */ /* 0x000fe20000004100 */
[-C--:B------:R-:W-:Y:S01]  /*aef0*/  FMUL.FTZ R8, R26, R7.reuse ;  /* 0x000000071a087220 */ /* 0x080fe20000410000 */
[----:B------:R-:W-:Y:S01]  /*af00*/  HADD2.F32 R16, -RZ, R9.H1_H1 ;  /* 0x30000009ff107230 */ /* 0x000fe20000004100 */
[C---:B------:R-:W-:Y:S01]  /*af10*/  FMUL.FTZ R34, R14.reuse, R7 ;  /* 0x000000070e227220 */ /* 0x040fe20000410000 */
[--C-:B------:R-:W-:Y:S01]  /*af20*/  HADD2.F32 R21, -RZ, R11.reuse.H0_H0 ;  /* 0x2000000bff157230 */ /* 0x100fe20000004100 */
[----:B------:R-:W-:Y:S01]  /*af30*/  FFMA.FTZ R39, R14, R18, R8 ;  /* 0x000000120e277223 */ /* 0x000fe20000010008 */
[----:B------:R-:W-:Y:S01]  /*af40*/  HADD2.F32 R20, -RZ, R11.H1_H1 ;  /* 0x3000000bff147230 */ /* 0x000fe20000004100 */
[-C--:B------:R-:W-:Y:S01]  /*af50*/  FMUL.FTZ R9, R25, R6.reuse ;  /* 0x0000000619097220 */ /* 0x080fe20000410000 */
[----:B------:R-:W-:Y:S01]  /*af60*/  HADD2.F32 R12, -RZ, R55.H1_H1 ;  /* 0x30000037ff0c7230 */ /* 0x000fe20000004100 */
[-C--:B------:R-:W-:Y:S01]  /*af70*/  FMUL.FTZ R8, R28, R5.reuse ;  /* 0x000000051c087220 */ /* 0x080fe20000410000 */
[----:B------:R-:W-:Y:S01]  /*af80*/  HADD2.F32 R15, -RZ, R10.H0_H0 ;  /* 0x2000000aff0f7230 */ /* 0x000fe20000004100 */
[C---:B------:R-:W-:Y:S01]  /*af90*/  FMUL.FTZ R32, R16.reuse, R6 ;  /* 0x0000000610207220 */ /* 0x040fe20000410000 */
[----:B------:R-:W-:Y:S01]  /*afa0*/  HADD2.F32 R11, -RZ, R56.H1_H1 ;  /* 0x30000038ff0b7230 */ /* 0x000fe20000004100 */
[----:B------:R-:W-:Y:S01]  /*afb0*/  FFMA.FTZ R35, R16, R12, R9 ;  /* 0x0000000c10237223 */ /* 0x000fe20000010009 */
[----:B------:R-:W-:Y:S01]  /*afc0*/  HADD2.F32 R7, -RZ, R51.H0_H0 ;  /* 0x20000033ff077230 */ /* 0x000fe20000004100 */
[C---:B------:R-:W-:Y:S01]  /*afd0*/  FMUL.FTZ R22, R15.reuse, R5 ;  /* 0x000000050f167220 */ /* 0x040fe20000410000 */
[----:B------:R-:W-:Y:S01]  /*afe0*/  HADD2.F32 R10, -RZ, R10.H1_H1 ;  /* 0x3000000aff0a7230 */ /* 0x000fe20000004100 */
[----:B------:R-:W-:Y:S01]  /*aff0*/  FFMA.FTZ R33, R15, R11, R8 ;  /* 0x0000000b0f217223 */ /* 0x000fe20000010008 */
[----:B------:R-:W-:Y:S01]  /*b000*/  HADD2.F32 R9, -RZ, R57.H1_H1 ;  /* 0x30000039ff097230 */ /* 0x000fe20000004100 */
[-C--:B------:R-:W-:Y:S01]  /*b010*/  FMUL.FTZ R8, R27, R7.reuse ;  /* 0x000000071b087220 */ /* 0x080fe20000410000 */
[----:B------:R-:W-:Y:S01]  /*b020*/  HADD2.F32 R6, -RZ, R52.H1_H1 ;  /* 0x30000034ff067230 */ /* 0x000fe20000004100 */
[C---:B------:R-:W-:Y:S01]  /*b030*/  FMUL.FTZ R14, R10.reuse, R7 ;  /* 0x000000070a0e7220 */ /* 0x040fe20000410000 */
[----:B------:R-:W-:Y:S01]  /*b040*/  HADD2.F32 R5, -RZ, R51.H1_H1 ;  /* 0x30000033ff057230 */ /* 0x000fe20000004100 */
[----:B------:R-:W-:Y:S01]  /*b050*/  FFMA.FTZ R31, R10, R9, R8 ;  /* 0x000000090a1f7223 */ /* 0x000fe20000010008 */
[----:B------:R-:W-:Y:S01]  /*b060*/  HADD2.F32 R7, -RZ, R58.H1_H1 ;  /* 0x3000003aff077230 */ /* 0x000fe20000004100 */
[----:B------:R-:W-:Y:S01]  /*b070*/  FMUL.FTZ R10, R30, R6 ;  /* 0x000000061e0a7220 */ /* 0x000fe20000410000 */
[----:B------:R-:W-:Y:S01]  /*b080*/  HADD2.F32 R8, -RZ, R59.H1_H1 ;  /* 0x3000003bff087230 */ /* 0x000fe20000004100 */
[----:B------:R-:W-:-:S02]  /*b090*/  FMUL.FTZ R13, R29, R5 ;  /* 0x000000051d0d7220 */ /* 0x000fc40000410000 */
[----:B------:R-:W-:Y:S02]  /*b0a0*/  FMUL.FTZ R6, R21, R6 ;  /* 0x0000000615067220 */ /* 0x000fe40000410000 */
[C---:B------:R-:W-:Y:S02]  /*b0b0*/  FMUL.FTZ R5, R20.reuse, R5 ;  /* 0x0000000514057220 */ /* 0x040fe40000410000 */
[----:B------:R-:W-:Y:S02]  /*b0c0*/  FFMA.FTZ R20, R20, R7, R13 ;  /* 0x0000000714147223 */ /* 0x000fe4000001000d */
[----:B------:R-:W-:Y:S02]  /*b0d0*/  FFMA.FTZ R19, R24, R19, -R38 ;  /* 0x0000001318137223 */ /* 0x000fe40000010826 */
[----:B------:R-:W-:Y:S02]  /*b0e0*/  FFMA.FTZ R15, R23, R17, -R37 ;  /* 0x00000011170f7223 */ /* 0x000fe40000010825 */
[----:B------:R-:W-:-:S02]  /*b0f0*/  FFMA.FTZ R16, R26, R18, -R34 ;  /* 0x000000121a107223 */ /* 0x000fc40000010822 */
[----:B------:R-:W-:Y:S01]  /*b100*/  FFMA.FTZ R13, R25, R12, -R32 ;  /* 0x0000000c190d7223 */ /* 0x000fe20000010820 */
[----:B------:R-:W-:Y:S01]  /*b110*/  F2FP.PACK_AB R12, R15, R19 ;  /* 0x000000130f0c723e */ /* 0x000fe200000000ff */
[----:B------:R-:W-:Y:S02]  /*b120*/  FFMA.FTZ R11, R28, R11, -R22 ;  /* 0x0000000b1c0b7223 */ /* 0x000fe40000010816 */
[----:B------:R-:W-:Y:S01]  /*b130*/  FFMA.FTZ R14, R27, R9, -R14 ;  /* 0x000000091b0e7223 */ /* 0x000fe2000001080e */
[----:B------:R-:W-:Y:S01]  /*b140*/  F2FP.PACK_AB R13, R13, R16 ;  /* 0x000000100d0d723e */ /* 0x000fe200000000ff */
[-C--:B------:R-:W-:Y:S01]  /*b150*/  FFMA.FTZ R6, R30, R8.reuse, -R6 ;  /* 0x000000081e067223 */ /* 0x080fe20000010806 */
[----:B------:R-:W-:Y:S01]  /*b160*/  F2FP.PACK_AB R9, R35, R39 ;  /* 0x000000272309723e */ /* 0x000fe200000000ff */
[----:B------:R-:W-:Y:S01]  /*b170*/  FFMA.FTZ R5, R29, R7, -R5 ;  /* 0x000000071d057223 */ /* 0x000fe20000010805 */
[----:B------:R-:W-:Y:S01]  /*b180*/  F2FP.PACK_AB R14, R14, R11 ;  /* 0x0000000b0e0e723e */ /* 0x000fe200000000ff */
[----:B------:R-:W-:Y:S01]  /*b190*/  FFMA.FTZ R21, R21, R8, R10 ;  /* 0x0000000815157223 */ /* 0x000fe2000001000a */
[----:B------:R-:W-:-:S02]  /*b1a0*/  F2FP.PACK_AB R8, R41, R42 ;  /* 0x0000002a2908723e */ /* 0x000fc400000000ff */
[----:B------:R-:W-:Y:S02]  /*b1b0*/  F2FP.PACK_AB R15, R5, R6 ;  /* 0x00000006050f723e */ /* 0x000fe400000000ff */
[----:B------:R-:W-:Y:S02]  /*b1c0*/  F2FP.PACK_AB R10, R31, R33 ;  /* 0x000000211f0a723e */ /* 0x000fe400000000ff */
[----:B------:R-:W-:Y:S01]  /*b1d0*/  F2FP.PACK_AB R11, R20, R21 ;  /* 0x00000015140b723e */ /* 0x000fe200000000ff */
[----:B------:R1:W-:Y:S04]  /*b1e0*/  STS.128 [R40+0x6100], R12 ;  /* 0x0061000c28007388 */ /* 0x0003e80000000c00 */
[----:B------:R1:W-:Y:S02]  /*b1f0*/  STS.128 [R36+0x6100], R8 ;  /* 0x0061000824007388 */ /* 0x0003e40000000c00 */
.L_x_127:
[----:B------:R-:W-:Y:S05]  /*b200*/  BSYNC B0 ;  /* 0x0000000000007941 */ /* 0x000fea0003800000 */
.L_x_126:
[----:B------:R-:W-:-:S04]  /*b210*/  IADD3 R5, R62, 0x20, RZ ;  /* 0x000000203e057810 */ /* 0x000fc80007ffe0ff */
[----:B------:R-:W-:-:S13]  /*b220*/  ISETP.GE.AND P0, PT, R5, c[0x0][0x27c], PT ;  /* 0x00009f0005007a0c */ /* 0x000fda0003f06270 */
[----:B------:R-:W-:Y:S05]  /*b230*/  @P0 BRA `(.L_x_123) ;  /* 0x0000069000000947 */ /* 0x000fea0003800000 */
[----:B-1----:R-:W-:Y:S01]  /*b240*/  SHF.R.S32.HI R9, RZ, 0x1f, R5 ;  /* 0x0000001fff097819 */ /* 0x002fe20000011405 */
[--C-:B------:R-:W-:Y:S01]  /*b250*/  HADD2.F32 R17, -RZ, R70.reuse.H1_H1 ;  /* 0x30000046ff117230 */ /* 0x100fe20000004100 */
[----:B------:R-:W-:Y:S01]  /*b260*/  LEA.HI R8, R60, R60, RZ, 0x1 ;  /* 0x0000003c3c087211 */ /* 0x000fe200078f08ff */
[----:B------:R-:W-:Y:S01]  /*b270*/  HADD2.F32 R19, -RZ, R70.H0_H0 ;  /* 0x20000046ff137230 */ /* 0x000fe20000004100 */
[CC--:B------:R-:W-:Y:S01]  /*b280*/  LEA.HI R7, R9.reuse, R5.reuse, RZ, 0x3 ;  /* 0x0000000509077211 */ /* 0x0c0fe200078f18ff */
[----:B------:R-:W-:Y:S01]  /*b290*/  HADD2.F32 R18, -RZ, R71.H0_H0 ;  /* 0x20000047ff127230 */ /* 0x000fe20000004100 */
        /* <DEDUP_REMOVED lines=27> */
[----:B------:R-:W-:-:S03]  /*b450*/  HADD2.F32 R7, -RZ, R67.H0_H0 ;  /* 0x20000043ff077230 */ /* 0x000fc60000004100 */
        /* <DEDUP_REMOVED lines=19> */
[----:B------:R-:W-:Y:S01]  /*b590*/  HADD2.F32 R6, -RZ, R67.H1_H1 ;  /* 0x30000043ff067230 */ /* 0x000fe20000004100 */
[----:B------:R-:W-:Y:S01]  /*b5a0*/  FMUL.FTZ R37, R13, R5 ;  /* 0x000000050d257220 */ /* 0x000fe20000410000 */
[----:B------:R-:W-:Y:S01]  /*b5b0*/  HADD2.F32 R5, -RZ, R68.H0_H0 ;  /* 0x20000044ff057230 */ /* 0x000fe20000004100 */
        /* <DEDUP_REMOVED lines=17> */
[----:B------:R-:W-:Y:S01]  /*b6d0*/  HADD2.F32 R9, -RZ, R72.H1_H1 ;  /* 0x30000048ff097230 */ /* 0x000fe20000004100 */
[-C--:B------:R-:W-:Y:S01]  /*b6e0*/  FMUL.FTZ R8, R27, R7.reuse ;  /* 0x000000071b087220 */ /* 0x080fe20000410000 */
[--C-:B------:R-:W-:Y:S01]  /*b6f0*/  HADD2.F32 R6, -RZ, R69.reuse.H1_H1 ;  /* 0x30000045ff067230 */ /* 0x100fe20000004100 */
[C---:B------:R-:W-:Y:S01]  /*b700*/  FMUL.FTZ R14, R10.reuse, R7 ;  /* 0x000000070a0e7220 */ /* 0x040fe20000410000 */
[----:B------:R-:W-:Y:S01]  /*b710*/  HADD2.F32 R5, -RZ, R69.H0_H0 ;  /* 0x20000045ff057230 */ /* 0x000fe20000004100 */
[----:B------:R-:W-:Y:S01]  /*b720*/  FFMA.FTZ R31, R10, R9, R8 ;  /* 0x000000090a1f7223 */ /* 0x000fe20000010008 */
[--C-:B------:R-:W-:Y:S01]  /*b730*/  HADD2.F32 R7, -RZ, R73.reuse.H0_H0 ;  /* 0x20000049ff077230 */ /* 0x100fe20000004100 */
        /* <DEDUP_REMOVED lines=25> */
.L_x_123:
[----:B------:R-:W-:Y:S05]  /*b8d0*/  BSYNC B1 ;  /* 0x0000000000017941 */ /* 0x000fea0003800000 */
.L_x_122:
[----:B------:R-:W-:-:S04]  /*b8e0*/  IADD3 R17, R60, 0x40, RZ ;  /* 0x000000403c117810 */ /* 0x000fc80007ffe0ff */
[----:B------:R-:W-:-:S13]  /*b8f0*/  ISETP.GE.AND P0, PT, R17, R43, PT ;  /* 0x0000002b1100720c */ /* 0x000fda0003f06270 */
[----:B------:R-:W-:Y:S05]  /*b900*/  @P0 BRA `(.L_x_109) ;  /* 0x000014a000000947 */ /* 0x000fea0003800000 */
[----:B------:R-:W-:Y:S01]  /*b910*/  ISETP.GE.AND P0, PT, R62, c[0x0][0x27c], PT ;  /* 0x00009f003e007a0c */ /* 0x000fe20003f06270 */
[----:B------:R-:W-:-:S12]  /*b920*/  BSSY B0, `(.L_x_128) ;  /* 0x0000068000007945 */ /* 0x000fd80003800000 */
[----:B------:R-:W-:Y:S05]  /*b930*/  @P0 BRA `(.L_x_129) ;  /* 0x0000066000000947 */ /* 0x000fea0003800000 */
[----:B------:R-:W-:Y:S01]  /*b940*/  SHF.R.S32.HI R5, RZ, 0x1f, R17 ;  /* 0x0000001fff057819 */ /* 0x000fe20000011411 */
[----:B------:R-:W-:Y:S01]  /*b950*/  HADD2.F32 R18, -RZ, R57.H0_H0 ;  /* 0x20000039ff127230 */ /* 0x000fe20000004100 */
[----:B-1----:R-:W-:Y:S01]  /*b960*/  MOV R9, c[0x0][0x27c] ;  /* 0x00009f0000097a02 */ /* 0x002fe20000000f00 */
[----:B------:R-:W-:Y:S01]  /*b970*/  HADD2.F32 R19, -RZ, R59.H0_H0 ;  /* 0x2000003bff137230 */ /* 0x000fe20000004100 */
[-C--:B------:R-:W-:Y:S02]  /*b980*/  LEA.HI R8, R17, R17.reuse, RZ, 0x1 ;  /* 0x0000001111087211 */ /* 0x080fe400078f08ff */
[----:B------:R-:W-:Y:S02]  /*b990*/  LEA.HI R5, R5, R17, RZ, 0x3 ;  /* 0x0000001105057211 */ /* 0x000fe400078f18ff */
[----:B------:R-:W-:Y:S02]  /*b9a0*/  LEA.HI R9, R9, R61, RZ, 0x1d ;  /* 0x0000003d09097211 */ /* 0x000fe400078fe8ff */
[----:B------:R-:W-:-:S02]  /*b9b0*/  SHF.L.U32 R7, R8, 0x5, RZ ;  /* 0x0000000508077819 */ /* 0x000fc400000006ff */
[----:B------:R-:W-:Y:S02]  /*b9c0*/  LOP3.LUT R8, R8, 0x7fffffe, RZ, 0xc0, !PT ;  /* 0x07fffffe08087812 */ /* 0x000fe400078ec0ff */
[----:B------:R-:W-:Y:S02]  /*b9d0*/  SHF.L.U32 R6, R5, 0x5, RZ ;  /* 0x0000000505067819 */ /* 0x000fe400000006ff */
[----:B------:R-:W-:Y:S02]  /*b9e0*/  SHF.R.S32.HI R10, RZ, 0x1f, R9 ;  /* 0x0000001fff0a7819 */ /* 0x000fe40000011409 */
[----:B------:R-:W-:Y:S02]  /*b9f0*/  LOP3.LUT R5, R7, 0xc0, RZ, 0xc0, !PT ;  /* 0x000000c007057812 */ /* 0x000fe400078ec0ff */
[----:B------:R-:W-:Y:S02]  /*ba00*/  IADD3 R7, R17, -R8, RZ ;  /* 0x8000000811077210 */ /* 0x000fe40007ffe0ff */
[----:B------:R-:W-:-:S02]  /*ba10*/  LOP3.LUT R6, R6, 0xffffff00, RZ, 0xc0, !PT ;  /* 0xffffff0006067812 */ /* 0x000fc400078ec0ff */
[----:B------:R-:W-:Y:S02]  /*ba20*/  LEA.HI R10, R10, R9, RZ, 0x2 ;  /* 0x000000090a0a7211 */ /* 0x000fe400078f10ff */
[----:B------:R-:W-:Y:S02]  /*ba30*/  SHF.L.U32 R9, R9, 0x3, RZ ;  /* 0x0000000309097819 */ /* 0x000fe400000006ff */
[----:B------:R-:W-:Y:S02]  /*ba40*/  LEA R6, R7, R6, 0x5 ;  /* 0x0000000607067211 */ /* 0x000fe400078e28ff */
[C---:B------:R-:W-:Y:S02]  /*ba50*/  LOP3.LUT R8, R5.reuse, 0x18, R62, 0xf8, !PT ;  /* 0x0000001805087812 */ /* 0x040fe400078ef83e */
[----:B------:R-:W-:Y:S02]  /*ba60*/  SHF.R.U32.HI R11, RZ, 0x3, R5 ;  /* 0x00000003ff0b7819 */ /* 0x000fe40000011605 */
[----:B------:R-:W-:-:S02]  /*ba70*/  LOP3.LUT R7, R5, 0x18, R9, 0xf8, !PT ;  /* 0x0000001805077812 */ /* 0x000fc400078ef809 */
[----:B------:R-:W-:Y:S02]  /*ba80*/  SHF.L.U32 R5, R10, 0xa, RZ ;  /* 0x0000000a0a057819 */ /* 0x000fe400000006ff */
[-C--:B------:R-:W-:Y:S02]  /*ba90*/  LOP3.LUT R8, R8, R11.reuse, RZ, 0x3c, !PT ;  /* 0x0000000b08087212 */ /* 0x080fe400078e3cff */
[----:B------:R-:W-:Y:S02]  /*baa0*/  LOP3.LUT R7, R7, R11, RZ, 0x3c, !PT ;  /* 0x0000000b07077212 */ /* 0x000fe400078e3cff */
[----:B------:R-:W-:Y:S02]  /*bab0*/  LOP3.LUT R5, R5, 0x7ffff000, RZ, 0xc0, !PT ;  /* 0x7ffff00005057812 */ /* 0x000fe400078ec0ff */
[----:B------:R-:W-:Y:S02]  /*bac0*/  IADD3 R8, R6, R8, RZ ;  /* 0x0000000806087210 */ /* 0x000fe40007ffe0ff */
[----:B------:R-:W-:Y:S01]  /*bad0*/  IADD3 R5, R7, R5, R6 ;  /* 0x0000000507057210 */ /* 0x000fe20007ffe006 */
[----:B------:R-:W-:Y:S01]  /*bae0*/  HADD2.F32 R6, -RZ, R44.H0_H0 ;  /* 0x2000002cff067230 */ /* 0x000fe20000004100 */
[----:B------:R-:W-:-:S02]  /*baf0*/  SHF.L.U32 R38, R8, 0x1, RZ ;  /* 0x0000000108267819 */ /* 0x000fc400000006ff */
[----:B------:R-:W-:Y:S01]  /*bb00*/  SHF.L.U32 R35, R5, 0x1, RZ ;  /* 0x0000000105237819 */ /* 0x000fe200000006ff */
[----:B------:R-:W-:Y:S02]  /*bb10*/  HADD2.F32 R5, -RZ, R44.H1_H1 ;  /* 0x3000002cff057230 */ /* 0x000fe40000004100 */
[----:B------:R-:W1:Y:S04]  /*bb20*/  LDS.128 R8, [R38+0x6100] ;  /* 0x0061000026087984 */ /* 0x000e680000000c00 */
[----:B------:R-:W2:Y:S01]  /*bb30*/  LDS.128 R12, [R35+0x6100] ;  /* 0x00610000230c7984 */ /* 0x000ea20000000c00 */
[--C-:B-1----:R-:W-:Y:S02]  /*bb40*/  HADD2.F32 R23, -RZ, R8.reuse.H0_H0 ;  /* 0x20000008ff177230 */ /* 0x102fe40000004100 */
[----:B------:R-:W-:-:S02]  /*bb50*/  HADD2.F32 R22, -RZ, R8.H1_H1 ;  /* 0x30000008ff167230 */ /* 0x000fc40000004100 */
[--C-:B--2---:R-:W-:Y:S02]  /*bb60*/  HADD2.F32 R7, -RZ, R12.reuse.H0_H0 ;  /* 0x2000000cff077230 */ /* 0x104fe40000004100 */
[--C-:B------:R-:W-:Y:S02]  /*bb70*/  HADD2.F32 R25, -RZ, R9.reuse.H0_H0 ;  /* 0x20000009ff197230 */ /* 0x100fe40000004100 */
[----:B------:R-:W-:Y:S01]  /*bb80*/  HADD2.F32 R24, -RZ, R9.H1_H1 ;  /* 0x30000009ff187230 */ /* 0x000fe20000004100 */
[C---:B------:R-:W-:Y:S01]  /*bb90*/  FMUL.FTZ R9, R6.reuse, R23 ;  /* 0x0000001706097220 */ /* 0x040fe20000410000 */
[----:B------:R-:W-:Y:S01]  /*bba0*/  HADD2.F32 R12, -RZ, R12.H1_H1 ;  /* 0x3000000cff0c7230 */ /* 0x000fe20000004100 */
[-C--:B------:R-:W-:Y:S01]  /*bbb0*/  FMUL.FTZ R39, R6, R7.reuse ;  /* 0x0000000706277220 */ /* 0x080fe20000410000 */
[----:B------:R-:W-:Y:S01]  /*bbc0*/  HADD2.F32 R8, -RZ, R45.H0_H0 ;  /* 0x2000002dff087230 */ /* 0x000fe20000004100 */
[----:B------:R-:W-:Y:S01]  /*bbd0*/  FMUL.FTZ R6, R5, R22 ;  /* 0x0000001605067220 */ /* 0x000fe20000410000 */
[--C-:B------:R-:W-:Y:S01]  /*bbe0*/  HADD2.F32 R27, -RZ, R10.reuse.H0_H0 ;  /* 0x2000000aff1b7230 */ /* 0x100fe20000004100 */
[----:B------:R-:W-:Y:S01]  /*bbf0*/  FFMA.FTZ R42, R19, R7, R9 ;  /* 0x00000007132a7223 */ /* 0x000fe20000010009 */
[----:B------:R-:W-:Y:S01]  /*bc00*/  HADD2.F32 R26, -RZ, R10.H1_H1 ;  /* 0x3000000aff1a7230 */ /* 0x000fe20000004100 */
[-C--:B------:R-:W-:Y:S01]  /*bc10*/  FFMA.FTZ R41, R18, R12.reuse, R6 ;  /* 0x0000000c12297223 */ /* 0x080fe20000010006 */
[--C-:B------:R-:W-:Y:S01]  /*bc20*/  HADD2.F32 R21, -RZ, R15.reuse.H0_H0 ;  /* 0x2000000fff157230 */ /* 0x100fe20000004100 */
[----:B------:R-:W-:Y:S01]  /*bc30*/  FMUL.FTZ R37, R5, R12 ;  /* 0x0000000c05257220 */ /* 0x000fe20000410000 */
[----:B------:R-:W-:Y:S01]  /*bc40*/  HADD2.F32 R20, -RZ, R15.H1_H1 ;  /* 0x3000000fff147230 */ /* 0x000fe20000004100 */
[----:B------:R-:W-:Y:S01]  /*bc50*/  FMUL.FTZ R7, R8, R25 ;  /* 0x0000001908077220 */ /* 0x000fe20000410000 */
[----:B------:R-:W-:Y:S01]  /*bc60*/  HADD2.F32 R10, -RZ, R13.H0_H0 ;  /* 0x2000000dff0a7230 */ /* 0x000fe20000004100 */
[----:B------:R-:W-:Y:S01]  /*bc70*/  FFMA.FTZ R19, R19, R23, -R39 ;  /* 0x0000001713137223 */ /* 0x000fe20000010827 */
[----:B------:R-:W-:Y:S01]  /*bc80*/  HADD2.F32 R15, -RZ, R58.H0_H0 ;  /* 0x2000003aff0f7230 */ /* 0x000fe20000004100 */
[----:B------:R-:W-:Y:S01]  /*bc90*/  FFMA.FTZ R18, R18, R22, -R37 ;  /* 0x0000001612127223 */ /* 0x000fe20000010825 */
[----:B------:R-:W-:Y:S01]  /*bca0*/  HADD2.F32 R6, -RZ, R45.H1_H1 ;  /* 0x3000002dff067230 */ /* 0x000fe20000004100 */
[-C--:B------:R-:W-:Y:S01]  /*bcb0*/  FMUL.FTZ R34, R8, R10.reuse ;  /* 0x0000000a08227220 */ /* 0x080fe20000410000 */
[----:B------:R-:W-:Y:S01]  /*bcc0*/  HADD2.F32 R5, -RZ, R46.H0_H0 ;  /* 0x2000002eff057230 */ /* 0x000fe20000004100 */
[----:B------:R-:W-:Y:S01]  /*bcd0*/  FFMA.FTZ R40, R15, R10, R7 ;  /* 0x0000000a0f287223 */ /* 0x000fe20000010007 */
[----:B------:R-:W-:Y:S01]  /*bce0*/  HADD2.F32 R16, -RZ, R13.H1_H1 ;  /* 0x3000000dff107230 */ /* 0x000fe20000004100 */
[C---:B------:R-:W-:Y:S01]  /*bcf0*/  FMUL.FTZ R9, R6.reuse, R24 ;  /* 0x0000001806097220 */ /* 0x040fe20000410000 */
[--C-:B------:R-:W-:Y:S01]  /*bd00*/  HADD2.F32 R29, -RZ, R11.reuse.H0_H0 ;  /* 0x2000000bff1d7230 */ /* 0x100fe20000004100 */
[----:B------:R-:W-:Y:S01]  /*bd10*/  FMUL.FTZ R8, R5, R27 ;  /* 0x0000001b05087220 */ /* 0x000fe20000410000 */
[----:B------:R-:W-:Y:S01]  /*bd20*/  HADD2.F32 R28, -RZ, R11.H1_H1 ;  /* 0x3000000bff1c7230 */ /* 0x000fe20000004100 */
[----:B------:R-:W-:Y:S01]  /*bd30*/  FMUL.FTZ R32, R6, R16 ;  /* 0x0000001006207220 */ /* 0x000fe20000410000 */
[----:B------:R-:W-:Y:S01]  /*bd40*/  HADD2.F32 R13, -RZ, R14.H0_H0 ;  /* 0x2000000eff0d7230 */ /* 0x000fe20000004100 */
[----:B------:R-:W-:Y:S01]  /*bd50*/  FFMA.FTZ R15, R15, R25, -R34 ;  /* 0x000000190f0f7223 */ /* 0x000fe20000010822 */
[----:B------:R-:W-:-:S02]  /*bd60*/  HADD2.F32 R12, -RZ, R53.H0_H0 ;  /* 0x20000035ff0c7230 */ /* 0x000fc40000004100 */
[----:B------:R-:W-:Y:S01]  /*bd70*/  HADD2.F32 R11, -RZ, R56.H0_H0 ;  /* 0x20000038ff0b7230 */ /* 0x000fe20000004100 */
[-C--:B------:R-:W-:Y:S01]  /*bd80*/  FMUL.FTZ R30, R5, R13.reuse ;  /* 0x0000000d051e7220 */ /* 0x080fe20000410000 */
[----:B------:R-:W-:Y:S01]  /*bd90*/  HADD2.F32 R7, -RZ, R46.H1_H1 ;  /* 0x3000002eff077230 */ /* 0x000fe20000004100 */
[----:B------:R-:W-:Y:S01]  /*bda0*/  FFMA.FTZ R36, R12, R16, R9 ;  /* 0x000000100c247223 */ /* 0x000fe20000010009 */
[----:B------:R-:W-:Y:S01]  /*bdb0*/  HADD2.F32 R14, -RZ, R14.H1_H1 ;  /* 0x3000000eff0e7230 */ /* 0x000fe20000004100 */
[----:B------:R-:W-:Y:S01]  /*bdc0*/  FFMA.FTZ R33, R11, R13, R8 ;  /* 0x0000000d0b217223 */ /* 0x000fe20000010008 */
[----:B------:R-:W-:Y:S01]  /*bdd0*/  HADD2.F32 R9, -RZ, R52.H0_H0 ;  /* 0x20000034ff097230 */ /* 0x000fe20000004100 */
[C---:B------:R-:W-:Y:S01]  /*bde0*/  FMUL.FTZ R8, R7.reuse, R26 ;  /* 0x0000001a07087220 */ /* 0x040fe20000410000 */
[--C-:B------:R-:W-:Y:S01]  /*bdf0*/  HADD2.F32 R5, -RZ, R47.reuse.H0_H0 ;  /* 0x2000002fff057230 */ /* 0x100fe20000004100 */
[-C--:B------:R-:W-:Y:S01]  /*be00*/  FMUL.FTZ R16, R7, R14.reuse ;  /* 0x0000000e07107220 */ /* 0x080fe20000410000 */
[----:B------:R-:W-:Y:S01]  /*be10*/  HADD2.F32 R6, -RZ, R47.H1_H1 ;  /* 0x3000002fff067230 */ /* 0x000fe20000004100 */
[----:B------:R-:W-:Y:S01]  /*be20*/  FFMA.FTZ R31, R9, R14, R8 ;  /* 0x0000000e091f7223 */ /* 0x000fe20000010008 */
[----:B------:R-:W-:Y:S01]  /*be30*/  HADD2.F32 R7, -RZ, R49.H0_H0 ;  /* 0x20000031ff077230 */ /* 0x000fe20000004100 */
[----:B------:R-:W-:Y:S01]  /*be40*/  FMUL.FTZ R13, R5, R28 ;  /* 0x0000001c050d7220 */ /* 0x000fe20000410000 */
[----:B------:R-:W-:Y:S01]  /*be50*/  HADD2.F32 R8, -RZ, R55.H0_H0 ;  /* 0x20000037ff087230 */ /* 0x000fe20000004100 */
[----:B------:R-:W-:-:S02]  /*be60*/  FMUL.FTZ R10, R6, R29 ;  /* 0x0000001d060a7220 */ /* 0x000fc40000410000 */
[----:B------:R-:W-:Y:S02]  /*be70*/  FMUL.FTZ R6, R6, R21 ;  /* 0x0000001506067220 */ /* 0x000fe40000410000 */
[-C--:B------:R-:W-:Y:S02]  /*be80*/  FMUL.FTZ R5, R5, R20.reuse ;  /* 0x0000001405057220 */ /* 0x080fe40000410000 */
[----:B------:R-:W-:Y:S02]  /*be90*/  FFMA.FTZ R20, R7, R20, R13 ;  /* 0x0000001407147223 */ /* 0x000fe4000001000d */
[----:B------:R-:W-:Y:S01]  /*bea0*/  FFMA.FTZ R13, R12, R24, -R32 ;  /* 0x000000180c0d7223 */ /* 0x000fe20000010820 */
[----:B------:R-:W-:Y:S01]  /*beb0*/  F2FP.PACK_AB R12, R18, R19 ;  /* 0x00000013120c723e */ /* 0x000fe200000000ff */
[----:B------:R-:W-:Y:S02]  /*bec0*/  FFMA.FTZ R11, R11, R27, -R30 ;  /* 0x0000001b0b0b7223 */ /* 0x000fe4000001081e */
[----:B------:R-:W-:Y:S01]  /*bed0*/  FFMA.FTZ R14, R9, R26, -R16 ;  /* 0x0000001a090e7223 */ /* 0x000fe20000010810 */
[----:B------:R-:W-:Y:S01]  /*bee0*/  F2FP.PACK_AB R13, R13, R15 ;  /* 0x0000000f0d0d723e */ /* 0x000fe200000000ff */
[----:B------:R-:W-:Y:S01]  /*bef0*/  FFMA.FTZ R6, R8, R29, -R6 ;  /* 0x0000001d08067223 */ /* 0x000fe20000010806 */
        /* <DEDUP_REMOVED lines=10> */
.L_x_129:
[----:B------:R-:W-:Y:S05]  /*bfa0*/  BSYNC B0 ;  /* 0x0000000000007941 */ /* 0x000fea0003800000 */
.L_x_128:
[----:B------:R-:W-:Y:S01]  /*bfb0*/  IADD3 R5, R62, 0x10, RZ ;  /* 0x000000103e057810 */ /* 0x000fe20007ffe0ff */
[----:B------:R-:W-:Y:S03]  /*bfc0*/  BSSY B0, `(.L_x_130) ;  /* 0x000006f000007945 */ /* 0x000fe60003800000 */
[----:B------:R-:W-:-:S13]  /*bfd0*/  ISETP.GE.AND P0, PT, R5, c[0x0][0x27c], PT ;  /* 0x00009f0005007a0c */ /* 0x000fda0003f06270 */
[----:B------:R-:W-:Y:S05]  /*bfe0*/  @P0 BRA `(.L_x_131) ;  /* 0x000006c000000947 */ /* 0x000fea0003800000 */
[----:B------:R-:W-:Y:S01]  /*bff0*/  SHF.R.S32.HI R6, RZ, 0x1f, R5 ;  /* 0x0000001fff067819 */ /* 0x000fe20000011405 */
[--C-:B------:R-:W-:Y:S01]  /*c000*/  HADD2.F32 R19, -RZ, R54.reuse.H0_H0 ;  /* 0x20000036ff137230 */ /* 0x100fe20000004100 */
[----:B-1----:R-:W-:Y:S01]  /*c010*/  SHF.R.S32.HI R8, RZ, 0x1f, R17 ;  /* 0x0000001fff087819 */ /* 0x002fe20000011411 */
[----:B------:R-:W-:Y:S01]  /*c020*/  HADD2.F32 R20, -RZ, R53.H1_H1 ;  /* 0x30000035ff147230 */ /* 0x000fe20000004100 */
[----:B------:R-:W-:Y:S01]  /*c030*/  LEA.HI R10, R17, R17, RZ, 0x1 ;  /* 0x00000011110a7211 */ /* 0x000fe200078f08ff */
[----:B------:R-:W-:Y:S01]  /*c040*/  HADD2.F32 R18, -RZ, R54.H1_H1 ;  /* 0x30000036ff127230 */ /* 0x000fe20000004100 */
[CC--:B------:R-:W-:Y:S02]  /*c050*/  LEA.HI R7, R6.reuse, R5.reuse, RZ, 0x3 ;  /* 0x0000000506077211 */ /* 0x0c0fe400078f18ff */
[----:B------:R-:W-:Y:S01]  /*c060*/  LEA.HI R11, R6, R5, RZ, 0x5 ;  /* 0x00000005060b7211 */ /* 0x000fe200078f28ff */
[----:B------:R-:W-:Y:S01]  /*c070*/  IMAD.SHL.U32 R9, R10, 0x20, RZ ;  /* 0x000000200a097824 */ /* 0x000fe200078e00ff */
[----:B------:R-:W-:-:S02]  /*c080*/  LEA.HI R5, R8, R17, RZ, 0x3 ;  /* 0x0000001108057211 */ /* 0x000fc400078f18ff */
[----:B------:R-:W-:Y:S02]  /*c090*/  MOV R12, c[0x0][0x27c] ;  /* 0x00009f00000c7a02 */ /* 0x000fe40000000f00 */
[----:B------:R-:W-:Y:S02]  /*c0a0*/  SHF.R.S32.HI R6, RZ, 0x3, R7 ;  /* 0x00000003ff067819 */ /* 0x000fe40000011407 */
[----:B------:R-:W-:Y:S02]  /*c0b0*/  LOP3.LUT R10, R10, 0x7fffffe, RZ, 0xc0, !PT ;  /* 0x07fffffe0a0a7812 */ /* 0x000fe400078ec0ff */
[----:B------:R-:W-:Y:S02]  /*c0c0*/  SHF.L.U32 R8, R5, 0x5, RZ ;  /* 0x0000000505087819 */ /* 0x000fe400000006ff */
[----:B------:R-:W-:Y:S01]  /*c0d0*/  LOP3.LUT R5, R9, 0xc0, RZ, 0xc0, !PT ;  /* 0x000000c009057812 */ /* 0x000fe200078ec0ff */
[----:B------:R-:W-:Y:S01]  /*c0e0*/  IMAD.IADD R10, R17, 0x1, -R10 ;  /* 0x00000001110a7824 */ /* 0x000fe200078e0a0a */
[----:B------:R-:W-:-:S02]  /*c0f0*/  LEA.HI R6, R12, R6, RZ, 0x1d ;  /* 0x000000060c067211 */ /* 0x000fc400078fe8ff */
[----:B------:R-:W-:Y:S02]  /*c100*/  LOP3.LUT R8, R8, 0xffffff00, RZ, 0xc0, !PT ;  /* 0xffffff0008087812 */ /* 0x000fe400078ec0ff */
[----:B------:R-:W-:Y:S02]  /*c110*/  SHF.L.U32 R9, R11, 0x7, RZ ;  /* 0x000000070b097819 */ /* 0x000fe400000006ff */
[----:B------:R-:W-:Y:S01]  /*c120*/  LOP3.LUT R11, R5, 0x18, R7, 0xf8, !PT ;  /* 0x00000018050b7812 */ /* 0x000fe200078ef807 */
[----:B------:R-:W-:Y:S01]  /*c130*/  IMAD R16, R10, 0x20, R8 ;  /* 0x000000200a107824 */ /* 0x000fe200078e0208 */
[----:B------:R-:W-:Y:S02]  /*c140*/  SHF.R.S32.HI R7, RZ, 0x1f, R6 ;  /* 0x0000001fff077819 */ /* 0x000fe40000011406 */
[----:B------:R-:W-:Y:S02]  /*c150*/  SHF.L.U32 R10, R6, 0x3, RZ ;  /* 0x00000003060a7819 */ /* 0x000fe400000006ff */
[----:B------:R-:W-:-:S02]  /*c160*/  LEA.HI R6, R7, R6, RZ, 0x2 ;  /* 0x0000000607067211 */ /* 0x000fc400078f10ff */
[----:B------:R-:W-:Y:S02]  /*c170*/  SHF.R.U32.HI R12, RZ, 0x3, R5 ;  /* 0x00000003ff0c7819 */ /* 0x000fe40000011605 */
[----:B------:R-:W-:Y:S01]  /*c180*/  LOP3.LUT R7, R5, 0x18, R10, 0xf8, !PT ;  /* 0x0000001805077812 */ /* 0x000fe200078ef80a */
[----:B------:R-:W-:Y:S01]  /*c190*/  IMAD.SHL.U32 R5, R6, 0x400, RZ ;  /* 0x0000040006057824 */ /* 0x000fe200078e00ff */
[----:B------:R-:W-:Y:S01]  /*c1a0*/  LOP3.LUT R8, R9, 0x7ffff000, RZ, 0xc0, !PT ;  /* 0x7ffff00009087812 */ /* 0x000fe200078ec0ff */
[----:B------:R-:W-:Y:S01]  /*c1b0*/  HADD2.F32 R6, -RZ, R48.H0_H0 ;  /* 0x20000030ff067230 */ /* 0x000fe20000004100 */
[-C--:B------:R-:W-:Y:S02]  /*c1c0*/  LOP3.LUT R9, R11, R12.reuse, RZ, 0x3c, !PT ;  /* 0x0000000c0b097212 */ /* 0x080fe400078e3cff */
[----:B------:R-:W-:Y:S02]  /*c1d0*/  LOP3.LUT R7, R7, R12, RZ, 0x3c, !PT ;  /* 0x0000000c07077212 */ /* 0x000fe400078e3cff */
[----:B------:R-:W-:-:S02]  /*c1e0*/  LOP3.LUT R5, R5, 0x7ffff000, RZ, 0xc0, !PT ;  /* 0x7ffff00005057812 */ /* 0x000fc400078ec0ff */
[----:B------:R-:W-:Y:S02]  /*c1f0*/  IADD3 R8, R9, R16, R8 ;  /* 0x0000001009087210 */ /* 0x000fe40007ffe008 */
[----:B------:R-:W-:Y:S01]  /*c200*/  IADD3 R5, R7, R5, R16 ;  /* 0x0000000507057210 */ /* 0x000fe20007ffe010 */
[----:B------:R-:W-:Y:S01]  /*c210*/  HADD2.F32 R7, -RZ, R49.H1_H1 ;  /* 0x30000031ff077230 */ /* 0x000fe20000004100 */
        /* <DEDUP_REMOVED lines=10> */
[C---:B------:R-:W-:Y:S01]  /*c2c0*/  FMUL.FTZ R37, R6.reuse, R12 ;  /* 0x0000000c06257220 */ /* 0x040fe20000410000 */
[----:B------:R-:W-:Y:S01]  /*c2d0*/  HADD2.F32 R13, -RZ, R8.H1_H1 ;  /* 0x30000008ff0d7230 */ /* 0x000fe20000004100 */
[----:B------:R-:W-:Y:S01]  /*c2e0*/  FMUL.FTZ R8, R6, R24 ;  /* 0x0000001806087220 */ /* 0x000fe20000410000 */
[--C-:B------:R-:W-:Y:S01]  /*c2f0*/  HADD2.F32 R28, -RZ, R14.reuse.H0_H0 ;  /* 0x2000000eff1c7230 */ /* 0x100fe20000004100 */
[----:B------:R-:W-:Y:S01]  /*c300*/  FMUL.FTZ R6, R5, R23 ;  /* 0x0000001705067220 */ /* 0x000fe20000410000 */
[----:B------:R-:W-:Y:S01]  /*c310*/  HADD2.F32 R27, -RZ, R14.H1_H1 ;  /* 0x3000000eff1b7230 */ /* 0x000fe20000004100 */
[----:B------:R-:W-:Y:S01]  /*c320*/  FFMA.FTZ R41, R20, R12, R8 ;  /* 0x0000000c14297223 */ /* 0x000fe20000010008 */
[----:B------:R-:W-:Y:S01]  /*c330*/  HADD2.F32 R14, -RZ, R9.H0_H0 ;  /* 0x20000009ff0e7230 */ /* 0x000fe20000004100 */
[-C--:B------:R-:W-:Y:S01]  /*c340*/  FFMA.FTZ R40, R19, R13.reuse, R6 ;  /* 0x0000000d13287223 */ /* 0x080fe20000010006 */
[--C-:B------:R-:W-:Y:S01]  /*c350*/  HADD2.F32 R6, -RZ, R50.reuse.H0_H0 ;  /* 0x20000032ff067230 */ /* 0x100fe20000004100 */
[----:B------:R-:W-:Y:S01]  /*c360*/  FMUL.FTZ R36, R5, R13 ;  /* 0x0000000d05247220 */ /* 0x000fe20000410000 */
[----:B------:R-:W-:Y:S01]  /*c370*/  HADD2.F32 R5, -RZ, R50.H1_H1 ;  /* 0x30000032ff057230 */ /* 0x000fe20000004100 */
[C---:B------:R-:W-:Y:S01]  /*c380*/  FMUL.FTZ R8, R7.reuse, R26 ;  /* 0x0000001a07087220 */ /* 0x040fe20000410000 */
[--C-:B------:R-:W-:Y:S01]  /*c390*/  HADD2.F32 R30, -RZ, R15.reuse.H0_H0 ;  /* 0x2000000fff1e7230 */ /* 0x100fe20000004100 */
[-C--:B------:R-:W-:Y:S01]  /*c3a0*/  FMUL.FTZ R33, R7, R14.reuse ;  /* 0x0000000e07217220 */ /* 0x080fe20000410000 */
[----:B------:R-:W-:Y:S01]  /*c3b0*/  HADD2.F32 R29, -RZ, R15.H1_H1 ;  /* 0x3000000fff1d7230 */ /* 0x000fe20000004100 */
[----:B------:R-:W-:Y:S01]  /*c3c0*/  FFMA.FTZ R38, R18, R14, R8 ;  /* 0x0000000e12267223 */ /* 0x000fe20000010008 */
[----:B------:R-:W-:Y:S01]  /*c3d0*/  HADD2.F32 R16, -RZ, R9.H1_H1 ;  /* 0x30000009ff107230 */ /* 0x000fe20000004100 */
[C---:B------:R-:W-:Y:S01]  /*c3e0*/  FMUL.FTZ R9, R6.reuse, R25 ;  /* 0x0000001906097220 */ /* 0x040fe20000410000 */
[--C-:B------:R-:W-:Y:S01]  /*c3f0*/  HADD2.F32 R22, -RZ, R11.reuse.H0_H0 ;  /* 0x2000000bff167230 */ /* 0x100fe20000004100 */
[----:B------:R-:W-:Y:S01]  /*c400*/  FMUL.FTZ R8, R5, R28 ;  /* 0x0000001c05087220 */ /* 0x000fe20000410000 */
[----:B------:R-:W-:Y:S01]  /*c410*/  HADD2.F32 R21, -RZ, R11.H1_H1 ;  /* 0x3000000bff157230 */ /* 0x000fe20000004100 */
[----:B------:R-:W-:Y:S01]  /*c420*/  FMUL.FTZ R31, R6, R16 ;  /* 0x00000010061f7220 */ /* 0x000fe20000410000 */
[----:B------:R-:W-:Y:S01]  /*c430*/  HADD2.F32 R12, -RZ, R55.H1_H1 ;  /* 0x30000037ff0c7230 */ /* 0x000fe20000004100 */
[----:B------:R-:W-:Y:S01]  /*c440*/  FFMA.FTZ R20, R20, R24, -R37 ;  /* 0x0000001814147223 */ /* 0x000fe20000010825 */
[----:B------:R-:W-:Y:S01]  /*c450*/  HADD2.F32 R15, -RZ, R10.H0_H0 ;  /* 0x2000000aff0f7230 */ /* 0x000fe20000004100 */
[----:B------:R-:W-:Y:S01]  /*c460*/  FFMA.FTZ R19, R19, R23, -R36 ;  /* 0x0000001713137223 */ /* 0x000fe20000010824 */
[----:B------:R-:W-:Y:S01]  /*c470*/  HADD2.F32 R11, -RZ, R56.H1_H1 ;  /* 0x30000038ff0b7230 */ /* 0x000fe20000004100 */
[----:B------:R-:W-:Y:S01]  /*c480*/  FFMA.FTZ R35, R12, R16, R9 ;  /* 0x000000100c237223 */ /* 0x000fe20000010009 */
[----:B------:R-:W-:Y:S01]  /*c490*/  HADD2.F32 R7, -RZ, R51.H0_H0 ;  /* 0x20000033ff077230 */ /* 0x000fe20000004100 */
[-C--:B------:R-:W-:Y:S01]  /*c4a0*/  FMUL.FTZ R16, R5, R15.reuse ;  /* 0x0000000f05107220 */ /* 0x080fe20000410000 */
[----:B------:R-:W-:Y:S01]  /*c4b0*/  HADD2.F32 R10, -RZ, R10.H1_H1 ;  /* 0x3000000aff0a7230 */ /* 0x000fe20000004100 */
[----:B------:R-:W-:Y:S01]  /*c4c0*/  FFMA.FTZ R32, R11, R15, R8 ;  /* 0x0000000f0b207223 */ /* 0x000fe20000010008 */
[----:B------:R-:W-:Y:S01]  /*c4d0*/  HADD2.F32 R9, -RZ, R57.H1_H1 ;  /* 0x30000039ff097230 */ /* 0x000fe20000004100 */
[C---:B------:R-:W-:Y:S01]  /*c4e0*/  FMUL.FTZ R8, R7.reuse, R27 ;  /* 0x0000001b07087220 */ /* 0x040fe20000410000 */
[----:B------:R-:W-:Y:S01]  /*c4f0*/  HADD2.F32 R6, -RZ, R52.H1_H1 ;  /* 0x30000034ff067230 */ /* 0x000fe20000004100 */
[-C--:B------:R-:W-:Y:S01]  /*c500*/  FMUL.FTZ R14, R7, R10.reuse ;  /* 0x0000000a070e7220 */ /* 0x080fe20000410000 */
[----:B------:R-:W-:Y:S01]  /*c510*/  HADD2.F32 R5, -RZ, R51.H1_H1 ;  /* 0x30000033ff057230 */ /* 0x000fe20000004100 */
[----:B------:R-:W-:Y:S01]  /*c520*/  FFMA.FTZ R15, R9, R10, R8 ;  /* 0x0000000a090f7223 */ /* 0x000fe20000010008 */
[----:B------:R-:W-:Y:S01]  /*c530*/  HADD2.F32 R7, -RZ, R58.H1_H1 ;  /* 0x3000003aff077230 */ /* 0x000fe20000004100 */
[----:B------:R-:W-:Y:S01]  /*c540*/  FMUL.FTZ R10, R6, R30 ;  /* 0x0000001e060a7220 */ /* 0x000fe20000410000 */
[----:B------:R-:W-:Y:S01]  /*c550*/  HADD2.F32 R8, -RZ, R59.H1_H1 ;  /* 0x3000003bff087230 */ /* 0x000fe20000004100 */
[----:B------:R-:W-:-:S02]  /*c560*/  FMUL.FTZ R13, R5, R29 ;  /* 0x0000001d050d7220 */ /* 0x000fc40000410000 */
[----:B------:R-:W-:Y:S02]  /*c570*/  FMUL.FTZ R6, R6, R22 ;  /* 0x0000001606067220 */ /* 0x000fe40000410000 */
[-C--:B------:R-:W-:Y:S02]  /*c580*/  FMUL.FTZ R5, R5, R21.reuse ;  /* 0x0000001505057220 */ /* 0x080fe40000410000 */
        /* <DEDUP_REMOVED lines=18> */
.L_x_131:
[----:B------:R-:W-:Y:S05]  /*c6b0*/  BSYNC B0 ;  /* 0x0000000000007941 */ /* 0x000fea0003800000 */
.L_x_130:
[----:B------:R-:W-:-:S04]  /*c6c0*/  IADD3 R5, R62, 0x20, RZ ;  /* 0x000000203e057810 */ /* 0x000fc80007ffe0ff */
[----:B------:R-:W-:-:S13]  /*c6d0*/  ISETP.GE.AND P0, PT, R5, c[0x0][0x27c], PT ;  /* 0x00009f0005007a0c */ /* 0x000fda0003f06270 */
[----:B------:R-:W-:Y:S05]  /*c6e0*/  @P0 BRA `(.L_x_109) ;  /* 0x000006c000000947 */ /* 0x000fea0003800000 */
[----:B------:R-:W-:Y:S01]  /*c6f0*/  SHF.R.S32.HI R6, RZ, 0x1f, R5 ;  /* 0x0000001fff067819 */ /* 0x000fe20000011405 */
[--C-:B------:R-:W-:Y:S01]  /*c700*/  HADD2.F32 R18, -RZ, R70.reuse.H1_H1 ;  /* 0x30000046ff127230 */ /* 0x100fe20000004100 */
[----:B------:R-:W-:Y:S01]  /*c710*/  SHF.R.S32.HI R7, RZ, 0x1f, R17 ;  /* 0x0000001fff077819 */ /* 0x000fe20000011411 */
[----:B------:R-:W-:Y:S01]  /*c720*/  HADD2.F32 R19, -RZ, R70.H0_H0 ;  /* 0x20000046ff137230 */ /* 0x000fe20000004100 */
[----:B-1----:R-:W-:Y:S02]  /*c730*/  LEA.HI R9, R17, R17, RZ, 0x1 ;  /* 0x0000001111097211 */ /* 0x002fe400078f08ff */
[CC--:B------:R-:W-:Y:S02]  /*c740*/  LEA.HI R8, R6.reuse, R5.reuse, RZ, 0x3 ;  /* 0x0000000506087211 */ /* 0x0c0fe400078f18ff */
[----:B------:R-:W-:Y:S02]  /*c750*/  LEA.HI R11, R6, R5, RZ, 0x5 ;  /* 0x00000005060b7211 */ /* 0x000fe400078f28ff */
[----:B------:R-:W-:Y:S01]  /*c760*/  LEA.HI R5, R7, R17, RZ, 0x3 ;  /* 0x0000001107057211 */ /* 0x000fe200078f18ff */
[C---:B------:R-:W-:Y:S01]  /*c770*/  IMAD.SHL.U32 R7, R9.reuse, 0x20, RZ ;  /* 0x0000002009077824 */ /* 0x040fe200078e00ff */
[----:B------:R-:W-:-:S02]  /*c780*/  LOP3.LUT R6, R9, 0x7fffffe, RZ, 0xc0, !PT ;  /* 0x07fffffe09067812 */ /* 0x000fc400078ec0ff */
[----:B------:R-:W-:Y:S02]  /*c790*/  SHF.L.U32 R9, R5, 0x5, RZ ;  /* 0x0000000505097819 */ /* 0x000fe400000006ff */
[----:B------:R-:W-:Y:S01]  /*c7a0*/  MOV R13, c[0x0][0x27c] ;  /* 0x00009f00000d7a02 */ /* 0x000fe20000000f00 */
[----:B------:R-:W-:Y:S01]  /*c7b0*/  IMAD.IADD R12, R17, 0x1, -R6 ;  /* 0x00000001110c7824 */ /* 0x000fe200078e0a06 */
[----:B------:R-:W-:Y:S01]  /*c7c0*/  SHF.R.S32.HI R10, RZ, 0x3, R8 ;  /* 0x00000003ff0a7819 */ /* 0x000fe20000011408 */
[----:B------:R-:W-:Y:S01]  /*c7d0*/  HADD2.F32 R17, -RZ, R71.H0_H0 ;  /* 0x20000047ff117230 */ /* 0x000fe20000004100 */
[----:B------:R-:W-:Y:S02]  /*c7e0*/  LOP3.LUT R5, R7, 0xc0, RZ, 0xc0, !PT ;  /* 0x000000c007057812 */ /* 0x000fe400078ec0ff */
[----:B------:R-:W-:Y:S02]  /*c7f0*/  LOP3.LUT R7, R9, 0xffffff00, RZ, 0xc0, !PT ;  /* 0xffffff0009077812 */ /* 0x000fe400078ec0ff */
[----:B------:R-:W-:-:S02]  /*c800*/  LEA.HI R6, R13, R10, RZ, 0x1d ;  /* 0x0000000a0d067211 */ /* 0x000fc400078fe8ff */
[----:B------:R-:W-:Y:S01]  /*c810*/  SHF.L.U32 R9, R11, 0x7, RZ ;  /* 0x000000070b097819 */ /* 0x000fe200000006ff */
[----:B------:R-:W-:Y:S01]  /*c820*/  IMAD R11, R12, 0x20, R7 ;  /* 0x000000200c0b7824 */ /* 0x000fe200078e0207 */
[----:B------:R-:W-:Y:S02]  /*c830*/  SHF.R.S32.HI R7, RZ, 0x1f, R6 ;  /* 0x0000001fff077819 */ /* 0x000fe40000011406 */
[----:B------:R-:W-:Y:S02]  /*c840*/  LOP3.LUT R10, R9, 0x7ffff000, RZ, 0xc0, !PT ;  /* 0x7ffff000090a7812 */ /* 0x000fe400078ec0ff */
[----:B------:R-:W-:Y:S02]  /*c850*/  SHF.L.U32 R9, R6, 0x3, RZ ;  /* 0x0000000306097819 */ /* 0x000fe400000006ff */
[----:B------:R-:W-:Y:S02]  /*c860*/  LEA.HI R6, R7, R6, RZ, 0x2 ;  /* 0x0000000607067211 */ /* 0x000fe400078f10ff */
[----:B------:R-:W-:-:S02]  /*c870*/  LOP3.LUT R8, R5, 0x18, R8, 0xf8, !PT ;  /* 0x0000001805087812 */ /* 0x000fc400078ef808 */
[----:B------:R-:W-:Y:S02]  /*c880*/  SHF.R.U32.HI R13, RZ, 0x3, R5 ;  /* 0x00000003ff0d7819 */ /* 0x000fe40000011605 */
[----:B------:R-:W-:Y:S01]  /*c890*/  LOP3.LUT R7, R5, 0x18, R9, 0xf8, !PT ;  /* 0x0000001805077812 */ /* 0x000fe200078ef809 */
[----:B------:R-:W-:Y:S01]  /*c8a0*/  IMAD.SHL.U32 R5, R6, 0x400, RZ ;  /* 0x0000040006057824 */ /* 0x000fe200078e00ff */
[-C--:B------:R-:W-:Y:S01]  /*c8b0*/  LOP3.LUT R8, R8, R13.reuse, RZ, 0x3c, !PT ;  /* 0x0000000d08087212 */ /* 0x080fe200078e3cff */
[----:B------:R-:W-:Y:S01]  /*c8c0*/  HADD2.F32 R6, -RZ, R66.H0_H0 ;  /* 0x20000042ff067230 */ /* 0x000fe20000004100 */
[----:B------:R-:W-:Y:S02]  /*c8d0*/  LOP3.LUT R7, R7, R13, RZ, 0x3c, !PT ;  /* 0x0000000d07077212 */ /* 0x000fe400078e3cff */
[----:B------:R-:W-:Y:S02]  /*c8e0*/  LOP3.LUT R5, R5, 0x7ffff000, RZ, 0xc0, !PT ;  /* 0x7ffff00005057812 */ /* 0x000fe400078ec0ff */
[----:B------:R-:W-:-:S02]  /*c8f0*/  IADD3 R8, R8, R11, R10 ;  /* 0x0000000b08087210 */ /* 0x000fc40007ffe00a */
[----:B------:R-:W-:Y:S01]  /*c900*/  IADD3 R5, R7, R5, R11 ;  /* 0x0000000507057210 */ /* 0x000fe20007ffe00b */
[----:B------:R-:W-:Y:S01]  /*c910*/  HADD2.F32 R7, -RZ, R67.H0_H0 ;  /* 0x20000043ff077230 */ /* 0x000fe20000004100 */
        /* <DEDUP_REMOVED lines=19> */
[----:B------:R-:W-:Y:S01]  /*ca50*/  HADD2.F32 R6, -RZ, R67.H1_H1 ;  /* 0x30000043ff067230 */ /* 0x000fe20000004100 */
[----:B------:R-:W-:Y:S01]  /*ca60*/  FMUL.FTZ R35, R5, R13 ;  /* 0x0000000d05237220 */ /* 0x000fe20000410000 */
[----:B------:R-:W-:Y:S01]  /*ca70*/  HADD2.F32 R5, -RZ, R68.H0_H0 ;  /* 0x20000044ff057230 */ /* 0x000fe20000004100 */
        /* <DEDUP_REMOVED lines=15> */
[----:B------:R-:W-:Y:S01]  /*cb70*/  HADD2.F32 R11, -RZ, R72.H0_H0 ;  /* 0x20000048ff0b7230 */ /* 0x000fe20000004100 */
[----:B------:R-:W-:Y:S01]  /*cb80*/  FFMA.FTZ R33, R12, R16, R9 ;  /* 0x000000100c217223 */ /* 0x000fe20000010009 */
[----:B------:R-:W-:Y:S01]  /*cb90*/  HADD2.F32 R7, -RZ, R68.H1_H1 ;  /* 0x30000044ff077230 */ /* 0x000fe20000004100 */
[-C--:B------:R-:W-:Y:S01]  /*cba0*/  FMUL.FTZ R16, R5, R15.reuse ;  /* 0x0000000f05107220 */ /* 0x080fe20000410000 */
[----:B------:R-:W-:Y:S01]  /*cbb0*/  HADD2.F32 R10, -RZ, R10.H1_H1 ;  /* 0x3000000aff0a7230 */ /* 0x000fe20000004100 */
[----:B------:R-:W-:Y:S01]  /*cbc0*/  FFMA.FTZ R31, R11, R15, R8 ;  /* 0x0000000f0b1f7223 */ /* 0x000fe20000010008 */
[----:B------:R-:W-:Y:S01]  /*cbd0*/  HADD2.F32 R9, -RZ, R72.H1_H1 ;  /* 0x30000048ff097230 */ /* 0x000fe20000004100 */
[C---:B------:R-:W-:Y:S01]  /*cbe0*/  FMUL.FTZ R8, R7.reuse, R26 ;  /* 0x0000001a07087220 */ /* 0x040fe20000410000 */
[--C-:B------:R-:W-:Y:S01]  /*cbf0*/  HADD2.F32 R6, -RZ, R69.reuse.H1_H1 ;  /* 0x30000045ff067230 */ /* 0x100fe20000004100 */
[-C--:B------:R-:W-:Y:S01]  /*cc00*/  FMUL.FTZ R14, R7, R10.reuse ;  /* 0x0000000a070e7220 */ /* 0x080fe20000410000 */
[----:B------:R-:W-:Y:S01]  /*cc10*/  HADD2.F32 R5, -RZ, R69.H0_H0 ;  /* 0x20000045ff057230 */ /* 0x000fe20000004100 */
[----:B------:R-:W-:Y:S01]  /*cc20*/  FFMA.FTZ R15, R9, R10, R8 ;  /* 0x0000000a090f7223 */ /* 0x000fe20000010008 */
[--C-:B------:R-:W-:Y:S01]  /*cc30*/  HADD2.F32 R7, -RZ, R73.reuse.H0_H0 ;  /* 0x20000049ff077230 */ /* 0x100fe20000004100 */
        /* <DEDUP_REMOVED lines=23> */
.L_x_109:
[----:B------:R-:W-:Y:S05]  /*cdb0*/  BSYNC B2 ;  /* 0x0000000000027941 */ /* 0x000fea0003800000 */
.L_x_93:
[----:B------:R-:W-:-:S04]  /*cdc0*/  DEPBAR.LE SB0, 0x0 ;  /* 0x000080000000791a */ /* 0x000fc80000000000 */
[----:B------:R-:W-:Y:S01]  /*cdd0*/  IMAD.SHL.U32 R219, R3, 0x2, RZ ;  /* 0x0000000203db7824 */ /* 0x000fe200078e00ff */
[----:B------:R-:W-:Y:S01]  /*cde0*/  BAR.SYNC.DEFER_BLOCKING 0x0 ;  /* 0x0000000000007b1d */ /* 0x000fe20000010000 */
[----:B------:R-:W-:Y:S01]  /*cdf0*/  IMAD.SHL.U32 R216, R2, 0x2, RZ ;  /* 0x0000000202d87824 */ /* 0x000fe200078e00ff */
[C---:B------:R-:W-:Y:S01]  /*ce00*/  LOP3.LUT R5, R74.reuse, 0x1, RZ, 0xc0, !PT ;  /* 0x000000014a057812 */ /* 0x040fe200078ec0ff */
[----:B------:R-:W-:Y:S01]  /*ce10*/  IMAD.MOV.U32 R6, RZ, RZ, R80 ;  /* 0x000000ffff067224 */ /* 0x000fe200078e0050 */
[----:B------:R-:W-:Y:S01]  /*ce20*/  LOP3.LUT P1, RZ, R74, 0x2, RZ, 0xc0, !PT ;  /* 0x000000024aff7812 */ /* 0x000fe2000782c0ff */
[----:B------:R-:W-:Y:S01]  /*ce30*/  IMAD.MOV.U32 R7, RZ, RZ, R81 ;  /* 0x000000ffff077224 */ /* 0x000fe200078e0051 */
[----:B------:R-:W-:Y:S01]  /*ce40*/  ISETP.NE.U32.AND P2, PT, R5, 0x1, PT ;  /* 0x000000010500780c */ /* 0x000fe20003f45070 */
[----:B------:R-:W-:Y:S01]  /*ce50*/  IMAD.MOV.U32 R6, RZ, RZ, R78 ;  /* 0x000000ffff067224 */ /* 0x000fe200078e004e */
[----:B-1----:R-:W-:Y:S01]  /*ce60*/  IADD3 R8, R216, 0x3100, RZ ;  /* 0x00003100d8087810 */ /* 0x002fe20007ffe0ff */
[----:B------:R-:W-:Y:S01]  /*ce70*/  IMAD R2, R76, R65, RZ ;  /* 0x000000414c027224 */ /* 0x000fe200078e02ff */
[----:B------:R-:W-:Y:S01]  /*ce80*/  IADD3 R221, R216, 0x3120, RZ ;  /* 0x00003120d8dd7810 */ /* 0x000fe20007ffe0ff */
[----:B------:R-:W-:Y:S01]  /*ce90*/  IMAD R148, R65, -0x40, R165 ;  /* 0xffffffc041947824 */ /* 0x000fe200078e02a5 */
[----:B------:R1:W-:Y:S01]  /*cea0*/  STL.64 [R1+0x48], R6 ;  /* 0x0000480601007387 */ /* 0x0003e20000100a00 */
[----:B------:R-:W-:Y:S01]  /*ceb0*/  IMAD R2, R75, R77, R2 ;  /* 0x0000004d4b027224 */ /* 0x000fe200078e0202 */
[----:B------:R-:W-:Y:S01]  /*cec0*/  @P5 IADD3 R221, R8, -0x20, RZ ;  /* 0xffffffe008dd5810 */ /* 0x000fe20007ffe0ff */
[----:B------:R-:W-:-:S02]  /*ced0*/  IMAD.IADD R5, R148, 0x1, -R64 ;  /* 0x0000000194057824 */ /* 0x000fc400078e0a40 */
[----:B------:R-:W-:Y:S02]  /*cee0*/  IMAD R220, R0, 0x2, R219 ;  /* 0x0000000200dc7824 */ /* 0x000fe400078e02db */
[----:B------:R-:W-:Y:S01]  /*cef0*/  IMAD.SHL.U32 R233, R233, 0x2, RZ ;  /* 0x00000002e9e97824 */ /* 0x000fe200078e00ff */
[C---:B------:R-:W-:Y:S01]  /*cf00*/  ISETP.LT.OR P4, PT, R5.reuse, 0x1, P2 ;  /* 0x000000010500780c */ /* 0x040fe20001781670 */
[----:B------:R-:W-:Y:S01]  /*cf10*/  IMAD.SHL.U32 R217, R4, 0x2, RZ ;  /* 0x0000000204d97824 */ /* 0x000fe200078e00ff */
[C---:B------:R-:W-:Y:S01]  /*cf20*/  ISETP.LT.OR P3, PT, R5.reuse, 0x1, !P1 ;  /* 0x000000010500780c */ /* 0x040fe20004f61670 */
[----:B---3--:R-:W-:Y:S01]  /*cf30*/  LDSM.16.M88.4 R16, [R219+0x6100] ;  /* 0x00610000db10783b */ /* 0x008fe20000000200 */
[C---:B------:R-:W-:Y:S01]  /*cf40*/  ISETP.LT.OR P2, PT, R5.reuse, 0x21, P2 ;  /* 0x000000210500780c */ /* 0x040fe20001741670 */
[----:B------:R-:W-:Y:S01]  /*cf50*/  IMAD R218, R0, 0x2, R217 ;  /* 0x0000000200da7824 */ /* 0x000fe200078e02d9 */
[----:B------:R-:W-:Y:S01]  /*cf60*/  ISETP.LT.OR P1, PT, R5, 0x21, !P1 ;  /* 0x000000210500780c */ /* 0x000fe20004f21670 */
[----:B------:R-:W2:Y:S04]  /*cf70*/  LDSM.16.M88.4 R20, [R216+0x3100] ;  /* 0x00310000d814783b */ /* 0x000ea80000000200 */
[----:B------:R-:W3:Y:S04]  /*cf80*/  LDSM.16.M88.4 R12, [R219+0x7100] ;  /* 0x00710000db0c783b */ /* 0x000ee80000000200 */
[----:B------:R-:W4:Y:S01]  /*cf90*/  LDSM.16.M88.4 R24, [R216+0x3900] ;  /* 0x00390000d818783b */ /* 0x000f220000000200 */
[----:B-1----:R-:W-:-:S03]  /*cfa0*/  IMAD.WIDE.U32 R6, R65, R77, R6 ;  /* 0x0000004d41067225 */ /* 0x002fc600078e0006 */
[----:B------:R-:W1:Y:S01]  /*cfb0*/  LDSM.16.M88.4 R28, [R216+0x3500] ;  /* 0x00350000d81c783b */ /* 0x000e620000000200 */
[----:B------:R-:W-:Y:S01]  /*cfc0*/  IMAD.IADD R3, R7, 0x1, R2 ;  /* 0x0000000107037824 */ /* 0x000fe200078e0202 */
[C---:B------:R-:W-:Y:S02]  /*cfd0*/  LEA R2, P0, R6.reuse, c[0x0][0x1f8], 0x1 ;  /* 0x00007e0006027a11 */ /* 0x040fe400078008ff */
[----:B------:R-:W1:Y:S02]  /*cfe0*/  LDSM.16.M88.4 R32, [R216+0x3d00] ;  /* 0x003d0000d820783b */ /* 0x000e640000000200 */
[----:B------:R-:W-:Y:S02]  /*cff0*/  LEA.HI.X R3, R6, c[0x0][0x1fc], R3, 0x1, P0 ;  /* 0x00007f0006037a11 */ /* 0x000fe400000f0c03 */
[----:B------:R-:W-:Y:S01]  /*d000*/  LDSM.16.M88.4 R40, [R220+0x6100] ;  /* 0x00610000dc28783b */ /* 0x000fe20000000200 */
[----:B------:R-:W-:-:S03]  /*d010*/  IADD3 R6, P0, R77, R2, RZ ;  /* 0x000000024d067210 */ /* 0x000fc60007f1e0ff */
[----:B------:R-:W1:Y:S02]  /*d020*/  LDSM.16.M88.4 R44, [R221] ;  /* 0x00000000dd2c783b */ /* 0x000e640000000200 */
[----:B------:R-:W-:Y:S01]  /*d030*/  IMAD.X R7, R76, 0x1, R3, P0 ;  /* 0x000000014c077824 */ /* 0x000fe200000e0603 */
[----:B------:R-:W-:Y:S01]  /*d040*/  LOP3.LUT P0, RZ, R74, 0x4, RZ, 0xc0, !PT ;  /* 0x000000044aff7812 */ /* 0x000fe2000780c0ff */
[----:B------:R-:W1:Y:S04]  /*d050*/  LDSM.16.M88.4 R8, [R220+0x7100] ;  /* 0x00710000dc08783b */ /* 0x000e680000000200 */
[----:B------:R-:W-:Y:S04]  /*d060*/  LDSM.16.M88.4 R48, [R221+0x400] ;  /* 0x00040000dd30783b */ /* 0x000fe80000000200 */
[----:B------:R-:W1:Y:S01]  /*d070*/  LDSM.16.M88.4 R60, [R221+0x800] ;  /* 0x00080000dd3c783b */ /* 0x000e620000000200 */
[-C--:B--2---:R-:W-:Y:S03]  /*d080*/  HMMA.16816.F32 R52, R16, R20.reuse, RZ ;  /* 0x000000141034723c */ /* 0x084fe600000018ff */
[----:B------:R-:W2:Y:S04]  /*d090*/  LDSM.16.M88.4 R76, [R221+0xc00] ;  /* 0x000c0000dd4c783b */ /* 0x000ea80000000200 */
[----:B------:R-:W-:Y:S01]  /*d0a0*/  @!PT LDS RZ, [RZ] ;  /* 0x00000000fffff984 */ /* 0x000fe20000000800 */
[----:B------:R-:W-:Y:S01]  /*d0b0*/  @!PT LDS RZ, [RZ] ;  /* 0x00000000fffff984 */ /* 0x000fe20000000800 */
[----:B------:R-:W-:Y:S01]  /*d0c0*/  @!PT LDS RZ, [RZ] ;  /* 0x00000000fffff984 */ /* 0x000fe20000000800 */
[----:B------:R1:W-:Y:S01]  /*d0d0*/  LDGSTS.E.BYPASS.LTC128B.128 [R233+0x100], [R2.64], !P4 ;  /* 0x0010000002e97fae */ /* 0x0003e2000e101d46 */
[----:B---3--:R-:W-:Y:S03]  /*d0e0*/  HMMA.16816.F32 R92, R12, R20, RZ ;  /* 0x000000140c5c723c */ /* 0x008fe600000018ff */
[----:B------:R3:W-:Y:S01]  /*d0f0*/  LDGSTS.E.BYPASS.LTC128B.128 [R233+0x1100], [R2.64+0x40], !P3 ;  /* 0x0110004002e97fae */ /* 0x0007e2000d901d46 */
[----:B------:R-:W-:-:S02]  /*d100*/  ISETP.LT.OR P3, PT, R5, 0x1, !P0 ;  /* 0x000000010500780c */ /* 0x000fc40004761670 */
[----:B------:R-:W-:Y:S02]  /*d110*/  ISETP.LT.OR P0, PT, R5, 0x21, !P0 ;  /* 0x000000210500780c */ /* 0x000fe40004701670 */
[C---:B----4-:R-:W-:Y:S09]  /*d120*/  HMMA.16816.F32 R104, R12.reuse, R24, RZ ;  /* 0x000000180c68723c */ /* 0x050ff200000018ff */
[----:B------:R3:W-:Y:S01]  /*d130*/  LDGSTS.E.BYPASS.LTC128B.128 [R233+0x2100], [R2.64+0x80], !P3 ;  /* 0x0210008002e97fae */ /* 0x0007e2000d901d46 */
[C---:B------:R-:W-:Y:S03]  /*d140*/  HMMA.16816.F32 R100, R12.reuse, R22, RZ ;  /* 0x000000160c64723c */ /* 0x040fe600000018ff */
[----:B------:R4:W-:Y:S04]  /*d150*/  LDGSTS.E.BYPASS.LTC128B.128 [R233+0x900], [R6.64], !P2 ;  /* 0x0090000006e97fae */ /* 0x0009e8000d101d46 */
[----:B------:R4:W-:Y:S01]  /*d160*/  LDGSTS.E.BYPASS.LTC128B.128 [R233+0x1900], [R6.64+0x40], !P1 ;  /* 0x0190004006e97fae */ /* 0x0009e2000c901d46 */
[C---:B-1----:R-:W-:Y:S03]  /*d170*/  HMMA.16816.F32 R108, R12.reuse, R28, RZ ;  /* 0x0000001c0c6c723c */ /* 0x042fe600000018ff */
[----:B------:R4:W-:Y:S04]  /*d180*/  LDGSTS.E.BYPASS.LTC128B.128 [R233+0x2900], [R6.64+0x80], !P0 ;  /* 0x0290008006e97fae */ /* 0x0009e8000c101d46 */
[----:B------:R-:W-:Y:S01]  /*d190*/  LDSM.16.M88.4 R64, [R216+0x4100] ;  /* 0x00410000d840783b */ /* 0x000fe20000000200 */
[C---:B------:R-:W-:Y:S03]  /*d1a0*/  HMMA.16816.F32 R96, R12.reuse, R32, RZ ;  /* 0x000000200c60723c */ /* 0x040fe600000018ff */
[----:B------:R-:W1:Y:S04]  /*d1b0*/  LDSM.16.M88.4 R36, [R219+0x8100] ;  /* 0x00810000db24783b */ /* 0x000e680000000200 */
[----:B------:R-:W-:Y:S01]  /*d1c0*/  LDSM.16.M88.4 R56, [R221+0x1000] ;  /* 0x00100000dd38783b */ /* 0x000fe20000000200 */
[----:B------:R-:W-:Y:S01]  /*d1d0*/  HMMA.16816.F32 R88, R12, R30, RZ ;  /* 0x0000001e0c58723c */ /* 0x000fe200000018ff */
[----:B---3--:R-:W-:-:S02]  /*d1e0*/  LOP3.LUT R3, R154, 0xffffffe0, RZ, 0xc0, !PT ;  /* 0xffffffe09a037812 */ /* 0x008fc400078ec0ff */
[----:B------:R-:W0:Y:S05]  /*d1f0*/  LDGDEPBAR ;  /* 0x00000000000079af */ /* 0x000e2a0000000000 */
[C---:B------:R-:W-:Y:S08]  /*d200*/  HMMA.16816.F32 R84, R12.reuse, R26, RZ ;  /* 0x0000001a0c54723c */ /* 0x040ff000000018ff */
[----:B------:R-:W-:Y:S08]  /*d210*/  HMMA.16816.F32 R68, R12, R34, RZ ;  /* 0x000000220c44723c */ /* 0x000ff000000018ff */
[----:B------:R-:W-:Y:S01]  /*d220*/  HMMA.16816.F32 R12, R40, R44, R52 ;  /* 0x0000002c280c723c */ /* 0x000fe20000001834 */
[----:B------:R-:W-:Y:S07]  /*d230*/  LDSM.16.M88.4 R52, [R216+0x5100] ;  /* 0x00510000d834783b */ /* 0x000fee0000000200 */
[C---:B------:R-:W-:Y:S08]  /*d240*/  HMMA.16816.F32 R80, R16.reuse, R32, RZ ;  /* 0x000000201050723c */ /* 0x040ff000000018ff */
[C---:B------:R-:W-:Y:S01]  /*d250*/  HMMA.16816.F32 R128, R16.reuse, R34, RZ ;  /* 0x000000221080723c */ /* 0x040fe200000018ff */
[----:B------:R-:W3:Y:S07]  /*d260*/  LDSM.16.M88.4 R32, [R219+0x9100] ;  /* 0x00910000db20783b */ /* 0x000eee0000000200 */
[C---:B------:R-:W-:Y:S08]  /*d270*/  HMMA.16816.F32 R72, R16.reuse, R28, RZ ;  /* 0x0000001c1048723c */ /* 0x040ff000000018ff */
[C---:B------:R-:W-:Y:S01]  /*d280*/  HMMA.16816.F32 R116, R16.reuse, R30, RZ ;  /* 0x0000001e1074723c */ /* 0x040fe200000018ff */
[----:B------:R-:W1:Y:S07]  /*d290*/  LDSM.16.M88.4 R28, [R220+0x8100] ;  /* 0x00810000dc1c783b */ /* 0x000e6e0000000200 */
[----:B------:R-:W-:Y:S08]  /*d2a0*/  HMMA.16816.F32 R120, R16, R22, RZ ;  /* 0x000000161078723c */ /* 0x000ff000000018ff */
[C---:B------:R-:W-:Y:S08]  /*d2b0*/  HMMA.16816.F32 R20, R8.reuse, R44, R92 ;  /* 0x0000002c0814723c */ /* 0x040ff0000000185c */
[C---:B------:R-:W-:Y:S08]  /*d2c0*/  HMMA.16816.F32 R136, R8.reuse, R60, R104 ;  /* 0x0000003c0888723c */ /* 0x040ff00000001868 */
[C---:B------:R-:W-:Y:S08]  /*d2d0*/  HMMA.16816.F32 R92, R8.reuse, R46, R100 ;  /* 0x0000002e085c723c */ /* 0x040ff00000001864 */
[C---:B------:R-:W-:Y:S08]  /*d2e0*/  HMMA.16816.F32 R108, R8.reuse, R48, R108 ;  /* 0x00000030086c723c */ /* 0x040ff0000000186c */
[C---:B--2---:R-:W-:Y:S08]  /*d2f0*/  HMMA.16816.F32 R140, R8.reuse, R76, R96 ;  /* 0x0000004c088c723c */ /* 0x044ff00000001860 */
[C---:B------:R-:W-:Y:S08]  /*d300*/  HMMA.16816.F32 R100, R8.reuse, R50, R88 ;  /* 0x000000320864723c */ /* 0x040ff00000001858 */
[C---:B------:R-:W-:Y:S08]  /*d310*/  HMMA.16816.F32 R104, R8.reuse, R62, R84 ;  /* 0x0000003e0868723c */ /* 0x040ff00000001854 */
[----:B------:R-:W-:Y:S08]  /*d320*/  HMMA.16816.F32 R132, R8, R78, R68 ;  /* 0x0000004e0884723c */ /* 0x000ff00000001844 */
[----:B-1----:R-:W-:Y:S01]  /*d330*/  HMMA.16816.F32 R8, R36, R64, R12 ;  /* 0x000000402408723c */ /* 0x002fe2000000180c */
[----:B------:R-:W-:Y:S07]  /*d340*/  LDSM.16.M88.4 R12, [R219+0xb100] ;  /* 0x00b10000db0c783b */ /* 0x000fee0000000200 */
[C---:B------:R-:W-:Y:S08]  /*d350*/  HMMA.16816.F32 R112, R16.reuse, R24, RZ ;  /* 0x000000181070723c */ /* 0x040ff000000018ff */
[----:B------:R-:W-:Y:S01]  /*d360*/  HMMA.16816.F32 R124, R16, R26, RZ ;  /* 0x0000001a107c723c */ /* 0x000fe200000018ff */
[----:B------:R-:W1:Y:S04]  /*d370*/  LDSM.16.M88.4 R16, [R220+0x9100] ;  /* 0x00910000dc10783b */ /* 0x000e680000000200 */
[----:B------:R-:W2:Y:S03]  /*d380*/  LDSM.16.M88.4 R24, [R219+0xa100] ;  /* 0x00a10000db18783b */ /* 0x000ea60000000200 */
[C---:B------:R-:W-:Y:S08]  /*d390*/  HMMA.16816.F32 R96, R40.reuse, R48, R72 ;  /* 0x000000302860723c */ /* 0x040ff00000001848 */
[----:B------:R-:W-:Y:S01]  /*d3a0*/  HMMA.16816.F32 R72, R40, R46, R120 ;  /* 0x0000002e2848723c */ /* 0x000fe20000001878 */
[----:B------:R-:W-:Y:S07]  /*d3b0*/  LDSM.16.M88.4 R44, [R221+0x2000] ;  /* 0x00200000dd2c783b */ /* 0x000fee0000000200 */
[----:B---3--:R-:W-:Y:S01]  /*d3c0*/  HMMA.16816.F32 R68, R32, R64, R20 ;  /* 0x000000402044723c */ /* 0x008fe20000001814 */
[----:B------:R-:W3:Y:S07]  /*d3d0*/  LDSM.16.M88.4 R20, [R220+0xa100] ;  /* 0x00a10000dc14783b */ /* 0x000eee0000000200 */
[----:B------:R-:W-:Y:S08]  /*d3e0*/  HMMA.16816.F32 R8, R28, R56, R8 ;  /* 0x000000381c08723c */ /* 0x000ff00000001808 */
[C---:B------:R-:W-:Y:S08]  /*d3f0*/  HMMA.16816.F32 R112, R40.reuse, R60, R112 ;  /* 0x0000003c2870723c */ /* 0x040ff00000001870 */
[----:B------:R-:W-:Y:S08]  /*d400*/  HMMA.16816.F32 R124, R40, R62, R124 ;  /* 0x0000003e287c723c */ /* 0x000ff0000000187c */
[----:B------:R-:W-:Y:S08]  /*d410*/  HMMA.16816.F32 R60, R32, R66, R92 ;  /* 0x00000042203c723c */ /* 0x000ff0000000185c */
[----:B------:R-:W-:Y:S01]  /*d420*/  HMMA.16816.F32 R88, R40, R50, R116 ;  /* 0x000000322858723c */ /* 0x000fe20000001874 */
[----:B------:R-:W3:Y:S07]  /*d430*/  LDSM.16.M88.4 R48, [R216+0x4500] ;  /* 0x00450000d830783b */ /* 0x000eee0000000200 */
[----:B------:R-:W-:Y:S08]  /*d440*/  HMMA.16816.F32 R64, R36, R66, R72 ;  /* 0x000000422440723c */ /* 0x000ff00000001848 */
[----:B-1----:R-:W-:Y:S08]  /*d450*/  HMMA.16816.F32 R68, R16, R56, R68 ;  /* 0x000000381044723c */ /* 0x002ff00000001844 */
[----:B--2---:R-:W-:Y:S01]  /*d460*/  HMMA.16816.F32 R72, R24, R52, R8 ;  /* 0x000000341848723c */ /* 0x004fe20000001808 */
[----:B------:R-:W1:Y:S07]  /*d470*/  LDSM.16.M88.4 R8, [R220+0xb100] ;  /* 0x00b10000dc08783b */ /* 0x000e6e0000000200 */
[C---:B------:R-:W-:Y:S08]  /*d480*/  HMMA.16816.F32 R144, R40.reuse, R76, R80 ;  /* 0x0000004c2890723c */ /* 0x040ff00000001850 */
[----:B------:R-:W-:Y:S08]  /*d490*/  HMMA.16816.F32 R128, R40, R78, R128 ;  /* 0x0000004e2880723c */ /* 0x000ff00000001880 */
[-C--:B------:R-:W-:Y:S01]  /*d4a0*/  HMMA.16816.F32 R40, R16, R58.reuse, R60 ;  /* 0x0000003a1028723c */ /* 0x080fe2000000183c */
[----:B------:R-:W2:Y:S07]  /*d4b0*/  LDSM.16.M88.4 R60, [R221+0x1400] ;  /* 0x00140000dd3c783b */ /* 0x000eae0000000200 */
[----:B------:R-:W-:Y:S01]  /*d4c0*/  HMMA.16816.F32 R64, R28, R58, R64 ;  /* 0x0000003a1c40723c */ /* 0x000fe20000001840 */
[----:B------:R-:W1:Y:S07]  /*d4d0*/  LDSM.16.M88.4 R56, [R216+0x4900] ;  /* 0x00490000d838783b */ /* 0x000e6e0000000200 */
[----:B------:R-:W-:Y:S08]  /*d4e0*/  HMMA.16816.F32 R68, R12, R52, R68 ;  /* 0x000000340c44723c */ /* 0x000ff00000001844 */
[----:B---3--:R-:W-:Y:S08]  /*d4f0*/  HMMA.16816.F32 R84, R20, R44, R72 ;  /* 0x0000002c1454723c */ /* 0x008ff00000001848 */
[-C--:B------:R-:W-:Y:S08]  /*d500*/  HMMA.16816.F32 R72, R36, R48.reuse, R96 ;  /* 0x000000302448723c */ /* 0x080ff00000001860 */
[----:B------:R-:W-:Y:S08]  /*d510*/  HMMA.16816.F32 R80, R32, R48, R108 ;  /* 0x000000302050723c */ /* 0x000ff0000000186c */
[----:B------:R-:W-:Y:S01]  /*d520*/  HMMA.16816.F32 R76, R12, R54, R40 ;  /* 0x000000360c4c723c */ /* 0x000fe20000001828 */
[----:B------:R-:W-:-:S04]  /*d530*/  FMUL.FTZ R2, R84, c[0x0][0x320] ;  /* 0x0000c80054027a20 */ /* 0x000fc80000410000 */
[----:B------:R3:W-:Y:S03]  /*d540*/  MUFU.TANH R153, R2 ;  /* 0x0000000200997308 */ /* 0x0007e60000002400 */
[-C--:B------:R-:W-:Y:S08]  /*d550*/  HMMA.16816.F32 R96, R32, R50.reuse, R100 ;  /* 0x000000322060723c */ /* 0x080ff00000001864 */
[----:B------:R-:W-:Y:S01]  /*d560*/  HMMA.16816.F32 R92, R36, R50, R88 ;  /* 0x00000032245c723c */ /* 0x000fe20000001858 */
[----:B------:R-:W4:Y:S01]  /*d570*/  LDSM.16.M88.4 R88, [R216+0x4d00] ;  /* 0x004d0000d858783b */ /* 0x000f220000000200 */
[----:B---3--:R-:W-:-:S06]  /*d580*/  FMUL.FTZ R2, R85, c[0x0][0x320] ;  /* 0x0000c80055027a20 */ /* 0x008fcc0000410000 */
[----:B------:R-:W-:Y:S01]  /*d590*/  HMMA.16816.F32 R40, R24, R54, R64 ;  /* 0x000000361828723c */ /* 0x000fe20000001840 */
[----:B------:R-:W3:Y:S01]  /*d5a0*/  LDSM.16.M88.4 R52, [R216+0x5500] ;  /* 0x00550000d834783b */ /* 0x000ee20000000200 */
[----:B------:R2:W-:Y:S06]  /*d5b0*/  MUFU.TANH R152, R2 ;  /* 0x0000000200987308 */ /* 0x0005ec0000002400 */
[----:B-1----:R-:W-:Y:S08]  /*d5c0*/  HMMA.16816.F32 R48, R8, R44, R68 ;  /* 0x0000002c0830723c */ /* 0x002ff00000001844 */
[----:B--2---:R-:W-:Y:S01]  /*d5d0*/  HMMA.16816.F32 R64, R28, R60, R72 ;  /* 0x0000003c1c40723c */ /* 0x004fe20000001848 */
[----:B------:R-:W-:-:S04]  /*d5e0*/  FMUL.FTZ R2, R86, c[0x0][0x320] ;  /* 0x0000c80056027a20 */ /* 0x000fc80000410000 */
[----:B------:R1:W-:Y:S03]  /*d5f0*/  MUFU.TANH R151, R2 ;  /* 0x0000000200977308 */ /* 0x0003e60000002400 */
[----:B------:R-:W-:Y:S08]  /*d600*/  HMMA.16816.F32 R68, R16, R60, R80 ;  /* 0x0000003c1044723c */ /* 0x000ff00000001850 */
[----:B------:R-:W-:Y:S01]  /*d610*/  HMMA.16816.F32 R80, R8, R46, R76 ;  /* 0x0000002e0850723c */ /* 0x000fe2000000184c */
[----:B-1----:R-:W-:-:S07]  /*d620*/  FMUL.FTZ R2, R87, c[0x0][0x320] ;  /* 0x0000c80057027a20 */ /* 0x002fce0000410000 */
[----:B------:R-:W-:Y:S01]  /*d630*/  HMMA.16816.F32 R44, R20, R46, R40 ;  /* 0x0000002e142c723c */ /* 0x000fe20000001828 */
[----:B------:R-:W1:Y:S01]  /*d640*/  LDSM.16.M88.4 R40, [R221+0x2400] ;  /* 0x00240000dd28783b */ /* 0x000e620000000200 */
[----:B------:R2:W-:Y:S06]  /*d650*/  MUFU.TANH R150, R2 ;  /* 0x0000000200967308 */ /* 0x0005ec0000002400 */
[C---:B------:R-:W-:Y:S08]  /*d660*/  HMMA.16816.F32 R100, R32.reuse, R58, R104 ;  /* 0x0000003a2064723c */ /* 0x040ff00000001868 */
[----:B------:R-:W-:Y:S01]  /*d670*/  HMMA.16816.F32 R84, R32, R56, R136 ;  /* 0x000000382054723c */ /* 0x000fe20000001888 */
[----:B--2---:R-:W-:-:S04]  /*d680*/  FMUL.FTZ R2, R48, c[0x0][0x320] ;  /* 0x0000c80030027a20 */ /* 0x004fc80000410000 */
[----:B-----5:R2:W1:Y:S03]  /*d690*/  MUFU.TANH R149, R2 ;  /* 0x0000000200957308 */ /* 0x0204660000002400 */
[C---:B----4-:R-:W-:Y:S08]  /*d6a0*/  HMMA.16816.F32 R108, R32.reuse, R88, R140 ;  /* 0x00000058206c723c */ /* 0x050ff0000000188c */
[----:B------:R-:W-:Y:S01]  /*d6b0*/  HMMA.16816.F32 R104, R32, R90, R132 ;  /* 0x0000005a2068723c */ /* 0x000fe20000001884 */
[----:B--2---:R-:W-:-:S07]  /*d6c0*/  FMUL.FTZ R2, R49, c[0x0][0x320] ;  /* 0x0000c80031027a20 */ /* 0x004fce0000410000 */
[-C--:B------:R-:W-:Y:S01]  /*d6d0*/  HMMA.16816.F32 R32, R28, R62.reuse, R92 ;  /* 0x0000003e1c20723c */ /* 0x080fe2000000185c */
[----:B------:R2:W4:Y:S07]  /*d6e0*/  MUFU.TANH R123, R2 ;  /* 0x00000002007b7308 */ /* 0x00052e0000002400 */
[----:B------:R-:W-:Y:S08]  /*d6f0*/  HMMA.16816.F32 R60, R16, R62, R96 ;  /* 0x0000003e103c723c */ /* 0x000ff00000001860 */
[----:B------:R-:W-:Y:S01]  /*d700*/  HMMA.16816.F32 R72, R36, R56, R112 ;  /* 0x000000382448723c */ /* 0x000fe20000001870 */
[----:B--2---:R-:W-:-:S04]  /*d710*/  FMUL.FTZ R2, R50, c[0x0][0x320] ;  /* 0x0000c80032027a20 */ /* 0x004fc80000410000 */
[----:B------:R2:W-:Y:S03]  /*d720*/  MUFU.TANH R122, R2 ;  /* 0x00000002007a7308 */ /* 0x0005e60000002400 */
[----:B---3--:R-:W-:Y:S08]  /*d730*/  HMMA.16816.F32 R32, R24, R54, R32 ;  /* 0x000000361820723c */ /* 0x008ff00000001820 */
[----:B------:R-:W-:Y:S01]  /*d740*/  HMMA.16816.F32 R92, R36, R88, R144 ;  /* 0x00000058245c723c */ /* 0x000fe20000001890 */
[----:B--2---:R-:W-:-:S07]  /*d750*/  FMUL.FTZ R2, R51, c[0x0][0x320] ;  /* 0x0000c80033027a20 */ /* 0x004fce0000410000 */
[-C--:B------:R-:W-:Y:S01]  /*d760*/  HMMA.16816.F32 R48, R24, R52.reuse, R64 ;  /* 0x000000341830723c */ /* 0x080fe20000001840 */
[----:B------:R2:W-:Y:S07]  /*d770*/  MUFU.TANH R120, R2 ;  /* 0x0000000200787308 */ /* 0x0005ee0000002400 */
[----:B------:R-:W-:Y:S01]  /*d780*/  HMMA.16816.F32 R64, R12, R52, R68 ;  /* 0x000000340c40723c */ /* 0x000fe20000001844 */
[----:B--2---:R-:W-:-:S04]  /*d790*/  FMUL.FTZ R2, R44, c[0x0][0x320] ;  /* 0x0000c8002c027a20 */ /* 0x004fc80000410000 */
[----:B------:R2:W-:Y:S11]  /*d7a0*/  MUFU.TANH R121, R2 ;  /* 0x0000000200797308 */ /* 0x0005f60000002400 */
[-C--:B-1----:R-:W-:Y:S01]  /*d7b0*/  HMMA.16816.F32 R68, R20, R40.reuse, R48 ;  /* 0x000000281444723c */ /* 0x082fe20000001830 */
[----:B------:R-:W1:Y:S07]  /*d7c0*/  LDSM.16.M88.4 R48, [R221+0x1800] ;  /* 0x00180000dd30783b */ /* 0x000e6e0000000200 */
[----:B------:R-:W-:Y:S01]  /*d7d0*/  HMMA.16816.F32 R76, R8, R40, R64 ;  /* 0x00000028084c723c */ /* 0x000fe20000001840 */
[----:B--2---:R-:W-:-:S04]  /*d7e0*/  FMUL.FTZ R2, R45, c[0x0][0x320] ;  /* 0x0000c8002d027a20 */ /* 0x004fc80000410000 */
[----:B------:R2:W-:Y:S02]  /*d7f0*/  MUFU.TANH R119, R2 ;  /* 0x0000000200777308 */ /* 0x0005e40000002400 */
[----:B--2---:R-:W-:-:S06]  /*d800*/  FMUL.FTZ R2, R46, c[0x0][0x320] ;  /* 0x0000c8002e027a20 */ /* 0x004fcc0000410000 */
[----:B------:R2:W-:Y:S01]  /*d810*/  MUFU.TANH R118, R2 ;  /* 0x0000000200767308 */ /* 0x0005e20000002400 */
[----:B-1----:R-:W-:Y:S08]  /*d820*/  HMMA.16816.F32 R64, R16, R48, R84 ;  /* 0x000000301040723c */ /* 0x002ff00000001854 */
[----:B------:R-:W-:Y:S01]  /*d830*/  HMMA.16816.F32 R84, R36, R90, R128 ;  /* 0x0000005a2454723c */ /* 0x000fe20000001880 */
[----:B--2---:R-:W-:-:S02]  /*d840*/  FMUL.FTZ R2, R47, c[0x0][0x320] ;  /* 0x0000c8002f027a20 */ /* 0x004fc40000410000 */
        /* <DEDUP_REMOVED lines=56> */
[----:B------:R1:W-:Y:S03]  /*dbd0*/  MUFU.TANH R83, R2 ;  /* 0x0000000200537308 */ /* 0x0003e60000002400 */
        /* <DEDUP_REMOVED lines=53> */
[----:B------:R2:W-:Y:S03]  /*df30*/  MUFU.TANH R38, R3 ;  /* 0x0000000300267308 */ /* 0x0005e60000002400 */
[----:B------:R-:W-:-:S02]  /*df40*/  ISETP.GT.AND P0, PT, R2, RZ, PT ;  /* 0x000000ff0200720c */ /* 0x000fc40003f04270 */
[----:B------:R-:W-:Y:S01]  /*df50*/  ISETP.GT.AND P2, PT, R2, 0x1, PT ;  /* 0x000000010200780c */ /* 0x000fe20003f44270 */
[----:B-1----:R-:W-:Y:S01]  /*df60*/  FMUL.FTZ R5, R18, c[0x0][0x320] ;  /* 0x0000c80012057a20 */ /* 0x002fe20000410000 */
[C---:B------:R-:W-:Y:S02]  /*df70*/  ISETP.GT.AND P3, PT, R2.reuse, 0x8, PT ;  /* 0x000000080200780c */ /* 0x040fe40003f64270 */
[----:B------:R-:W-:Y:S01]  /*df80*/  FSEL R16, R149, -INF , P0 ;  /* 0xff80000095107808 */ /* 0x000fe20000000000 */
[----:B------:R1:W1:Y:S01]  /*df90*/  MUFU.TANH R7, R5 ;  /* 0x0000000500077308 */ /* 0x0002620000002400 */
[----:B----4-:R-:W-:Y:S02]  /*dfa0*/  FSEL R17, R123, -INF , P2 ;  /* 0xff8000007b117808 */ /* 0x010fe40001000000 */
[----:B------:R-:W-:Y:S02]  /*dfb0*/  ISETP.GT.AND P4, PT, R2, 0x9, PT ;  /* 0x000000090200780c */ /* 0x000fe40003f84270 */
[----:B------:R-:W-:Y:S01]  /*dfc0*/  FSEL R18, R116, -INF , P3 ;  /* 0xff80000074127808 */ /* 0x000fe20001800000 */
[----:B--2---:R-:W-:Y:S01]  /*dfd0*/  FMUL.FTZ R3, R19, c[0x0][0x320] ;  /* 0x0000c80013037a20 */ /* 0x004fe20000410000 */
[----:B------:R-:W-:-:S02]  /*dfe0*/  ISETP.GT.AND P1, PT, R2, 0x10, PT ;  /* 0x000000100200780c */ /* 0x000fc40003f24270 */
[----:B------:R-:W-:Y:S01]  /*dff0*/  FSEL R19, R114, -INF , P4 ;  /* 0xff80000072137808 */ /* 0x000fe20002000000 */
[----:B------:R2:W-:Y:S01]  /*e000*/  MUFU.TANH R8, R3 ;  /* 0x0000000300087308 */ /* 0x0005e20000002400 */
[----:B------:R-:W-:Y:S02]  /*e010*/  FSEL R36, R122, -INF , P0 ;  /* 0xff8000007a247808 */ /* 0x000fe40000000000 */
[----:B------:R-:W-:Y:S02]  /*e020*/  FSEL R47, R151, -INF , P0 ;  /* 0xff800000972f7808 */ /* 0x000fe40000000000 */
[----:B------:R-:W-:Y:S01]  /*e030*/  FSEL R41, R153, -INF , P0 ;  /* 0xff80000099297808 */ /* 0x000fe20000000000 */
[----:B-1----:R-:W-:Y:S01]  /*e040*/  FMUL.FTZ R5, R30, c[0x0][0x320] ;  /* 0x0000c8001e057a20 */ /* 0x002fe20000410000 */
[----:B------:R-:W-:Y:S02]  /*e050*/  ISETP.GT.AND P0, PT, R2, 0x11, PT ;  /* 0x000000110200780c */ /* 0x000fe40003f04270 */
[----:B---3--:R-:W-:-:S02]  /*e060*/  FSEL R52, R97, -INF , P1 ;  /* 0xff80000061347808 */ /* 0x008fc40000800000 */
[----:B------:R-:W-:Y:S02]  /*e070*/  FSEL R39, R113, -INF , P3 ;  /* 0xff80000071277808 */ /* 0x000fe40001800000 */
[----:B------:R-:W-:Y:S02]  /*e080*/  FSEL R48, R118, -INF , P3 ;  /* 0xff80000076307808 */ /* 0x000fe40001800000 */
[----:B------:R-:W-:Y:S01]  /*e090*/  FSEL R44, R121, -INF , P3 ;  /* 0xff800000792c7808 */ /* 0x000fe20001800000 */
[----:B--2---:R-:W-:Y:S01]  /*e0a0*/  FMUL.FTZ R3, R32, c[0x0][0x320] ;  /* 0x0000c80020037a20 */ /* 0x004fe20000410000 */
[----:B------:R-:W-:Y:S02]  /*e0b0*/  ISETP.GT.AND P3, PT, R2, 0x18, PT ;  /* 0x000000180200780c */ /* 0x000fe40003f64270 */
[----:B------:R-:W-:Y:S01]  /*e0c0*/  FSEL R54, R96, -INF , P0 ;  /* 0xff80000060367808 */ /* 0x000fe20000000000 */
[----:B------:R1:W-:Y:S01]  /*e0d0*/  MUFU.TANH R32, R3 ;  /* 0x0000000300207308 */ /* 0x0003e20000002400 */
[----:B------:R-:W-:-:S02]  /*e0e0*/  FSEL R40, R99, -INF , P4 ;  /* 0xff80000063287808 */ /* 0x000fc40002000000 */
[----:B------:R-:W-:Y:S02]  /*e0f0*/  FSEL R49, R117, -INF , P4 ;  /* 0xff80000075317808 */ /* 0x000fe40002000000 */
[----:B------:R-:W-:Y:S02]  /*e100*/  FSEL R45, R119, -INF , P4 ;  /* 0xff800000772d7808 */ /* 0x000fe40002000000 */
[----:B------:R-:W-:Y:S02]  /*e110*/  FSEL R105, R53, -INF , P3 ;  /* 0xff80000035697808 */ /* 0x000fe40001800000 */
[----:B------:R-:W-:Y:S02]  /*e120*/  ISETP.GT.AND P4, PT, R2, 0x19, PT ;  /* 0x000000190200780c */ /* 0x000fe40003f84270 */
[----:B------:R-:W-:Y:S02]  /*e130*/  FSEL R53, R83, -INF , P3 ;  /* 0xff80000053357808 */ /* 0x000fe40001800000 */
[----:B------:R-:W-:-:S02]  /*e140*/  FSEL R101, R88, -INF , P0 ;  /* 0xff80000058657808 */ /* 0x000fc40000000000 */
[----:B------:R-:W-:Y:S01]  /*e150*/  FSEL R144, R98, -INF , P0 ;  /* 0xff80000062907808 */ /* 0x000fe20000000000 */
[----:B-1----:R-:W-:Y:S01]  /*e160*/  FMUL.FTZ R3, R28, c[0x0][0x320] ;  /* 0x0000c8001c037a20 */ /* 0x002fe20000410000 */
[----:B------:R-:W-:Y:S01]  /*e170*/  FSEL R132, R132, -INF , P0 ;  /* 0xff80000084847808 */ /* 0x000fe20000000000 */
[----:B------:R1:W-:Y:S01]  /*e180*/  MUFU.TANH R28, R5 ;  /* 0x00000005001c7308 */ /* 0x0003e20000002400 */
[----:B------:R-:W-:Y:S02]  /*e190*/  FSEL R37, R120, -INF , P2 ;  /* 0xff80000078257808 */ /* 0x000fe40001000000 */
[----:B------:R-:W-:Y:S02]  /*e1a0*/  FSEL R46, R150, -INF , P2 ;  /* 0xff800000962e7808 */ /* 0x000fe40001000000 */
[----:B------:R-:W-:Y:S02]  /*e1b0*/  FSEL R42, R152, -INF , P2 ;  /* 0xff800000982a7808 */ /* 0x000fe40001000000 */
[C---:B------:R-:W-:Y:S01]  /*e1c0*/  ISETP.GT.AND P0, PT, R2.reuse, 0x28, PT ;  /* 0x000000280200780c */ /* 0x040fe20003f04270 */
[----:B------:R2:W3:Y:S01]  /*e1d0*/  MUFU.TANH R11, R3 ;  /* 0x00000003000b7308 */ /* 0x0004e20000002400 */
[----:B------:R-:W-:-:S02]  /*e1e0*/  ISETP.GT.AND P2, PT, R2, 0x20, PT ;  /* 0x000000200200780c */ /* 0x000fc40003f44270 */
[----:B------:R-:W-:Y:S02]  /*e1f0*/  FSEL R55, R82, -INF , P4 ;  /* 0xff80000052377808 */ /* 0x000fe40002000000 */
[----:B------:R-:W-:Y:S02]  /*e200*/  FSEL R100, R89, -INF , P1 ;  /* 0xff80000059647808 */ /* 0x000fe40000800000 */
[----:B------:R-:W-:Y:S01]  /*e210*/  FSEL R135, R135, -INF , P1 ;  /* 0xff80000087877808 */ /* 0x000fe20000800000 */
[----:B-1----:R-:W-:Y:S01]  /*e220*/  FMUL.FTZ R5, R12, c[0x0][0x320] ;  /* 0x0000c8000c057a20 */ /* 0x002fe20000410000 */
[----:B------:R-:W-:Y:S01]  /*e230*/  FSEL R107, R112, -INF , P1 ;  /* 0xff800000706b7808 */ /* 0x000fe20000800000 */
[----:B------:R1:W4:Y:S01]  /*e240*/  MUFU.TANH R12, R6 ;  /* 0x00000006000c7308 */ /* 0x0003220000002400 */
[----:B------:R-:W-:Y:S02]  /*e250*/  FSEL R176, R7, -INF , P0 ;  /* 0xff80000007b07808 */ /* 0x000fe40000000000 */
[----:B------:R-:W-:-:S02]  /*e260*/  ISETP.GT.AND P1, PT, R2, 0x21, PT ;  /* 0x000000210200780c */ /* 0x000fc40003f24270 */
[----:B------:R-:W-:Y:S02]  /*e270*/  FSEL R173, R72, -INF , P2 ;  /* 0xff80000048ad7808 */ /* 0x000fe40001000000 */
[----:B--2---:R-:W-:Y:S01]  /*e280*/  FMNMX.FTZ R3, R16, R17, !PT ;  /* 0x0000001110037209 */ /* 0x004fe20007810000 */
[----:B------:R2:W2:Y:S01]  /*e290*/  MUFU.TANH R7, R5 ;  /* 0x0000000500077308 */ /* 0x0004a20000002400 */
[----:B------:R-:W-:Y:S02]  /*e2a0*/  FSEL R172, R68, -INF , P1 ;  /* 0xff80000044ac7808 */ /* 0x000fe40000800000 */
        /* <DEDUP_REMOVED lines=10> */
[----:B--2---:R-:W-:Y:S02]  /*e350*/  FMNMX.FTZ R5, R36, R37, !PT ;  /* 0x0000002524057209 */ /* 0x004fe40007810000 */
[----:B------:R-:W-:Y:S02]  /*e360*/  FMNMX.FTZ R3, R53, R3, !PT ;  /* 0x0000000335037209 */ /* 0x000fe40007810000 */
[----:B------:R-:W-:Y:S01]  /*e370*/  FMNMX.FTZ R5, R39, R5, !PT ;  /* 0x0000000527057209 */ /* 0x000fe20007810000 */
[----:B------:R-:W-:Y:S01]  /*e380*/  MUFU.TANH R13, R13 ;  /* 0x0000000d000d7308 */ /* 0x000fe20000002400 */
[----:B------:R-:W-:-:S02]  /*e390*/  FMNMX.FTZ R3, R55, R3, !PT ;  /* 0x0000000337037209 */ /* 0x000fc40007810000 */
[----:B------:R-:W-:Y:S02]  /*e3a0*/  FSEL R161, R161, -INF , P4 ;  /* 0xff800000a1a17808 */ /* 0x000fe40002000000 */
[----:B------:R-:W-:Y:S02]  /*e3b0*/  FMNMX.FTZ R3, R173, R3, !PT ;  /* 0x00000003ad037209 */ /* 0x000fe40007810000 */
[----:B------:R-:W-:Y:S02]  /*e3c0*/  FSEL R133, R133, -INF , P4 ;  /* 0xff80000085857808 */ /* 0x000fe40002000000 */
[----:B------:R-:W-:Y:S02]  /*e3d0*/  FSEL R175, R65, -INF , P2 ;  /* 0xff80000041af7808 */ /* 0x000fe40001000000 */
[----:B------:R-:W-:Y:S02]  /*e3e0*/  FSEL R191, R74, -INF , P2 ;  /* 0xff8000004abf7808 */ /* 0x000fe40001000000 */
[----:B------:R-:W-:-:S02]  /*e3f0*/  FSEL R184, R81, -INF , P2 ;  /* 0xff80000051b87808 */ /* 0x000fc40001000000 */
[----:B------:R-:W-:Y:S02]  /*e400*/  FSEL R174, R64, -INF , P1 ;  /* 0xff80000040ae7808 */ /* 0x000fe40000800000 */
[----:B------:R-:W-:Y:S02]  /*e410*/  FSEL R190, R73, -INF , P1 ;  /* 0xff80000049be7808 */ /* 0x000fe40000800000 */
[----:B------:R-:W-:Y:S02]  /*e420*/  FSEL R186, R75, -INF , P1 ;  /* 0xff8000004bba7808 */ /* 0x000fe40000800000 */
[C---:B------:R-:W-:Y:S02]  /*e430*/  ISETP.GT.AND P5, PT, R2.reuse, 0x29, PT ;  /* 0x000000290200780c */ /* 0x040fe40003fa4270 */
[C---:B------:R-:W-:Y:S02]  /*e440*/  ISETP.GT.AND P4, PT, R2.reuse, 0x30, PT ;  /* 0x000000300200780c */ /* 0x040fe40003f84270 */
[----:B------:R-:W-:-:S02]  /*e450*/  ISETP.GT.AND P3, PT, R2, 0x31, PT ;  /* 0x000000310200780c */ /* 0x000fc40003f64270 */
[C---:B------:R-:W-:Y:S02]  /*e460*/  ISETP.GT.AND P2, PT, R2.reuse, 0x38, PT ;  /* 0x000000380200780c */ /* 0x040fe40003f44270 */
[----:B------:R-:W-:Y:S02]  /*e470*/  ISETP.GT.AND P1, PT, R2, 0x39, PT ;  /* 0x000000390200780c */ /* 0x000fe40003f24270 */
[----:B------:R-:W-:Y:S02]  /*e480*/  FSEL R163, R9, -INF , P0 ;  /* 0xff80000009a37808 */ /* 0x000fe40000000000 */
[----:B------:R-:W-:Y:S02]  /*e490*/  FMNMX.FTZ R2, R172, R3, !PT ;  /* 0x00000003ac027209 */ /* 0x000fe40007810000 */
[----:B------:R-:W-:Y:S01]  /*e4a0*/  FMNMX.FTZ R3, R40, R5, !PT ;  /* 0x0000000528037209 */ /* 0x000fe20007810000 */
[----:B------:R-:W-:Y:S01]  /*e4b0*/  FMUL.FTZ R5, R31, c[0x0][0x320] ;  /* 0x0000c8001f057a20 */ /* 0x000fe20000410000 */
[----:B------:R-:W-:-:S02]  /*e4c0*/  FSEL R162, R10, -INF , P5 ;  /* 0xff8000000aa27808 */ /* 0x000fc40002800000 */
[----:B------:R-:W-:Y:S02]  /*e4d0*/  FMNMX.FTZ R2, R163, R2, !PT ;  /* 0x00000002a3027209 */ /* 0x000fe40007810000 */
[----:B------:R-:W-:Y:S02]  /*e4e0*/  FMNMX.FTZ R3, R100, R3, !PT ;  /* 0x0000000364037209 */ /* 0x000fe40007810000 */
[----:B---3--:R-:W-:Y:S02]  /*e4f0*/  FSEL R205, R11, -INF , P4 ;  /* 0xff8000000bcd7808 */ /* 0x008fe40002000000 */
[----:B------:R-:W-:Y:S01]  /*e500*/  FMNMX.FTZ R2, R162, R2, !PT ;  /* 0x00000002a2027209 */ /* 0x000fe20007810000 */
[----:B------:R2:W3:Y:S01]  /*e510*/  MUFU.TANH R11, R5 ;  /* 0x00000005000b7308 */ /* 0x0004e20000002400 */
[----:B------:R-:W-:Y:S02]  /*e520*/  FMNMX.FTZ R3, R101, R3, !PT ;  /* 0x0000000365037209 */ /* 0x000fe40007810000 */
[----:B----4-:R-:W-:-:S02]  /*e530*/  FSEL R210, R12, -INF , P3 ;  /* 0xff8000000cd27808 */ /* 0x010fc40001800000 */
[----:B------:R-:W-:Y:S02]  /*e540*/  FMNMX.FTZ R2, R205, R2, !PT ;  /* 0x00000002cd027209 */ /* 0x000fe40007810000 */
[----:B------:R-:W-:Y:S02]  /*e550*/  FMNMX.FTZ R3, R105, R3, !PT ;  /* 0x0000000369037209 */ /* 0x000fe40007810000 */
[----:B------:R-:W-:Y:S02]  /*e560*/  FSEL R211, R7, -INF , P2 ;  /* 0xff80000007d37808 */ /* 0x000fe40001000000 */
        /* <DEDUP_REMOVED lines=9> */
[----:B------:R-:W-:Y:S01]  /*e600*/  FSEL R179, R8, -INF , P5 ;  /* 0xff80000008b37808 */ /* 0x000fe20002800000 */
[----:B------:R-:W4:Y:S01]  /*e610*/  SHFL.BFLY PT, R7, R6, 0x2, 0x1f ;  /* 0x0c401f0006077f89 */ /* 0x000f2200000e0000 */
[----:B------:R-:W-:Y:S02]  /*e620*/  FMNMX.FTZ R2, R176, R2, !PT ;  /* 0x00000002b0027209 */ /* 0x000fe40007810000 */
[----:B------:R-:W-:-:S02]  /*e630*/  FMNMX.FTZ R3, R41, R42, !PT ;  /* 0x0000002a29037209 */ /* 0x000fc40007810000 */
[----:B------:R-:W-:Y:S02]  /*e640*/  FSEL R200, R28, -INF , P4 ;  /* 0xff8000001cc87808 */ /* 0x000fe40002000000 */
[----:B------:R-:W-:Y:S02]  /*e650*/  FMNMX.FTZ R2, R179, R2, !PT ;  /* 0x00000002b3027209 */ /* 0x000fe40007810000 */
[----:B------:R-:W-:Y:S01]  /*e660*/  FMNMX.FTZ R3, R44, R3, !PT ;  /* 0x000000032c037209 */ /* 0x000fe20007810000 */
[----:B-1----:R-:W-:Y:S01]  /*e670*/  FMUL.FTZ R5, R15, c[0x0][0x320] ;  /* 0x0000c8000f057a20 */ /* 0x002fe20000410000 */
[----:B---3--:R-:W-:Y:S02]  /*e680*/  FSEL R203, R11, -INF , P3 ;  /* 0xff8000000bcb7808 */ /* 0x008fe40001800000 */
[----:B------:R-:W-:Y:S01]  /*e690*/  FMNMX.FTZ R2, R200, R2, !PT ;  /* 0x00000002c8027209 */ /* 0x000fe20007810000 */
[----:B------:R1:W3:Y:S01]  /*e6a0*/  MUFU.TANH R8, R5 ;  /* 0x0000000500087308 */ /* 0x0002e20000002400 */
[----:B------:R-:W-:-:S02]  /*e6b0*/  FMNMX.FTZ R3, R45, R3, !PT ;  /* 0x000000032d037209 */ /* 0x000fc40007810000 */
[----:B--2---:R-:W-:Y:S02]  /*e6c0*/  FSEL R201, R10, -INF , P2 ;  /* 0xff8000000ac97808 */ /* 0x004fe40001000000 */
[----:B------:R-:W-:Y:S02]  /*e6d0*/  FMNMX.FTZ R2, R203, R2, !PT ;  /* 0x00000002cb027209 */ /* 0x000fe40007810000 */
[----:B------:R-:W-:Y:S02]  /*e6e0*/  FMNMX.FTZ R3, R107, R3, !PT ;  /* 0x000000036b037209 */ /* 0x000fe40007810000 */
[----:B------:R-:W-:Y:S02]  /*e6f0*/  FMNMX.FTZ R2, R201, R2, !PT ;  /* 0x00000002c9027209 */ /* 0x000fe40007810000 */
[----:B------:R-:W-:Y:S02]  /*e700*/  FMNMX.FTZ R3, R132, R3, !PT ;  /* 0x0000000384037209 */ /* 0x000fe40007810000 */
[----:B----4-:R-:W-:-:S02]  /*e710*/  FMNMX.FTZ R6, R6, R7, !PT ;  /* 0x0000000706067209 */ /* 0x010fc40007810000 */
[----:B------:R-:W-:Y:S01]  /*e720*/  FMNMX.FTZ R3, R134, R3, !PT ;  /* 0x0000000386037209 */ /* 0x000fe20007810000 */
[----:B-1----:R-:W-:Y:S01]  /*e730*/  FMUL.FTZ R5, R34, c[0x0][0x320] ;  /* 0x0000c80022057a20 */ /* 0x002fe20000410000 */
[----:B---3--:R-:W-:Y:S01]  /*e740*/  FSEL R209, R8, -INF , P1 ;  /* 0xff80000008d17808 */ /* 0x008fe20000800000 */
[----:B------:R-:W-:Y:S01]  /*e750*/  FMUL.FTZ R8, R24, c[0x0][0x320] ;  /* 0x0000c80018087a20 */ /* 0x000fe20000410000 */
[----:B------:R-:W-:Y:S01]  /*e760*/  FSEL R187, R51, -INF , P0 ;  /* 0xff80000033bb7808 */ /* 0x000fe20000000000 */
[----:B------:R1:W2:Y:S01]  /*e770*/  MUFU.TANH R9, R5 ;  /* 0x0000000500097308 */ /* 0x0002a20000002400 */
[----:B------:R-:W3:Y:S01]  /*e780*/  SHFL.BFLY PT, R102, R6, 0x1, 0x1f ;  /* 0x0c201f0006667f89 */ /* 0x000ee200000e0000 */
[----:B------:R-:W-:Y:S02]  /*e790*/  FSEL R185, R50, -INF , P5 ;  /* 0xff80000032b97808 */ /* 0x000fe40002800000 */
[----:B------:R-:W-:Y:S02]  /*e7a0*/  FSEL R206, R32, -INF , P4 ;  /* 0xff80000020ce7808 */ /* 0x000fe40002000000 */
[----:B------:R-:W-:-:S02]  /*e7b0*/  FSEL R189, R43, -INF , P0 ;  /* 0xff8000002bbd7808 */ /* 0x000fc40000000000 */
[----:B------:R4:W3:Y:S01]  /*e7c0*/  MUFU.TANH R12, R8 ;  /* 0x00000008000c7308 */ /* 0x0008e20000002400 */
[----:B------:R-:W-:Y:S02]  /*e7d0*/  ISETP.GE.AND P0, PT, R165, 0x41, PT ;  /* 0x00000041a500780c */ /* 0x000fe40003f06270 */
[----:B------:R-:W-:Y:S02]  /*e7e0*/  FSEL R188, R38, -INF , P5 ;  /* 0xff80000026bc7808 */ /* 0x000fe40002800000 */
[----:B------:R-:W-:Y:S02]  /*e7f0*/  FSEL R214, R26, -INF , P2 ;  /* 0xff8000001ad67808 */ /* 0x000fe40001000000 */
[----:B------:R-:W-:Y:S01]  /*e800*/  FSEL R213, R13, -INF , P1 ;  /* 0xff8000000dd57808 */ /* 0x000fe20000800000 */
[----:B-1----:R-:W-:Y:S01]  /*e810*/  FMUL.FTZ R5, R33, c[0x0][0x320] ;  /* 0x0000c80021057a20 */ /* 0x002fe20000410000 */
[----:B--2---:R-:W-:Y:S01]  /*e820*/  FSEL R234, R9, -INF , P4 ;  /* 0xff80000009ea7808 */ /* 0x004fe20002000000 */
[----:B------:R-:W-:Y:S01]  /*e830*/  BAR.SYNC.DEFER_BLOCKING 0x0 ;  /* 0x0000000000007b1d */ /* 0x000fe20000010000 */
[----:B------:R-:W-:-:S02]  /*e840*/  ISETP.NE.AND P4, PT, R159, RZ, PT ;  /* 0x000000ff9f00720c */ /* 0x000fc40003f85270 */
[----:B------:R-:W-:-:S03]  /*e850*/  ISETP.NE.AND P5, PT, R164, RZ, PT ;  /* 0x000000ffa400720c */ /* 0x000fc60003fa5270 */
[----:B------:R1:W2:Y:S01]  /*e860*/  MUFU.TANH R11, R5 ;  /* 0x00000005000b7308 */ /* 0x0002a20000002400 */
[----:B----4-:R-:W-:Y:S01]  /*e870*/  FMUL.FTZ R8, R25, c[0x0][0x320] ;  /* 0x0000c80019087a20 */ /* 0x010fe20000410000 */
[----:B---3--:R-:W-:Y:S02]  /*e880*/  FSEL R215, R12, -INF , P2 ;  /* 0xff8000000cd77808 */ /* 0x008fe40001000000 */
[----:B------:R-:W-:-:S04]  /*e890*/  FMNMX.FTZ R102, R6, R102, !PT ;  /* 0x0000006606667209 */ /* 0x000fc80007810000 */
[----:B------:R3:W4:Y:S01]  /*e8a0*/  MUFU.TANH R10, R8 ;  /* 0x00000008000a7308 */ /* 0x0007220000002400 */
[----:B------:R-:W-:Y:S01]  /*e8b0*/  FMUL.FTZ R12, R102, c[0x0][0x2d0] ;  /* 0x0000b400660c7a20 */ /* 0x000fe20000410000 */
[----:B-1----:R-:W-:Y:S02]  /*e8c0*/  FMNMX.FTZ R5, R209, R2, !PT ;  /* 0x00000002d1057209 */ /* 0x002fe40007810000 */
[----:B------:R-:W-:Y:S02]  /*e8d0*/  FMNMX.FTZ R2, R133, R3, !PT ;  /* 0x0000000385027209 */ /* 0x000fe40007810000 */
[----:B------:R-:W-:Y:S01]  /*e8e0*/  FMNMX.FTZ R3, R47, R46, !PT ;  /* 0x0000002e2f037209 */ /* 0x000fe20007810000 */
[----:B------:R-:W1:Y:S01]  /*e8f0*/  SHFL.BFLY PT, R7, R5, 0x2, 0x1f ;  /* 0x0c401f0005077f89 */ /* 0x000e6200000e0000 */
[----:B------:R-:W-:Y:S02]  /*e900*/  FMNMX.FTZ R2, R184, R2, !PT ;  /* 0x00000002b8027209 */ /* 0x000fe40007810000 */
[----:B------:R-:W-:Y:S01]  /*e910*/  FMNMX.FTZ R3, R48, R3, !PT ;  /* 0x0000000330037209 */ /* 0x000fe20007810000 */
[----:B---3--:R-:W-:Y:S01]  /*e920*/  FMUL.FTZ R8, R35, c[0x0][0x320] ;  /* 0x0000c80023087a20 */ /* 0x008fe20000410000 */
[----:B------:R-:W-:-:S02]  /*e930*/  FMNMX.FTZ R2, R186, R2, !PT ;  /* 0x00000002ba027209 */ /* 0x000fc40007810000 */
[----:B------:R-:W-:Y:S02]  /*e940*/  FMNMX.FTZ R3, R49, R3, !PT ;  /* 0x0000000331037209 */ /* 0x000fe40007810000 */
[----:B------:R-:W-:Y:S02]  /*e950*/  FMNMX.FTZ R2, R187, R2, !PT ;  /* 0x00000002bb027209 */ /* 0x000fe40007810000 */
[----:B------:R-:W-:Y:S02]  /*e960*/  FMNMX.FTZ R3, R135, R3, !PT ;  /* 0x0000000387037209 */ /* 0x000fe40007810000 */
[----:B------:R-:W-:Y:S02]  /*e970*/  FMNMX.FTZ R2, R185, R2, !PT ;  /* 0x00000002b9027209 */ /* 0x000fe40007810000 */
[----:B------:R-:W-:Y:S02]  /*e980*/  FMNMX.FTZ R3, R144, R3, !PT ;  /* 0x0000000390037209 */ /* 0x000fe40007810000 */
[----:B--2---:R-:W-:-:S02]  /*e990*/  FSEL R15, R11, -INF , P3 ;  /* 0xff8000000b0f7808 */ /* 0x004fc40001800000 */
[----:B------:R-:W-:Y:S01]  /*e9a0*/  FMNMX.FTZ R2, R206, R2, !PT ;  /* 0x00000002ce027209 */ /* 0x000fe20007810000 */
[----:B------:R2:W3:Y:S01]  /*e9b0*/  MUFU.TANH R11, R8 ;  /* 0x00000008000b7308 */ /* 0x0004e20000002400 */
[----:B------:R-:W-:Y:S02]  /*e9c0*/  FMNMX.FTZ R3, R160, R3, !PT ;  /* 0x00000003a0037209 */ /* 0x000fe40007810000 */
[----:B------:R-:W-:Y:S02]  /*e9d0*/  FMNMX.FTZ R2, R15, R2, !PT ;  /* 0x000000020f027209 */ /* 0x000fe40007810000 */
[----:B-1----:R-:W-:Y:S02]  /*e9e0*/  FMNMX.FTZ R9, R5, R7, !PT ;  /* 0x0000000705097209 */ /* 0x002fe40007810000 */
        /* <DEDUP_REMOVED lines=9> */
[----:B--2---:R-:W1:Y:S01]  /*ea80*/  SHFL.BFLY PT, R8, R10, 0x2, 0x1f ;  /* 0x0c401f000a087f89 */ /* 0x004e6200000e0000 */
        /* <DEDUP_REMOVED lines=35> */
[----:B----4-:R-:W-:-:S03]  /*ecc0*/  FMUL.FTZ R3, R2, c[0x0][0x2d0] ;  /* 0x0000b40002037a20 */ /* 0x010fc60000410000 */
[----:B------:R4:W-:Y:S02]  /*ecd0*/  @P0 LDGSTS.E.BYPASS.LTC128B.128 [R233+0x5900], [R8.64+0x80], !P5 ;  /* 0x0590008008e90fae */ /* 0x0009e4000e901d46 */
[----:B------:R-:W-:Y:S02]  /*ece0*/  FSEL R3, R3, RZ, P1 ;  /* 0x000000ff03037208 */ /* 0x000fe40000800000 */
[----:B------:R-:W-:Y:S01]  /*ecf0*/  LDSM.16.MT88.4 R24, [R217+0x100] ;  /* 0x00010000d918783b */ /* 0x000fe20000004200 */
[----:B---3--:R-:W-:Y:S02]  /*ed00*/  FMNMX.FTZ R104, R10, R14, !PT ;  /* 0x0000000e0a687209 */ /* 0x008fe40007810000 */
[----:B-1----:R-:W-:Y:S01]  /*ed10*/  FMNMX.FTZ R4, R5, R13, !PT ;  /* 0x0000000d05047209 */ /* 0x002fe20007810000 */
[--C-:B------:R-:W-:Y:S01]  /*ed20*/  FFMA.FTZ R6, R37, c[0x0][0x2d0], -R3.reuse ;  /* 0x0000b40025067a23 */ /* 0x100fe20000010803 */
[----:B------:R-:W-:Y:S01]  /*ed30*/  LDSM.16.MT88.4 R16, [R218+0x100] ;  /* 0x00010000da10783b */ /* 0x000fe20000004200 */
[--C-:B------:R-:W-:Y:S01]  /*ed40*/  FFMA.FTZ R0, R39, c[0x0][0x2d0], -R3.reuse ;  /* 0x0000b40027007a23 */ /* 0x100fe20000010803 */
[----:B------:R-:W-:Y:S01]  /*ed50*/  FSETP.NEU.FTZ.AND P1, PT, R104, -INF , PT ;  /* 0xff8000006800780b */ /* 0x000fe20003f3d000 */
[----:B------:R1:W-:Y:S01]  /*ed60*/  MUFU.EX2 R243, R6 ;  /* 0x0000000600f37308 */ /* 0x0003e20000000800 */
[--C-:B--2---:R-:W-:Y:S01]  /*ed70*/  FFMA.FTZ R11, R36, c[0x0][0x2d0], -R3.reuse ;  /* 0x0000b400240b7a23 */ /* 0x104fe20000010803 */
        /* <DEDUP_REMOVED lines=73> */
[----:B------:R-:W-:Y:S07]  /*f210*/  LDSM.16.MT88.4 R28, [R218+0x1500] ;  /* 0x00150000da1c783b */ /* 0x000fee0000004200 */
[----:B------:R-:W-:Y:S01]  /*f220*/  HMMA.16816.F32 R152, R8, R34, RZ ;  /* 0x000000220898723c */ /* 0x000fe200000018ff */
[----:B------:R-:W1:Y:S01]  /*f230*/  LDSM.16.MT88.4 R32, [R217+0x2500] ;  /* 0x00250000d920783b */ /* 0x000e620000004200 */
[----:B---3--:R-:W-:-:S06]  /*f240*/  FFMA.FTZ R4, R100, c[0x0][0x2d0], -R3 ;  /* 0x0000b40064047a23 */ /* 0x008fcc0000010803 */
[C---:B------:R-:W-:Y:S01]  /*f250*/  HMMA.16816.F32 R44, R8.reuse, R36, RZ ;  /* 0x00000024082c723c */ /* 0x040fe200000018ff */
[----:B----4-:R-:W-:Y:S01]  /*f260*/  F2FP.PACK_AB R6, R235, R236 ;  /* 0x000000eceb06723e */ /* 0x010fe200000000ff */
[----:B------:R3:W-:Y:S06]  /*f270*/  MUFU.EX2 R224, R4 ;  /* 0x0000000400e07308 */ /* 0x0007ec0000000800 */
[----:B------:R-:W-:Y:S01]  /*f280*/  HMMA.16816.F32 R156, R8, R38, RZ ;  /* 0x00000026089c723c */ /* 0x000fe200000018ff */
[----:B------:R-:W-:Y:S06]  /*f290*/  LDSM.16.MT88.4 R36, [R218+0x2900] ;  /* 0x00290000da24783b */ /* 0x000fec0000004200 */
[----:B------:R-:W-:-:S02]  /*f2a0*/  FFMA.FTZ R8, R134, c[0x0][0x2d0], -R0 ;  /* 0x0000b40086087a23 */ /* 0x000fc40000010800 */
[----:B------:R-:W-:Y:S02]  /*f2b0*/  FADD.FTZ R9, R229, R228 ;  /* 0x000000e4e5097221 */ /* 0x000fe40000010000 */
[----:B------:R4:W-:Y:S01]  /*f2c0*/  MUFU.EX2 R204, R8 ;  /* 0x0000000800cc7308 */ /* 0x0009e20000000800 */
[----:B---3--:R-:W-:Y:S02]  /*f2d0*/  FFMA.FTZ R4, R101, c[0x0][0x2d0], -R3 ;  /* 0x0000b40065047a23 */ /* 0x008fe40000010803 */
[----:B------:R-:W-:-:S05]  /*f2e0*/  FADD.FTZ R11, R231, R9 ;  /* 0x00000009e70b7221 */ /* 0x000fca0000010000 */
[----:B------:R3:W1:Y:S01]  /*f2f0*/  MUFU.EX2 R227, R4 ;  /* 0x0000000400e37308 */ /* 0x0006620000000800 */
[----:B----4-:R-:W-:-:S07]  /*f300*/  FFMA.FTZ R8, R133, c[0x0][0x2d0], -R0 ;  /* 0x0000b40085087a23 */ /* 0x010fce0000010800 */
[----:B------:R4:W-:Y:S01]  /*f310*/  MUFU.EX2 R202, R8 ;  /* 0x0000000800ca7308 */ /* 0x0009e20000000800 */
[----:B---3--:R-:W-:Y:S01]  /*f320*/  FFMA.FTZ R4, R105, c[0x0][0x2d0], -R3 ;  /* 0x0000b40069047a23 */ /* 0x008fe20000010803 */
[----:B-1----:R-:W-:-:S06]  /*f330*/  F2FP.PACK_AB R5, R227, R224 ;  /* 0x000000e0e305723e */ /* 0x002fcc00000000ff */
[----:B------:R1:W-:Y:S01]  /*f340*/  MUFU.EX2 R226, R4 ;  /* 0x0000000400e27308 */ /* 0x0003e20000000800 */
[----:B----4-:R-:W-:-:S07]  /*f350*/  FFMA.FTZ R8, R135, c[0x0][0x2d0], -R13 ;  /* 0x0000b40087087a23 */ /* 0x010fce000001080d */
[----:B------:R3:W-:Y:S01]  /*f360*/  MUFU.EX2 R198, R8 ;  /* 0x0000000800c67308 */ /* 0x0007e20000000800 */
[----:B-1----:R-:W-:-:S07]  /*f370*/  FFMA.FTZ R4, R106, c[0x0][0x2d0], -R3 ;  /* 0x0000b4006a047a23 */ /* 0x002fce0000010803 */
[----:B------:R1:W4:Y:S01]  /*f380*/  MUFU.EX2 R225, R4 ;  /* 0x0000000400e17308 */ /* 0x0003220000000800 */
[----:B---3--:R-:W-:-:S07]  /*f390*/  FFMA.FTZ R8, R144, c[0x0][0x2d0], -R13 ;  /* 0x0000b40090087a23 */ /* 0x008fce000001080d */
[----:B------:R3:W-:Y:S01]  /*f3a0*/  MUFU.EX2 R199, R8 ;  /* 0x0000000800c77308 */ /* 0x0007e20000000800 */
[----:B-1----:R-:W-:Y:S01]  /*f3b0*/  FFMA.FTZ R4, R107, c[0x0][0x2d0], -R0 ;  /* 0x0000b4006b047a23 */ /* 0x002fe20000010800 */
[----:B----4-:R-:W-:-:S06]  /*f3c0*/  F2FP.PACK_AB R7, R225, R226 ;  /* 0x000000e2e107723e */ /* 0x010fcc00000000ff */
[----:B------:R1:W-:Y:S01]  /*f3d0*/  MUFU.EX2 R208, R4 ;  /* 0x0000000400d07308 */ /* 0x0003e20000000800 */
[----:B---3--:R-:W-:-:S07]  /*f3e0*/  FFMA.FTZ R8, R160, c[0x0][0x2d0], -R13 ;  /* 0x0000b400a0087a23 */ /* 0x008fce000001080d */
[----:B------:R3:W-:Y:S01]  /*f3f0*/  MUFU.EX2 R197, R8 ;  /* 0x0000000800c57308 */ /* 0x0007e20000000800 */
[----:B-1----:R-:W-:-:S07]  /*f400*/  FFMA.FTZ R4, R132, c[0x0][0x2d0], -R0 ;  /* 0x0000b40084047a23 */ /* 0x002fce0000010800 */
[----:B------:R1:W4:Y:S01]  /*f410*/  MUFU.EX2 R207, R4 ;  /* 0x0000000400cf7308 */ /* 0x0003220000000800 */
[----:B---3--:R-:W-:-:S07]  /*f420*/  FFMA.FTZ R8, R161, c[0x0][0x2d0], -R13 ;  /* 0x0000b400a1087a23 */ /* 0x008fce000001080d */
[----:B------:R3:W3:Y:S01]  /*f430*/  MUFU.EX2 R196, R8 ;  /* 0x0000000800c47308 */ /* 0x0006e20000000800 */
[----:B-1----:R-:W-:-:S07]  /*f440*/  F2FP.PACK_AB R4, R237, R230 ;  /* 0x000000e6ed04723e */ /* 0x002fce00000000ff */
[----:B--2---:R-:W-:Y:S01]  /*f450*/  HMMA.16816.F32 R168, R4, R24, R120 ;  /* 0x0000001804a8723c */ /* 0x004fe20000001878 */
[----:B---3--:R-:W-:-:S07]  /*f460*/  FFMA.FTZ R8, R173, c[0x0][0x2d0], -R12 ;  /* 0x0000b400ad087a23 */ /* 0x008fce000001080c */
[C---:B------:R-:W-:Y:S01]  /*f470*/  HMMA.16816.F32 R164, R4.reuse, R20, R116 ;  /* 0x0000001404a4723c */ /* 0x040fe20000001874 */
        /* <DEDUP_REMOVED lines=16> */
[----:B-1----:R-:W-:-:S07]  /*f580*/  FFMA.FTZ R8, R175, c[0x0][0x2d0], -R3 ;  /* 0x0000b400af087a23 */ /* 0x002fce0000010803 */
[----:B------:R-:W-:Y:S01]  /*f590*/  HMMA.16816.F32 R84, R4, R42, R64 ;  /* 0x0000002a0454723c */ /* 0x000fe20000001840 */
[----:B------:R1:W-:Y:S06]  /*f5a0*/  MUFU.EX2 R178, R8 ;  /* 0x0000000800b27308 */ /* 0x0003ec0000000800 */
[----:B----4-:R-:W-:Y:S02]  /*f5b0*/  F2FP.PACK_AB R4, R207, R208 ;  /* 0x000000d0cf04723e */ /* 0x010fe400000000ff */
[----:B------:R-:W-:Y:S02]  /*f5c0*/  F2FP.PACK_AB R6, R202, R204 ;  /* 0x000000ccca06723e */ /* 0x000fe400000000ff */
[----:B------:R-:W-:-:S02]  /*f5d0*/  F2FP.PACK_AB R5, R199, R198 ;  /* 0x000000c6c705723e */ /* 0x000fc400000000ff */
[----:B------:R-:W-:Y:S01]  /*f5e0*/  F2FP.PACK_AB R7, R196, R197 ;  /* 0x000000c5c407723e */ /* 0x000fe200000000ff */
[----:B-1----:R-:W-:-:S06]  /*f5f0*/  FFMA.FTZ R8, R174, c[0x0][0x2d0], -R3 ;  /* 0x0000b400ae087a23 */ /* 0x002fcc0000010803 */
[C---:B------:R-:W-:Y:S01]  /*f600*/  HMMA.16816.F32 R80, R4.reuse, R24, R68 ;  /* 0x000000180450723c */ /* 0x040fe20000001844 */
[----:B------:R1:W4:Y:S07]  /*f610*/  MUFU.EX2 R177, R8 ;  /* 0x0000000800b17308 */ /* 0x00032e0000000800 */
        /* <DEDUP_REMOVED lines=8> */
[----:B------:R1:W1:Y:S07]  /*f6a0*/  MUFU.EX2 R176, R8 ;  /* 0x0000000800b07308 */ /* 0x00026e0000000800 */
        /* <DEDUP_REMOVED lines=19> */
[----:B------:R-:W-:-:S02]  /*f7e0*/  F2FP.PACK_AB R6, R192, R193 ;  /* 0x000000c1c006723e */ /* 0x000fc400000000ff */
[----:B----4-:R-:W-:Y:S01]  /*f7f0*/  F2FP.PACK_AB R5, R177, R178 ;  /* 0x000000b2b105723e */ /* 0x010fe200000000ff */
[----:B------:R2:W-:Y:S01]  /*f800*/  MUFU.EX2 R172, R8 ;  /* 0x0000000800ac7308 */ /* 0x0005e20000000800 */
[----:B------:R-:W-:-:S07]  /*f810*/  F2FP.PACK_AB R7, R176, R175 ;  /* 0x000000afb007723e */ /* 0x000fce00000000ff */
        /* <DEDUP_REMOVED lines=60> */
[----:B------:R4:W2:Y:S01]  /*fbe0*/  MUFU.EX2 R21, R3 ;  /* 0x0000000300157308 */ /* 0x0008a20000000800 */
[----:B-1----:R-:W-:-:S04]  /*fbf0*/  FADD.FTZ R8, R249, R247 ;  /* 0x000000f7f9087221 */ /* 0x002fc80000010000 */
[----:B------:R-:W-:Y:S02]  /*fc00*/  FADD.FTZ R10, R246, R8 ;  /* 0x00000008f60a7221 */ /* 0x000fe40000010000 */
[----:B----4-:R-:W-:Y:S01]  /*fc10*/  FFMA.FTZ R3, R206, c[0x0][0x2d0], -R0 ;  /* 0x0000b400ce037a23 */ /* 0x010fe20000010800 */
[----:B--2---:R-:W-:-:S03]  /*fc20*/  F2FP.PACK_AB R95, R21, R20 ;  /* 0x00000014155f723e */ /* 0x004fc600000000ff */
[----:B------:R1:W-:Y:S04]  /*fc30*/  MUFU.EX2 R19, R3 ;  /* 0x0000000300137308 */ /* 0x0003e80000000800 */
[C---:B------:R-:W-:Y:S08]  /*fc40*/  HMMA.16816.F32 R144, R92.reuse, R152, R148 ;  /* 0x000000985c90723c */ /* 0x040ff00000001894 */
[----:B------:R-:W-:Y:S01]  /*fc50*/  HMMA.16816.F32 R148, R92, R154, R96 ;  /* 0x0000009a5c94723c */ /* 0x000fe20000001860 */
[----:B-1----:R-:W-:-:S04]  /*fc60*/  FFMA.FTZ R3, R15, c[0x0][0x2d0], -R0 ;  /* 0x0000b4000f037a23 */ /* 0x002fc80000010800 */
[----:B------:R1:W2:Y:S03]  /*fc70*/  MUFU.EX2 R18, R3 ;  /* 0x0000000300127308 */ /* 0x0002a60000000800 */
[C---:B------:R-:W-:Y:S08]  /*fc80*/  HMMA.16816.F32 R76, R92.reuse, R82, R88 ;  /* 0x000000525c4c723c */ /* 0x040ff00000001858 */
[----:B---3--:R-:W-:Y:S01]  /*fc90*/  HMMA.16816.F32 R88, R92, R4, R188 ;  /* 0x000000045c58723c */ /* 0x008fe200000018bc */
[--C-:B-1----:R-:W-:Y:S01]  /*fca0*/  FFMA.FTZ R3, R215, c[0x0][0x2d0], -R0.reuse ;  /* 0x0000b400d7037a23 */ /* 0x102fe20000010800 */
[----:B--2---:R-:W-:Y:S01]  /*fcb0*/  F2FP.PACK_AB R96, R18, R19 ;  /* 0x000000131260723e */ /* 0x004fe200000000ff */
        /* <DEDUP_REMOVED lines=117> */
[C---:B----4-:R-:W-:Y:S02]  /*10410*/  IADD3 RZ, P3, R210.reuse, 0x20, RZ ;  /* 0x00000020d2ff7810 */ /* 0x050fe40007f7e0ff */
[----:B------:R-:W-:Y:S01]  /*10420*/  IADD3 RZ, P2, R210, 0x40, RZ ;  /* 0x00000040d2ff7810 */ /* 0x000fe20007f5e0ff */
[----:B------:R1:W-:Y:S02]  /*10430*/  STL [R1+0x24], R2 ;  /* 0x0000240201007387 */ /* 0x0003e40000100800 */
[----:B-----5:R-:W-:-:S02]  /*10440*/  IMAD.X R4, RZ, RZ, R31, P3 ;  /* 0x000000ffff047224 */ /* 0x020fc400018e061f */
[----:B------:R2:W-:Y:S04]  /*10450*/  STL [R1+0x1c], R0 ;  /* 0x00001c0001007387 */ /* 0x0005e80000100800 */
[----:B------:R3:W-:Y:S01]  /*10460*/  STL [R1+0x2c], R4 ;  /* 0x00002c0401007387 */ /* 0x0007e20000100800 */
[----:B-1----:R-:W-:Y:S02]  /*10470*/  IMAD.X R2, RZ, RZ, R31, P2 ;  /* 0x000000ffff027224 */ /* 0x002fe400010e061f */
[----:B--2---:R-:W-:-:S03]  /*10480*/  IMAD.X R0, RZ, RZ, R29, P1 ;  /* 0x000000ffff007224 */ /* 0x004fc600008e061d */
[----:B------:R1:W-:Y:S01]  /*10490*/  STL [R1+0x28], R2 ;  /* 0x0000280201007387 */ /* 0x0003e20000100800 */
[----:B---3--:R-:W-:-:S03]  /*104a0*/  IMAD.X R4, RZ, RZ, R29, P0 ;  /* 0x000000ffff047224 */ /* 0x008fc600000e061d */
[----:B------:R2:W-:Y:S04]  /*104b0*/  STL [R1+0x20], R0 ;  /* 0x0000200001007387 */ /* 0x0005e80000100800 */
[----:B------:R3:W-:Y:S01]  /*104c0*/  STL [R1+0x18], R4 ;  /* 0x0000180401007387 */ /* 0x0007e20000100800 */
[C---:B-1----:R-:W-:Y:S02]  /*104d0*/  IADD3 R2, R210.reuse, 0x40, RZ ;  /* 0x00000040d2027810 */ /* 0x042fe40007ffe0ff */
[----:B--2---:R-:W-:-:S05]  /*104e0*/  IADD3 R0, R210, 0x20, RZ ;  /* 0x00000020d2007810 */ /* 0x004fca0007ffe0ff */
[----:B------:R3:W-:Y:S04]  /*104f0*/  STL [R1+0x10], R0 ;  /* 0x0000100001007387 */ /* 0x0007e80000100800 */
[----:B------:R3:W-:Y:S02]  /*10500*/  STL [R1+0x14], R2 ;  /* 0x0000140201007387 */ /* 0x0007e40000100800 */
.L_x_133:
[----:B--2---:R-:W2:Y:S01]  /*10510*/  LDL.64 R196, [R1+0x40] ;  /* 0x0000400001c47983 */ /* 0x004ea20000100a00 */
[----:B------:R-:W-:Y:S04]  /*10520*/  DEPBAR.LE SB0, 0x0 ;  /* 0x000080000000791a */ /* 0x000fe80000000000 */
[----:B---3--:R-:W-:Y:S01]  /*10530*/  SHF.R.S32.HI R0, RZ, 0x1f, R234 ;  /* 0x0000001fff007819 */ /* 0x008fe200000114ea */
[----:B------:R-:W3:Y:S01]  /*10540*/  LDL R101, [R1+0x10] ;  /* 0x0000100001657983 */ /* 0x000ee20000100800 */
[----:B------:R-:W-:Y:S01]  /*10550*/  IMAD.WIDE.U32 R44, R234, c[0x0][0x208], RZ ;  /* 0x00008200ea2c7a25 */ /* 0x000fe200078e00ff */
[----:B------:R-:W-:Y:S02]  /*10560*/  MOV R54, c[0x0][0x208] ;  /* 0x0000820000367a02 */ /* 0x000fe40000000f00 */
[----:B------:R-:W4:Y:S01]  /*10570*/  LDL R56, [R1+0x2c] ;  /* 0x00002c0001387983 */ /* 0x000f220000100800 */
[----:B------:R-:W-:Y:S01]  /*10580*/  IMAD R0, R0, c[0x0][0x208], RZ ;  /* 0x0000820000007a24 */ /* 0x000fe200078e02ff */
[----:B------:R-:W-:Y:S02]  /*10590*/  SHF.L.U32 R52, R44, 0x6, RZ ;  /* 0x000000062c347819 */ /* 0x000fe400000006ff */
[----:B------:R-:W5:Y:S01]  /*105a0*/  LDL.64 R58, [R1+0x48] ;  /* 0x00004800013a7983 */ /* 0x000f620000100a00 */
[----:B------:R-:W-:Y:S01]  /*105b0*/  IMAD R0, R234, c[0x0][0x20c], R0 ;  /* 0x00008300ea007a24 */ /* 0x000fe200078e0200 */
[----:B------:R-:W-:Y:S04]  /*105c0*/  MOV R55, c[0x0][0x20c] ;  /* 0x0000830000377a02 */ /* 0x000fe80000000f00 */
[----:B------:R-:W5:Y:S01]  /*105d0*/  LDL R57, [R1+0x14] ;  /* 0x0000140001397983 */ /* 0x000f620000100800 */
[----:B------:R-:W-:Y:S03]  /*105e0*/  IADD3 R0, R45, R0, RZ ;  /* 0x000000002d007210 */ /* 0x000fe60007ffe0ff */
[----:B------:R-:W5:Y:S01]  /*105f0*/  LDL R194, [R1+0x28] ;  /* 0x0000280001c27983 */ /* 0x000f620000100800 */
[----:B------:R-:W-:Y:S03]  /*10600*/  SHF.L.U64.HI R0, R44, 0x6, R0 ;  /* 0x000000062c007819 */ /* 0x000fe60000010200 */
        /* <DEDUP_REMOVED lines=17> */
[-C--:B------:R-:W-:Y:S08]  /*10720*/  HMMA.16816.F32 R20, R64, R32.reuse, RZ ;  /* 0x000000204014723c */ /* 0x080ff000000018ff */
[C---:B------:R-:W-:Y:S08]  /*10730*/  HMMA.16816.F32 R24, R60.reuse, R32, RZ ;  /* 0x000000203c18723c */ /* 0x040ff000000018ff */
[-C--:B------:R-:W-:Y:S08]  /*10740*/  HMMA.16816.F32 R28, R60, R34.reuse, RZ ;  /* 0x000000223c1c723c */ /* 0x080ff000000018ff */
[C---:B------:R-:W-:Y:S08]  /*10750*/  HMMA.16816.F32 R32, R64.reuse, R34, RZ ;  /* 0x000000224020723c */ /* 0x040ff000000018ff */
[-C--:B------:R-:W-:Y:S08]  /*10760*/  HMMA.16816.F32 R36, R64, R48.reuse, RZ ;  /* 0x000000304024723c */ /* 0x080ff000000018ff */
[C---:B------:R-:W-:Y:S08]  /*10770*/  HMMA.16816.F32 R40, R60.reuse, R48, RZ ;  /* 0x000000303c28723c */ /* 0x040ff000000018ff */
[-C--:B------:R-:W-:Y:S01]  /*10780*/  HMMA.16816.F32 R44, R60, R50.reuse, RZ ;  /* 0x000000323c2c723c */ /* 0x080fe200000018ff */
[----:B--2---:R-:W-:Y:S04]  /*10790*/  IADD3 R2, P3, R52, R196, RZ ;  /* 0x000000c434027210 */ /* 0x004fe80007f7e0ff */
[----:B------:R-:W-:Y:S02]  /*107a0*/  LEA R208, P2, R2, c[0x0][0x1f8], 0x1 ;  /* 0x00007e0002d07a11 */ /* 0x000fe400078408ff */
[----:B---3--:R-:W-:Y:S05]  /*107b0*/  IADD3 R48, P1, R52, R101, RZ ;  /* 0x0000006534307210 */ /* 0x008fea0007f3e0ff */
[----:B------:R-:W-:Y:S02]  /*107c0*/  LEA R206, P0, R48, c[0x0][0x1f8], 0x1 ;  /* 0x00007e0030ce7a11 */ /* 0x000fe400078008ff */
[C---:B----4-:R-:W-:Y:S02]  /*107d0*/  IADD3.X R53, R0.reuse, R56, RZ, P1, !PT ;  /* 0x0000003800357210 */ /* 0x050fe40000ffe4ff */
[----:B-----5:R-:W-:Y:S02]  /*107e0*/  IADD3.X R49, R0, R59, RZ, P3, !PT ;  /* 0x0000003b00317210 */ /* 0x020fe40001ffe4ff */
        /* <DEDUP_REMOVED lines=9> */
[C---:B------:R-:W-:Y:S01]  /*10880*/  IADD3.X R192, R101.reuse, R56, RZ, P4, !PT ;  /* 0x0000003865c07210 */ /* 0x040fe200027fe4ff */
[----:B------:R-:W-:Y:S01]  /*10890*/  LDSM.16.M88.4 R196, [R230] ;  /* 0x00000000e6c4783b */ /* 0x000fe20000000200 */
[----:B------:R-:W-:Y:S02]  /*108a0*/  IADD3 R2, P3, R2, R57, RZ ;  /* 0x0000003902027210 */ /* 0x000fe40007f7e0ff */
[C---:B------:R-:W-:Y:S02]  /*108b0*/  IADD3.X R107, R101.reuse, R59, RZ, P0, !PT ;  /* 0x0000003b656b7210 */ /* 0x040fe400007fe4ff */
[C---:B------:R-:W-:Y:S02]  /*108c0*/  HMMA.16816.F32 R56, R60.reuse, R172, RZ ;  /* 0x000000ac3c38723c */ /* 0x040fe400000018ff */
[-C--:B------:R-:W-:Y:S02]  /*108d0*/  IADD3.X R0, R0, R194.reuse, RZ, P2, !PT ;  /* 0x000000c200007210 */ /* 0x080fe400017fe4ff */
[----:B------:R-:W-:Y:S02]  /*108e0*/  LEA R200, P5, R102, c[0x0][0x1f8], 0x1 ;  /* 0x00007e0066c87a11 */ /* 0x000fe400078a08ff */
[----:B------:R-:W-:Y:S02]  /*108f0*/  IADD3.X R101, R101, R194, RZ, P3, !PT ;  /* 0x000000c265657210 */ /* 0x000fe40001ffe4ff */
[-C--:B------:R-:W-:Y:S01]  /*10900*/  HMMA.16816.F32 R60, R60, R174.reuse, RZ ;  /* 0x000000ae3c3c723c */ /* 0x080fe200000018ff */
[----:B------:R-:W-:Y:S02]  /*10910*/  LEA R202, P1, R104, c[0x0][0x1f8], 0x1 ;  /* 0x00007e0068ca7a11 */ /* 0x000fe400078208ff */
[----:B------:R-:W-:Y:S02]  /*10920*/  ISETP.NE.AND P4, PT, R251, RZ, PT ;  /* 0x000000fffb00720c */ /* 0x000fe40003f85270 */
[----:B------:R-:W-:Y:S02]  /*10930*/  LEA.HI.X R201, R102, c[0x0][0x1fc], R0, 0x1, P5 ;  /* 0x00007f0066c97a11 */ /* 0x000fe400028f0c00 */
[----:B------:R-:W-:Y:S01]  /*10940*/  ISETP.NE.AND P5, PT, R193, RZ, PT ;  /* 0x000000ffc100720c */ /* 0x000fe20003fa5270 */
[----:B------:R-:W-:Y:S04]  /*10950*/  HMMA.16816.F32 R64, R64, R174, RZ ;  /* 0x000000ae4040723c */ /* 0x000fe800000018ff */
[----:B------:R-:W-:Y:S02]  /*10960*/  LEA.HI.X R203, R104, c[0x0][0x1fc], R192, 0x1, P1 ;  /* 0x00007f0068cb7a11 */ /* 0x000fe400008f0cc0 */
[----:B------:R-:W2:Y:S01]  /*10970*/  LDSM.16.M88.4 R192, [R231] ;  /* 0x00000000e7c0783b */ /* 0x000ea20000000200 */
[C---:B------:R-:W-:Y:S01]  /*10980*/  LEA R204, P2, R103.reuse, c[0x0][0x1f8], 0x1 ;  /* 0x00007e0067cc7a11 */ /* 0x040fe200078408ff */
[-C--:B-1----:R-:W-:Y:S05]  /*10990*/  HMMA.16816.F32 R4, R176, R180.reuse, R4 ;  /* 0x000000b4b004723c */ /* 0x082fea0000001804 */
[----:B------:R-:W-:Y:S01]  /*109a0*/  LEA.HI.X R205, R103, c[0x0][0x1fc], R107, 0x1, P2 ;  /* 0x00007f0067cd7a11 */ /* 0x000fe200010f0c6b */
[----:B------:R-:W-:Y:S01]  /*109b0*/  @!PT LDS RZ, [RZ] ;  /* 0x00000000fffff984 */ /* 0x000fe20000000800 */
[----:B------:R-:W-:Y:S01]  /*109c0*/  @!PT LDS RZ, [RZ] ;  /* 0x00000000fffff984 */ /* 0x000fe20000000800 */
[----:B------:R-:W-:Y:S01]  /*109d0*/  @!PT LDS RZ, [RZ] ;  /* 0x00000000fffff984 */ /* 0x000fe20000000800 */
[----:B------:R1:W-:Y:S01]  /*109e0*/  LDGSTS.E.BYPASS.LTC128B.128 [R233+0x100], [R208.64], !P4 ;  /* 0x00100000d0e97fae */ /* 0x0003e2000e101d46 */
[C---:B------:R-:W-:Y:S01]  /*109f0*/  LEA R172, P0, R2.reuse, c[0x0][0x1f8], 0x1 ;  /* 0x00007e0002ac7a11 */ /* 0x040fe200078008ff */
[C---:B------:R-:W-:Y:S04]  /*10a00*/  HMMA.16816.F32 R8, R184.reuse, R180, R8 ;  /* 0x000000b4b808723c */ /* 0x040fe80000001808 */
[----:B------:R-:W-:Y:S02]  /*10a10*/  LEA.HI.X R173, R2, c[0x0][0x1fc], R101, 0x1, P0 ;  /* 0x00007f0002ad7a11 */ /* 0x000fe400000f0c65 */
[----:B------:R3:W-:Y:S01]  /*10a20*/  LDGSTS.E.BYPASS.LTC128B.128 [R233+0x1100], [R206.64], !P6 ;  /* 0x01100000cee97fae */ /* 0x0007e2000f101d46 */
[C---:B------:R-:W-:Y:S01]  /*10a30*/  ISETP.GT.AND P0, PT, R234.reuse, RZ, PT ;  /* 0x000000ffea00720c */ /* 0x040fe20003f04270 */
[-C--:B------:R-:W-:Y:S04]  /*10a40*/  HMMA.16816.F32 R12, R184, R182.reuse, R12 ;  /* 0x000000b6b80c723c */ /* 0x080fe8000000180c */
[----:B------:R-:W-:Y:S02]  /*10a50*/  IADD3 R234, R234, -0x1, RZ ;  /* 0xffffffffeaea7810 */ /* 0x000fe40007ffe0ff */
[----:B------:R4:W-:Y:S02]  /*10a60*/  LDGSTS.E.BYPASS.LTC128B.128 [R233+0x2100], [R200.64], !P5 ;  /* 0x02100000c8e97fae */ /* 0x0009e4000e901d46 */
[C---:B------:R-:W-:Y:S06]  /*10a70*/  HMMA.16816.F32 R16, R176.reuse, R182, R16 ;  /* 0x000000b6b010723c */ /* 0x040fec0000001810 */
[----:B------:R3:W-:Y:S02]  /*10a80*/  LDGSTS.E.BYPASS.LTC128B.128 [R233+0x900], [R204.64], !P4 ;  /* 0x00900000cce97fae */ /* 0x0007e4000e101d46 */
[-C--:B------:R-:W-:Y:S06]  /*10a90*/  HMMA.16816.F32 R20, R176, R188.reuse, R20 ;  /* 0x000000bcb014723c */ /* 0x080fec0000001814 */
[----:B------:R4:W-:Y:S02]  /*10aa0*/  LDGSTS.E.BYPASS.LTC128B.128 [R233+0x1900], [R202.64], !P6 ;  /* 0x01900000cae97fae */ /* 0x0009e4000f101d46 */
[C---:B------:R-:W-:Y:S06]  /*10ab0*/  HMMA.16816.F32 R24, R184.reuse, R188, R24 ;  /* 0x000000bcb818723c */ /* 0x040fec0000001818 */
[----:B------:R5:W-:Y:S02]  /*10ac0*/  LDGSTS.E.BYPASS.LTC128B.128 [R233+0x2900], [R172.64], !P5 ;  /* 0x02900000ace97fae */ /* 0x000be4000e901d46 */
[-C--:B------:R-:W-:Y:S06]  /*10ad0*/  HMMA.16816.F32 R28, R184, R190.reuse, R28 ;  /* 0x000000beb81c723c */ /* 0x080fec000000181c */
[----:B------:R-:W-:Y:S02]  /*10ae0*/  LDSM.16.M88.4 R180, [R216+0x4500] ;  /* 0x00450000d8b4783b */ /* 0x000fe40000000200 */
[C---:B------:R-:W-:Y:S06]  /*10af0*/  HMMA.16816.F32 R32, R176.reuse, R190, R32 ;  /* 0x000000beb020723c */ /* 0x040fec0000001820 */
[----:B------:R-:W0:Y:S02]  /*10b00*/  LDGDEPBAR ;  /* 0x00000000000079af */ /* 0x000e240000000000 */
[-C--:B--2---:R-:W-:Y:S06]  /*10b10*/  HMMA.16816.F32 R36, R176, R192.reuse, R36 ;  /* 0x000000c0b024723c */ /* 0x084fec0000001824 */
[----:B----4-:R-:W-:Y:S02]  /*10b20*/  LDSM.16.M88.4 R200, [R216+0x4100] ;  /* 0x00410000d8c8783b */ /* 0x010fe40000000200 */
[C---:B------:R-:W-:Y:S06]  /*10b30*/  HMMA.16816.F32 R40, R184.reuse, R192, R40 ;  /* 0x000000c0b828723c */ /* 0x040fec0000001828 */
[----:B-----5:R-:W2:Y:S02]  /*10b40*/  LDSM.16.M88.4 R172, [R219+0x8100] ;  /* 0x00810000dbac783b */ /* 0x020ea40000000200 */
[-C--:B------:R-:W-:Y:S06]  /*10b50*/  HMMA.16816.F32 R44, R184, R194.reuse, R44 ;  /* 0x000000c2b82c723c */ /* 0x080fec000000182c */
[----:B---3--:R-:W3:Y:S02]  /*10b60*/  LDSM.16.M88.4 R204, [R219+0x9100] ;  /* 0x00910000dbcc783b */ /* 0x008ee40000000200 */
[C---:B------:R-:W-:Y:S06]  /*10b70*/  HMMA.16816.F32 R48, R176.reuse, R194, R48 ;  /* 0x000000c2b030723c */ /* 0x040fec0000001830 */
[----:B------:R-:W-:Y:S02]  /*10b80*/  LDSM.16.M88.4 R188, [R220+0x8100] ;  /* 0x00810000dcbc783b */ /* 0x000fe40000000200 */
[-C--:B------:R-:W-:Y:S06]  /*10b90*/  HMMA.16816.F32 R52, R176, R196.reuse, R52 ;  /* 0x000000c4b034723c */ /* 0x080fec0000001834 */
[----:B------:R-:W-:Y:S02]  /*10ba0*/  LDSM.16.M88.4 R192, [R229] ;  /* 0x00000000e5c0783b */ /* 0x000fe40000000200 */
[C---:B------:R-:W-:Y:S06]  /*10bb0*/  HMMA.16816.F32 R56, R184.reuse, R196, R56 ;  /* 0x000000c4b838723c */ /* 0x040fec0000001838 */
[----:B-1----:R-:W-:Y:S02]  /*10bc0*/  LDSM.16.M88.4 R208, [R228] ;  /* 0x00000000e4d0783b */ /* 0x002fe40000000200 */
[-C--:B------:R-:W-:Y:S06]  /*10bd0*/  HMMA.16816.F32 R60, R184, R198.reuse, R60 ;  /* 0x000000c6b83c723c */ /* 0x080fec000000183c */
[----:B------:R-:W-:Y:S02]  /*10be0*/  LDSM.16.M88.4 R184, [R216+0x4d00] ;  /* 0x004d0000d8b8783b */ /* 0x000fe40000000200 */
[----:B------:R-:W-:Y:S06]  /*10bf0*/  HMMA.16816.F32 R64, R176, R198, R64 ;  /* 0x000000c6b040723c */ /* 0x000fec0000001840 */
[----:B------:R-:W1:Y:S02]  /*10c00*/  LDSM.16.M88.4 R176, [R216+0x4900] ;  /* 0x00490000d8b0783b */ /* 0x000e640000000200 */
[-C--:B--2---:R-:W-:Y:S06]  /*10c10*/  HMMA.16816.F32 R4, R172, R200.reuse, R4 ;  /* 0x000000c8ac04723c */ /* 0x084fec0000001804 */
[----:B------:R-:W2:Y:S02]  /*10c20*/  LDSM.16.M88.4 R196, [R220+0x9100] ;  /* 0x00910000dcc4783b */ /* 0x000ea40000000200 */
[C---:B---3--:R-:W-:Y:S06]  /*10c30*/  HMMA.16816.F32 R8, R204.reuse, R200, R8 ;  /* 0x000000c8cc08723c */ /* 0x048fec0000001808 */
[----:B------:R-:W-:Y:S02]  /*10c40*/  LDSM.16.M88.4 R212, [R225] ;  /* 0x00000000e1d4783b */ /* 0x000fe40000000200 */
[-C--:B------:R-:W-:Y:S08]  /*10c50*/  HMMA.16816.F32 R12, R204, R202.reuse, R12 ;  /* 0x000000cacc0c723c */ /* 0x080ff0000000180c */
[C---:B------:R-:W-:Y:S01]  /*10c60*/  HMMA.16816.F32 R16, R172.reuse, R202, R16 ;  /* 0x000000caac10723c */ /* 0x040fe20000001810 */
[----:B------:R-:W3:Y:S07]  /*10c70*/  LDSM.16.M88.4 R200, [R227] ;  /* 0x00000000e3c8783b */ /* 0x000eee0000000200 */
[-C--:B------:R-:W-:Y:S08]  /*10c80*/  HMMA.16816.F32 R20, R172, R180.reuse, R20 ;  /* 0x000000b4ac14723c */ /* 0x080ff00000001814 */
[C---:B------:R-:W-:Y:S08]  /*10c90*/  HMMA.16816.F32 R24, R204.reuse, R180, R24 ;  /* 0x000000b4cc18723c */ /* 0x040ff00000001818 */
[-C--:B------:R-:W-:Y:S08]  /*10ca0*/  HMMA.16816.F32 R28, R204, R182.reuse, R28 ;  /* 0x000000b6cc1c723c */ /* 0x080ff0000000181c */
[C---:B------:R-:W-:Y:S01]  /*10cb0*/  HMMA.16816.F32 R32, R172.reuse, R182, R32 ;  /* 0x000000b6ac20723c */ /* 0x040fe20000001820 */
[----:B------:R-:W4:Y:S07]  /*10cc0*/  LDSM.16.M88.4 R180, [R226] ;  /* 0x00000000e2b4783b */ /* 0x000f2e0000000200 */
[-C--:B-1----:R-:W-:Y:S08]  /*10cd0*/  HMMA.16816.F32 R36, R172, R176.reuse, R36 ;  /* 0x000000b0ac24723c */ /* 0x082ff00000001824 */
        /* <DEDUP_REMOVED lines=9> */
[----:B------:R-:W1:Y:S07]  /*10d70*/  LDSM.16.M88.4 R172, [R219+0xa100] ;  /* 0x00a10000dbac783b */ /* 0x000e6e0000000200 */
        /* <DEDUP_REMOVED lines=11> */
[-C--:B---3--:R-:W-:Y:S08]  /*10e30*/  HMMA.16816.F32 R36, R188, R200.reuse, R36 ;  /* 0x000000c8bc24723c */ /* 0x088ff00000001824 */
[C---:B------:R-:W-:Y:S08]  /*10e40*/  HMMA.16816.F32 R40, R196.reuse, R200, R40 ;  /* 0x000000c8c428723c */ /* 0x040ff00000001828 */
[-C--:B------:R-:W-:Y:S08]  /*10e50*/  HMMA.16816.F32 R44, R196, R202.reuse, R44 ;  /* 0x000000cac42c723c */ /* 0x080ff0000000182c */
[C---:B------:R-:W-:Y:S01]  /*10e60*/  HMMA.16816.F32 R48, R188.reuse, R202, R48 ;  /* 0x000000cabc30723c */ /* 0x040fe20000001830 */
[----:B------:R-:W3:Y:S07]  /*10e70*/  LDSM.16.M88.4 R200, [R216+0x5900] ;  /* 0x00590000d8c8783b */ /* 0x000eee0000000200 */
[-C--:B----4-:R-:W-:Y:S08]  /*10e80*/  HMMA.16816.F32 R52, R188, R180.reuse, R52 ;  /* 0x000000b4bc34723c */ /* 0x090ff00000001834 */
[C---:B------:R-:W-:Y:S08]  /*10e90*/  HMMA.16816.F32 R56, R196.reuse, R180, R56 ;  /* 0x000000b4c438723c */ /* 0x040ff00000001838 */
[-C--:B------:R-:W-:Y:S08]  /*10ea0*/  HMMA.16816.F32 R60, R196, R182.reuse, R60 ;  /* 0x000000b6c43c723c */ /* 0x080ff0000000183c */
[----:B------:R-:W-:Y:S08]  /*10eb0*/  HMMA.16816.F32 R64, R188, R182, R64 ;  /* 0x000000b6bc40723c */ /* 0x000ff00000001840 */
[-C--:B-1----:R-:W-:Y:S08]  /*10ec0*/  HMMA.16816.F32 R4, R172, R176.reuse, R4 ;  /* 0x000000b0ac04723c */ /* 0x082ff00000001804 */
[C---:B-----5:R-:W-:Y:S08]  /*10ed0*/  HMMA.16816.F32 R8, R184.reuse, R176, R8 ;  /* 0x000000b0b808723c */ /* 0x060ff00000001808 */
[-C--:B------:R-:W-:Y:S08]  /*10ee0*/  HMMA.16816.F32 R12, R184, R178.reuse, R12 ;  /* 0x000000b2b80c723c */ /* 0x080ff0000000180c */
[C---:B------:R-:W-:Y:S01]  /*10ef0*/  HMMA.16816.F32 R16, R172.reuse, R178, R16 ;  /* 0x000000b2ac10723c */ /* 0x040fe20000001810 */
[----:B------:R-:W1:Y:S07]  /*10f00*/  LDSM.16.M88.4 R176, [R220+0xb100] ;  /* 0x00b10000dcb0783b */ /* 0x000e6e0000000200 */
[-C--:B--2---:R-:W-:Y:S08]  /*10f10*/  HMMA.16816.F32 R20, R172, R192.reuse, R20 ;  /* 0x000000c0ac14723c */ /* 0x084ff00000001814 */
[C---:B------:R-:W-:Y:S08]  /*10f20*/  HMMA.16816.F32 R24, R184.reuse, R192, R24 ;  /* 0x000000c0b818723c */ /* 0x040ff00000001818 */
[-C--:B------:R-:W-:Y:S08]  /*10f30*/  HMMA.16816.F32 R28, R184, R194.reuse, R28 ;  /* 0x000000c2b81c723c */ /* 0x080ff0000000181c */
[C---:B------:R-:W-:Y:S08]  /*10f40*/  HMMA.16816.F32 R32, R172.reuse, R194, R32 ;  /* 0x000000c2ac20723c */ /* 0x040ff00000001820 */
[-C--:B---3--:R-:W-:Y:S08]  /*10f50*/  HMMA.16816.F32 R36, R172, R200.reuse, R36 ;  /* 0x000000c8ac24723c */ /* 0x088ff00000001824 */
        /* <DEDUP_REMOVED lines=8> */
[C---:B-1----:R-:W-:Y:S08]  /*10fe0*/  HMMA.16816.F32 R8, R176.reuse, R212, R8 ;  /* 0x000000d4b008723c */ /* 0x042ff00000001808 */
        /* <DEDUP_REMOVED lines=25> */
[----:B------:R-:W-:Y:S01]  /*11180*/  MUFU.TANH R182, R8 ;  /* 0x0000000800b67308 */ /* 0x000fe20000002400 */
[----:B--2---:R-:W1:Y:S01]  /*11190*/  LDSM.16.M88.4 R4, [R224] ;  /* 0x00000000e004783b */ /* 0x004e620000000200 */
[----:B---3--:R-:W-:Y:S08]  /*111a0*/  FMNMX.FTZ R2, R180, R2, !PT ;  /* 0x00000002b4027209 */ /* 0x008ff00007810000 */
[----:B------:R-:W-:Y:S10]  /*111b0*/  MUFU.TANH R183, R13 ;  /* 0x0000000d00b77308 */ /* 0x000ff40000002400 */
[----:B------:R-:W-:Y:S10]  /*111c0*/  MUFU.TANH R185, R9 ;  /* 0x0000000900b97308 */ /* 0x000ff40000002400 */
[----:B------:R-:W-:Y:S10]  /*111d0*/  MUFU.TANH R187, R14 ;  /* 0x0000000e00bb7308 */ /* 0x000ff40000002400 */
[----:B------:R-:W2:Y:S01]  /*111e0*/  MUFU.TANH R188, R10 ;  /* 0x0000000a00bc7308 */ /* 0x000ea20000002400 */
[-C--:B-1----:R-:W-:Y:S09]  /*111f0*/  HMMA.16816.F32 R20, R208, R4.reuse, R20 ;  /* 0x00000004d014723c */ /* 0x082ff20000001814 */
[----:B------:R-:W-:Y:S01]  /*11200*/  MUFU.TANH R186, R15 ;  /* 0x0000000f00ba7308 */ /* 0x000fe20000002400 */
[C---:B------:R-:W-:Y:S09]  /*11210*/  HMMA.16816.F32 R24, R176.reuse, R4, R24 ;  /* 0x00000004b018723c */ /* 0x040ff20000001818 */
[----:B------:R1:W-:Y:S01]  /*11220*/  MUFU.TANH R189, R11 ;  /* 0x0000000b00bd7308 */ /* 0x0003e20000002400 */
[-C--:B------:R-:W-:Y:S04]  /*11230*/  HMMA.16816.F32 R28, R176, R6.reuse, R28 ;  /* 0x00000006b01c723c */ /* 0x080fe8000000181c */
[----:B------:R-:W-:Y:S04]  /*11240*/  FMUL.FTZ R23, R23, c[0x0][0x320] ;  /* 0x0000c80017177a20 */ /* 0x000fe80000410000 */
[C---:B------:R-:W-:Y:S01]  /*11250*/  HMMA.16816.F32 R32, R208.reuse, R6, R32 ;  /* 0x00000006d020723c */ /* 0x040fe20000001820 */
[----:B------:R-:W3:Y:S01]  /*11260*/  MUFU.TANH R16, R16 ;  /* 0x0000001000107308 */ /* 0x000ee20000002400 */
        /* <DEDUP_REMOVED lines=20> */
[----:B----4-:R-:W4:Y:S01]  /*113b0*/  LDL R23, [R1+0x1c] ;  /* 0x00001c0001177983 */ /* 0x010f220000100800 */
[----:B------:R-:W-:Y:S02]  /*113c0*/  FMUL.FTZ R31, R31, c[0x0][0x320] ;  /* 0x0000c8001f1f7a20 */ /* 0x000fe40000410000 */
[----:B------:R-:W-:Y:S03]  /*113d0*/  FMUL.FTZ R27, R27, c[0x0][0x320] ;  /* 0x0000c8001b1b7a20 */ /* 0x000fe60000410000 */
[----:B------:R5:W-:Y:S10]  /*113e0*/  MUFU.TANH R190, R32 ;  /* 0x0000002000be7308 */ /* 0x000bf40000002400 */
[----:B------:R2:W-:Y:S01]  /*113f0*/  MUFU.TANH R193, R21 ;  /* 0x0000001500c17308 */ /* 0x0005e20000002400 */
[-C--:B-1----:R-:W-:Y:S09]  /*11400*/  HMMA.16816.F32 R36, R208, R8.reuse, R36 ;  /* 0x00000008d024723c */ /* 0x082ff20000001824 */
[----:B------:R1:W-:Y:S01]  /*11410*/  MUFU.TANH R200, R29 ;  /* 0x0000001d00c87308 */ /* 0x0003e20000002400 */
[C---:B------:R-:W-:Y:S01]  /*11420*/  HMMA.16816.F32 R40, R176.reuse, R8, R40 ;  /* 0x00000008b028723c */ /* 0x040fe20000001828 */
[----:B-----5:R-:W5:Y:S06]  /*11430*/  LDL.64 R32, [R1+0x50] ;  /* 0x0000500001207983 */ /* 0x020f6c0000100a00 */
[----:B------:R-:W-:Y:S02]  /*11440*/  MOV R8, c[0x0][0x1e0] ;  /* 0x0000780000087a02 */ /* 0x000fe40000000f00 */
[----:B------:R3:W-:Y:S01]  /*11450*/  MUFU.TANH R196, R22 ;  /* 0x0000001600c47308 */ /* 0x0007e20000002400 */
[-C--:B------:R-:W-:Y:S01]  /*11460*/  HMMA.16816.F32 R44, R176, R10.reuse, R44 ;  /* 0x0000000ab02c723c */ /* 0x080fe2000000182c */
[----:B--2---:R-:W2:Y:S02]  /*11470*/  LDL R21, [R1+0x18] ;  /* 0x0000180001157983 */ /* 0x004ea40000100800 */
[----:B------:R-:W-:Y:S01]  /*11480*/  SHF.L.U32 R8, R8, 0x5, RZ ;  /* 0x0000000508087819 */ /* 0x000fe200000006ff */
[----:B------:R-:W-:Y:S04]  /*11490*/  FMUL.FTZ R36, R36, c[0x0][0x320] ;  /* 0x0000c80024247a20 */ /* 0x000fe80000410000 */
[C---:B------:R-:W-:Y:S01]  /*114a0*/  HMMA.16816.F32 R48, R208.reuse, R10, R48 ;  /* 0x0000000ad030723c */ /* 0x040fe20000001830 */
[----:B------:R3:W-:Y:S03]  /*114b0*/  MUFU.TANH R199, R24 ;  /* 0x0000001800c77308 */ /* 0x0007e60000002400 */
[----:B------:R-:W-:Y:S01]  /*114c0*/  FMUL.FTZ R37, R37, c[0x0][0x320] ;  /* 0x0000c80025257a20 */ /* 0x000fe20000410000 */
[----:B-1----:R-:W2:Y:S01]  /*114d0*/  LDL.64 R28, [R1+0x38] ;  /* 0x00003800011c7983 */ /* 0x002ea20000100a00 */
[----:B------:R-:W-:Y:S02]  /*114e0*/  FMUL.FTZ R38, R38, c[0x0][0x320] ;  /* 0x0000c80026267a20 */ /* 0x000fe40000410000 */
[-C--:B------:R-:W-:Y:S03]  /*114f0*/  HMMA.16816.F32 R52, R208, R4.reuse, R52 ;  /* 0x00000004d034723c */ /* 0x080fe60000001834 */
[----:B------:R-:W1:Y:S01]  /*11500*/  MUFU.TANH R192, R20 ;  /* 0x0000001400c07308 */ /* 0x000e620000002400 */
[----:B------:R-:W-:Y:S02]  /*11510*/  FMUL.FTZ R39, R39, c[0x0][0x320] ;  /* 0x0000c80027277a20 */ /* 0x000fe40000410000 */
[----:B------:R-:W-:Y:S01]  /*11520*/  FMUL.FTZ R43, R43, c[0x0][0x320] ;  /* 0x0000c8002b2b7a20 */ /* 0x000fe20000410000 */
[----:B---3--:R-:W3:Y:S01]  /*11530*/  LDL R22, [R1+0x20] ;  /* 0x0000200001167983 */ /* 0x008ee20000100800 */
        /* <DEDUP_REMOVED lines=36> */
[----:B------:R-:W-:Y:S02]  /*11780*/  FMUL.FTZ R67, R67, c[0x0][0x320] ;  /* 0x0000c80043437a20 */ /* 0x000fe40000410000 */
        /* <DEDUP_REMOVED lines=11> */
[----:B------:R-:W-:Y:S01]  /*11840*/  FMUL.FTZ R48, R48, c[0x0][0x320] ;  /* 0x0000c80030307a20 */ /* 0x000fe20000410000 */
[----:B------:R-:W-:Y:S01]  /*11850*/  FMNMX.FTZ R0, R182, R105, !PT ;  /* 0x00000069b6007209 */ /* 0x000fe20007810000 */
[----:B------:R-:W-:Y:S02]  /*11860*/  FMUL.FTZ R40, R40, c[0x0][0x320] ;  /* 0x0000c80028287a20 */ /* 0x000fe40000410000 */
[----:B------:R-:W-:Y:S01]  /*11870*/  FMUL.FTZ R41, R41, c[0x0][0x320] ;  /* 0x0000c80029297a20 */ /* 0x000fe20000410000 */
[----:B------:R-:W1:Y:S01]  /*11880*/  MUFU.TANH R194, R34 ;  /* 0x0000002200c27308 */ /* 0x000e620000002400 */
[----:B------:R-:W-:Y:S01]  /*11890*/  FMNMX.FTZ R0, R185, R0, !PT ;  /* 0x00000000b9007209 */ /* 0x000fe20007810000 */
[----:B------:R-:W-:Y:S01]  /*118a0*/  FMUL.FTZ R46, R46, c[0x0][0x320] ;  /* 0x0000c8002e2e7a20 */ /* 0x000fe20000410000 */
[----:B------:R-:W-:Y:S01]  /*118b0*/  MOV R210, R241 ;  /* 0x000000f100d27202 */ /* 0x000fe20000000f00 */
[----:B------:R-:W-:Y:S01]  /*118c0*/  FMUL.FTZ R47, R47, c[0x0][0x320] ;  /* 0x0000c8002f2f7a20 */ /* 0x000fe20000410000 */
[----:B------:R-:W-:Y:S05]  /*118d0*/  FMNMX.FTZ R0, R184, R0, !PT ;  /* 0x00000000b8007209 */ /* 0x000fea0007810000 */
[----:B------:R-:W1:Y:S01]  /*118e0*/  MUFU.TANH R215, R37 ;  /* 0x0000002500d77308 */ /* 0x000e620000002400 */
[----:B------:R-:W-:Y:S02]  /*118f0*/  FMNMX.FTZ R0, R183, R0, !PT ;  /* 0x00000000b7007209 */ /* 0x000fe40007810000 */
[----:B------:R-:W-:Y:S02]  /*11900*/  FMNMX.FTZ R4, R214, R4, !PT ;  /* 0x00000004d6047209 */ /* 0x000fe40007810000 */
[----:B------:R-:W-:Y:S05]  /*11910*/  FMNMX.FTZ R0, R199, R0, !PT ;  /* 0x00000000c7007209 */ /* 0x000fea0007810000 */
        /* <DEDUP_REMOVED lines=15> */
[----:B-1----:R-:W-:Y:S07]  /*11a10*/  FMNMX.FTZ R4, R212, R4, !PT ;  /* 0x00000004d4047209 */ /* 0x002fee0007810000 */
        /* <DEDUP_REMOVED lines=14> */
[----:B------:R-:W4:Y:S01]  /*11b00*/  MUFU.TANH R102, R44 ;  /* 0x0000002c00667308 */ /* 0x000f220000002400 */
[----:B------:R-:W-:Y:S04]  /*11b10*/  FMNMX.FTZ R2, R240, R2, !PT ;  /* 0x00000002f0027209 */ /* 0x000fe80007810000 */
[----:B------:R-:W-:Y:S05]  /*11b20*/  FMNMX.FTZ R2, R211, R2, !PT ;  /* 0x00000002d3027209 */ /* 0x000fea0007810000 */
[----:B------:R-:W4:Y:S01]  /*11b30*/  MUFU.TANH R179, R65 ;  /* 0x0000004100b37308 */ /* 0x000f220000002400 */
[----:B-1----:R-:W-:Y:S09]  /*11b40*/  FMNMX.FTZ R0, R248, R0, !PT ;  /* 0x00000000f8007209 */ /* 0x002ff20007810000 */
[----:B------:R-:W1:Y:S01]  /*11b50*/  MUFU.TANH R243, R66 ;  /* 0x0000004200f37308 */ /* 0x000e620000002400 */
[----:B----4-:R-:W-:Y:S04]  /*11b60*/  MOV R209, R102 ;  /* 0x0000006600d17202 */ /* 0x010fe80000000f00 */
[----:B------:R-:W-:Y:S05]  /*11b70*/  FMNMX.FTZ R0, R209, R0, !PT ;  /* 0x00000000d1007209 */ /* 0x000fea0007810000 */
[----:B------:R-:W4:Y:S01]  /*11b80*/  MUFU.TANH R242, R67 ;  /* 0x0000004300f27308 */ /* 0x000f220000002400 */
[----:B------:R-:W-:Y:S02]  /*11b90*/  FMNMX.FTZ R0, R210, R0, !PT ;  /* 0x00000000d2007209 */ /* 0x000fe40007810000 */
[----:B------:R-:W-:Y:S05]  /*11ba0*/  FMNMX.FTZ R4, R179, R4, !PT ;  /* 0x00000004b3047209 */ /* 0x000fea0007810000 */
[----:B------:R-:W5:Y:S02]  /*11bb0*/  SHFL.BFLY PT, R7, R4, 0x2, 0x1f ;  /* 0x0c401f0004077f89 */ /* 0x000f6400000e0000 */
[----:B------:R-:W5:Y:S01]  /*11bc0*/  MUFU.TANH R51, R56 ;  /* 0x0000003800337308 */ /* 0x000f620000002400 */
[----:B-1----:R-:W-:Y:S09]  /*11bd0*/  FMNMX.FTZ R2, R243, R2, !PT ;  /* 0x00000002f3027209 */ /* 0x002ff20007810000 */
[----:B------:R-:W1:Y:S01]  /*11be0*/  MUFU.TANH R49, R57 ;  /* 0x0000003900317308 */ /* 0x000e620000002400 */
[----:B----4-:R-:W-:Y:S05]  /*11bf0*/  FMNMX.FTZ R2, R242, R2, !PT ;  /* 0x00000002f2027209 */ /* 0x010fea0007810000 */
[----:B------:R-:W4:Y:S04]  /*11c00*/  SHFL.BFLY PT, R6, R2, 0x2, 0x1f ;  /* 0x0c401f0002067f89 */ /* 0x000f2800000e0000 */
[----:B------:R-:W2:Y:S01]  /*11c10*/  MUFU.TANH R50, R60 ;  /* 0x0000003c00327308 */ /* 0x000ea20000002400 */
[----:B-----5:R-:W-:Y:S02]  /*11c20*/  FMNMX.FTZ R4, R4, R7, !PT ;  /* 0x0000000704047209 */ /* 0x020fe40007810000 */
[----:B------:R-:W-:Y:S03]  /*11c30*/  FMNMX.FTZ R0, R51, R0, !PT ;  /* 0x0000000033007209 */ /* 0x000fe60007810000 */
[----:B------:R-:W5:Y:S04]  /*11c40*/  SHFL.BFLY PT, R104, R4, 0x1, 0x1f ;  /* 0x0c201f0004687f89 */ /* 0x000f6800000e0000 */
[----:B------:R-:W3:Y:S01]  /*11c50*/  MUFU.TANH R48, R61 ;  /* 0x0000003d00307308 */ /* 0x000ee20000002400 */
[----:B-1----:R-:W-:Y:S09]  /*11c60*/  FMNMX.FTZ R0, R49, R0, !PT ;  /* 0x0000000031007209 */ /* 0x002ff20007810000 */
[----:B------:R-:W1:Y:S01]  /*11c70*/  MUFU.TANH R203, R26 ;  /* 0x0000001a00cb7308 */ /* 0x000e620000002400 */
[----:B----4-:R-:W-:Y:S02]  /*11c80*/  FMNMX.FTZ R2, R2, R6, !PT ;  /* 0x0000000602027209 */ /* 0x010fe40007810000 */
[----:B--2---:R-:W-:Y:S03]  /*11c90*/  FMNMX.FTZ R0, R50, R0, !PT ;  /* 0x0000000032007209 */ /* 0x004fe60007810000 */
[----:B------:R-:W2:Y:S04]  /*11ca0*/  SHFL.BFLY PT, R103, R2, 0x1, 0x1f ;  /* 0x0c201f0002677f89 */ /* 0x000ea800000e0000 */
[----:B------:R-:W4:Y:S01]  /*11cb0*/  MUFU.TANH R204, R27 ;  /* 0x0000001b00cc7308 */ /* 0x000f220000002400 */
[----:B-----5:R-:W-:Y:S02]  /*11cc0*/  FMNMX.FTZ R104, R4, R104, !PT ;  /* 0x0000006804687209 */ /* 0x020fe40007810000 */
[----:B---3--:R-:W-:Y:S03]  /*11cd0*/  FMNMX.FTZ R0, R48, R0, !PT ;  /* 0x0000000030007209 */ /* 0x008fe60007810000 */
[----:B------:R-:W-:Y:S02]  /*11ce0*/  FMUL.FTZ R173, R104, c[0x0][0x2d0] ;  /* 0x0000b40068ad7a20 */ /* 0x000fe40000410000 */
[----:B------:R-:W3:Y:S02]  /*11cf0*/  SHFL.BFLY PT, R102, R0, 0x2, 0x1f ;  /* 0x0c401f0000667f89 */ /* 0x000ee400000e0000 */
[----:B------:R-:W5:Y:S01]  /*11d00*/  MUFU.TANH R213, R30 ;  /* 0x0000001e00d57308 */ /* 0x000f620000002400 */
[--C-:B------:R-:W-:Y:S01]  /*11d10*/  FFMA.FTZ R40, R193, c[0x0][0x2d0], -R173.reuse ;  /* 0x0000b400c1287a23 */ /* 0x100fe200000108ad */
[----:B-1----:R-:W-:Y:S08]  /*11d20*/  FMNMX.FTZ R5, R203, R5, !PT ;  /* 0x00000005cb057209 */ /* 0x002ff00007810000 */
[----:B------:R-:W1:Y:S01]  /*11d30*/  MUFU.TANH R235, R31 ;  /* 0x0000001f00eb7308 */ /* 0x000e620000002400 */
[----:B--2---:R-:W-:Y:S02]  /*11d40*/  FMNMX.FTZ R103, R2, R103, !PT ;  /* 0x0000006702677209 */ /* 0x004fe40007810000 */
[----:B----4-:R-:W-:Y:S02]  /*11d50*/  FMNMX.FTZ R5, R204, R5, !PT ;  /* 0x00000005cc057209 */ /* 0x010fe40007810000 */
[----:B------:R-:W-:Y:S05]  /*11d60*/  MOV R27, c[0x0][0x1e0] ;  /* 0x00007800001b7a02 */ /* 0x000fea0000000f00 */
[----:B------:R-:W2:Y:S01]  /*11d70*/  MUFU.TANH R239, R42 ;  /* 0x0000002a00ef7308 */ /* 0x000ea20000002400 */
[----:B---3--:R-:W-:Y:S02]  /*11d80*/  FMNMX.FTZ R102, R0, R102, !PT ;  /* 0x0000006600667209 */ /* 0x008fe40007810000 */
        /* <DEDUP_REMOVED lines=23> */
[----:B------:R-:W-:Y:S01]  /*11f00*/  MUFU.EX2 R43, R11 ;  /* 0x0000000b002b7308 */ /* 0x000fe20000000800 */
[----:B---3--:R-:W-:Y:S09]  /*11f10*/  MOV R182, R20 ;  /* 0x0000001400b67202 */ /* 0x008ff20000000f00 */
[----:B------:R2:W3:Y:S01]  /*11f20*/  MUFU.EX2 R101, R0 ;  /* 0x0000000000657308 */ /* 0x0004e20000000800 */
[--C-:B-1----:R-:W-:Y:S02]  /*11f30*/  FFMA.FTZ R4, R174, c[0x0][0x2d0], -R173.reuse ;  /* 0x0000b400ae047a23 */ /* 0x102fe400000108ad */
[----:B------:R-:W-:Y:S07]  /*11f40*/  FMUL.FTZ R174, R103, c[0x0][0x2d0] ;  /* 0x0000b40067ae7a20 */ /* 0x000fee0000410000 */
[----:B------:R1:W-:Y:S01]  /*11f50*/  MUFU.EX2 R26, R4 ;  /* 0x00000004001a7308 */ /* 0x0003e20000000800 */
[--C-:B------:R-:W-:Y:S02]  /*11f60*/  FFMA.FTZ R5, R18, c[0x0][0x2d0], -R174.reuse ;  /* 0x0000b40012057a23 */ /* 0x100fe400000108ae */
[--C-:B------:R-:W-:Y:S02]  /*11f70*/  FFMA.FTZ R64, R195, c[0x0][0x2d0], -R174.reuse ;  /* 0x0000b400c3407a23 */ /* 0x100fe400000108ae */
[--C-:B------:R-:W-:Y:S02]  /*11f80*/  FFMA.FTZ R56, R197, c[0x0][0x2d0], -R174.reuse ;  /* 0x0000b400c5387a23 */ /* 0x100fe400000108ae */
[----:B------:R-:W-:Y:S03]  /*11f90*/  FFMA.FTZ R60, R194, c[0x0][0x2d0], -R174 ;  /* 0x0000b400c23c7a23 */ /* 0x000fe600000108ae */
[----:B------:R4:W-:Y:S01]  /*11fa0*/  MUFU.EX2 R246, R5 ;  /* 0x0000000500f67308 */ /* 0x0009e20000000800 */
[----:B--2---:R-:W-:Y:S02]  /*11fb0*/  FADD.FTZ R0, -R103, R100 ;  /* 0x0000006467007221 */ /* 0x004fe40000010100 */
[C---:B---3--:R-:W-:Y:S01]  /*11fc0*/  FMUL.FTZ R33, R101.reuse, R137 ;  /* 0x0000008965217220 */ /* 0x048fe20000410000 */
[----:B------:R-:W-:Y:S01]  /*11fd0*/  MOV R137, R242 ;  /* 0x000000f200897202 */ /* 0x000fe20000000f00 */
[----:B------:R-:W-:Y:S05]  /*11fe0*/  FMUL.FTZ R3, R0, c[0x0][0x2d0] ;  /* 0x0000b40000037a20 */ /* 0x000fea0000410000 */
[----:B------:R-:W2:Y:S01]  /*11ff0*/  MUFU.TANH R25, R58 ;  /* 0x0000003a00197308 */ /* 0x000ea20000002400 */
        /* <DEDUP_REMOVED lines=8> */
[----:B----4-:R-:W-:Y:S01]  /*12080*/  @P0 SHF.L.U32 R5, R6, 0x6, RZ ;  /* 0x0000000606050819 */ /* 0x010fe200000006ff */
[C---:B------:R-:W-:Y:S02]  /*12090*/  FMUL.FTZ R85, R101.reuse, R85 ;  /* 0x0000005565557220 */ /* 0x040fe40000410000 */
[C---:B------:R-:W-:Y:S02]  /*120a0*/  FMUL.FTZ R96, R101.reuse, R96 ;  /* 0x0000006065607220 */ /* 0x040fe40000410000 */
[----:B------:R-:W-:Y:S01]  /*120b0*/  FMUL.FTZ R97, R101, R97 ;  /* 0x0000006165617220 */ /* 0x000fe20000410000 */
[----:B------:R-:W3:Y:S01]  /*120c0*/  MUFU.TANH R44, R59 ;  /* 0x0000003b002c7308 */ /* 0x000ee20000002400 */
[----:B--2---:R-:W-:Y:S09]  /*120d0*/  FMNMX.FTZ R2, R25, R2, !PT ;  /* 0x0000000219027209 */ /* 0x004ff20007810000 */
[----:B------:R-:W2:Y:S01]  /*120e0*/  MUFU.TANH R107, R62 ;  /* 0x0000003e006b7308 */ /* 0x000ea20000002400 */
[--C-:B-1----:R-:W-:Y:S09]  /*120f0*/  FFMA.FTZ R4, R181, c[0x0][0x2d0], -R174.reuse ;  /* 0x0000b400b5047a23 */ /* 0x102ff200000108ae */
[----:B------:R1:W-:Y:S01]  /*12100*/  MUFU.EX2 R45, R4 ;  /* 0x00000004002d7308 */ /* 0x0003e20000000800 */
[----:B---3--:R-:W-:Y:S09]  /*12110*/  FMNMX.FTZ R2, R44, R2, !PT ;  /* 0x000000022c027209 */ /* 0x008ff20007810000 */
        /* <DEDUP_REMOVED lines=35> */
[C---:B------:R-:W-:Y:S01]  /*12350*/  @P0 IADD3.X R6, R4.reuse, R29, RZ, P2, !PT ;  /* 0x0000001d04060210 */ /* 0x040fe200017fe4ff */
        /* <DEDUP_REMOVED lines=8> */
[C---:B------:R-:W-:Y:S01]  /*123e0*/  FMUL.FTZ R88, R3.reuse, R88 ;  /* 0x0000005803587220 */ /* 0x040fe20000410000 */
[----:B------:R-:W-:Y:S01]  /*123f0*/  @P0 IADD3.X R9, R4, R21, RZ, P1, !PT ;  /* 0x0000001504090210 */ /* 0x000fe20000ffe4ff */
[----:B------:R-:W-:Y:S01]  /*12400*/  FMUL.FTZ R89, R3, R89 ;  /* 0x0000005903597220 */ /* 0x000fe20000410000 */
[----:B------:R-:W-:Y:S01]  /*12410*/  @P0 LEA R12, P1, R7, c[0x0][0x1c8], 0x1 ;  /* 0x00007200070c0a11 */ /* 0x000fe200078208ff */
[C---:B------:R-:W-:Y:S01]  /*12420*/  FMUL.FTZ R92, R3.reuse, R92 ;  /* 0x0000005c035c7220 */ /* 0x040fe20000410000 */
[----:B------:R-:W-:Y:S01]  /*12430*/  @P0 IADD3 R5, P3, R8, R5, RZ ;  /* 0x0000000508050210 */ /* 0x000fe20007f7e0ff */
[----:B------:R-:W-:Y:S01]  /*12440*/  FMUL.FTZ R93, R3, R93 ;  /* 0x0000005d035d7220 */ /* 0x000fe20000410000 */
[----:B------:R-:W-:Y:S01]  /*12450*/  @P0 IADD3.X R8, R4, R22, RZ, P2, !PT ;  /* 0x0000001604080210 */ /* 0x000fe200017fe4ff */
[----:B------:R-:W-:Y:S01]  /*12460*/  FMUL.FTZ R98, R100, R98 ;  /* 0x0000006264627220 */ /* 0x000fe20000410000 */
[----:B------:R-:W-:Y:S01]  /*12470*/  @P0 LEA R10, P2, R6, c[0x0][0x1c8], 0x1 ;  /* 0x00007200060a0a11 */ /* 0x000fe200078408ff */
[----:B------:R-:W-:Y:S01]  /*12480*/  FMUL.FTZ R99, R100, R99 ;  /* 0x0000006364637220 */ /* 0x000fe20000410000 */
[----:B------:R-:W-:Y:S02]  /*12490*/  @P0 LEA.HI.X R13, R7, c[0x0][0x1cc], R9, 0x1, P1 ;  /* 0x00007300070d0a11 */ /* 0x000fe400008f0c09 */
[----:B------:R-:W-:Y:S01]  /*124a0*/  @P0 LEA.HI.X R11, R6, c[0x0][0x1cc], R8, 0x1, P2 ;  /* 0x00007300060b0a11 */ /* 0x000fe200010f0c08 */
[----:B------:R-:W-:Y:S01]  /*124b0*/  FFMA.FTZ R6, R185, c[0x0][0x2d0], -R175 ;  /* 0x0000b400b9067a23 */ /* 0x000fe200000108af */
[----:B------:R-:W-:Y:S01]  /*124c0*/  @P0 IADD3 R9, P2, R5, R32, RZ ;  /* 0x0000002005090210 */ /* 0x000fe20007f5e0ff */
[----:B------:R-:W-:Y:S01]  /*124d0*/  FMUL.FTZ R32, R101, R136 ;  /* 0x0000008865207220 */ /* 0x000fe20000410000 */
[----:B------:R-:W-:Y:S02]  /*124e0*/  @P0 IADD3.X R4, R27, R4, RZ, P3, !PT ;  /* 0x000000041b040210 */ /* 0x000fe40001ffe4ff */
[C---:B------:R-:W-:Y:S02]  /*124f0*/  @P0 IADD3 R7, P1, R5.reuse, R24, RZ ;  /* 0x0000001805070210 */ /* 0x040fe40007f3e0ff */
[----:B------:R-:W-:Y:S01]  /*12500*/  @P0 IADD3 R5, P3, R5, R23, RZ ;  /* 0x0000001705050210 */ /* 0x000fe20007f7e0ff */
[----:B------:R2:W-:Y:S01]  /*12510*/  MUFU.EX2 R24, R6 ;  /* 0x0000000600187308 */ /* 0x0005e20000000800 */
[----:B------:R-:W-:Y:S02]  /*12520*/  @P0 LEA R8, P4, R9, c[0x0][0x1c8], 0x1 ;  /* 0x0000720009080a11 */ /* 0x000fe400078808ff */
[C---:B------:R-:W-:Y:S02]  /*12530*/  @P0 IADD3.X R16, R4.reuse, R21, RZ, P3, !PT ;  /* 0x0000001504100210 */ /* 0x040fe40001ffe4ff */
[----:B------:R-:W-:Y:S02]  /*12540*/  ISETP.NE.AND P3, PT, R251, RZ, PT ;  /* 0x000000fffb00720c */ /* 0x000fe40003f65270 */
[C---:B------:R-:W-:Y:S01]  /*12550*/  @P0 IADD3.X R17, R4.reuse, R29, RZ, P2, !PT ;  /* 0x0000001d04110210 */ /* 0x040fe200017fe4ff */
[----:B------:R-:W-:Y:S01]  /*12560*/  FMUL.FTZ R29, R3, R133 ;  /* 0x00000085031d7220 */ /* 0x000fe20000410000 */
[----:B------:R-:W-:Y:S02]  /*12570*/  @P0 IADD3.X R18, R4, R22, RZ, P1, !PT ;  /* 0x0000001604120210 */ /* 0x000fe40000ffe4ff */
[----:B------:R-:W-:Y:S01]  /*12580*/  @P0 LEA.HI.X R9, R9, c[0x0][0x1cc], R17, 0x1, P4 ;  /* 0x0000730009090a11 */ /* 0x000fe200020f0c11 */
[----:B------:R-:W-:Y:S01]  /*12590*/  FMUL.FTZ R17, R101, R121 ;  /* 0x0000007965117220 */ /* 0x000fe20000410000 */
[----:B------:R-:W-:Y:S02]  /*125a0*/  @P0 LEA R4, P1, R5, c[0x0][0x1c8], 0x1 ;  /* 0x0000720005040a11 */ /* 0x000fe400078208ff */
[----:B-1----:R-:W-:Y:S01]  /*125b0*/  FMNMX.FTZ R2, R0, R2, !PT ;  /* 0x0000000200027209 */ /* 0x002fe20007810000 */
[----:B------:R-:W-:Y:S01]  /*125c0*/  FFMA.FTZ R0, R19, c[0x0][0x2d0], -R174 ;  /* 0x0000b40013007a23 */ /* 0x000fe200000108ae */
[----:B------:R-:W-:Y:S01]  /*125d0*/  @P0 LEA.HI.X R5, R5, c[0x0][0x1cc], R16, 0x1, P1 ;  /* 0x0000730005050a11 */ /* 0x000fe200008f0c10 */
[----:B------:R1:W-:Y:S01]  /*125e0*/  @P0 LDGSTS.E.BYPASS.LTC128B.128 [R233+0x3100], [R14.64], !P3 ;  /* 0x031000000ee90fae */ /* 0x0003e2000d901d46 */
[--C-:B------:R-:W-:Y:S01]  /*125f0*/  FFMA.FTZ R19, R184, c[0x0][0x2d0], -R175.reuse ;  /* 0x0000b400b8137a23 */ /* 0x100fe200000108af */
[----:B------:R3:W-:Y:S01]  /*12600*/  MUFU.EX2 R180, R0 ;  /* 0x0000000000b47308 */ /* 0x0007e20000000800 */
[----:B------:R-:W-:Y:S01]  /*12610*/  FMUL.FTZ R105, R2, c[0x0][0x2d0] ;  /* 0x0000b40002697a20 */ /* 0x000fe20000410000 */
[----:B------:R-:W-:Y:S01]  /*12620*/  MOV R136, R243 ;  /* 0x000000f300887202 */ /* 0x000fe20000000f00 */
[----:B------:R-:W-:Y:S01]  /*12630*/  FFMA.FTZ R16, R183, c[0x0][0x2d0], -R175 ;  /* 0x0000b400b7107a23 */ /* 0x000fe200000108af */
[----:B--2---:R-:W-:Y:S01]  /*12640*/  @P0 LEA R6, P2, R7, c[0x0][0x1c8], 0x1 ;  /* 0x0000720007060a11 */ /* 0x004fe200078408ff */
[----:B------:R-:W-:Y:S01]  /*12650*/  FFMA.FTZ R107, R107, c[0x0][0x2d0], -R105 ;  /* 0x0000b4006b6b7a23 */ /* 0x000fe20000010869 */
[----:B------:R2:W-:Y:S01]  /*12660*/  @P0 LDGSTS.E.BYPASS.LTC128B.128 [R233+0x4100], [R10.64], !P6 ;  /* 0x041000000ae90fae */ /* 0x0005e2000f101d46 */
[----:B------:R-:W-:Y:S01]  /*12670*/  MOV R184, R25 ;  /* 0x0000001900b87202 */ /* 0x000fe20000000f00 */
[----:B------:R-:W-:Y:S01]  /*12680*/  FMUL.FTZ R25, R3, R129 ;  /* 0x0000008103197220 */ /* 0x000fe20000410000 */
[----:B------:R-:W-:Y:S01]  /*12690*/  @P0 LEA.HI.X R7, R7, c[0x0][0x1cc], R18, 0x1, P2 ;  /* 0x0000730007070a11 */ /* 0x000fe200010f0c12 */
[----:B------:R-:W4:Y:S01]  /*126a0*/  MUFU.EX2 R20, R19 ;  /* 0x0000001300147308 */ /* 0x000f220000000800 */
[----:B------:R-:W-:Y:S01]  /*126b0*/  FMUL.FTZ R18, R100, R122 ;  /* 0x0000007a64127220 */ /* 0x000fe20000410000 */
[----:B------:R-:W-:Y:S01]  /*126c0*/  MOV R129, R44 ;  /* 0x0000002c00817202 */ /* 0x000fe20000000f00 */
[----:B------:R-:W-:Y:S01]  /*126d0*/  FFMA.FTZ R44, R190, c[0x0][0x2d0], -R173 ;  /* 0x0000b400be2c7a23 */ /* 0x000fe200000108ad */
[----:B------:R5:W-:Y:S01]  /*126e0*/  @P0 LDGSTS.E.BYPASS.LTC128B.128 [R233+0x5100], [R12.64], !P5 ;  /* 0x051000000ce90fae */ /* 0x000be2000e901d46 */
[----:B------:R-:W-:Y:S02]  /*126f0*/  MOV R145, R247 ;  /* 0x000000f700917202 */ /* 0x000fe40000000f00 */
[----:B------:R-:W-:Y:S02]  /*12700*/  MOV R185, R249 ;  /* 0x000000f900b97202 */ /* 0x000fe40000000f00 */
[----:B------:R-:W-:Y:S01]  /*12710*/  MOV R133, R246 ;  /* 0x000000f600857202 */ /* 0x000fe20000000f00 */
[----:B------:R1:W-:Y:S02]  /*12720*/  MUFU.EX2 R252, R16 ;  /* 0x0000001000fc7308 */ /* 0x0003e40000000800 */
[----:B------:R1:W-:Y:S01]  /*12730*/  @P0 LDGSTS.E.BYPASS.LTC128B.128 [R233+0x3900], [R8.64], !P3 ;  /* 0x0390000008e90fae */ /* 0x0003e2000d901d46 */
[----:B---3--:R-:W-:Y:S02]  /*12740*/  FADD.FTZ R0, -R2, R106 ;  /* 0x0000006a02007221 */ /* 0x008fe40000010100 */
[----:B------:R-:W-:Y:S02]  /*12750*/  FFMA.FTZ R106, R199, c[0x0][0x2d0], -R175 ;  /* 0x0000b400c76a7a23 */ /* 0x000fe400000108af */
[----:B------:R-:W-:Y:S03]  /*12760*/  FMUL.FTZ R0, R0, c[0x0][0x2d0] ;  /* 0x0000b40000007a20 */ /* 0x000fe60000410000 */
[----:B------:R3:W-:Y:S01]  /*12770*/  @P0 LDGSTS.E.BYPASS.LTC128B.128 [R233+0x4900], [R6.64], !P6 ;  /* 0x0490000006e90fae */ /* 0x0007e2000f101d46 */
[----:B------:R3:W-:Y:S01]  /*12780*/  MUFU.EX2 R243, R106 ;  /* 0x0000006a00f37308 */ /* 0x0007e20000000800 */
[----:B--2---:R-:W-:Y:S01]  /*12790*/  FFMA.FTZ R10, R188, c[0x0][0x2d0], -R105 ;  /* 0x0000b400bc0a7a23 */ /* 0x004fe20000010869 */
[----:B----4-:R-:W-:Y:S01]  /*127a0*/  MOV R183, R20 ;  /* 0x0000001400b77202 */ /* 0x010fe20000000f00 */
[----:B------:R-:W-:Y:S01]  /*127b0*/  FMUL.FTZ R19, R100, R123 ;  /* 0x0000007b64137220 */ /* 0x000fe20000410000 */
[----:B------:R-:W-:Y:S03]  /*127c0*/  MOV R188, R248 ;  /* 0x000000f800bc7202 */ /* 0x000fe60000000f00 */
[----:B------:R2:W-:Y:S03]  /*127d0*/  @P0 LDGSTS.E.BYPASS.LTC128B.128 [R233+0x5900], [R4.64], !P5 ;  /* 0x0590000004e90fae */ /* 0x0005e6000e901d46 */
[----:B------:R-:W4:Y:S01]  /*127e0*/  MUFU.EX2 R0, R0 ;  /* 0x0000000000007308 */ /* 0x000f220000000800 */
[C---:B-----5:R-:W-:Y:S02]  /*127f0*/  FMUL.FTZ R12, R3.reuse, R116 ;  /* 0x00000074030c7220 */ /* 0x060fe40000410000 */
[----:B------:R-:W-:Y:S02]  /*12800*/  FMUL.FTZ R13, R3, R117 ;  /* 0x00000075030d7220 */ /* 0x000fe40000410000 */
[----:B------:R-:W5:Y:S01]  /*12810*/  LDSM.16.MT88.4 R20, [R217+0x100] ;  /* 0x00010000d914783b */ /* 0x000f620000004200 */
[----:B-1----:R-:W-:Y:S02]  /*12820*/  FMUL.FTZ R16, R101, R120 ;  /* 0x0000007865107220 */ /* 0x002fe40000410000 */
[C---:B------:R-:W-:Y:S02]  /*12830*/  FMUL.FTZ R8, R3.reuse, R108 ;  /* 0x0000006c03087220 */ /* 0x040fe40000410000 */
[----:B------:R1:W-:Y:S01]  /*12840*/  MUFU.EX2 R205, R10 ;  /* 0x0000000a00cd7308 */ /* 0x0003e20000000800 */
[----:B------:R-:W-:Y:S02]  /*12850*/  FMUL.FTZ R9, R3, R109 ;  /* 0x0000006d03097220 */ /* 0x000fe40000410000 */
[----:B------:R-:W5:Y:S01]  /*12860*/  LDSM.16.MT88.4 R36, [R218+0x100] ;  /* 0x00010000da24783b */ /* 0x000f620000004200 */
[----:B---3--:R-:W-:Y:S02]  /*12870*/  FFMA.FTZ R106, R198, c[0x0][0x2d0], -R175 ;  /* 0x0000b400c66a7a23 */ /* 0x008fe400000108af */
[----:B------:R-:W-:Y:S01]  /*12880*/  FMUL.FTZ R6, R100, R114 ;  /* 0x0000007264067220 */ /* 0x000fe20000410000 */
[----:B------:R-:W-:Y:S01]  /*12890*/  F2FP.PACK_AB R114, R182, R245 ;  /* 0x000000f5b672723e */ /* 0x000fe200000000ff */
[----:B------:R-:W-:Y:S01]  /*128a0*/  FMUL.FTZ R7, R100, R115 ;  /* 0x0000007364077220 */ /* 0x000fe20000410000 */
[----:B------:R-:W-:Y:S01]  /*128b0*/  F2FP.PACK_AB R115, R180, R246 ;  /* 0x000000f6b473723e */ /* 0x000fe200000000ff */
[----:B------:R3:W-:Y:S01]  /*128c0*/  MUFU.EX2 R242, R106 ;  /* 0x0000006a00f27308 */ /* 0x0007e20000000800 */
[----:B------:R-:W5:Y:S01]  /*128d0*/  LDSM.16.MT88.4 R52, [R217+0x1100] ;  /* 0x00110000d934783b */ /* 0x000f620000004200 */
[----:B--2---:R-:W-:Y:S01]  /*128e0*/  FFMA.FTZ R4, R189, c[0x0][0x2d0], -R105 ;  /* 0x0000b400bd047a23 */ /* 0x004fe20000010869 */
[----:B------:R-:W-:Y:S01]  /*128f0*/  MOV R189, R48 ;  /* 0x0000003000bd7202 */ /* 0x000fe20000000f00 */
[----:B------:R-:W-:Y:S01]  /*12900*/  FMUL.FTZ R5, R101, R113 ;  /* 0x0000007165057220 */ /* 0x000fe20000410000 */
[----:B------:R-:W-:Y:S01]  /*12910*/  F2FP.PACK_AB R113, R181, R45 ;  /* 0x0000002db571723e */ /* 0x000fe200000000ff */
[C---:B----4-:R-:W-:Y:S03]  /*12920*/  FMUL.FTZ R11, R0.reuse, R111 ;  /* 0x0000006f000b7220 */ /* 0x050fe60000410000 */
[----:B------:R-:W-:Y:S01]  /*12930*/  LDSM.16.MT88.4 R120, [R217+0x2100] ;  /* 0x00210000d978783b */ /* 0x000fe20000004200 */
[----:B------:R-:W2:Y:S01]  /*12940*/  MUFU.EX2 R206, R4 ;  /* 0x0000000400ce7308 */ /* 0x000ea20000000800 */
[C---:B------:R-:W-:Y:S02]  /*12950*/  FMUL.FTZ R14, R0.reuse, R118 ;  /* 0x00000076000e7220 */ /* 0x040fe40000410000 */
[C---:B------:R-:W-:Y:S02]  /*12960*/  FMUL.FTZ R15, R0.reuse, R119 ;  /* 0x00000077000f7220 */ /* 0x040fe40000410000 */
[----:B-1----:R-:W-:Y:S01]  /*12970*/  FMUL.FTZ R10, R0, R110 ;  /* 0x0000006e000a7220 */ /* 0x002fe20000410000 */
[----:B------:R-:W-:Y:S01]  /*12980*/  F2FP.PACK_AB R110, R252, R183 ;  /* 0x000000b7fc6e723e */ /* 0x000fe200000000ff */
[C---:B------:R-:W-:Y:S01]  /*12990*/  FMUL.FTZ R27, R0.reuse, R131 ;  /* 0x00000083001b7220 */ /* 0x040fe20000410000 */
[----:B------:R-:W-:Y:S01]  /*129a0*/  MOV R131, R42 ;  /* 0x0000002a00837202 */ /* 0x000fe20000000f00 */
[C---:B------:R-:W-:Y:S01]  /*129b0*/  FMUL.FTZ R30, R0.reuse, R134 ;  /* 0x00000086001e7220 */ /* 0x040fe20000410000 */
[----:B------:R1:W-:Y:S01]  /*129c0*/  MUFU.EX2 R249, R44 ;  /* 0x0000002c00f97308 */ /* 0x0003e20000000800 */
[C---:B------:R-:W-:Y:S01]  /*129d0*/  FMUL.FTZ R31, R0.reuse, R135 ;  /* 0x00000087001f7220 */ /* 0x040fe20000410000 */
[----:B------:R-:W4:Y:S01]  /*129e0*/  LDSM.16.MT88.4 R116, [R218+0x1100] ;  /* 0x00110000da74783b */ /* 0x000f220000004200 */
[----:B------:R-:W-:Y:S01]  /*129f0*/  FFMA.FTZ R48, R191, c[0x0][0x2d0], -R173 ;  /* 0x0000b400bf307a23 */ /* 0x000fe200000108ad */
[----:B------:R-:W-:Y:S01]  /*12a00*/  MOV R134, R245 ;  /* 0x000000f500867202 */ /* 0x000fe20000000f00 */
[----:B---3--:R-:W-:Y:S01]  /*12a10*/  FFMA.FTZ R106, R201, c[0x0][0x2d0], -R175 ;  /* 0x0000b400c96a7a23 */ /* 0x008fe200000108af */
[----:B------:R-:W-:Y:S01]  /*12a20*/  MOV R135, R244 ;  /* 0x000000f400877202 */ /* 0x000fe20000000f00 */
[C---:B------:R-:W-:Y:S01]  /*12a30*/  FMUL.FTZ R46, R0.reuse, R150 ;  /* 0x00000096002e7220 */ /* 0x040fe20000410000 */
[----:B------:R-:W-:Y:S01]  /*12a40*/  MOV R191, R185 ;  /* 0x000000b900bf7202 */ /* 0x000fe20000000f00 */
[C---:B------:R-:W-:Y:S01]  /*12a50*/  FMUL.FTZ R47, R0.reuse, R151 ;  /* 0x00000097002f7220 */ /* 0x040fe20000410000 */
[----:B------:R3:W-:Y:S01]  /*12a60*/  MUFU.EX2 R241, R106 ;  /* 0x0000006a00f17308 */ /* 0x0007e20000000800 */
[C---:B------:R-:W-:Y:S01]  /*12a70*/  FMUL.FTZ R58, R0.reuse, R162 ;  /* 0x000000a2003a7220 */ /* 0x040fe20000410000 */
[----:B------:R-:W0:Y:S01]  /*12a80*/  LDGDEPBAR ;  /* 0x00000000000079af */ /* 0x000e220000000000 */
[----:B------:R-:W-:Y:S01]  /*12a90*/  FMUL.FTZ R59, R0, R163 ;  /* 0x000000a3003b7220 */ /* 0x000fe20000410000 */
[----:B--2---:R-:W-:Y:S01]  /*12aa0*/  F2FP.PACK_AB R109, R206, R205 ;  /* 0x000000cdce6d723e */ /* 0x004fe200000000ff */
[----:B------:R-:W-:Y:S01]  /*12ab0*/  FFMA.FTZ R4, R187, c[0x0][0x2d0], -R105 ;  /* 0x0000b400bb047a23 */ /* 0x000fe20000010869 */
[----:B------:R-:W-:Y:S01]  /*12ac0*/  MOV R187, R26 ;  /* 0x0000001a00bb7202 */ /* 0x000fe20000000f00 */
[C---:B------:R-:W-:Y:S01]  /*12ad0*/  FMUL.FTZ R26, R0.reuse, R130 ;  /* 0x00000082001a7220 */ /* 0x040fe20000410000 */
[----:B------:R-:W-:Y:S01]  /*12ae0*/  MOV R130, R45 ;  /* 0x0000002d00827202 */ /* 0x000fe20000000f00 */
[C---:B------:R-:W-:Y:S01]  /*12af0*/  FMUL.FTZ R45, R3.reuse, R149 ;  /* 0x00000095032d7220 */ /* 0x040fe20000410000 */
[----:B------:R2:W-:Y:S01]  /*12b00*/  MUFU.EX2 R207, R4 ;  /* 0x0000000400cf7308 */ /* 0x0005e20000000800 */
[C---:B------:R-:W-:Y:S02]  /*12b10*/  FMUL.FTZ R62, R0.reuse, R166 ;  /* 0x000000a6003e7220 */ /* 0x040fe40000410000 */
[C---:B------:R-:W-:Y:S02]  /*12b20*/  FMUL.FTZ R63, R0.reuse, R167 ;  /* 0x000000a7003f7220 */ /* 0x040fe40000410000 */
[C---:B-1----:R-:W-:Y:S02]  /*12b30*/  FMUL.FTZ R44, R3.reuse, R148 ;  /* 0x00000094032c7220 */ /* 0x042fe40000410000 */
[C---:B------:R-:W-:Y:S02]  /*12b40*/  FMUL.FTZ R74, R0.reuse, R74 ;  /* 0x0000004a004a7220 */ /* 0x040fe40000410000 */
[C---:B------:R-:W-:Y:S01]  /*12b50*/  FMUL.FTZ R75, R0.reuse, R75 ;  /* 0x0000004b004b7220 */ /* 0x040fe20000410000 */
[----:B------:R1:W-:Y:S01]  /*12b60*/  MUFU.EX2 R248, R48 ;  /* 0x0000003000f87308 */ /* 0x0003e20000000800 */
[C---:B------:R-:W-:Y:S02]  /*12b70*/  FMUL.FTZ R78, R0.reuse, R78 ;  /* 0x0000004e004e7220 */ /* 0x040fe40000410000 */
[----:B------:R-:W-:Y:S02]  /*12b80*/  FMUL.FTZ R79, R0, R79 ;  /* 0x0000004f004f7220 */ /* 0x000fe40000410000 */
[----:B---3--:R-:W-:Y:S02]  /*12b90*/  FFMA.FTZ R106, R200, c[0x0][0x2d0], -R175 ;  /* 0x0000b400c86a7a23 */ /* 0x008fe400000108af */
[C---:B------:R-:W-:Y:S02]  /*12ba0*/  FMUL.FTZ R90, R0.reuse, R90 ;  /* 0x0000005a005a7220 */ /* 0x040fe40000410000 */
[C---:B------:R-:W-:Y:S01]  /*12bb0*/  FMUL.FTZ R91, R0.reuse, R91 ;  /* 0x0000005b005b7220 */ /* 0x040fe20000410000 */
[----:B------:R3:W-:Y:S01]  /*12bc0*/  MUFU.EX2 R246, R56 ;  /* 0x0000003800f67308 */ /* 0x0007e20000000800 */
[C---:B------:R-:W-:Y:S02]  /*12bd0*/  FMUL.FTZ R94, R0.reuse, R94 ;  /* 0x0000005e005e7220 */ /* 0x040fe40000410000 */
[----:B------:R-:W-:Y:S02]  /*12be0*/  FMUL.FTZ R95, R0, R95 ;  /* 0x0000005f005f7220 */ /* 0x000fe40000410000 */
[----:B--2---:R-:W-:Y:S01]  /*12bf0*/  FFMA.FTZ R4, R186, c[0x0][0x2d0], -R105 ;  /* 0x0000b400ba047a23 */ /* 0x004fe20000010869 */
[----:B------:R-:W-:Y:S01]  /*12c00*/  MOV R186, R24 ;  /* 0x0000001800ba7202 */ /* 0x000fe20000000f00 */
[----:B------:R-:W-:Y:S01]  /*12c10*/  FMUL.FTZ R24, R3, R128 ;  /* 0x0000008003187220 */ /* 0x000fe20000410000 */
[----:B------:R-:W-:Y:S02]  /*12c20*/  MOV R128, R250 ;  /* 0x000000fa00807202 */ /* 0x000fe40000000f00 */
[----:B------:R2:W2:Y:S01]  /*12c30*/  MUFU.EX2 R208, R4 ;  /* 0x0000000400d07308 */ /* 0x0004a20000000800 */
[----:B------:R-:W-:Y:S01]  /*12c40*/  F2FP.PACK_AB R108, R186, R43 ;  /* 0x0000002bba6c723e */ /* 0x000fe200000000ff */
[----:B------:R-:W-:Y:S01]  /*12c50*/  FMUL.FTZ R43, R0, R147 ;  /* 0x00000093002b7220 */ /* 0x000fe20000410000 */
[----:B------:R-:W-:Y:S01]  /*12c60*/  MOV R147, R135 ;  /* 0x0000008700937202 */ /* 0x000fe20000000f00 */
[----:B-1----:R-:W-:Y:S01]  /*12c70*/  FMUL.FTZ R48, R101, R152 ;  /* 0x0000009865307220 */ /* 0x002fe20000410000 */
[----:B------:R-:W-:Y:S01]  /*12c80*/  MOV R135, R133 ;  /* 0x0000008500877202 */ /* 0x000fe20000000f00 */
[--C-:B------:R-:W-:Y:S01]  /*12c90*/  FFMA.FTZ R128, R128, c[0x0][0x2d0], -R174.reuse ;  /* 0x0000b40080807a23 */ /* 0x100fe200000108ae */
[----:B------:R-:W-:Y:S03]  /*12ca0*/  MOV R133, R131 ;  /* 0x0000008300857202 */ /* 0x000fe60000000f00 */
[----:B------:R1:W-:Y:S01]  /*12cb0*/  MUFU.EX2 R250, R40 ;  /* 0x0000002800fa7308 */ /* 0x0003e20000000800 */
[----:B---3--:R-:W-:Y:S09]  /*12cc0*/  FMUL.FTZ R56, R3, R160 ;  /* 0x000000a003387220 */ /* 0x008ff20000410000 */
[----:B------:R3:W-:Y:S01]  /*12cd0*/  MUFU.EX2 R245, R60 ;  /* 0x0000003c00f57308 */ /* 0x0007e20000000800 */
[----:B--2---:R-:W-:Y:S01]  /*12ce0*/  FMUL.FTZ R4, R101, R112 ;  /* 0x0000007065047220 */ /* 0x004fe20000410000 */
[----:B------:R-:W-:Y:S01]  /*12cf0*/  F2FP.PACK_AB R112, R187, R42 ;  /* 0x0000002abb70723e */ /* 0x000fe200000000ff */
[----:B------:R-:W-:Y:S01]  /*12d00*/  FMUL.FTZ R42, R0, R146 ;  /* 0x00000092002a7220 */ /* 0x000fe20000410000 */
[----:B------:R-:W-:Y:S02]  /*12d10*/  F2FP.PACK_AB R111, R208, R207 ;  /* 0x000000cfd06f723e */ /* 0x000fe400000000ff */
[----:B------:R-:W-:Y:S04]  /*12d20*/  MOV R146, R236 ;  /* 0x000000ec00927202 */ /* 0x000fe80000000f00 */
[----:B------:R2:W-:Y:S01]  /*12d30*/  MUFU.EX2 R244, R64 ;  /* 0x0000004000f47308 */ /* 0x0005e20000000800 */
[-C--:B-----5:R-:W-:Y:S05]  /*12d40*/  HMMA.16816.F32 R4, R112, R20.reuse, R4 ;  /* 0x000000147004723c */ /* 0x0a0fea0000001804 */
[C---:B-1----:R-:W-:Y:S01]  /*12d50*/  FMUL.FTZ R40, R3.reuse, R144 ;  /* 0x0000009003287220 */ /* 0x042fe20000410000 */
[----:B------:R-:W-:Y:S02]  /*12d60*/  MOV R144, R237 ;  /* 0x000000ed00907202 */ /* 0x000fe40000000f00 */
[C---:B------:R-:W-:Y:S01]  /*12d70*/  HMMA.16816.F32 R8, R108.reuse, R20, R8 ;  /* 0x000000146c08723c */ /* 0x040fe20000001808 */
[----:B------:R-:W-:Y:S03]  /*12d80*/  MUFU.EX2 R107, R107 ;  /* 0x0000006b006b7308 */ /* 0x000fe60000000800 */
[----:B---3--:R-:W-:Y:S03]  /*12d90*/  FMUL.FTZ R60, R3, R164 ;  /* 0x000000a4033c7220 */ /* 0x008fe60000410000 */
[C---:B------:R-:W-:Y:S01]  /*12da0*/  FMUL.FTZ R20, R101.reuse, R124 ;  /* 0x0000007c65147220 */ /* 0x040fe20000410000 */
[-C--:B------:R-:W-:Y:S04]  /*12db0*/  HMMA.16816.F32 R12, R108, R22.reuse, R12 ;  /* 0x000000166c0c723c */ /* 0x080fe8000000180c */
[C---:B------:R-:W-:Y:S02]  /*12dc0*/  FMUL.FTZ R21, R101.reuse, R125 ;  /* 0x0000007d65157220 */ /* 0x040fe40000410000 */
[C---:B--2---:R-:W-:Y:S02]  /*12dd0*/  FMUL.FTZ R64, R101.reuse, R168 ;  /* 0x000000a865407220 */ /* 0x044fe40000410000 */
[C---:B------:R-:W-:Y:S01]  /*12de0*/  HMMA.16816.F32 R16, R112.reuse, R22, R16 ;  /* 0x000000167010723c */ /* 0x040fe20000001810 */
[----:B------:R-:W-:Y:S06]  /*12df0*/  LDSM.16.MT88.4 R168, [R218+0x1d00] ;  /* 0x001d0000daa8783b */ /* 0x000fec0000004200 */
[C---:B------:R-:W-:Y:S02]  /*12e00*/  FMUL.FTZ R22, R100.reuse, R126 ;  /* 0x0000007e64167220 */ /* 0x040fe40000410000 */
[----:B------:R-:W-:Y:S02]  /*12e10*/  FMUL.FTZ R23, R100, R127 ;  /* 0x0000007f64177220 */ /* 0x000fe40000410000 */
[----:B------:R-:W-:Y:S05]  /*12e20*/  LDSM.16.MT88.4 R124, [R218+0x500] ;  /* 0x00050000da7c783b */ /* 0x000fea0000004200 */
[-C--:B------:R-:W-:Y:S08]  /*12e30*/  HMMA.16816.F32 R20, R112, R36.reuse, R20 ;  /* 0x000000247014723c */ /* 0x080ff00000001814 */
[C---:B------:R-:W-:Y:S07]  /*12e40*/  HMMA.16816.F32 R24, R108.reuse, R36, R24 ;  /* 0x000000246c18723c */ /* 0x040fee0000001818 */
        /* <DEDUP_REMOVED lines=330> */
.L_x_132:
        /* <DEDUP_REMOVED lines=153> */
.L_x_85:
[----:B------:R-:W1:Y:S02]  /*14c80*/  S2R R69, SR_CTAID.Y ;  /* 0x0000000000457919 */ /* 0x000e640000002600 */
[----:B-1----:R-:W-:Y:S01]  /*14c90*/  SHF.R.S32.HI R57, RZ, 0x1f, R69 ;  /* 0x0000001fff397819 */ /* 0x002fe20000011445 */
[----:B------:R-:W-:Y:S05]  /*14ca0*/  @P4 BRA `(.L_x_134) ;  /* 0x0000173000004947 */ /* 0x000fea0003800000 */
[----:B------:R-:W2:Y:S01]  /*14cb0*/  LDL R58, [R1+0x58] ;  /* 0x00005800013a7983 */ /* 0x000ea20000100800 */
[----:B------:R-:W-:-:S02]  /*14cc0*/  F2FP.PACK_AB R45, R45, R112 ;  /* 0x000000702d2d723e */ /* 0x000fc400000000ff */
[----:B------:R-:W-:Y:S01]  /*14cd0*/  F2FP.PACK_AB R44, R44, R114 ;  /* 0x000000722c2c723e */ /* 0x000fe200000000ff */
[----:B------:R-:W1:Y:S01]  /*14ce0*/  S2R R55, SR_TID.X ;  /* 0x0000000000377919 */ /* 0x000e620000002100 */
        /* <DEDUP_REMOVED lines=12> */
[----:B-1----:R-:W-:Y:S02]  /*14db0*/  SHF.R.S32.HI R56, RZ, 0x1f, R55 ;  /* 0x0000001fff387819 */ /* 0x002fe40000011437 */
[----:B------:R-:W-:Y:S02]  /*14dc0*/  F2FP.PACK_AB R36, R36, R132 ;  /* 0x000000842424723e */ /* 0x000fe400000000ff */
[CC--:B------:R-:W-:Y:S02]  /*14dd0*/  LEA.HI R3, R56.reuse, R55.reuse, RZ, 0x2 ;  /* 0x0000003738037211 */ /* 0x0c0fe400078f10ff */
[----:B------:R-:W-:Y:S02]  /*14de0*/  LEA.HI R48, R56, R55, RZ, 0x5 ;  /* 0x0000003738307211 */ /* 0x000fe400078f28ff */
[----:B------:R-:W-:-:S02]  /*14df0*/  SHF.R.S32.HI R52, RZ, 0x2, R3 ;  /* 0x00000002ff347819 */ /* 0x000fc40000011403 */
[----:B------:R-:W-:Y:S02]  /*14e00*/  SHF.R.S32.HI R0, RZ, 0x1f, R3 ;  /* 0x0000001fff007819 */ /* 0x000fe40000011403 */
[----:B------:R-:W-:Y:S02]  /*14e10*/  LOP3.LUT R3, R3, 0xfffffffc, RZ, 0xc0, !PT ;  /* 0xfffffffc03037812 */ /* 0x000fe400078ec0ff */
[----:B------:R-:W-:Y:S02]  /*14e20*/  LEA.HI R0, R0, R52, RZ, 0x3 ;  /* 0x0000003400007211 */ /* 0x000fe400078f18ff */
[----:B------:R-:W-:Y:S01]  /*14e30*/  SHF.R.S32.HI R49, RZ, 0x5, R48 ;  /* 0x00000005ff317819 */ /* 0x000fe20000011430 */
[----:B------:R-:W-:Y:S01]  /*14e40*/  IMAD.IADD R29, R55, 0x1, -R3 ;  /* 0x00000001371d7824 */ /* 0x000fe200078e0a03 */
[----:B------:R-:W-:Y:S02]  /*14e50*/  LOP3.LUT R0, R0, 0xfffffff8, RZ, 0xc0, !PT ;  /* 0xfffffff800007812 */ /* 0x000fe400078ec0ff */
[----:B------:R-:W-:-:S02]  /*14e60*/  F2FP.PACK_AB R134, R135, R134 ;  /* 0x000000868786723e */ /* 0x000fc400000000ff */
[----:B------:R-:W-:Y:S01]  /*14e70*/  F2FP.PACK_AB R35, R35, R140 ;  /* 0x0000008c2323723e */ /* 0x000fe200000000ff */
[----:B------:R-:W-:Y:S01]  /*14e80*/  IMAD.IADD R2, R52, 0x1, -R0 ;  /* 0x0000000134027824 */ /* 0x000fe200078e0a00 */
[----:B------:R-:W-:Y:S02]  /*14e90*/  F2FP.PACK_AB R34, R34, R142 ;  /* 0x0000008e2222723e */ /* 0x000fe400000000ff */
[----:B------:R-:W-:Y:S02]  /*14ea0*/  F2FP.PACK_AB R32, R32, R152 ;  /* 0x000000982020723e */ /* 0x000fe400000000ff */
[----:B------:R-:W-:Y:S02]  /*14eb0*/  LEA.HI R0, R2, R2, RZ, 0x1 ;  /* 0x0000000202007211 */ /* 0x000fe400078f08ff */
[----:B------:R-:W-:Y:S02]  /*14ec0*/  F2FP.PACK_AB R31, R31, R154 ;  /* 0x0000009a1f1f723e */ /* 0x000fe400000000ff */
[----:B------:R-:W-:-:S02]  /*14ed0*/  SHF.R.S32.HI R13, RZ, 0x1, R0 ;  /* 0x00000001ff0d7819 */ /* 0x000fc40000011400 */
[----:B------:R-:W-:Y:S02]  /*14ee0*/  LOP3.LUT R0, R0, 0x3fffffe, RZ, 0xc0, !PT ;  /* 0x03fffffe00007812 */ /* 0x000fe400078ec0ff */
[C---:B------:R-:W-:Y:S01]  /*14ef0*/  LOP3.LUT R3, R13.reuse, 0x1, RZ, 0xc0, !PT ;  /* 0x000000010d037812 */ /* 0x040fe200078ec0ff */
[C---:B------:R-:W-:Y:S01]  /*14f00*/  IMAD.SHL.U32 R4, R13.reuse, 0x40, RZ ;  /* 0x000000400d047824 */ /* 0x040fe200078e00ff */
[----:B------:R-:W-:Y:S01]  /*14f10*/  LOP3.LUT P0, RZ, R13, 0x2, RZ, 0xc0, !PT ;  /* 0x000000020dff7812 */ /* 0x000fe2000780c0ff */
[----:B------:R-:W-:Y:S01]  /*14f20*/  IMAD.IADD R2, R2, 0x1, -R0 ;  /* 0x0000000102027824 */ /* 0x000fe200078e0a00 */
[----:B------:R-:W-:Y:S01]  /*14f30*/  ISETP.NE.U32.AND P1, PT, R3, 0x1, PT ;  /* 0x000000010300780c */ /* 0x000fe20003f25070 */
[----:B------:R-:W-:Y:S01]  /*14f40*/  IMAD R0, R49, 0x100, R29 ;  /* 0x0000010031007824 */ /* 0x000fe200078e021d */
[----:B------:R-:W-:Y:S02]  /*14f50*/  LOP3.LUT R4, R4, 0xc0, RZ, 0xc0, !PT ;  /* 0x000000c004047812 */ /* 0x000fe400078ec0ff */
[----:B------:R-:W-:Y:S01]  /*14f60*/  F2FP.PACK_AB R33, R33, R144 ;  /* 0x000000902121723e */ /* 0x000fe200000000ff */
[----:B------:R-:W-:Y:S01]  /*14f70*/  IMAD R0, R2, 0x10, R0 ;  /* 0x0000001002007824 */ /* 0x000fe200078e0200 */
[----:B------:R-:W-:Y:S01]  /*14f80*/  LEA.HI R2, R4, R4, RZ, 0x1d ;  /* 0x0000000404027211 */ /* 0x000fe200078fe8ff */
[----:B------:R-:W-:Y:S01]  /*14f90*/  IMAD.MOV.U32 R4, RZ, RZ, 0x20 ;  /* 0x00000020ff047424 */ /* 0x000fe200078e00ff */
[----:B------:R-:W-:-:S02]  /*14fa0*/  F2FP.PACK_AB R146, R147, R146 ;  /* 0x000000929392723e */ /* 0x000fc400000000ff */
[----:B------:R-:W-:Y:S01]  /*14fb0*/  F2FP.PACK_AB R30, R30, R148 ;  /* 0x000000941e1e723e */ /* 0x000fe200000000ff */
[----:B------:R-:W-:Y:S01]  /*14fc0*/  IMAD.U32 R0, R0, 0x2, R2 ;  /* 0x0000000200007824 */ /* 0x000fe200078e0002 */
[----:B------:R-:W-:Y:S02]  /*14fd0*/  SEL R4, R4, 0xffffffe0, !P0 ;  /* 0xffffffe004047807 */ /* 0x000fe40004000000 */
[----:B------:R-:W-:Y:S01]  /*14fe0*/  F2FP.PACK_AB R150, R151, R150 ;  /* 0x000000969796723e */ /* 0x000fe200000000ff */
[----:B------:R-:W-:Y:S01]  /*14ff0*/  IMAD.SHL.U32 R0, R0, 0x2, RZ ;  /* 0x0000000200007824 */ /* 0x000fe200078e00ff */
[----:B------:R-:W-:Y:S01]  /*15000*/  BAR.SYNC.DEFER_BLOCKING 0x1, 0x80 ;  /* 0x0042000000007b1d */ /* 0x000fe20000010000 */
[----:B------:R-:W-:Y:S02]  /*15010*/  F2FP.PACK_AB R28, R28, R156 ;  /* 0x0000009c1c1c723e */ /* 0x000fe400000000ff */
[----:B------:R-:W-:Y:S02]  /*15020*/  F2FP.PACK_AB R27, R27, R158 ;  /* 0x0000009e1b1b723e */ /* 0x000fe400000000ff */
[----:B------:R-:W-:-:S02]  /*15030*/  IADD3 R3, R0, 0x80, RZ ;  /* 0x0000008000037810 */ /* 0x000fc40007ffe0ff */
[C---:B------:R-:W-:Y:S02]  /*15040*/  IADD3 R2, R0.reuse, 0x70, RZ ;  /* 0x0000007000027810 */ /* 0x040fe40007ffe0ff */
[----:B------:R-:W-:Y:S01]  /*15050*/  @P1 IADD3 R2, R3, 0x10, RZ ;  /* 0x0000001003021810 */ /* 0x000fe20007ffe0ff */
[----:B------:R-:W-:Y:S01]  /*15060*/  IMAD.IADD R3, R0, 0x1, R4 ;  /* 0x0000000100037824 */ /* 0x000fe200078e0204 */
[----:B------:R-:W-:Y:S02]  /*15070*/  F2FP.PACK_AB R25, R25, R168 ;  /* 0x000000a81919723e */ /* 0x000fe400000000ff */
[----:B------:R-:W-:Y:S01]  /*15080*/  F2FP.PACK_AB R24, R24, R170 ;  /* 0x000000aa1818723e */ /* 0x000fe200000000ff */
[----:B------:R-:W-:Y:S01]  /*15090*/  IMAD.IADD R4, R4, 0x1, R2 ;  /* 0x0000000104047824 */ /* 0x000fe200078e0202 */
        /* <DEDUP_REMOVED lines=29> */
[----:B------:R-:W-:Y:S03]  /*15270*/  STS [R3+0x80], R41 ;  /* 0x0000802903007388 */ /* 0x000fe60000000800 */
[----:B------:R-:W-:Y:S01]  /*15280*/  ISETP.NE.AND.EX P1, PT, RZ, c[0x0][0x504], PT, P0 ;  /* 0x00014100ff007a0c */ /* 0x000fe20003f25300 */
[----:B------:R-:W-:Y:S01]  /*15290*/  STS [R3+0x280], R40 ;  /* 0x0002802803007388 */ /* 0x000fe20000000800 */
[----:B------:R-:W-:-:S03]  /*152a0*/  ISETP.NE.U32.AND P0, PT, RZ, c[0x0][0x508], PT ;  /* 0x00014200ff007a0c */ /* 0x000fc60003f05070 */
[----:B------:R-:W-:Y:S01]  /*152b0*/  STS [R4], R38 ;  /* 0x0000002604007388 */ /* 0x000fe20000000800 */
[----:B------:R-:W-:-:S03]  /*152c0*/  ISETP.NE.AND.EX P0, PT, RZ, c[0x0][0x50c], PT, P0 ;  /* 0x00014300ff007a0c */ /* 0x000fc60003f05300 */
        /* <DEDUP_REMOVED lines=52> */
.L_x_135:
[----:B-1----:R-:W-:Y:S01]  /*15610*/  LOP3.LUT R4, R48, 0xffffffe0, RZ, 0xc0, !PT ;  /* 0xffffffe030047812 */ /* 0x002fe200078ec0ff */
[----:B------:R-:W1:Y:S01]  /*15620*/  S2R R21, SR_CTAID.X ;  /* 0x0000000000157919 */ /* 0x000e620000002500 */
[----:B------:R-:W-:Y:S01]  /*15630*/  SHF.R.S32.HI R5, RZ, 0x1f, R49 ;  /* 0x0000001fff057819 */ /* 0x000fe20000011431 */
[----:B------:R-:W-:Y:S01]  /*15640*/  IMAD.MOV.U32 R9, RZ, RZ, c[0x0][0x4e8] ;  /* 0x00013a00ff097624 */ /* 0x000fe200078e00ff */
[----:B------:R-:W-:Y:S01]  /*15650*/  LEA.HI R0, R29, R29, RZ, 0x1 ;  /* 0x0000001d1d007211 */ /* 0x000fe200078f08ff */
[----:B------:R-:W-:Y:S01]  /*15660*/  IMAD.IADD R7, R55, 0x1, -R4 ;  /* 0x0000000137077824 */ /* 0x000fe200078e0a04 */
[----:B------:R-:W-:Y:S01]  /*15670*/  LEA.HI R4, R5, R49, RZ, 0x2 ;  /* 0x0000003105047211 */ /* 0x000fe200078f10ff */
[----:B------:R-:W-:Y:S01]  /*15680*/  IMAD R11, R57, c[0x0][0x3e8], RZ ;  /* 0x0000fa00390b7a24 */ /* 0x000fe200078e02ff */
[C---:B------:R-:W-:Y:S01]  /*15690*/  LOP3.LUT R6, R0.reuse, 0x1ffffffe, RZ, 0xc0, !PT ;  /* 0x1ffffffe00067812 */ /* 0x040fe200078ec0ff */
[----:B------:R-:W-:Y:S01]  /*156a0*/  IMAD.SHL.U32 R5, R0, 0x20, RZ ;  /* 0x0000002000057824 */ /* 0x000fe200078e00ff */
[----:B------:R-:W-:Y:S01]  /*156b0*/  SHF.R.S32.HI R8, RZ, 0x1f, R7 ;  /* 0x0000001fff087819 */ /* 0x000fe20000011407 */
[C---:B------:R-:W-:Y:S01]  /*156c0*/  IMAD R12, R29.reuse, 0x20, R52 ;  /* 0x000000201d0c7824 */ /* 0x040fe200078e0234 */
[----:B------:R-:W-:Y:S01]  /*156d0*/  LOP3.LUT R4, R4, 0xffffffc, RZ, 0xc0, !PT ;  /* 0x0ffffffc04047812 */ /* 0x000fe200078ec0ff */
[----:B-----5:R-:W-:Y:S01]  /*156e0*/  IMAD R24, R24, c[0x0][0x4e8], RZ ;  /* 0x00013a0018187a24 */ /* 0x020fe200078e02ff */
[----:B------:R-:W-:Y:S01]  /*156f0*/  LEA.HI R0, R8, R7, RZ, 0x2 ;  /* 0x0000000708007211 */ /* 0x000fe200078f10ff */
[----:B------:R-:W-:Y:S01]  /*15700*/  BSSY B0, `(.L_x_136) ;  /* 0x0000085000007945 */ /* 0x000fe20003800000 */
[----:B------:R-:W-:Y:S01]  /*15710*/  IADD3 R6, R29, -R6, RZ ;  /* 0x800000061d067210 */ /* 0x000fe20007ffe0ff */
[----:B------:R-:W-:Y:S01]  /*15720*/  IMAD.IADD R4, R49, 0x1, -R4 ;  /* 0x0000000131047824 */ /* 0x000fe200078e0a04 */
[----:B------:R-:W-:-:S02]  /*15730*/  LOP3.LUT R5, R5, 0xffffffc0, RZ, 0xc0, !PT ;  /* 0xffffffc005057812 */ /* 0x000fc400078ec0ff */
[----:B------:R-:W-:Y:S02]  /*15740*/  SHF.R.S32.HI R0, RZ, 0x2, R0 ;  /* 0x00000002ff007819 */ /* 0x000fe40000011400 */
[----:B------:R-:W-:Y:S01]  /*15750*/  ISETP.NE.AND P2, PT, R9, 0x1, PT ;  /* 0x000000010900780c */ /* 0x000fe20003f45270 */
[----:B------:R-:W-:Y:S01]  /*15760*/  IMAD R6, R6, 0x8, R5 ;  /* 0x0000000806067824 */ /* 0x000fe200078e0205 */
[----:B------:R-:W-:Y:S01]  /*15770*/  LEA R16, R4, R0, 0x4 ;  /* 0x0000000004107211 */ /* 0x000fe200078e20ff */
[----:B------:R-:W-:Y:S01]  /*15780*/  IMAD R0, R3, c[0x0][0x3a0], RZ ;  /* 0x0000e80003007a24 */ /* 0x000fe200078e02ff */
[----:B------:R-:W-:Y:S01]  /*15790*/  LEA.HI R10, R52, R52, RZ, 0x1 ;  /* 0x00000034340a7211 */ /* 0x000fe200078f08ff */
[----:B------:R-:W-:Y:S01]  /*157a0*/  IMAD.WIDE.U32 R4, R69, c[0x0][0x490], R2 ;  /* 0x0001240045047a25 */ /* 0x000fe200078e0002 */
[----:B------:R-:W-:Y:S02]  /*157b0*/  LOP3.LUT P0, RZ, R7, 0x3, RZ, 0xc0, !PT ;  /* 0x0000000307ff7812 */ /* 0x000fe4000780c0ff */
[----:B------:R-:W-:Y:S01]  /*157c0*/  LOP3.LUT R10, R10, 0x3fffffe, RZ, 0xc0, !PT ;  /* 0x03fffffe0a0a7812 */ /* 0x000fe200078ec0ff */
[----:B------:R-:W-:Y:S01]  /*157d0*/  IMAD.IADD R6, R16, 0x1, R6 ;  /* 0x0000000110067824 */ /* 0x000fe200078e0206 */
[----:B------:R-:W-:Y:S01]  /*157e0*/  LEA.HI R13, R56, R55, RZ, 0x3 ;  /* 0x00000037380d7211 */ /* 0x000fe200078f18ff */
[----:B------:R-:W-:-:S02]  /*157f0*/  IMAD R8, R2, c[0x0][0x3a4], R0 ;  /* 0x0000e90002087a24 */ /* 0x000fc400078e0200 */
[----:B------:R-:W-:-:S04]  /*15800*/  IMAD.WIDE.U32 R2, R2, c[0x0][0x3a0], RZ ;  /* 0x0000e80002027a25 */ /* 0x000fc800078e00ff */
[----:B-1----:R-:W-:Y:S02]  /*15810*/  IMAD R0, R21, 0x80, R6 ;  /* 0x0000008015007824 */ /* 0x002fe400078e0206 */
[----:B------:R-:W-:Y:S02]  /*15820*/  IMAD.IADD R3, R3, 0x1, R8 ;  /* 0x0000000103037824 */ /* 0x000fe400078e0208 */
[----:B------:R-:W-:Y:S01]  /*15830*/  IMAD R9, R57, c[0x0][0x490], RZ ;  /* 0x0001240039097a24 */ /* 0x000fe200078e02ff */
[----:B------:R-:W-:Y:S01]  /*15840*/  MOV R6, R0 ;  /* 0x0000000000067202 */ /* 0x000fe20000000f00 */
[----:B------:R-:W-:-:S04]  /*15850*/  @P2 IMAD.HI.U32 R8, R0, c[0x0][0x4ec], RZ ;  /* 0x00013b0000082a27 */ /* 0x000fc800078e00ff */
[----:B------:R-:W-:Y:S01]  /*15860*/  IMAD.IADD R7, R52, 0x1, -R10 ;  /* 0x0000000134077824 */ /* 0x000fe200078e0a0a */
[----:B------:R-:W-:Y:S01]  /*15870*/  @P2 SHF.R.U32.HI R6, RZ, c[0x0][0x4f0], R8 ;  /* 0x00013c00ff062a19 */ /* 0x000fe20000011608 */
[----:B------:R-:W-:Y:S02]  /*15880*/  IMAD R9, R69, c[0x0][0x494], R9 ;  /* 0x0001250045097a24 */ /* 0x000fe400078e0209 */
[----:B------:R-:W-:Y:S01]  /*15890*/  IMAD R20, R49, 0x8, R7 ;  /* 0x0000000831147824 */ /* 0x000fe200078e0207 */
[----:B------:R-:W-:Y:S01]  /*158a0*/  SHF.R.S32.HI R7, RZ, 0x1f, R58 ;  /* 0x0000001fff077819 */ /* 0x000fe2000001143a */
[----:B------:R-:W-:Y:S01]  /*158b0*/  IMAD.WIDE.U32 R2, R69, c[0x0][0x3e8], R2 ;  /* 0x0000fa0045027a25 */ /* 0x000fe200078e0002 */
[----:B------:R-:W-:Y:S02]  /*158c0*/  IADD3 R5, R5, R9, RZ ;  /* 0x0000000905057210 */ /* 0x000fe40007ffe0ff */
[----:B------:R-:W-:Y:S01]  /*158d0*/  IADD3 R8, -R6, RZ, RZ ;  /* 0x000000ff06087210 */ /* 0x000fe20007ffe1ff */
[----:B------:R-:W-:Y:S01]  /*158e0*/  IMAD R12, R21, 0x80, R12 ;  /* 0x00000080150c7824 */ /* 0x000fe200078e020c */
[----:B------:R-:W-:-:S02]  /*158f0*/  SEL R9, R58, RZ, !P1 ;  /* 0x000000ff3a097207 */ /* 0x000fc40004800000 */
[----:B------:R-:W-:Y:S01]  /*15900*/  SEL R10, R7, RZ, !P1 ;  /* 0x000000ff070a7207 */ /* 0x000fe20004800000 */
[----:B------:R-:W-:Y:S02]  /*15910*/  IMAD R7, R69, c[0x0][0x3ec], R11 ;  /* 0x0000fb0045077a24 */ /* 0x000fe400078e020b */
[----:B------:R-:W-:Y:S02]  /*15920*/  IMAD R11, R8, c[0x0][0x4e8], R0 ;  /* 0x00013a00080b7a24 */ /* 0x000fe400078e0200 */
[----:B------:R-:W-:Y:S01]  /*15930*/  IMAD R0, R10, c[0x0][0x498], RZ ;  /* 0x000126000a007a24 */ /* 0x000fe200078e02ff */
[----:B------:R-:W-:Y:S01]  /*15940*/  IADD3 R3, R3, R7, RZ ;  /* 0x0000000703037210 */ /* 0x000fe20007ffe0ff */
[----:B------:R-:W-:-:S04]  /*15950*/  IMAD.WIDE.U32 R4, R9, c[0x0][0x498], R4 ;  /* 0x0001260009047a25 */ /* 0x000fc800078e0004 */
[----:B------:R-:W-:Y:S01]  /*15960*/  IMAD R7, R9, c[0x0][0x49c], R0 ;  /* 0x0001270009077a24 */ /* 0x000fe200078e0200 */
[----:B------:R-:W-:Y:S01]  /*15970*/  SHF.R.S32.HI R0, RZ, 0x1f, R6 ;  /* 0x0000001fff007819 */ /* 0x000fe20000011406 */
[----:B------:R-:W-:Y:S01]  /*15980*/  @P2 IMAD.HI.U32 R8, R12, c[0x0][0x4ec], RZ ;  /* 0x00013b000c082a27 */ /* 0x000fe200078e00ff */
[----:B------:R-:W-:-:S03]  /*15990*/  IADD3 R4, P1, R6, R4, RZ ;  /* 0x0000000406047210 */ /* 0x000fc60007f3e0ff */
[----:B------:R-:W-:Y:S01]  /*159a0*/  IMAD R6, R10, c[0x0][0x3f0], RZ ;  /* 0x0000fc000a067a24 */ /* 0x000fe200078e02ff */
[----:B------:R-:W-:Y:S01]  /*159b0*/  IADD3.X R5, R0, R5, R7, P1, !PT ;  /* 0x0000000500057210 */ /* 0x000fe20000ffe407 */
[----:B------:R-:W-:Y:S01]  /*159c0*/  IMAD.SHL.U32 R10, R13, 0x8, RZ ;  /* 0x000000080d0a7824 */ /* 0x000fe200078e00ff */
[----:B------:R-:W-:Y:S01]  /*159d0*/  SHF.R.S32.HI R0, RZ, 0x1f, R11 ;  /* 0x0000001fff007819 */ /* 0x000fe2000001140b */
[----:B------:R-:W-:Y:S01]  /*159e0*/  IMAD.MOV.U32 R18, RZ, RZ, R12 ;  /* 0x000000ffff127224 */ /* 0x000fe200078e000c */
[----:B------:R-:W-:Y:S01]  /*159f0*/  @P2 SHF.R.U32.HI R18, RZ, c[0x0][0x4f0], R8 ;  /* 0x00013c00ff122a19 */ /* 0x000fe20000011608 */
[----:B------:R-:W-:Y:S02]  /*15a00*/  IMAD R13, R9, c[0x0][0x3f4], R6 ;  /* 0x0000fd00090d7a24 */ /* 0x000fe400078e0206 */
[----:B------:R-:W-:Y:S01]  /*15a10*/  IMAD R7, R0, c[0x0][0x488], RZ ;  /* 0x0001220000077a24 */ /* 0x000fe200078e02ff */
[----:B------:R-:W-:Y:S01]  /*15a20*/  LOP3.LUT R0, R10, 0xc0, RZ, 0xc0, !PT ;  /* 0x000000c00a007812 */ /* 0x000fe200078ec0ff */
[----:B------:R-:W-:-:S02]  /*15a30*/  IMAD.SHL.U32 R6, R29, 0x8, RZ ;  /* 0x000000081d067824 */ /* 0x000fc400078e00ff */
[----:B------:R-:W-:-:S03]  /*15a40*/  IMAD.WIDE.U32 R8, R9, c[0x0][0x3f0], R2 ;  /* 0x0000fc0009087a25 */ /* 0x000fc600078e0002 */
[----:B------:R-:W-:Y:S01]  /*15a50*/  LOP3.LUT R10, R0, 0x18, R6, 0xf8, !PT ;  /* 0x00000018000a7812 */ /* 0x000fe200078ef806 */
[----:B------:R-:W-:-:S04]  /*15a60*/  IMAD.WIDE.U32 R2, R11, c[0x0][0x488], R4 ;  /* 0x000122000b027a25 */ /* 0x000fc800078e0004 */
[----:B------:R-:W-:Y:S01]  /*15a70*/  IMAD R4, R11, c[0x0][0x48c], R7 ;  /* 0x000123000b047a24 */ /* 0x000fe200078e0207 */
[----:B------:R-:W-:Y:S01]  /*15a80*/  SHF.R.U32.HI R11, RZ, 0x3, R0 ;  /* 0x00000003ff0b7819 */ /* 0x000fe20000011600 */
[----:B------:R-:W-:Y:S01]  /*15a90*/  IMAD.IADD R5, R9, 0x1, R13 ;  /* 0x0000000109057824 */ /* 0x000fe200078e020d */
[----:B------:R-:W-:Y:S01]  /*15aa0*/  IADD3 R0, -R18, RZ, RZ ;  /* 0x000000ff12007210 */ /* 0x000fe20007ffe1ff */
[----:B------:R-:W-:Y:S01]  /*15ab0*/  IMAD.IADD R3, R3, 0x1, R4 ;  /* 0x0000000103037824 */ /* 0x000fe200078e0204 */
[----:B------:R-:W-:Y:S02]  /*15ac0*/  LEA R7, P1, R2, c[0x0][0x450], 0x2 ;  /* 0x0001140002077a11 */ /* 0x000fe400078210ff */
[----:B------:R-:W-:Y:S01]  /*15ad0*/  LOP3.LUT R19, R10, R11, RZ, 0x3c, !PT ;  /* 0x0000000b0a137212 */ /* 0x000fe200078e3cff */
[----:B------:R-:W-:Y:S01]  /*15ae0*/  IMAD R9, R0, c[0x0][0x4e8], R12 ;  /* 0x00013a0000097a24 */ /* 0x000fe200078e020c */
[----:B------:R-:W-:Y:S01]  /*15af0*/  LEA.HI.X R0, R2, c[0x0][0x454], R3, 0x2, P1 ;  /* 0x0001150002007a11 */ /* 0x000fe200008f1403 */
[----:B------:R-:W-:Y:S01]  /*15b00*/  SHFL.IDX PT, R14, R7, RZ, 0x1c1f ;  /* 0x001c1fff070e7589 */ /* 0x000fe200000e0000 */
[----:B------:R-:W-:-:S02]  /*15b10*/  SHF.R.S32.HI R10, RZ, 0x1f, R18 ;  /* 0x0000001fff0a7819 */ /* 0x000fc40000011412 */
[----:B------:R-:W-:Y:S01]  /*15b20*/  MOV R4, R8 ;  /* 0x0000000800047202 */ /* 0x000fe20000000f00 */
[----:B------:R-:W1:Y:S01]  /*15b30*/  SHFL.IDX PT, R15, R0, RZ, 0x1c1f ;  /* 0x001c1fff000f7589 */ /* 0x000e6200000e0000 */
[----:B------:R-:W-:Y:S02]  /*15b40*/  IMAD R8, R21, 0x80, R16 ;  /* 0x0000008015087824 */ /* 0x000fe400078e0210 */
[----:B------:R-:W-:Y:S01]  /*15b50*/  IMAD R2, R10, c[0x0][0x3e0], RZ ;  /* 0x0000f8000a027a24 */ /* 0x000fe200078e02ff */
[----:B------:R-:W-:Y:S02]  /*15b60*/  SHFL.IDX PT, R12, R7, 0x1, 0x1c1f ;  /* 0x003c1f00070c7f89 */ /* 0x000fe400000e0000 */
[----:B------:R-:W-:Y:S02]  /*15b70*/  ISETP.GE.OR P3, PT, R8, R24, P0 ;  /* 0x000000180800720c */ /* 0x000fe40000766670 */
        /* <DEDUP_REMOVED lines=15> */
[----:B------:R-:W-:-:S02]  /*15c70*/  ISETP.GE.OR P1, PT, R5, R24, P0 ;  /* 0x000000180500720c */ /* 0x000fc40000726670 */
[----:B------:R-:W-:Y:S01]  /*15c80*/  ISETP.GE.OR P0, PT, R8, R24, P0 ;  /* 0x000000180800720c */ /* 0x000fe20000706670 */
[----:B------:R-:W-:Y:S01]  /*15c90*/  IMAD R0, R4, c[0x0][0x3d8], RZ ;  /* 0x0000f60004007a24 */ /* 0x000fe200078e02ff */
[----:B------:R-:W-:-:S03]  /*15ca0*/  LEA R5, R20, R19, 0x5 ;  /* 0x0000001314057211 */ /* 0x000fc600078e28ff */
[----:B------:R-:W-:Y:S02]  /*15cb0*/  IMAD R4, R9, c[0x0][0x3dc], R0 ;  /* 0x0000f70009047a24 */ /* 0x000fe400078e0200 */
[----:B------:R-:W-:Y:S01]  /*15cc0*/  IMAD.SHL.U32 R0, R5, 0x2, RZ ;  /* 0x0000000205007824 */ /* 0x000fe200078e00ff */
[----:B------:R-:W-:Y:S01]  /*15cd0*/  @!P2 ST.E [R12.64], R51 ;  /* 0x000000330c00a985 */ /* 0x000fe2000c101906 */
[----:B------:R-:W-:-:S03]  /*15ce0*/  IMAD.IADD R3, R3, 0x1, R4 ;  /* 0x0000000103037824 */ /* 0x000fc600078e0204 */
        /* <DEDUP_REMOVED lines=38> */
.L_x_137:
[----:B---3--:R-:W-:Y:S05]  /*15f50*/  BSYNC B0 ;  /* 0x0000000000007941 */ /* 0x008fea0003800000 */
.L_x_136:
        /* <DEDUP_REMOVED lines=23> */
.L_x_139:
[----:B------:R-:W-:Y:S05]  /*160d0*/  BSYNC B0 ;  /* 0x0000000000007941 */ /* 0x000fea0003800000 */
.L_x_138:
        /* <DEDUP_REMOVED lines=23> */
.L_x_141:
[----:B------:R-:W-:Y:S05]  /*16250*/  BSYNC B0 ;  /* 0x0000000000007941 */ /* 0x000fea0003800000 */
.L_x_140:
        /* <DEDUP_REMOVED lines=24> */
.L_x_134:
        /* <DEDUP_REMOVED lines=19> */
.L_x_142:
        /* <DEDUP_REMOVED lines=12> */
[----:B------:R-:W-:Y:S01]  /*165d0*/  MOV R0, c[0x0][0x4e8] ;  /* 0x00013a0000007a02 */ /* 0x000fe20000000f00 */
[----:B------:R-:W-:Y:S01]  /*165e0*/  IMAD R6, R57, c[0x0][0x490], RZ ;  /* 0x0001240039067a24 */ /* 0x000fe200078e02ff */
[----:B------:R-:W-:Y:S01]  /*165f0*/  MOV R2, R4 ;  /* 0x0000000400027202 */ /* 0x000fe20000000f00 */
[----:B------:R-:W-:Y:S01]  /*16600*/  IMAD.MOV.U32 R3, RZ, RZ, R5 ;  /* 0x000000ffff037224 */ /* 0x000fe200078e0005 */
[----:B------:R-:W-:Y:S01]  /*16610*/  ISETP.NE.AND P0, PT, R0, 0x1, PT ;  /* 0x000000010000780c */ /* 0x000fe20003f05270 */
[C---:B------:R-:W-:Y:S01]  /*16620*/  IMAD R6, R69.reuse, c[0x0][0x494], R6 ;  /* 0x0001250045067a24 */ /* 0x040fe200078e0206 */
[----:B------:R-:W-:Y:S01]  /*16630*/  MOV R0, R8 ;  /* 0x0000000800007202 */ /* 0x000fe20000000f00 */
[----:B------:R-:W-:-:S05]  /*16640*/  IMAD.WIDE.U32 R2, R69, c[0x0][0x490], R2 ;  /* 0x0001240045027a25 */ /* 0x000fca00078e0002 */
[----:B------:R-:W-:-:S05]  /*16650*/  IADD3 R3, R6, R3, RZ ;  /* 0x0000000306037210 */ /* 0x000fca0007ffe0ff */
[----:B------:R-:W-:-:S04]  /*16660*/  @P0 IMAD.HI.U32 R7, R8, c[0x0][0x4ec], RZ ;  /* 0x00013b0008070a27 */ /* 0x000fc800078e00ff */
[----:B------:R-:W-:Y:S01]  /*16670*/  IMAD.WIDE.U32 R2, R9, c[0x0][0x498], R2 ;  /* 0x0001260009027a25 */ /* 0x000fe200078e0002 */
[----:B------:R-:W-:-:S03]  /*16680*/  @P0 SHF.R.U32.HI R0, RZ, c[0x0][0x4f0], R7 ;  /* 0x00013c00ff000a19 */ /* 0x000fc60000011607 */
[----:B------:R-:W-:Y:S01]  /*16690*/  IMAD R7, R10, c[0x0][0x498], RZ ;  /* 0x000126000a077a24 */ /* 0x000fe200078e02ff */
[----:B------:R-:W-:Y:S01]  /*166a0*/  IADD3 R2, P0, R0, R2, RZ ;  /* 0x0000000200027210 */ /* 0x000fe20007f1e0ff */
[----:B------:R-:W-:Y:S02]  /*166b0*/  IMAD.MOV R6, RZ, RZ, -R0 ;  /* 0x000000ffff067224 */ /* 0x000fe400078e0a00 */
[----:B------:R-:W-:Y:S02]  /*166c0*/  IMAD R7, R9, c[0x0][0x49c], R7 ;  /* 0x0001270009077a24 */ /* 0x000fe400078e0207 */
[----:B------:R-:W-:Y:S01]  /*166d0*/  IMAD R6, R6, c[0x0][0x4e8], R8 ;  /* 0x00013a0006067a24 */ /* 0x000fe200078e0208 */
[----:B------:R-:W-:-:S04]  /*166e0*/  SHF.R.S32.HI R8, RZ, 0x1f, R0 ;  /* 0x0000001fff087819 */ /* 0x000fc80000011400 */
[----:B------:R-:W-:Y:S02]  /*166f0*/  SHF.R.S32.HI R0, RZ, 0x1f, R6 ;  /* 0x0000001fff007819 */ /* 0x000fe40000011406 */
[----:B------:R-:W-:-:S03]  /*16700*/  IADD3.X R3, R8, R3, R7, P0, !PT ;  /* 0x0000000308037210 */ /* 0x000fc600007fe407 */
[----:B------:R-:W-:Y:S02]  /*16710*/  IMAD R0, R0, c[0x0][0x488], RZ ;  /* 0x0001220000007a24 */ /* 0x000fe400078e02ff */
[----:B------:R-:W-:-:S04]  /*16720*/  IMAD.WIDE.U32 R2, R6, c[0x0][0x488], R2 ;  /* 0x0001220006027a25 */ /* 0x000fc800078e0002 */
[----:B------:R-:W-:Y:S01]  /*16730*/  IMAD R0, R6, c[0x0][0x48c], R0 ;  /* 0x0001230006007a24 */ /* 0x000fe200078e0200 */
[----:B------:R-:W-:-:S04]  /*16740*/  LEA R6, P0, R2, c[0x0][0x450], 0x2 ;  /* 0x0001140002067a11 */ /* 0x000fc800078010ff */
[----:B------:R-:W-:-:S04]  /*16750*/  IADD3 R0, R3, R0, RZ ;  /* 0x0000000003007210 */ /* 0x000fc80007ffe0ff */
[----:B------:R-:W-:Y:S02]  /*16760*/  LEA.HI.X R7, R2, c[0x0][0x454], R0, 0x2, P0 ;  /* 0x0001150002077a11 */ /* 0x000fe400000f1400 */
[----:B------:R-:W-:-:S05]  /*16770*/  MOV R0, 0xff800000 ;  /* 0xff80000000007802 */ /* 0x000fca0000000f00 */
[----:B------:R1:W-:Y:S02]  /*16780*/  STG.E [R6.64], R0 ;  /* 0x0000000006007986 */ /* 0x0003e4000c101906 */
.L_x_144:
[----:B------:R-:W-:Y:S05]  /*16790*/  BSYNC B0 ;  /* 0x0000000000007941 */ /* 0x000fea0003800000 */
.L_x_143:
[----:B------:R-:W2:Y:S01]  /*167a0*/  S2R R15, SR_CTAID.X ;  /* 0x00000000000f7919 */ /* 0x000ea20000002500 */
[----:B-1----:R-:W-:Y:S01]  /*167b0*/  IMAD R0, R5, c[0x0][0x3a0], RZ ;  /* 0x0000e80005007a24 */ /* 0x002fe200078e02ff */
[----:B------:R-:W-:Y:S01]  /*167c0*/  SHF.R.S32.HI R5, RZ, 0x1f, R11 ;  /* 0x0000001fff057819 */ /* 0x000fe2000001140b */
[C---:B------:R-:W-:Y:S01]  /*167d0*/  IMAD.WIDE.U32 R2, R4.reuse, c[0x0][0x3a0], RZ ;  /* 0x0000e80004027a25 */ /* 0x040fe200078e00ff */
[----:B------:R-:W-:Y:S01]  /*167e0*/  MOV R6, c[0x0][0x4e8] ;  /* 0x00013a0000067a02 */ /* 0x000fe20000000f00 */
[----:B------:R-:W-:Y:S01]  /*167f0*/  BSSY B0, `(.L_x_145) ;  /* 0x000003b000007945 */ /* 0x000fe20003800000 */
[----:B------:R-:W-:Y:S01]  /*16800*/  LEA.HI R5, R5, R11, RZ, 0x2 ;  /* 0x0000000b05057211 */ /* 0x000fe200078f10ff */
[----:B------:R-:W-:Y:S01]  /*16810*/  IMAD R0, R4, c[0x0][0x3a4], R0 ;  /* 0x0000e90004007a24 */ /* 0x000fe200078e0200 */
[----:B------:R-:W-:Y:S01]  /*16820*/  ISETP.NE.AND P0, PT, R6, 0x1, PT ;  /* 0x000000010600780c */ /* 0x000fe20003f05270 */
[----:B------:R-:W-:Y:S01]  /*16830*/  IMAD R6, R10, c[0x0][0x3f0], RZ ;  /* 0x0000fc000a067a24 */ /* 0x000fe200078e02ff */
[----:B------:R-:W-:Y:S01]  /*16840*/  LOP3.LUT R4, R5, 0xfffffffc, RZ, 0xc0, !PT ;  /* 0xfffffffc05047812 */ /* 0x000fe200078ec0ff */
[----:B-----5:R-:W-:Y:S01]  /*16850*/  IMAD R13, R13, c[0x0][0x4e8], RZ ;  /* 0x00013a000d0d7a24 */ /* 0x020fe200078e02ff */
[----:B------:R-:W-:Y:S01]  /*16860*/  IADD3 R3, R3, R0, RZ ;  /* 0x0000000003037210 */ /* 0x000fe20007ffe0ff */
[----:B------:R-:W-:-:S02]  /*16870*/  IMAD R0, R57, c[0x0][0x3e8], RZ ;  /* 0x0000fa0039007a24 */ /* 0x000fc400078e02ff */
[----:B------:R-:W-:Y:S01]  /*16880*/  IMAD.IADD R8, R11, 0x1, -R4 ;  /* 0x000000010b087824 */ /* 0x000fe200078e0a04 */
[----:B------:R-:W-:Y:S01]  /*16890*/  SHF.R.S32.HI R11, RZ, 0x2, R5 ;  /* 0x00000002ff0b7819 */ /* 0x000fe20000011405 */
[C---:B------:R-:W-:Y:S02]  /*168a0*/  IMAD R0, R69.reuse, c[0x0][0x3ec], R0 ;  /* 0x0000fb0045007a24 */ /* 0x040fe400078e0200 */
[----:B------:R-:W-:Y:S01]  /*168b0*/  IMAD.WIDE.U32 R2, R69, c[0x0][0x3e8], R2 ;  /* 0x0000fa0045027a25 */ /* 0x000fe200078e0002 */
[----:B------:R-:W-:-:S03]  /*168c0*/  LEA R4, R8, R11, 0x5 ;  /* 0x0000000b08047211 */ /* 0x000fc600078e28ff */
[----:B------:R-:W-:Y:S01]  /*168d0*/  IMAD R7, R9, c[0x0][0x3f4], R6 ;  /* 0x0000fd0009077a24 */ /* 0x000fe200078e0206 */
[----:B------:R-:W-:Y:S01]  /*168e0*/  IADD3 R3, R0, R3, RZ ;  /* 0x0000000300037210 */ /* 0x000fe20007ffe0ff */
[C---:B--2---:R-:W-:Y:S01]  /*168f0*/  IMAD R4, R15.reuse, 0x80, R4 ;  /* 0x000000800f047824 */ /* 0x044fe200078e0204 */
[----:B------:R-:W-:-:S03]  /*16900*/  LEA R11, R15, R11, 0x7 ;  /* 0x0000000b0f0b7211 */ /* 0x000fc600078e38ff */
[----:B------:R-:W-:Y:S01]  /*16910*/  @P0 IMAD.HI.U32 R5, R4, c[0x0][0x4ec], RZ ;  /* 0x00013b0004050a27 */ /* 0x000fe200078e00ff */
[----:B------:R-:W-:-:S03]  /*16920*/  MOV R0, R4 ;  /* 0x0000000400007202 */ /* 0x000fc60000000f00 */
[----:B------:R-:W-:Y:S01]  /*16930*/  IMAD.WIDE.U32 R2, R9, c[0x0][0x3f0], R2 ;  /* 0x0000fc0009027a25 */ /* 0x000fe200078e0002 */
[----:B------:R-:W-:-:S04]  /*16940*/  @P0 SHF.R.U32.HI R0, RZ, c[0x0][0x4f0], R5 ;  /* 0x00013c00ff000a19 */ /* 0x000fc80000011605 */
[--C-:B------:R-:W-:Y:S01]  /*16950*/  SHF.R.S32.HI R6, RZ, 0x1f, R0.reuse ;  /* 0x0000001fff067819 */ /* 0x100fe20000011400 */
[----:B------:R-:W-:Y:S01]  /*16960*/  IMAD.MOV R5, RZ, RZ, -R0 ;  /* 0x000000ffff057224 */ /* 0x000fe200078e0a00 */
[----:B------:R-:W-:-:S03]  /*16970*/  IADD3 R3, R3, R7, RZ ;  /* 0x0000000703037210 */ /* 0x000fc60007ffe0ff */
        /* <DEDUP_REMOVED lines=34> */
.L_x_146:
[----:B------:R-:W-:Y:S05]  /*16ba0*/  BSYNC B0 ;  /* 0x0000000000007941 */ /* 0x000fea0003800000 */
.L_x_145:
        /* <DEDUP_REMOVED lines=21> */
.L_x_148:
[----:B------:R-:W-:Y:S05]  /*16d00*/  BSYNC B0 ;  /* 0x0000000000007941 */ /* 0x000fea0003800000 */
.L_x_147:
        /* <DEDUP_REMOVED lines=21> */
.L_x_150:
[----:B------:R-:W-:Y:S05]  /*16e60*/  BSYNC B0 ;  /* 0x0000000000007941 */ /* 0x000fea0003800000 */
.L_x_149:
        /* <DEDUP_REMOVED lines=22> */
.L_x_151:
        /* <DEDUP_REMOVED lines=11> */
.L_x_1510:


//--------------------- .text._ZN7cutlass13device_kernelIN5flash19enable_sm80_to_sm89INS1_16FlashAttnFwdSm80INS1_25CollectiveMainloopFwdSm80ILi4ELi1ELb0EN4cute5tupleIJNS5_1CILi128EEENS7_ILi48EEENS7_ILi96EEEEEELi96ENS_6half_tEfNS_4arch4Sm80ELb0ELb1ELb1ELb0ELb0ELb0ELb1ELb0EEENS1_21CollectiveEpilogueFwdINS6_IJS8_SA_S9_EEENS6_IJNS7_ILi1EEESI_SI_EEESC_SE_Li128ELb0ELb1ELb0ELb0EEENS1_19SingleTileSchedulerILb0ELb0ELb1ELi128EEEEEEEEEvNT_6ParamsE --------------------------
	.section	.text._ZN7cutlass13device_kernelIN5flash19enable_sm80_to_sm89INS1_16FlashAttnFwdSm80INS1_25CollectiveMainloopFwdSm80ILi4ELi1ELb0EN4cute5tupleIJNS5_1CILi128EEENS7_ILi48EEENS7_ILi96EEEEEELi96ENS_6half_tEfNS_4arch4Sm80ELb0ELb1ELb1ELb0ELb0ELb0ELb1ELb0EEENS1_21CollectiveEpilogueFwdINS6_IJS8_SA_S9_EEENS6_IJNS7_ILi1EEESI_SI_EEESC_SE_Li128ELb0ELb1ELb0ELb0EEENS1_19SingleTileSchedulerILb0ELb0ELb1ELi128EEEEEEEEEvNT_6ParamsE,"ax",@progbits
	.sectioninfo	@"SHI_REGISTERS=255"
	.align	128
.text._ZN7cutlass13device_kernelIN5flash19enable_sm80_to_sm89INS1_16FlashAttnFwdSm80INS1_25CollectiveMainloopFwdSm80ILi4ELi1ELb0EN4cute5tupleIJNS5_1CILi128EEENS7_ILi48EEENS7_ILi96EEEEEELi96ENS_6half_tEfNS_4arch4Sm80ELb0ELb1ELb1ELb0ELb0ELb0ELb1ELb0EEENS1_21CollectiveEpilogueFwdINS6_IJS8_SA_S9_EEENS6_IJNS7_ILi1EEESI_SI_EEESC_SE_Li128ELb0ELb1ELb0ELb0EEENS1_19SingleTileSchedulerILb0ELb0ELb1ELi128EEEEEEEEEvNT_6ParamsE:
        .type           _ZN7cutlass13device_kernelIN5flash19enable_sm80_to_sm89INS1_16FlashAttnFwdSm80INS1_25CollectiveMainloopFwdSm80ILi4ELi1ELb0EN4cute5tupleIJNS5_1CILi128EEENS7_ILi48EEENS7_ILi96EEEEEELi96ENS_6half_tEfNS_4arch4Sm80ELb0ELb1ELb1ELb0ELb0ELb0ELb1ELb0EEENS1_21CollectiveEpilogueFwdINS6_IJS8_SA_S9_EEENS6_IJNS7_ILi1EEESI_SI_EEESC_SE_Li128ELb0ELb1ELb0ELb0EEENS1_19SingleTileSchedulerILb0ELb0ELb1ELi128EEEEEEEEEvNT_6ParamsE,@function
        .size           _ZN7cutlass13device_kernelIN5flash19enable_sm80_to_sm89INS1_16FlashAttnFwdSm80INS1_25CollectiveMainloopFwdSm80ILi4ELi1ELb0EN4cute5tupleIJNS5_1CILi128EEENS7_ILi48EEENS7_ILi96EEEEEELi96ENS_6half_tEfNS_4arch4Sm80ELb0ELb1ELb1ELb0ELb0ELb0ELb1ELb0EEENS1_21CollectiveEpilogueFwdINS6_IJS8_SA_S9_EEENS6_IJNS7_ILi1EEESI_SI_EEESC_SE_Li128ELb0ELb1ELb0ELb0EEENS1_19SingleTileSchedulerILb0ELb0ELb1ELi128EEEEEEEEEvNT_6ParamsE,(.L_x_1511 - _ZN7cutlass13device_kernelIN5flash19enable_sm80_to_sm89INS1_16FlashAttnFwdSm80INS1_25CollectiveMainloopFwdSm80ILi4ELi1ELb0EN4cute5tupleIJNS5_1CILi128EEENS7_ILi48EEENS7_ILi96EEEEEELi96ENS_6half_tEfNS_4arch4Sm80ELb0ELb1ELb1ELb0ELb0ELb0ELb1ELb0EEENS1_21CollectiveEpilogueFwdINS6_IJS8_SA_S9_EEENS6_IJNS7_ILi1EEESI_SI_EEESC_SE_Li128ELb0ELb1ELb0ELb0EEENS1_19SingleTileSchedulerILb0ELb0ELb1ELi128EEEEEEEEEvNT_6ParamsE)
        .other          _ZN7cutlass13device_kernelIN5flash19enable_sm80_to_sm89INS1_16FlashAttnFwdSm80INS1_25CollectiveMainloopFwdSm80ILi4ELi1ELb0EN4cute5tupleIJNS5_1CILi128EEENS7_ILi48EEENS7_ILi96EEEEEELi96ENS_6half_tEfNS_4arch4Sm80ELb0ELb1ELb1ELb0ELb0ELb0ELb1ELb0EEENS1_21CollectiveEpilogueFwdINS6_IJS8_SA_S9_EEENS6_IJNS7_ILi1EEESI_SI_EEESC_SE_Li128ELb0ELb1ELb0ELb0EEENS1_19SingleTileSchedulerILb0ELb0ELb1ELi128EEEEEEEEEvNT_6ParamsE,@"STO_CUDA_ENTRY STV_DEFAULT"
_ZN7cutlass13device_kernelIN5flash19enable_sm80_to_sm89INS1_16FlashAttnFwdSm80INS1_25CollectiveMainloopFwdSm80ILi4ELi1ELb0EN4cute5tupleIJNS5_1CILi128EEENS7_ILi48EEENS7_ILi96EEEEEELi96ENS_6half_tEfNS_4arch4Sm80ELb0ELb1ELb1ELb0ELb0ELb0ELb1ELb0EEENS1_21CollectiveEpilogueFwdINS6_IJS8_SA_S9_EEENS6_IJNS7_ILi1EEESI_SI_EEESC_SE_Li128ELb0ELb1ELb0ELb0EEENS1_19SingleTileSchedulerILb0ELb0ELb1ELi128EEEEEEEEEvNT_6ParamsE:
[----:B------:R-:W-:Y:S02]  /*0000*/  MOV R1, c[0x0][0x28] ;  /* 0x00000a0000017a02 */ /* 0x000fe40000000f00 */
[----:B------:R-:W1:Y:S02]  /*0010*/  S2R R0, SR_CTAID.Z ;  /* 0x0000000000007919 */ /* 0x000e640000002700 */
[----:B-1----:R-:W-:-:S13]  /*0020*/  ISETP.GE.AND P0, PT, R0, RZ, PT ;  /* 0x000000ff0000720c */ /* 0x002fda0003f06270 */
[----:B------:R-:W-:Y:S05]  /*0030*/  @!P0 EXIT ;  /* 0x000000000000894d */ /* 0x000fea0003800000 */
[----:B------:R-:W1:Y:S01]  /*0040*/  S2UR UR11, SR_CTAID.X ;  /* 0x00000000000b79c3 */ /* 0x000e620000002500 */
[----:B------:R-:W-:Y:S01]  /*0050*/  ULDC UR7, c[0x0][0x2c4] ;  /* 0x0000b10000077ab9 */ /* 0x000fe20000000800 */
[----:B------:R-:W2:Y:S01]  /*0060*/  S2R R92, SR_TID.X ;  /* 0x00000000005c7919 */ /* 0x000ea20000002100 */
[----:B------:R-:W-:Y:S02]  /*0070*/  UISETP.NE.AND UP2, UPT, UR7, 0x1, UPT ;  /* 0x000000010700788c */ /* 0x000fe4000bf45270 */
[----:B------:R-:W-:Y:S02]  /*0080*/  ULDC.64 UR4, c[0x0][0x2c8] ;  /* 0x0000b20000047ab9 */ /* 0x000fe40000000a00 */
[----:B------:R-:W-:Y:S02]  /*0090*/  UMOV UR8, 0x1 ;  /* 0x0000000100087882 */ /* 0x000fe40000000000 */
[----:B------:R-:W-:Y:S02]  /*00a0*/  ULDC UR6, c[0x0][0x168] ;  /* 0x00005a0000067ab9 */ /* 0x000fe40000000800 */
[----:B------:R-:W-:-:S02]  /*00b0*/  UIADD3 UR6, UR8, -UR6, URZ ;  /* 0x8000000608067290 */ /* 0x000fc4000fffe03f */
[----:B-1----:R-:W-:-:S04]  /*00c0*/  USHF.L.U32 UR11, UR11, 0x7, URZ ;  /* 0x000000070b0b7899 */ /* 0x002fc8000800063f */
[----:B------:R-:W-:Y:S02]  /*00d0*/  @UP2 UIADD3 UR12, UR11, 0x7f, URZ ;  /* 0x0000007f0b0c2890 */ /* 0x000fe4000fffe03f */
[----:B------:R-:W-:Y:S02]  /*00e0*/  UIADD3 UR9, UR11, 0x7f, URZ ;  /* 0x0000007f0b097890 */ /* 0x000fe4000fffe03f */
[----:B------:R-:W-:-:S04]  /*00f0*/  UIMAD.WIDE.U32 UR12, UR12, UR4, URZ ;  /* 0x000000040c0c72a5 */ /* 0x000fc8000f8e003f */
[----:B------:R-:W-:-:S03]  /*0100*/  @UP2 USHF.R.U32.HI UR9, URZ, UR5, UR13 ;  /* 0x000000053f092299 */ /* 0x000fc6000801160d */
[----:B------:R-:W-:Y:S02]  /*0110*/  ULDC.64 UR4, c[0x0][0x328] ;  /* 0x0000ca0000047ab9 */ /* 0x000fe40000000a00 */
[----:B------:R-:W-:-:S03]  /*0120*/  UISETP.LE.AND UP1, UPT, UR8, UR5, UPT ;  /* 0x000000050800728c */ /* 0x000fc6000bf23270 */
[----:B------:R-:W-:Y:S02]  /*0130*/  ULDC UR5, c[0x0][0x1d0] ;  /* 0x0000740000057ab9 */ /* 0x000fe40000000800 */
[----:B------:R-:W-:Y:S01]  /*0140*/  UIADD3 UR5, UR9, UR5, UR6 ;  /* 0x0000000509057290 */ /* 0x000fe2000fffe006 */
[----:B------:R-:W-:-:S03]  /*0150*/  PLOP3.LUT P0, PT, PT, PT, UP1, 0x40, 0x0 ;  /* 0x000000000000781c */ /* 0x000fc60003f0e818 */
[----:B------:R-:W-:-:S06]  /*0160*/  UIADD3 UR4, UR5, UR4, URZ ;  /* 0x0000000405047290 */ /* 0x000fcc000fffe03f */
[----:B------:R-:W-:-:S04]  /*0170*/  MOV R3, UR4 ;  /* 0x0000000400037c02 */ /* 0x000fc80008000f00 */
[----:B------:R-:W-:Y:S05]  /*0180*/  @P0 BRA `(.L_x_152) ;  /* 0x0000013000000947 */ /* 0x000fea0003800000 */
[----:B--2---:R-:W-:Y:S01]  /*0190*/  ISETP.LT.AND P0, PT, RZ, UR5, PT ;  /* 0x00000005ff007c0c */ /* 0x004fe2000bf01270 */
[----:B------:R-:W-:-:S12]  /*01a0*/  UIADD3 UR6, UR5, -0x1, URZ ;  /* 0xffffffff05067890 */ /* 0x000fd8000fffe03f */
[----:B------:R-:W-:Y:S05]  /*01b0*/  @P0 BRA `(.L_x_153) ;  /* 0x0000008000000947 */ /* 0x000fea0003800000 */
[----:B------:R-:W-:Y:S02]  /*01c0*/  ULDC UR4, c[0x0][0x32c] ;  /* 0x0000cb0000047ab9 */ /* 0x000fe40000000800 */
[----:B------:R-:W-:Y:S02]  /*01d0*/  UISETP.NE.AND UP0, UPT, UR8, UR4, UPT ;  /* 0x000000040800728c */ /* 0x000fe4000bf05270 */
[----:B------:R-:W-:-:S03]  /*01e0*/  UIADD3 UR6, -UR5, URZ, URZ ;  /* 0x0000003f05067290 */ /* 0x000fc6000fffe13f */
[----:B------:R-:W-:Y:S02]  /*01f0*/  ULDC.64 UR4, c[0x0][0x330] ;  /* 0x0000cc0000047ab9 */ /* 0x000fe40000000a00 */
[----:B------:R-:W-:-:S04]  /*0200*/  UIMAD.WIDE.U32 UR8, UR6, UR4, URZ ;  /* 0x00000004060872a5 */ /* 0x000fc8000f8e003f */
[----:B------:R-:W-:-:S04]  /*0210*/  @UP0 USHF.R.U32.HI UR6, URZ, UR5, UR9 ;  /* 0x000000053f060299 */ /* 0x000fc80008011609 */
[----:B------:R-:W-:Y:S01]  /*0220*/  ULOP3.LUT UR6, URZ, UR6, URZ, 0x33, !UPT ;  /* 0x000000063f067292 */ /* 0x000fe2000f8e333f */
[----:B------:R-:W-:Y:S05]  /*0230*/  BRA `(.L_x_154) ;  /* 0x0000005000007947 */ /* 0x000fea0003800000 */
.L_x_153:
[----:B------:R-:W-:Y:S02]  /*0240*/  ULDC UR4, c[0x0][0x32c] ;  /* 0x0000cb0000047ab9 */ /* 0x000fe40000000800 */
[----:B------:R-:W-:-:S03]  /*0250*/  UISETP.NE.AND UP0, UPT, UR8, UR4, UPT ;  /* 0x000000040800728c */ /* 0x000fc6000bf05270 */
[----:B------:R-:W-:Y:S02]  /*0260*/  ULDC.64 UR4, c[0x0][0x330] ;  /* 0x0000cc0000047ab9 */ /* 0x000fe40000000a00 */
[----:B------:R-:W-:-:S06]  /*0270*/  UIMAD.WIDE.U32 UR8, UR6, UR4, URZ ;  /* 0x00000004060872a5 */ /* 0x000fcc000f8e003f */
[----:B------:R-:W-:Y:S02]  /*0280*/  @UP0 USHF.R.U32.HI UR6, URZ, UR5, UR9 ;  /* 0x000000053f060299 */ /* 0x000fe40008011609 */
.L_x_154:
[----:B------:R-:W-:Y:S02]  /*0290*/  ULDC UR4, c[0x0][0x32c] ;  /* 0x0000cb0000047ab9 */ /* 0x000fe40000000800 */
[----:B------:R-:W-:-:S06]  /*02a0*/  UIMAD UR4, UR6, UR4, UR4 ;  /* 0x00000004060472a4 */ /* 0x000fcc000f8e0204 */
[----:B------:R-:W-:-:S03]  /*02b0*/  IMNMX R3, R3, UR4, PT ;  /* 0x0000000403037c17 */ /* 0x000fc6000b800200 */
.L_x_152:
[----:B--2---:R-:W-:Y:S01]  /*02c0*/  UMOV UR6, 0x2f ;  /* 0x0000002f00067882 */ /* 0x004fe20000000000 */
[----:B------:R-:W-:Y:S01]  /*02d0*/  IADD3 R3, R3, 0x2f, RZ ;  /* 0x0000002f03037810 */ /* 0x000fe20007ffe0ff */
[----:B------:R-:W-:Y:S01]  /*02e0*/  ULDC UR10, c[0x0][0x1d0] ;  /* 0x00007400000a7ab9 */ /* 0x000fe20000000800 */
[----:B------:R-:W-:Y:S01]  /*02f0*/  PLOP3.LUT P0, PT, PT, PT, UP1, 0x40, 0x0 ;  /* 0x000000000000781c */ /* 0x000fe20003f0e818 */
[----:B------:R-:W-:Y:S02]  /*0300*/  UIADD3 UR6, UR6, UR10, URZ ;  /* 0x0000000a06067290 */ /* 0x000fe4000fffe03f */
[----:B------:R-:W-:Y:S01]  /*0310*/  ULDC.64 UR4, c[0x0][0x2c8] ;  /* 0x0000b20000047ab9 */ /* 0x000fe20000000a00 */
[----:B------:R-:W-:Y:S01]  /*0320*/  IMAD.HI R3, R3, 0x2aaaaaab, RZ ;  /* 0x2aaaaaab03037827 */ /* 0x000fe200078e02ff */
[----:B------:R-:W-:Y:S02]  /*0330*/  UIMAD.WIDE UR8, UR6, 0x2aaaaaab, URZ ;  /* 0x2aaaaaab060878a5 */ /* 0x000fe4000f8e023f */
[----:B------:R-:W-:-:S02]  /*0340*/  UIMAD.WIDE.U32 UR12, UR11, UR4, URZ ;  /* 0x000000040b0c72a5 */ /* 0x000fc4000f8e003f */
[----:B------:R-:W-:Y:S01]  /*0350*/  ULDC UR6, c[0x0][0x168] ;  /* 0x00005a0000067ab9 */ /* 0x000fe20000000800 */
[----:B------:R-:W-:Y:S01]  /*0360*/  SHF.R.U32.HI R2, RZ, 0x1f, R3 ;  /* 0x0000001fff027819 */ /* 0x000fe20000011603 */
[----:B------:R-:W-:Y:S02]  /*0370*/  UIADD3 UR10, UR10, -UR6, URZ ;  /* 0x800000060a0a7290 */ /* 0x000fe4000fffe03f */
[----:B------:R-:W-:Y:S01]  /*0380*/  USHF.R.U32.HI UR6, URZ, 0x1f, UR9 ;  /* 0x0000001f3f067899 */ /* 0x000fe20008011609 */
[----:B------:R-:W-:Y:S01]  /*0390*/  LEA.HI.SX32 R2, R3, R2, 0x1d ;  /* 0x0000000203027211 */ /* 0x000fe200078feaff */
[----:B------:R-:W-:Y:S02]  /*03a0*/  UMOV UR4, UR11 ;  /* 0x0000000b00047c82 */ /* 0x000fe40008000000 */
[----:B------:R-:W-:Y:S02]  /*03b0*/  @UP2 USHF.R.U32.HI UR4, URZ, UR5, UR13 ;  /* 0x000000053f042299 */ /* 0x000fe4000801160d */
[----:B------:R-:W-:-:S02]  /*03c0*/  ULEA.HI.SX32 UR9, UR9, UR6, 0x1d ;  /* 0x0000000609097291 */ /* 0x000fc4000f8fea3f */
[----:B------:R-:W-:Y:S02]  /*03d0*/  UIADD3 UR4, UR10, UR4, URZ ;  /* 0x000000040a047290 */ /* 0x000fe4000fffe03f */
[----:B------:R-:W-:Y:S02]  /*03e0*/  ULDC UR5, c[0x0][0x324] ;  /* 0x0000c90000057ab9 */ /* 0x000fe40000000800 */
[----:B------:R-:W-:Y:S01]  /*03f0*/  UIADD3 UR6, UR4, -UR5, URZ ;  /* 0x8000000504067290 */ /* 0x000fe2000fffe03f */
[----:B------:R-:W-:Y:S01]  /*0400*/  IMNMX R153, R2, UR9, PT ;  /* 0x0000000902997c17 */ /* 0x000fe2000b800200 */
[----:B------:R-:W-:Y:S05]  /*0410*/  @P0 BRA `(.L_x_155) ;  /* 0x0000015000000947 */ /* 0x000fea0003800000 */
[----:B------:R-:W-:Y:S02]  /*0420*/  UMOV UR8, UR4 ;  /* 0x0000000400087c82 */ /* 0x000fe40008000000 */
[----:B------:R-:W-:-:S06]  /*0430*/  UISETP.GT.AND UP0, UPT, UR8, -0x1, UPT ;  /* 0xffffffff0800788c */ /* 0x000fcc000bf04270 */
[----:B------:R-:W-:-:S13]  /*0440*/  PLOP3.LUT P0, PT, PT, PT, UP0, 0x80, 0x0 ;  /* 0x000000000000781c */ /* 0x000fda0003f0f008 */
[----:B------:R-:W-:Y:S05]  /*0450*/  @P0 BRA `(.L_x_156) ;  /* 0x0000008000000947 */ /* 0x000fea0003800000 */
[----:B------:R-:W-:Y:S02]  /*0460*/  ULDC UR4, c[0x0][0x32c] ;  /* 0x0000cb0000047ab9 */ /* 0x000fe40000000800 */
[----:B------:R-:W-:Y:S02]  /*0470*/  UISETP.NE.AND UP0, UPT, UR4, 0x1, UPT ;  /* 0x000000010400788c */ /* 0x000fe4000bf05270 */
[----:B------:R-:W-:Y:S02]  /*0480*/  ULOP3.LUT UR8, URZ, UR8, URZ, 0x33, !UPT ;  /* 0x000000083f087292 */ /* 0x000fe4000f8e333f */
[----:B------:R-:W-:Y:S02]  /*0490*/  ULDC.64 UR4, c[0x0][0x330] ;  /* 0x0000cc0000047ab9 */ /* 0x000fe40000000a00 */
[----:B------:R-:W-:-:S05]  /*04a0*/  UIMAD.WIDE.U32 UR12, UR8, UR4, URZ ;  /* 0x00000004080c72a5 */ /* 0x000fca000f8e003f */
[----:B------:R-:W-:-:S04]  /*04b0*/  @UP0 USHF.R.U32.HI UR8, URZ, UR5, UR13 ;  /* 0x000000053f080299 */ /* 0x000fc8000801160d */
[----:B------:R-:W-:Y:S01]  /*04c0*/  ULOP3.LUT UR8, URZ, UR8, URZ, 0x33, !UPT ;  /* 0x000000083f087292 */ /* 0x000fe2000f8e333f */
[----:B------:R-:W-:Y:S05]  /*04d0*/  BRA `(.L_x_157) ;  /* 0x0000005000007947 */ /* 0x000fea0003800000 */
.L_x_156:
[----:B------:R-:W-:Y:S02]  /*04e0*/  ULDC UR4, c[0x0][0x32c] ;  /* 0x0000cb0000047ab9 */ /* 0x000fe40000000800 */
[----:B------:R-:W-:-:S03]  /*04f0*/  UISETP.NE.AND UP0, UPT, UR4, 0x1, UPT ;  /* 0x000000010400788c */ /* 0x000fc6000bf05270 */
[----:B------:R-:W-:Y:S02]  /*0500*/  ULDC.64 UR4, c[0x0][0x330] ;  /* 0x0000cc0000047ab9 */ /* 0x000fe40000000a00 */
[----:B------:R-:W-:-:S06]  /*0510*/  UIMAD.WIDE.U32 UR12, UR8, UR4, URZ ;  /* 0x00000004080c72a5 */ /* 0x000fcc000f8e003f */
[----:B------:R-:W-:Y:S02]  /*0520*/  @UP0 USHF.R.U32.HI UR8, URZ, UR5, UR13 ;  /* 0x000000053f080299 */ /* 0x000fe4000801160d */
.L_x_157:
[----:B------:R-:W-:Y:S02]  /*0530*/  ULDC UR4, c[0x0][0x32c] ;  /* 0x0000cb0000047ab9 */ /* 0x000fe40000000800 */
[----:B------:R-:W-:-:S04]  /*0540*/  UIMAD UR4, UR8, UR4, URZ ;  /* 0x00000004080472a4 */ /* 0x000fc8000f8e023f */
[----:B------:R-:W-:-:S04]  /*0550*/  UISETP.LT.AND UP0, UPT, UR6, UR4, UPT ;  /* 0x000000040600728c */ /* 0x000fc8000bf01270 */
[----:B------:R-:W-:-:S04]  /*0560*/  USEL UR6, UR6, UR4, !UP0 ;  /* 0x0000000406067287 */ /* 0x000fc8000c000000 */
.L_x_155:
[----:B------:R-:W-:Y:S01]  /*0570*/  UIMAD.WIDE UR4, UR6, 0x2aaaaaab, URZ ;  /* 0x2aaaaaab060478a5 */ /* 0x000fe2000f8e023f */
[----:B------:R-:W-:Y:S01]  /*0580*/  PLOP3.LUT P4, PT, PT, PT, PT, 0x80, 0x0 ;  /* 0x000000000000781c */ /* 0x000fe20003f8f070 */
[----:B------:R-:W-:Y:S01]  /*0590*/  ULDC.64 UR8, c[0x0][0x118] ;  /* 0x0000460000087ab9 */ /* 0x000fe20000000a00 */
[----:B------:R-:W-:Y:S01]  /*05a0*/  CS2R R10, SRZ ;  /* 0x00000000000a7805 */ /* 0x000fe2000001ff00 */
[----:B------:R-:W-:Y:S01]  /*05b0*/  USHF.R.U32.HI UR4, URZ, 0x1f, UR5 ;  /* 0x0000001f3f047899 */ /* 0x000fe20008011605 */
[----:B------:R-:W-:Y:S01]  /*05c0*/  IMAD.MOV.U32 R94, RZ, RZ, RZ ;  /* 0x000000ffff5e7224 */ /* 0x000fe200078e00ff */
[----:B------:R-:W-:Y:S01]  /*05d0*/  CS2R R8, SRZ ;  /* 0x0000000000087805 */ /* 0x000fe2000001ff00 */
[----:B------:R-:W-:Y:S01]  /*05e0*/  IMAD.MOV.U32 R93, RZ, RZ, RZ ;  /* 0x000000ffff5d7224 */ /* 0x000fe200078e00ff */
[----:B------:R-:W-:Y:S01]  /*05f0*/  ULEA.HI.SX32 UR4, UR5, UR4, 0x1d ;  /* 0x0000000405047291 */ /* 0x000fe2000f8fea3f */
[----:B------:R-:W-:Y:S01]  /*0600*/  CS2R R98, SRZ ;  /* 0x0000000000627805 */ /* 0x000fe2000001ff00 */
[----:B------:R-:W-:Y:S01]  /*0610*/  MOV R96, RZ ;  /* 0x000000ff00607202 */ /* 0x000fe20000000f00 */
[----:B------:R-:W-:Y:S01]  /*0620*/  CS2R R90, SRZ ;  /* 0x00000000005a7805 */ /* 0x000fe2000001ff00 */
[----:B------:R-:W-:Y:S01]  /*0630*/  UISETP.LT.AND UP0, UPT, URZ, UR4, UPT ;  /* 0x000000043f00728c */ /* 0x000fe2000bf01270 */
[----:B------:R-:W-:Y:S01]  /*0640*/  CS2R R88, SRZ ;  /* 0x0000000000587805 */ /* 0x000fe2000001ff00 */
[----:B------:R-:W-:Y:S01]  /*0650*/  CS2R R86, SRZ ;  /* 0x0000000000567805 */ /* 0x000fe2000001ff00 */
[----:B------:R-:W-:Y:S01]  /*0660*/  CS2R R84, SRZ ;  /* 0x0000000000547805 */ /* 0x000fe2000001ff00 */
[----:B------:R-:W-:Y:S01]  /*0670*/  USEL UR6, URZ, UR4, !UP0 ;  /* 0x000000043f067287 */ /* 0x000fe2000c000000 */
[----:B------:R-:W-:Y:S01]  /*0680*/  CS2R R78, SRZ ;  /* 0x00000000004e7805 */ /* 0x000fe2000001ff00 */
[----:B------:R-:W-:Y:S01]  /*0690*/  CS2R R76, SRZ ;  /* 0x00000000004c7805 */ /* 0x000fe2000001ff00 */
[----:B------:R-:W-:Y:S01]  /*06a0*/  CS2R R82, SRZ ;  /* 0x0000000000527805 */ /* 0x000fe2000001ff00 */
[----:B------:R-:W-:Y:S01]  /*06b0*/  CS2R R80, SRZ ;  /* 0x0000000000507805 */ /* 0x000fe2000001ff00 */
[----:B------:R-:W-:Y:S01]  /*06c0*/  CS2R R74, SRZ ;  /* 0x00000000004a7805 */ /* 0x000fe2000001ff00 */
[----:B------:R-:W-:Y:S01]  /*06d0*/  ISETP.GT.AND P0, PT, R153, UR6, PT ;  /* 0x0000000699007c0c */ /* 0x000fe2000bf04270 */
        /* <DEDUP_REMOVED lines=35> */
[----:B------:R-:W-:Y:S01]  /*0910*/  IMAD.MOV.U32 R14, RZ, RZ, RZ ;  /* 0x000000ffff0e7224 */ /* 0x000fe200078e00ff */
[----:B------:R-:W-:Y:S01]  /*0920*/  CS2R R12, SRZ ;  /* 0x00000000000c7805 */ /* 0x000fe2000001ff00 */
[----:B------:R-:W-:Y:S05]  /*0930*/  @!P0 BRA `(.L_x_158) ;  /* 0x0001139000008947 */ /* 0x000fea0003800000 */
[----:B------:R-:W-:-:S04]  /*0940*/  ISETP.NE.U32.AND P3, PT, RZ, c[0x0][0x340], PT ;  /* 0x0000d000ff007a0c */ /* 0x000fc80003f65070 */
[----:B------:R-:W-:-:S13]  /*0950*/  ISETP.NE.AND.EX P3, PT, RZ, c[0x0][0x344], PT, P3 ;  /* 0x0000d100ff007a0c */ /* 0x000fda0003f65330 */
[----:B------:R-:W-:-:S04]  /*0960*/  @P3 IMAD.MOV.U32 R3, RZ, RZ, 0x4 ;  /* 0x00000004ff033424 */ /* 0x000fc800078e00ff */
[----:B------:R-:W-:-:S06]  /*0970*/  @P3 IMAD.WIDE R234, R0, R3, c[0x0][0x340] ;  /* 0x0000d00000ea3625 */ /* 0x000fcc00078e0203 */
[----:B------:R-:W2:Y:S01]  /*0980*/  @P3 LDG.E R234, [R234.64] ;  /* 0x00000008eaea3981 */ /* 0x000ea2000c1e1900 */
[----:B------:R-:W-:Y:S01]  /*0990*/  SHF.R.S32.HI R15, RZ, 0x1f, R92 ;  /* 0x0000001fff0f7819 */ /* 0x000fe2000001145c */
[----:B------:R-:W-:Y:S01]  /*09a0*/  ULDC UR4, c[0x0][0x168] ;  /* 0x00005a0000047ab9 */ /* 0x000fe20000000800 */
[----:B------:R-:W-:Y:S01]  /*09b0*/  PLOP3.LUT P1, PT, PT, PT, UP2, 0x80, 0x0 ;  /* 0x000000000000781c */ /* 0x000fe20003f2f028 */
[----:B------:R-:W1:Y:S01]  /*09c0*/  S2R R32, SR_CTAID.Y ;  /* 0x0000000000207919 */ /* 0x000e620000002600 */
[-C--:B------:R-:W-:Y:S01]  /*09d0*/  LEA.HI R17, R15, R92.reuse, RZ, 0x2 ;  /* 0x0000005c0f117211 */ /* 0x080fe200078f10ff */
[----:B------:R-:W-:Y:S01]  /*09e0*/  UIMAD UR4, UR7, UR4, URZ ;  /* 0x00000004070472a4 */ /* 0x000fe2000f8e023f */
[----:B------:R-:W-:Y:S01]  /*09f0*/  PLOP3.LUT P0, PT, PT, PT, UP2, 0x80, 0x0 ;  /* 0x000000000000781c */ /* 0x000fe20003f0f028 */
[----:B------:R-:W-:Y:S01]  /*0a00*/  IMAD.MOV.U32 R98, RZ, RZ, 0x30 ;  /* 0x00000030ff627424 */ /* 0x000fe200078e00ff */
[----:B------:R-:W-:Y:S01]  /*0a10*/  LOP3.LUT R97, R17, 0xfffffffc, RZ, 0xc0, !PT ;  /* 0xfffffffc11617812 */ /* 0x000fe200078ec0ff */
[----:B------:R-:W-:Y:S01]  /*0a20*/  IMAD.MOV.U32 R224, RZ, RZ, 0x5 ;  /* 0x00000005ffe07424 */ /* 0x000fe200078e00ff */
[----:B------:R-:W-:Y:S01]  /*0a30*/  SHF.R.S32.HI R238, RZ, 0x2, R17 ;  /* 0x00000002ffee7819 */ /* 0x000fe20000011411 */
[----:B------:R-:W-:Y:S01]  /*0a40*/  IMAD R93, R153, -0x30, R98 ;  /* 0xffffffd0995d7824 */ /* 0x000fe200078e0262 */
[----:B------:R-:W-:Y:S01]  /*0a50*/  SHF.R.S32.HI R11, RZ, 0x1f, R0 ;  /* 0x0000001fff0b7819 */ /* 0x000fe20000011400 */
[----:B------:R-:W-:Y:S01]  /*0a60*/  IMAD.IADD R97, R92, 0x1, -R97 ;  /* 0x000000015c617824 */ /* 0x000fe200078e0a61 */
[----:B------:R-:W-:Y:S01]  /*0a70*/  LEA.HI R7, R15, R92, RZ, 0x3 ;  /* 0x0000005c0f077211 */ /* 0x000fe200078f18ff */
[----:B------:R-:W-:Y:S01]  /*0a80*/  IMAD.MOV.U32 R225, RZ, RZ, c[0x0][0x208] ;  /* 0x00008200ffe17624 */ /* 0x000fe200078e00ff */
[----:B------:R-:W-:Y:S01]  /*0a90*/  LEA.HI R17, R17, R238, RZ, 0x1 ;  /* 0x000000ee11117211 */ /* 0x000fe200078f08ff */
[----:B------:R-:W-:Y:S01]  /*0aa0*/  IMAD R2, R97, 0x20, R238 ;  /* 0x0000002061027824 */ /* 0x000fe200078e02ee */
[----:B------:R-:W-:Y:S01]  /*0ab0*/  LEA.HI R95, R15, R92, RZ, 0x5 ;  /* 0x0000005c0f5f7211 */ /* 0x000fe200078f28ff */
[----:B------:R-:W-:Y:S01]  /*0ac0*/  IMAD.SHL.U32 R30, R97, 0x8, RZ ;  /* 0x00000008611e7824 */ /* 0x000fe200078e00ff */
[----:B------:R-:W-:-:S02]  /*0ad0*/  LOP3.LUT R17, R17, 0x7fffffe, RZ, 0xc0, !PT ;  /* 0x07fffffe11117812 */ /* 0x000fc400078ec0ff */
[----:B------:R-:W-:Y:S02]  /*0ae0*/  IADD3 R2, R2, UR11, RZ ;  /* 0x0000000b02027c10 */ /* 0x000fe4000fffe0ff */
[C---:B------:R-:W-:Y:S01]  /*0af0*/  IADD3 R16, R238.reuse, UR11, RZ ;  /* 0x0000000bee107c10 */ /* 0x040fe2000fffe0ff */
[----:B------:R-:W-:Y:S01]  /*0b00*/  IMAD.IADD R17, R238, 0x1, -R17 ;  /* 0x00000001ee117824 */ /* 0x000fe200078e0a11 */
[----:B------:R-:W-:Y:S01]  /*0b10*/  SHF.R.S32.HI R94, RZ, 0x5, R95 ;  /* 0x00000005ff5e7819 */ /* 0x000fe2000001145f */
[----:B-1----:R-:W-:Y:S01]  /*0b20*/  IMAD.WIDE.U32 R12, R32, c[0x0][0x1b8], RZ ;  /* 0x00006e00200c7a25 */ /* 0x002fe200078e00ff */
[----:B------:R-:W-:Y:S02]  /*0b30*/  SHF.R.S32.HI R9, RZ, 0x1f, R32 ;  /* 0x0000001fff097819 */ /* 0x000fe40000011420 */
[----:B------:R-:W-:Y:S01]  /*0b40*/  SHF.R.S32.HI R31, RZ, 0x1f, R30 ;  /* 0x0000001fff1f7819 */ /* 0x000fe2000001141e */
[----:B------:R-:W-:Y:S01]  /*0b50*/  @P1 IMAD.HI.U32 R4, R2, c[0x0][0x2c8], RZ ;  /* 0x0000b20002041a27 */ /* 0x000fe200078e00ff */
[----:B------:R-:W-:-:S02]  /*0b60*/  ISETP.GE.AND P5, PT, R30, c[0x0][0x198], PT ;  /* 0x000066001e007a0c */ /* 0x000fc40003fa6270 */
[----:B------:R-:W-:Y:S01]  /*0b70*/  IADD3 R101, R153, -0x1, RZ ;  /* 0xffffffff99657810 */ /* 0x000fe20007ffe0ff */
[----:B------:R-:W-:Y:S01]  /*0b80*/  IMAD R3, R9, c[0x0][0x1b8], RZ ;  /* 0x00006e0009037a24 */ /* 0x000fe200078e02ff */
[----:B------:R-:W-:Y:S01]  /*0b90*/  IADD3 R72, R93, c[0x0][0x1d0], -R238 ;  /* 0x000074005d487a10 */ /* 0x000fe20007ffe8ee */
[----:B------:R-:W-:Y:S01]  /*0ba0*/  IMAD.MOV.U32 R6, RZ, RZ, R2 ;  /* 0x000000ffff067224 */ /* 0x000fe200078e0002 */
[----:B------:R-:W-:Y:S01]  /*0bb0*/  @P0 SHF.R.U32.HI R6, RZ, c[0x0][0x2cc], R4 ;  /* 0x0000b300ff060a19 */ /* 0x000fe20000011604 */
[----:B------:R-:W-:Y:S01]  /*0bc0*/  IMAD R3, R32, c[0x0][0x1bc], R3 ;  /* 0x00006f0020037a24 */ /* 0x000fe200078e0203 */
[----:B------:R-:W-:Y:S01]  /*0bd0*/  SHF.R.S32.HI R29, RZ, 0x1f, R101 ;  /* 0x0000001fff1d7819 */ /* 0x000fe20000011465 */
[----:B------:R-:W-:Y:S01]  /*0be0*/  IMAD R218, R94, 0x8, R17 ;  /* 0x000000085eda7824 */ /* 0x000fe200078e0211 */
[----:B------:R-:W-:Y:S01]  /*0bf0*/  SHF.R.S32.HI R5, RZ, 0x1f, R6 ;  /* 0x0000001fff057819 */ /* 0x000fe20000011406 */
[----:B------:R-:W-:Y:S02]  /*0c00*/  IMAD.IADD R13, R13, 0x1, R3 ;  /* 0x000000010d0d7824 */ /* 0x000fe400078e0203 */
[----:B------:R-:W-:-:S02]  /*0c10*/  IMAD R3, R11, c[0x0][0x1c0], RZ ;  /* 0x000070000b037a24 */ /* 0x000fc400078e02ff */
[----:B------:R-:W-:-:S04]  /*0c20*/  IMAD.WIDE.U32 R12, R0, c[0x0][0x1c0], R12 ;  /* 0x00007000000c7a25 */ /* 0x000fc800078e000c */
[----:B------:R-:W-:Y:S02]  /*0c30*/  IMAD R4, R0, c[0x0][0x1c4], R3 ;  /* 0x0000710000047a24 */ /* 0x000fe400078e0203 */
[----:B------:R-:W-:Y:S02]  /*0c40*/  IMAD.MOV R3, RZ, RZ, -R6 ;  /* 0x000000ffff037224 */ /* 0x000fe400078e0a06 */
[----:B------:R-:W-:Y:S02]  /*0c50*/  IMAD.IADD R13, R13, 0x1, R4 ;  /* 0x000000010d0d7824 */ /* 0x000fe400078e0204 */
[----:B------:R-:W-:Y:S02]  /*0c60*/  IMAD R3, R3, c[0x0][0x2c4], R2 ;  /* 0x0000b10003037a24 */ /* 0x000fe400078e0202 */
[----:B------:R-:W-:Y:S02]  /*0c70*/  IMAD R5, R5, c[0x0][0x1b0], RZ ;  /* 0x00006c0005057a24 */ /* 0x000fe400078e02ff */
[----:B------:R-:W-:Y:S01]  /*0c80*/  IMAD.WIDE.U32 R12, R6, c[0x0][0x1b0], R12 ;  /* 0x00006c00060c7a25 */ /* 0x000fe200078e000c */
[----:B------:R-:W-:-:S03]  /*0c90*/  SHF.R.S32.HI R2, RZ, 0x1f, R3 ;  /* 0x0000001fff027819 */ /* 0x000fc60000011403 */
[----:B------:R-:W-:Y:S01]  /*0ca0*/  IMAD R5, R6, c[0x0][0x1b4], R5 ;  /* 0x00006d0006057a24 */ /* 0x000fe200078e0205 */
[----:B------:R-:W-:Y:S01]  /*0cb0*/  SHF.R.S32.HI R6, RZ, 0x3, R7 ;  /* 0x00000003ff067819 */ /* 0x000fe20000011407 */
[----:B------:R-:W-:Y:S01]  /*0cc0*/  IMAD R2, R2, c[0x0][0x1a8], RZ ;  /* 0x00006a0002027a24 */ /* 0x000fe200078e02ff */
[----:B------:R-:W-:Y:S01]  /*0cd0*/  LOP3.LUT R7, R7, 0xfffffff8, RZ, 0xc0, !PT ;  /* 0xfffffff807077812 */ /* 0x000fe200078ec0ff */
[----:B------:R-:W-:Y:S02]  /*0ce0*/  IMAD.IADD R13, R13, 0x1, R5 ;  /* 0x000000010d0d7824 */ /* 0x000fe400078e0205 */
[C---:B------:R-:W-:Y:S02]  /*0cf0*/  IMAD R5, R3.reuse, c[0x0][0x1ac], R2 ;  /* 0x00006b0003057a24 */ /* 0x040fe400078e0202 */
[----:B------:R-:W-:Y:S01]  /*0d00*/  IMAD.WIDE.U32 R2, R3, c[0x0][0x1a8], R12 ;  /* 0x00006a0003027a25 */ /* 0x000fe200078e000c */
[----:B------:R-:W-:-:S03]  /*0d10*/  IADD3 R12, R30, 0x40, RZ ;  /* 0x000000401e0c7810 */ /* 0x000fc60007ffe0ff */
[----:B------:R-:W-:Y:S01]  /*0d20*/  IMAD.IADD R5, R3, 0x1, R5 ;  /* 0x0000000103057824 */ /* 0x000fe200078e0205 */
[----:B------:R-:W-:Y:S01]  /*0d30*/  LEA R8, P0, R2, c[0x0][0x160], 0x1 ;  /* 0x0000580002087a11 */ /* 0x000fe200078008ff */
[----:B------:R-:W-:Y:S01]  /*0d40*/  IMAD.SHL.U32 R13, R6, 0x40, RZ ;  /* 0x00000040060d7824 */ /* 0x000fe200078e00ff */
[----:B------:R-:W-:Y:S01]  /*0d50*/  IADD3 R3, R16, 0x20, RZ ;  /* 0x0000002010037810 */ /* 0x000fe20007ffe0ff */
[----:B------:R-:W-:Y:S01]  /*0d60*/  IMAD.SHL.U32 R6, R6, 0x8, RZ ;  /* 0x0000000806067824 */ /* 0x000fe200078e00ff */
[----:B------:R-:W-:Y:S01]  /*0d70*/  LEA.HI.X R5, R2, c[0x0][0x164], R5, 0x1, P0 ;  /* 0x0000590002057a11 */ /* 0x000fe200000f0c05 */
[----:B------:R-:W1:Y:S01]  /*0d80*/  SHFL.IDX PT, R22, R8, RZ, 0x1c1f ;  /* 0x001c1fff08167589 */ /* 0x000e6200000e0000 */
[----:B------:R-:W-:Y:S01]  /*0d90*/  LOP3.LUT R13, R13, 0xc0, RZ, 0xc0, !PT ;  /* 0x000000c00d0d7812 */ /* 0x000fe200078ec0ff */
[----:B------:R-:W-:Y:S01]  /*0da0*/  IMAD R52, R29, c[0x0][0x208], RZ ;  /* 0x000082001d347a24 */ /* 0x000fe200078e02ff */
[----:B------:R-:W-:Y:S01]  /*0db0*/  ISETP.GE.AND P0, PT, R16, UR4, PT ;  /* 0x0000000410007c0c */ /* 0x000fe2000bf06270 */
[----:B------:R-:W3:Y:S01]  /*0dc0*/  SHFL.IDX PT, R23, R5, RZ, 0x1c1f ;  /* 0x001c1fff05177589 */ /* 0x000ee200000e0000 */
[----:B------:R-:W-:Y:S01]  /*0dd0*/  LOP3.LUT R2, R13, 0x18, R30, 0xf8, !PT ;  /* 0x000000180d027812 */ /* 0x000fe200078ef81e */
[----:B------:R-:W-:Y:S01]  /*0de0*/  IMAD.WIDE.U32 R54, R101, c[0x0][0x208], RZ ;  /* 0x0000820065367a25 */ /* 0x000fe200078e00ff */
[----:B------:R-:W-:Y:S01]  /*0df0*/  SHF.R.U32.HI R13, RZ, 0x3, R13 ;  /* 0x00000003ff0d7819 */ /* 0x000fe2000001160d */
[----:B------:R-:W4:Y:S01]  /*0e00*/  SHFL.IDX PT, R18, R8, 0x1, 0x1c1f ;  /* 0x003c1f0008127f89 */ /* 0x000f2200000e0000 */
[----:B------:R-:W-:Y:S01]  /*0e10*/  ISETP.GE.AND P2, PT, R3, UR4, PT ;  /* 0x0000000403007c0c */ /* 0x000fe2000bf46270 */
[----:B------:R-:W-:Y:S01]  /*0e20*/  IMAD R52, R101, c[0x0][0x20c], R52 ;  /* 0x0000830065347a24 */ /* 0x000fe200078e0234 */
[----:B------:R-:W-:Y:S01]  /*0e30*/  LOP3.LUT R13, R2, R13, RZ, 0x3c, !PT ;  /* 0x0000000d020d7212 */ /* 0x000fe200078e3cff */
[----:B------:R-:W5:Y:S01]  /*0e40*/  SHFL.IDX PT, R19, R5, 0x1, 0x1c1f ;  /* 0x003c1f0005137f89 */ /* 0x000f6200000e0000 */
[C---:B------:R-:W-:Y:S01]  /*0e50*/  IADD3 R2, R16.reuse, 0x40, RZ ;  /* 0x0000004010027810 */ /* 0x040fe20007ffe0ff */
[----:B------:R-:W-:Y:S01]  /*0e60*/  IMAD.IADD R52, R55, 0x1, R52 ;  /* 0x0000000137347824 */ /* 0x000fe200078e0234 */
[----:B------:R-:W-:Y:S01]  /*0e70*/  IADD3 R16, R16, 0x60, RZ ;  /* 0x0000006010107810 */ /* 0x000fe20007ffe0ff */
[----:B------:R-:W-:Y:S01]  /*0e80*/  IMAD.U32 R218, R218, 0x20, R13 ;  /* 0x00000020dada7824 */ /* 0x000fe200078e000d */
[----:B------:R-:W-:Y:S01]  /*0e90*/  IADD3 R13, R30, 0x20, RZ ;  /* 0x000000201e0d7810 */ /* 0x000fe20007ffe0ff */
[----:B------:R-:W-:Y:S01]  /*0ea0*/  SHFL.IDX PT, R14, R8, 0x2, 0x1c1f ;  /* 0x005c1f00080e7f89 */ /* 0x000fe200000e0000 */
[----:B------:R-:W-:Y:S01]  /*0eb0*/  @!P0 SHF.R.S32.HI R3, RZ, 0x1f, R12 ;  /* 0x0000001fff038819 */ /* 0x000fe2000001140c */
[----:B------:R-:W-:Y:S01]  /*0ec0*/  IMAD.SHL.U32 R218, R218, 0x2, RZ ;  /* 0x00000002dada7824 */ /* 0x000fe200078e00ff */
[----:B------:R-:W-:Y:S01]  /*0ed0*/  @!P0 SHF.R.S32.HI R4, RZ, 0x1f, R13 ;  /* 0x0000001fff048819 */ /* 0x000fe2000001140d */
[----:B------:R-:W-:Y:S01]  /*0ee0*/  IMAD R52, R52, 0x30, RZ ;  /* 0x0000003034347824 */ /* 0x000fe200078e02ff */
[----:B------:R-:W-:-:S02]  /*0ef0*/  @!P0 LEA.HI R3, R3, R12, RZ, 0x3 ;  /* 0x0000000c03038211 */ /* 0x000fc400078f18ff */
[----:B-1----:R-:W-:Y:S02]  /*0f00*/  @!P0 LEA R20, P1, R30, R22, 0x1 ;  /* 0x000000161e148211 */ /* 0x002fe400078208ff */
[----:B------:R-:W-:Y:S02]  /*0f10*/  @!P0 LEA.HI R4, R4, R13, RZ, 0x3 ;  /* 0x0000000d04048211 */ /* 0x000fe400078f18ff */
[----:B------:R-:W-:Y:S02]  /*0f20*/  ISETP.GE.AND P4, PT, R13, c[0x0][0x198], PT ;  /* 0x000066000d007a0c */ /* 0x000fe40003f86270 */
[----:B---3--:R-:W-:Y:S02]  /*0f30*/  @!P0 LEA.HI.X R21, R30, R23, R31, 0x1, P1 ;  /* 0x000000171e158211 */ /* 0x008fe400008f0c1f */
[----:B------:R-:W-:Y:S02]  /*0f40*/  @!P0 LOP3.LUT R4, R4, 0xfffffff8, RZ, 0xc0, !PT ;  /* 0xfffffff804048812 */ /* 0x000fe400078ec0ff */
[----:B------:R-:W-:Y:S01]  /*0f50*/  ISETP.GE.AND P1, PT, R12, c[0x0][0x198], PT ;  /* 0x000066000c007a0c */ /* 0x000fe20003f26270 */
[----:B------:R4:W-:Y:S01]  /*0f60*/  @!P0 LDGSTS.E.BYPASS.LTC128B.128 [R218+0x6080], [R20.64], !P5 ;  /* 0x0608000014da8fae */ /* 0x0009e2000e901d48 */
[----:B------:R-:W-:Y:S01]  /*0f70*/  @!P0 LOP3.LUT R3, R3, 0xfffffff8, RZ, 0xc0, !PT ;  /* 0xfffffff803038812 */ /* 0x000fe200078ec0ff */
[----:B------:R-:W-:Y:S01]  /*0f80*/  @!P0 IMAD.WIDE R24, R4, 0x2, R22 ;  /* 0x0000000204188825 */ /* 0x000fe200078e0216 */
[----:B------:R-:W-:-:S02]  /*0f90*/  ISETP.GE.AND P6, PT, R2, UR4, PT ;  /* 0x0000000402007c0c */ /* 0x000fc4000bfc6270 */
[----:B------:R-:W-:Y:S01]  /*0fa0*/  @!P2 SHF.R.S32.HI R4, RZ, 0x1f, R13 ;  /* 0x0000001fff04a819 */ /* 0x000fe2000001140d */
[----:B------:R-:W-:Y:S01]  /*0fb0*/  @!P0 IMAD.WIDE R22, R3, 0x2, R22 ;  /* 0x0000000203168825 */ /* 0x000fe200078e0216 */
[----:B------:R-:W-:Y:S01]  /*0fc0*/  LEA.HI R2, R15, R92, RZ, 0x4 ;  /* 0x0000005c0f027211 */ /* 0x000fe200078f20ff */
[----:B------:R1:W-:Y:S01]  /*0fd0*/  @!P0 LDGSTS.E.BYPASS.LTC128B.128 [R218+0x8080], [R24.64], !P4 ;  /* 0x0808000018da8fae */ /* 0x0003e2000e101d48 */
[----:B------:R-:W-:Y:S02]  /*0fe0*/  @!P2 SHF.R.S32.HI R3, RZ, 0x1f, R12 ;  /* 0x0000001fff03a819 */ /* 0x000fe4000001140c */
[----:B------:R-:W-:Y:S01]  /*0ff0*/  @!P2 LEA.HI R4, R4, R13, RZ, 0x3 ;  /* 0x0000000d0404a211 */ /* 0x000fe200078f18ff */
[----:B------:R-:W3:Y:S01]  /*1000*/  SHFL.IDX PT, R15, R5, 0x2, 0x1c1f ;  /* 0x005c1f00050f7f89 */ /* 0x000ee200000e0000 */
[----:B------:R-:W-:Y:S02]  /*1010*/  SHF.R.S32.HI R17, RZ, 0x4, R2 ;  /* 0x00000004ff117819 */ /* 0x000fe40000011402 */
[----:B------:R-:W-:Y:S01]  /*1020*/  @!P2 LEA.HI R3, R3, R12, RZ, 0x3 ;  /* 0x0000000c0303a211 */ /* 0x000fe200078f18ff */
[----:B------:R3:W-:Y:S01]  /*1030*/  @!P0 LDGSTS.E.BYPASS.LTC128B.128 [R218+0xa080], [R22.64], !P1 ;  /* 0x0a08000016da8fae */ /* 0x0007e2000c901d48 */
[----:B------:R-:W-:-:S02]  /*1040*/  @!P2 LOP3.LUT R4, R4, 0xfffffff8, RZ, 0xc0, !PT ;  /* 0xfffffff80404a812 */ /* 0x000fc400078ec0ff */
[----:B------:R-:W-:Y:S02]  /*1050*/  LEA.HI R10, R2, R17, RZ, 0x1 ;  /* 0x00000011020a7211 */ /* 0x000fe400078f08ff */
[----:B------:R-:W-:Y:S02]  /*1060*/  @!P2 LOP3.LUT R3, R3, 0xfffffff8, RZ, 0xc0, !PT ;  /* 0xfffffff80303a812 */ /* 0x000fe400078ec0ff */
[----:B------:R-:W-:Y:S02]  /*1070*/  LOP3.LUT R10, R10, 0xfffffffe, RZ, 0xc0, !PT ;  /* 0xfffffffe0a0a7812 */ /* 0x000fe400078ec0ff */
[----:B----4-:R-:W-:-:S04]  /*1080*/  @!P2 LEA R20, P0, R30, R18, 0x1 ;  /* 0x000000121e14a211 */ /* 0x010fc800078008ff */
[----:B-----5:R-:W-:Y:S02]  /*1090*/  @!P2 LEA.HI.X R21, R30, R19, R31, 0x1, P0 ;  /* 0x000000131e15a211 */ /* 0x020fe400000f0c1f */
[----:B------:R-:W-:Y:S01]  /*10a0*/  ISETP.GE.AND P0, PT, R16, UR4, PT ;  /* 0x0000000410007c0c */ /* 0x000fe2000bf06270 */
[--C-:B-1----:R-:W-:Y:S02]  /*10b0*/  @!P2 IMAD.WIDE R24, R4, 0x2, R18.reuse ;  /* 0x000000020418a825 */ /* 0x102fe400078e0212 */
[----:B------:R1:W-:Y:S02]  /*10c0*/  @!P2 LDGSTS.E.BYPASS.LTC128B.128 [R218+0x6880], [R20.64], !P5 ;  /* 0x0688000014daafae */ /* 0x0003e4000e901d48 */
[----:B------:R-:W-:Y:S01]  /*10d0*/  @!P2 IMAD.WIDE R18, R3, 0x2, R18 ;  /* 0x000000020312a825 */ /* 0x000fe200078e0212 */
[----:B------:R-:W-:Y:S01]  /*10e0*/  @!P6 SHF.R.S32.HI R3, RZ, 0x1f, R12 ;  /* 0x0000001fff03e819 */ /* 0x000fe2000001140c */
[----:B------:R4:W-:Y:S02]  /*10f0*/  @!P2 LDGSTS.E.BYPASS.LTC128B.128 [R218+0x8880], [R24.64], !P4 ;  /* 0x0888000018daafae */ /* 0x0009e4000e101d48 */
[----:B------:R-:W-:Y:S01]  /*1100*/  IMAD.IADD R4, R17, 0x1, -R10 ;  /* 0x0000000111047824 */ /* 0x000fe200078e0a0a */
[----:B------:R-:W-:Y:S01]  /*1110*/  @!P6 SHF.R.S32.HI R10, RZ, 0x1f, R13 ;  /* 0x0000001fff0ae819 */ /* 0x000fe2000001140d */
[----:B---3--:R-:W3:Y:S01]  /*1120*/  SHFL.IDX PT, R22, R8, 0x3, 0x1c1f ;  /* 0x007c1f0008167f89 */ /* 0x008ee200000e0000 */
[----:B------:R-:W-:Y:S01]  /*1130*/  @!P6 LEA.HI R3, R3, R12, RZ, 0x3 ;  /* 0x0000000c0303e211 */ /* 0x000fe200078f18ff */
[----:B------:R-:W-:Y:S01]  /*1140*/  IMAD.SHL.U32 R96, R4, 0x8, RZ ;  /* 0x0000000804607824 */ /* 0x000fe200078e00ff */
[----:B------:R-:W-:Y:S01]  /*1150*/  @!P6 LEA.HI R10, R10, R13, RZ, 0x3 ;  /* 0x0000000d0a0ae211 */ /* 0x000fe200078f18ff */
[----:B------:R5:W5:Y:S01]  /*1160*/  SHFL.IDX PT, R23, R5, 0x3, 0x1c1f ;  /* 0x007c1f0005177f89 */ /* 0x000b6200000e0000 */
[----:B------:R-:W-:-:S02]  /*1170*/  @!P6 LOP3.LUT R3, R3, 0xfffffff8, RZ, 0xc0, !PT ;  /* 0xfffffff80303e812 */ /* 0x000fc400078ec0ff */
[----:B------:R-:W-:Y:S01]  /*1180*/  @!P6 LOP3.LUT R17, R10, 0xfffffff8, RZ, 0xc0, !PT ;  /* 0xfffffff80a11e812 */ /* 0x000fe200078ec0ff */
[----:B------:R2:W-:Y:S02]  /*1190*/  @!P2 LDGSTS.E.BYPASS.LTC128B.128 [R218+0xa880], [R18.64], !P1 ;  /* 0x0a88000012daafae */ /* 0x0005e4000c901d48 */
[----:B------:R-:W-:Y:S01]  /*11a0*/  @!P6 IMAD.WIDE R26, R3, 0x2, R14 ;  /* 0x00000002031ae825 */ /* 0x000fe200078e020e */
[----:B------:R-:W-:Y:S02]  /*11b0*/  IADD3 R3, R93, c[0x0][0x1d0], RZ ;  /* 0x000074005d037a10 */ /* 0x000fe40007ffe0ff */
[----:B-1----:R-:W-:-:S04]  /*11c0*/  @!P6 LEA R20, P2, R30, R14, 0x1 ;  /* 0x0000000e1e14e211 */ /* 0x002fc800078408ff */
[C---:B------:R-:W-:Y:S01]  /*11d0*/  @!P6 LEA.HI.X R21, R30.reuse, R15, R31, 0x1, P2 ;  /* 0x0000000f1e15e211 */ /* 0x040fe200010f0c1f */
[----:B----4-:R-:W-:Y:S01]  /*11e0*/  @!P6 IMAD.WIDE R24, R17, 0x2, R14 ;  /* 0x000000021118e825 */ /* 0x010fe200078e020e */
[----:B------:R-:W-:Y:S02]  /*11f0*/  IMNMX R17, R3, 0x30, PT ;  /* 0x0000003003117817 */ /* 0x000fe40003800200 */
[----:B---3--:R-:W-:Y:S01]  /*1200*/  @!P0 LEA R14, P2, R30, R22, 0x1 ;  /* 0x000000161e0e8211 */ /* 0x008fe200078408ff */
[----:B------:R1:W-:Y:S01]  /*1210*/  @!P6 LDGSTS.E.BYPASS.LTC128B.128 [R218+0x7080], [R20.64], !P5 ;  /* 0x0708000014daefae */ /* 0x0003e2000e901d48 */
[--C-:B-----5:R-:W-:Y:S01]  /*1220*/  SHF.R.S32.HI R5, RZ, 0x1f, R238.reuse ;  /* 0x0000001fff057819 */ /* 0x120fe200000114ee */
[----:B------:R-:W-:Y:S02]  /*1230*/  IMAD.IADD R8, R17, 0x1, -R238 ;  /* 0x0000000111087824 */ /* 0x000fe400078e0aee */
[----:B------:R-:W-:Y:S01]  /*1240*/  IMAD.WIDE.U32 R16, R238, c[0x0][0x1e0], R30 ;  /* 0x00007800ee107a25 */ /* 0x000fe200078e001e */
[----:B------:R3:W-:Y:S03]  /*1250*/  @!P6 LDGSTS.E.BYPASS.LTC128B.128 [R218+0x9080], [R24.64], !P4 ;  /* 0x0908000018daefae */ /* 0x0007e6000e101d48 */
[C---:B------:R-:W-:Y:S01]  /*1260*/  IMAD R15, R5.reuse, c[0x0][0x1e0], RZ ;  /* 0x00007800050f7a24 */ /* 0x040fe200078e02ff */
[----:B------:R3:W-:Y:S01]  /*1270*/  @!P6 LDGSTS.E.BYPASS.LTC128B.128 [R218+0xb080], [R26.64], !P1 ;  /* 0x0b0800001adaefae */ /* 0x0007e2000c901d48 */
[----:B------:R-:W-:Y:S01]  /*1280*/  ISETP.GE.AND P6, PT, R30, c[0x0][0x1d4], PT ;  /* 0x000075001e007a0c */ /* 0x000fe20003fc6270 */
[----:B------:R-:W-:-:S02]  /*1290*/  IMAD R5, R5, c[0x0][0x208], RZ ;  /* 0x0000820005057a24 */ /* 0x000fc400078e02ff */
[----:B------:R-:W-:Y:S01]  /*12a0*/  IMAD R10, R238, c[0x0][0x1e4], R15 ;  /* 0x00007900ee0a7a24 */ /* 0x000fe200078e020f */
[--C-:B------:R-:W-:Y:S01]  /*12b0*/  @!P0 LEA.HI.X R15, R30, R23, R31.reuse, 0x1, P2 ;  /* 0x000000171e0f8211 */ /* 0x100fe200010f0c1f */
[----:B------:R-:W-:Y:S01]  /*12c0*/  IMAD.WIDE.U32 R30, R238, c[0x0][0x208], R30 ;  /* 0x00008200ee1e7a25 */ /* 0x000fe200078e001e */
[----:B------:R-:W-:Y:S02]  /*12d0*/  ISETP.GE.AND P2, PT, R8, 0x21, PT ;  /* 0x000000210800780c */ /* 0x000fe40003f46270 */
[----:B------:R-:W-:Y:S01]  /*12e0*/  SEL R73, RZ, 0x1, P6 ;  /* 0x00000001ff497807 */ /* 0x000fe20003000000 */
[----:B------:R4:W-:Y:S01]  /*12f0*/  @!P0 LDGSTS.E.BYPASS.LTC128B.128 [R218+0x7880], [R14.64], !P5 ;  /* 0x078800000eda8fae */ /* 0x0009e2000e901d48 */
[----:B------:R-:W-:Y:S01]  /*1300*/  ISETP.GE.AND P5, PT, R13, c[0x0][0x1d4], PT ;  /* 0x000075000d007a0c */ /* 0x000fe20003fa6270 */
[----:B-1----:R-:W-:Y:S01]  /*1310*/  IMAD.IADD R21, R17, 0x1, R10 ;  /* 0x0000000111157824 */ /* 0x002fe200078e020a */
[----:B------:R-:W-:Y:S01]  /*1320*/  @!P0 SHF.R.S32.HI R17, RZ, 0x1f, R12 ;  /* 0x0000001fff118819 */ /* 0x000fe2000001140c */
[----:B------:R-:W-:-:S03]  /*1330*/  IMAD.MOV.U32 R20, RZ, RZ, R16 ;  /* 0x000000ffff147224 */ /* 0x000fc600078e0010 */
[----:B------:R-:W-:Y:S01]  /*1340*/  @!P0 LEA.HI R17, R17, R12, RZ, 0x3 ;  /* 0x0000000c11118211 */ /* 0x000fe200078f18ff */
[----:B------:R-:W-:-:S03]  /*1350*/  IMAD.WIDE.U32 R220, R32, c[0x0][0x1e8], R20 ;  /* 0x00007a0020dc7a25 */ /* 0x000fc600078e0014 */
[----:B------:R-:W-:Y:S02]  /*1360*/  @!P0 LOP3.LUT R17, R17, 0xfffffff8, RZ, 0xc0, !PT ;  /* 0xfffffff811118812 */ /* 0x000fe400078ec0ff */
[----:B----4-:R-:W-:-:S05]  /*1370*/  LOP3.LUT R15, R2, 0xfffffff0, RZ, 0xc0, !PT ;  /* 0xfffffff0020f7812 */ /* 0x010fca00078ec0ff */
[----:B------:R-:W-:-:S05]  /*1380*/  IMAD.IADD R15, R92, 0x1, -R15 ;  /* 0x000000015c0f7824 */ /* 0x000fca00078e0a0f */
[----:B------:R-:W-:Y:S02]  /*1390*/  LEA.HI R100, R15, R15, RZ, 0x1 ;  /* 0x0000000f0f647211 */ /* 0x000fe400078f08ff */
[----:B--2---:R-:W-:Y:S01]  /*13a0*/  @P3 SHF.R.S32.HI R235, RZ, 0x1f, R234 ;  /* 0x0000001fffeb3819 */ /* 0x004fe200000114ea */
[----:B------:R-:W-:Y:S01]  /*13b0*/  @!P3 IMAD.MOV.U32 R234, RZ, RZ, R0 ;  /* 0x000000ffffeab224 */ /* 0x000fe200078e0000 */
[----:B------:R-:W-:Y:S01]  /*13c0*/  @!P0 SHF.R.S32.HI R0, RZ, 0x1f, R13 ;  /* 0x0000001fff008819 */ /* 0x000fe2000001140d */
[----:B------:R-:W-:Y:S01]  /*13d0*/  @!P3 IMAD.MOV.U32 R235, RZ, RZ, R11 ;  /* 0x000000ffffebb224 */ /* 0x000fe200078e000b */
[----:B------:R-:W-:Y:S01]  /*13e0*/  ISETP.GE.AND P3, PT, R8, 0x1, PT ;  /* 0x000000010800780c */ /* 0x000fe20003f66270 */
[----:B------:R-:W-:Y:S01]  /*13f0*/  IMAD R11, R9, c[0x0][0x1e8], RZ ;  /* 0x00007a00090b7a24 */ /* 0x000fe200078e02ff */
[----:B------:R-:W-:Y:S01]  /*1400*/  @!P0 LEA.HI R0, R0, R13, RZ, 0x3 ;  /* 0x0000000d00008211 */ /* 0x000fe200078f18ff */
[----:B------:R-:W-:Y:S01]  /*1410*/  IMAD R229, R235, c[0x0][0x1f0], RZ ;  /* 0x00007c00ebe57a24 */ /* 0x000fe200078e02ff */
[----:B------:R-:W-:Y:S01]  /*1420*/  SHF.R.S32.HI R13, RZ, 0x1, R100 ;  /* 0x00000001ff0d7819 */ /* 0x000fe20000011464 */
[----:B------:R-:W-:Y:S01]  /*1430*/  IMAD R11, R32, c[0x0][0x1ec], R11 ;  /* 0x00007b00200b7a24 */ /* 0x000fe200078e020b */
[----:B------:R-:W-:Y:S01]  /*1440*/  @!P0 LOP3.LUT R19, R0, 0xfffffff8, RZ, 0xc0, !PT ;  /* 0xfffffff800138812 */ /* 0x000fe200078ec0ff */
[----:B------:R-:W-:Y:S01]  /*1450*/  IMAD R229, R234, c[0x0][0x1f4], R229 ;  /* 0x00007d00eae57a24 */ /* 0x000fe200078e02e5 */
[----:B------:R-:W-:Y:S01]  /*1460*/  SHF.R.S32.HI R8, RZ, 0x1f, R15 ;  /* 0x0000001fff087819 */ /* 0x000fe2000001140f */
[----:B------:R-:W-:-:S02]  /*1470*/  IMAD.IADD R221, R221, 0x1, R11 ;  /* 0x00000001dddd7824 */ /* 0x000fc400078e020b */
[----:B------:R-:W-:Y:S01]  /*1480*/  @!P0 IMAD.WIDE R18, R19, 0x2, R22 ;  /* 0x0000000213128825 */ /* 0x000fe200078e0216 */
[----:B------:R-:W-:-:S03]  /*1490*/  LEA.HI R8, R8, R15, RZ, 0x3 ;  /* 0x0000000f08087211 */ /* 0x000fc600078f18ff */
[----:B------:R-:W-:Y:S01]  /*14a0*/  @!P0 IMAD.WIDE R22, R17, 0x2, R22 ;  /* 0x0000000211168825 */ /* 0x000fe200078e0216 */
[----:B------:R1:W-:Y:S01]  /*14b0*/  @!P0 LDGSTS.E.BYPASS.LTC128B.128 [R218+0x9880], [R18.64], !P4 ;  /* 0x0988000012da8fae */ /* 0x0003e2000e101d48 */
[----:B------:R-:W-:Y:S02]  /*14c0*/  ISETP.GE.AND P4, PT, R12, c[0x0][0x1d4], PT ;  /* 0x000075000c007a0c */ /* 0x000fe40003f86270 */
[C---:B------:R-:W-:Y:S01]  /*14d0*/  IMAD R11, R98.reuse, c[0x0][0x1e4], RZ ;  /* 0x00007900620b7a24 */ /* 0x040fe200078e02ff */
[----:B------:R2:W-:Y:S01]  /*14e0*/  @!P0 LDGSTS.E.BYPASS.LTC128B.128 [R218+0xb880], [R22.64], !P1 ;  /* 0x0b88000016da8fae */ /* 0x0005e2000c901d48 */
[----:B------:R-:W-:Y:S01]  /*14f0*/  IMAD.WIDE.U32 R98, R98, c[0x0][0x1e0], RZ ;  /* 0x0000780062627a25 */ /* 0x000fe200078e00ff */
[----:B------:R-:W-:Y:S02]  /*1500*/  SEL R76, RZ, 0x4, P4 ;  /* 0x00000004ff4c7807 */ /* 0x000fe40002000000 */
[----:B------:R-:W0:Y:S01]  /*1510*/  LDGDEPBAR ;  /* 0x00000000000079af */ /* 0x000e220000000000 */
[----:B------:R-:W-:-:S02]  /*1520*/  IMAD.IADD R2, R99, 0x1, R11 ;  /* 0x0000000163027824 */ /* 0x000fc400078e020b */
[----:B------:R-:W-:-:S04]  /*1530*/  IMAD.WIDE.U32 R220, R234, c[0x0][0x1f0], R220 ;  /* 0x00007c00eadc7a25 */ /* 0x000fc800078e00dc */
[----:B------:R-:W-:Y:S02]  /*1540*/  IMAD R17, R2, R101, RZ ;  /* 0x0000006502117224 */ /* 0x000fe400078e02ff */
[----:B------:R-:W-:Y:S02]  /*1550*/  IMAD.IADD R229, R221, 0x1, R229 ;  /* 0x00000001dde57824 */ /* 0x000fe400078e02e5 */
[----:B------:R-:W-:Y:S02]  /*1560*/  IMAD.MOV.U32 R228, RZ, RZ, R220 ;  /* 0x000000ffffe47224 */ /* 0x000fe400078e00dc */
[-C--:B------:R-:W-:Y:S02]  /*1570*/  IMAD R17, R29, R98.reuse, R17 ;  /* 0x000000621d117224 */ /* 0x080fe400078e0211 */
[----:B------:R-:W-:-:S04]  /*1580*/  IMAD.WIDE.U32 R10, R101, R98, R228 ;  /* 0x00000062650a7225 */ /* 0x000fc800078e00e4 */
[----:B-1----:R-:W-:Y:S01]  /*1590*/  IMAD.MOV.U32 R19, RZ, RZ, c[0x0][0x1e0] ;  /* 0x00007800ff137624 */ /* 0x002fe200078e00ff */
[----:B------:R-:W-:Y:S01]  /*15a0*/  @P3 LEA R20, P1, R10, c[0x0][0x1c8], 0x1 ;  /* 0x000072000a143a11 */ /* 0x000fe200078208ff */
[----:B------:R-:W-:Y:S02]  /*15b0*/  IMAD.IADD R17, R11, 0x1, R17 ;  /* 0x000000010b117824 */ /* 0x000fe400078e0211 */
[C---:B------:R-:W-:Y:S01]  /*15c0*/  IMAD.SHL.U32 R222, R19.reuse, 0x20, RZ ;  /* 0x0000002013de7824 */ /* 0x040fe200078e00ff */
[----:B------:R-:W-:Y:S01]  /*15d0*/  SHF.L.U64.HI R223, R19, R224, c[0x0][0x1e4] ;  /* 0x0000790013df7619 */ /* 0x000fe200000102e0 */
[----:B------:R-:W-:Y:S01]  /*15e0*/  IMAD.IADD R0, R92, 0x1, -R7 ;  /* 0x000000015c007824 */ /* 0x000fe200078e0a07 */
[--C-:B------:R-:W-:Y:S01]  /*15f0*/  @P3 LEA.HI.X R21, R10, c[0x0][0x1cc], R17.reuse, 0x1, P1 ;  /* 0x000073000a153a11 */ /* 0x100fe200008f0c11 */
[----:B------:R-:W-:Y:S01]  /*1600*/  BAR.SYNC.DEFER_BLOCKING 0x0 ;  /* 0x0000000000007b1d */ /* 0x000fe20000010000 */
[----:B------:R-:W-:Y:S01]  /*1610*/  @P2 IADD3 R11, P0, R222, R10, RZ ;  /* 0x0000000ade0b2210 */ /* 0x000fe20007f1e0ff */
[----:B------:R-:W-:Y:S01]  /*1620*/  IMAD.SHL.U32 R8, R8, 0x20, RZ ;  /* 0x0000002008087824 */ /* 0x000fe200078e00ff */
[----:B------:R-:W-:Y:S01]  /*1630*/  LEA.HI R28, R0, R0, RZ, 0x1 ;  /* 0x00000000001c7211 */ /* 0x000fe200078f08ff */
[----:B------:R-:W-:Y:S01]  /*1640*/  IMAD R9, R9, c[0x0][0x210], RZ ;  /* 0x0000840009097a24 */ /* 0x000fe200078e02ff */
[----:B------:R-:W-:Y:S01]  /*1650*/  SHF.L.U64.HI R224, R225, R224, c[0x0][0x20c] ;  /* 0x00008300e1e07619 */ /* 0x000fe200000102e0 */
[----:B------:R-:W-:Y:S01]  /*1660*/  @P2 IMAD.X R10, R223, 0x1, R17, P0 ;  /* 0x00000001df0a2824 */ /* 0x000fe200000e0611 */
[----:B------:R-:W-:Y:S01]  /*1670*/  @P2 LEA R16, P0, R11, c[0x0][0x1c8], 0x1 ;  /* 0x000072000b102a11 */ /* 0x000fe200078008ff */
[----:B------:R-:W-:Y:S01]  /*1680*/  IMAD R237, R235, c[0x0][0x218], RZ ;  /* 0x00008600ebed7a24 */ /* 0x000fe200078e02ff */
[----:B------:R-:W-:Y:S01]  /*1690*/  LOP3.LUT R7, R28, 0x3fffffe, RZ, 0xc0, !PT ;  /* 0x03fffffe1c077812 */ /* 0x000fe200078ec0ff */
[----:B------:R-:W-:Y:S01]  /*16a0*/  IMAD.SHL.U32 R225, R225, 0x20, RZ ;  /* 0x00000020e1e17824 */ /* 0x000fe200078e00ff */
[----:B------:R-:W-:Y:S01]  /*16b0*/  @P2 LEA.HI.X R17, R11, c[0x0][0x1cc], R10, 0x1, P0 ;  /* 0x000073000b112a11 */ /* 0x000fe200000f0c0a */
[----:B------:R-:W-:Y:S01]  /*16c0*/  IMAD R10, R238, c[0x0][0x20c], R5 ;  /* 0x00008300ee0a7a24 */ /* 0x000fe200078e0205 */
[----:B------:R-:W-:Y:S01]  /*16d0*/  SHF.R.S32.HI R28, RZ, 0x1, R28 ;  /* 0x00000001ff1c7819 */ /* 0x000fe2000001141c */
[----:B------:R-:W-:Y:S01]  /*16e0*/  IMAD.IADD R7, R0, 0x1, -R7 ;  /* 0x0000000100077824 */ /* 0x000fe200078e0a07 */
[----:B------:R-:W-:Y:S01]  /*16f0*/  SHF.R.S32.HI R0, RZ, 0x1f, R100 ;  /* 0x0000001fff007819 */ /* 0x000fe20000011464 */
[----:B------:R-:W-:Y:S01]  /*1700*/  IMAD R237, R234, c[0x0][0x21c], R237 ;  /* 0x00008700eaed7a24 */ /* 0x000fe200078e02ed */
[----:B------:R-:W-:Y:S01]  /*1710*/  LOP3.LUT R100, R100, 0x7fffffe, RZ, 0xc0, !PT ;  /* 0x07fffffe64647812 */ /* 0x000fe200078ec0ff */
[----:B------:R-:W-:Y:S01]  /*1720*/  IMAD R7, R4, 0x8, R7 ;  /* 0x0000000804077824 */ /* 0x000fe200078e0207 */
[----:B------:R-:W-:-:S02]  /*1730*/  LEA.HI R0, R0, R13, RZ, 0x2 ;  /* 0x0000000d00007211 */ /* 0x000fc400078f10ff */
[----:B------:R-:W-:Y:S01]  /*1740*/  LOP3.LUT R103, R8, 0xffffff00, RZ, 0xc0, !PT ;  /* 0xffffff0008677812 */ /* 0x000fe200078ec0ff */
[----:B------:R-:W-:Y:S01]  /*1750*/  IMAD.IADD R100, R15, 0x1, -R100 ;  /* 0x000000010f647824 */ /* 0x000fe200078e0a64 */
[----:B------:R-:W-:Y:S01]  /*1760*/  LOP3.LUT R0, R0, 0xfffffffc, RZ, 0xc0, !PT ;  /* 0xfffffffc00007812 */ /* 0x000fe200078ec0ff */
[----:B------:R-:W-:Y:S01]  /*1770*/  @!PT LDS RZ, [RZ] ;  /* 0x00000000fffff984 */ /* 0x000fe20000000800 */
[----:B------:R-:W-:Y:S01]  /*1780*/  @!PT LDS RZ, [RZ] ;  /* 0x00000000fffff984 */ /* 0x000fe20000000800 */
[----:B------:R-:W-:Y:S01]  /*1790*/  @!PT LDS RZ, [RZ] ;  /* 0x00000000fffff984 */ /* 0x000fe20000000800 */
[----:B------:R2:W-:Y:S01]  /*17a0*/  @P3 LDGSTS.E.BYPASS.LTC128B.128 [R218+0x3c80], [R20.64], !P6 ;  /* 0x03c8000014da3fae */ /* 0x0005e2000f101d48 */
[----:B------:R-:W-:Y:S01]  /*17b0*/  LOP3.LUT P0, RZ, R28, 0x2, RZ, 0xc0, !PT ;  /* 0x000000021cff7812 */ /* 0x000fe2000780c0ff */
[----:B------:R-:W-:Y:S02]  /*17c0*/  IMAD R11, R94, 0x200, R103 ;  /* 0x000002005e0b7824 */ /* 0x000fe400078e0267 */
[----:B------:R2:W-:Y:S01]  /*17d0*/  @P3 LDGSTS.E.BYPASS.LTC128B.128 [R218+0x4880], [R20.64+0x40], !P5 ;  /* 0x0488004014da3fae */ /* 0x0005e2000e901d48 */
[----:B------:R-:W-:Y:S02]  /*17e0*/  IMAD.IADD R0, R13, 0x1, -R0 ;  /* 0x000000010d007824 */ /* 0x000fe400078e0a00 */
[----:B------:R-:W-:Y:S01]  /*17f0*/  IMAD.SHL.U32 R13, R28, 0x40, RZ ;  /* 0x000000401c0d7824 */ /* 0x000fe200078e00ff */
[----:B------:R2:W-:Y:S01]  /*1800*/  @P3 LDGSTS.E.BYPASS.LTC128B.128 [R218+0x5480], [R20.64+0x80], !P4 ;  /* 0x0548008014da3fae */ /* 0x0005e2000e101d48 */
[----:B------:R-:W-:Y:S01]  /*1810*/  IMAD.SHL.U32 R15, R0, 0x40, RZ ;  /* 0x00000040000f7824 */ /* 0x000fe200078e00ff */
[----:B------:R-:W-:Y:S01]  /*1820*/  ISETP.GT.AND P3, PT, R92, 0x3f, PT ;  /* 0x0000003f5c00780c */ /* 0x000fe20003f64270 */
[C---:B------:R-:W-:Y:S01]  /*1830*/  IMAD R11, R100.reuse, 0x20, R11 ;  /* 0x00000020640b7824 */ /* 0x040fe200078e020b */
[----:B------:R1:W-:Y:S01]  /*1840*/  @P2 LDGSTS.E.BYPASS.LTC128B.128 [R218+0x4480], [R16.64], !P6 ;  /* 0x0448000010da2fae */ /* 0x0003e2000f101d48 */
[----:B------:R-:W-:Y:S01]  /*1850*/  LOP3.LUT R13, R13, 0xc0, RZ, 0xc0, !PT ;  /* 0x000000c00d0d7812 */ /* 0x000fe200078ec0ff */
[----:B------:R-:W-:Y:S01]  /*1860*/  IMAD R103, R100, 0x20, R103 ;  /* 0x0000002064677824 */ /* 0x000fe200078e0267 */
[----:B------:R-:W-:Y:S01]  /*1870*/  LOP3.LUT R15, R15, 0xc0, RZ, 0xc0, !PT ;  /* 0x000000c00f0f7812 */ /* 0x000fe200078ec0ff */
[----:B------:R1:W-:Y:S01]  /*1880*/  @P2 LDGSTS.E.BYPASS.LTC128B.128 [R218+0x5080], [R16.64+0x40], !P5 ;  /* 0x0508004010da2fae */ /* 0x0003e2000e901d48 */
[----:B------:R-:W-:-:S02]  /*1890*/  LOP3.LUT R6, R13, 0x8, R6, 0xf8, !PT ;  /* 0x000000080d067812 */ /* 0x000fc400078ef806 */
[----:B------:R-:W-:Y:S01]  /*18a0*/  LOP3.LUT R96, R15, 0x8, R96, 0xf8, !PT ;  /* 0x000000080f607812 */ /* 0x000fe200078ef860 */
[----:B------:R1:W-:Y:S01]  /*18b0*/  @P2 LDGSTS.E.BYPASS.LTC128B.128 [R218+0x5c80], [R16.64+0x80], !P4 ;  /* 0x05c8008010da2fae */ /* 0x0003e2000e101d48 */
[----:B------:R-:W-:Y:S02]  /*18c0*/  SHF.R.U32.HI R13, RZ, 0x3, R13 ;  /* 0x00000003ff0d7819 */ /* 0x000fe4000001160d */
[----:B------:R-:W-:Y:S01]  /*18d0*/  SHF.R.U32.HI R15, RZ, 0x3, R15 ;  /* 0x00000003ff0f7819 */ /* 0x000fe2000001160f */
[----:B------:R-:W0:Y:S01]  /*18e0*/  LDGDEPBAR ;  /* 0x00000000000079af */ /* 0x000e220000000000 */
[----:B------:R-:W-:Y:S02]  /*18f0*/  LOP3.LUT R6, R6, R13, RZ, 0x3c, !PT ;  /* 0x0000000d06067212 */ /* 0x000fe400078e3cff */
[----:B------:R-:W-:Y:S02]  /*1900*/  LOP3.LUT R96, R96, R15, RZ, 0x3c, !PT ;  /* 0x0000000f60607212 */ /* 0x000fe400078e3cff */
[----:B------:R-:W-:Y:S01]  /*1910*/  LOP3.LUT P1, RZ, R0, 0x2, RZ, 0xc0, !PT ;  /* 0x0000000200ff7812 */ /* 0x000fe2000782c0ff */
[----:B------:R-:W-:-:S02]  /*1920*/  IMAD.U32 R216, R7, 0x20, R6 ;  /* 0x0000002007d87824 */ /* 0x000fc400078e0006 */
[----:B------:R-:W-:Y:S02]  /*1930*/  IMAD.IADD R217, R96, 0x1, R11 ;  /* 0x0000000160d97824 */ /* 0x000fe400078e020b */
[----:B------:R-:W-:Y:S02]  /*1940*/  IMAD.SHL.U32 R216, R216, 0x2, RZ ;  /* 0x00000002d8d87824 */ /* 0x000fe400078e00ff */
[----:B------:R-:W-:Y:S02]  /*1950*/  IMAD.SHL.U32 R217, R217, 0x2, RZ ;  /* 0x00000002d9d97824 */ /* 0x000fe400078e00ff */
[----:B------:R-:W-:Y:S01]  /*1960*/  IMAD.IADD R11, R31, 0x1, R10 ;  /* 0x000000011f0b7824 */ /* 0x000fe200078e020a */
[C---:B------:R-:W-:Y:S01]  /*1970*/  IADD3 R28, R216.reuse, 0x3c80, RZ ;  /* 0x00003c80d81c7810 */ /* 0x040fe20007ffe0ff */
[----:B------:R-:W-:Y:S01]  /*1980*/  IMAD.MOV.U32 R10, RZ, RZ, R30 ;  /* 0x000000ffff0a7224 */ /* 0x000fe200078e001e */
[----:B------:R-:W-:Y:S01]  /*1990*/  IADD3 R215, R216, 0x3ca0, RZ ;  /* 0x00003ca0d8d77810 */ /* 0x000fe20007ffe0ff */
[----:B------:R-:W-:Y:S01]  /*19a0*/  IMAD R30, R32, c[0x0][0x214], R9 ;  /* 0x00008500201e7a24 */ /* 0x000fe200078e0209 */
[----:B------:R-:W-:Y:S01]  /*19b0*/  @P0 IADD3 R215, R28, -0x20, RZ ;  /* 0xffffffe01cd70810 */ /* 0x000fe20007ffe0ff */
[----:B------:R-:W-:-:S03]  /*19c0*/  IMAD.WIDE.U32 R32, R32, c[0x0][0x210], R10 ;  /* 0x0000840020207a25 */ /* 0x000fc600078e000a */
[----:B------:R-:W-:Y:S01]  /*19d0*/  IADD3 R211, R215, 0x400, RZ ;  /* 0x00000400d7d37810 */ /* 0x000fe20007ffe0ff */
[----:B------:R-:W-:-:S04]  /*19e0*/  DEPBAR.LE SB0, 0x1 ;  /* 0x000080400000791a */ /* 0x000fc80000000000 */
[----:B------:R-:W-:-:S04]  /*19f0*/  DEPBAR.LE SB0, 0x0 ;  /* 0x000080000000791a */ /* 0x000fc80000000000 */
[----:B------:R-:W-:Y:S01]  /*1a00*/  BAR.SYNC.DEFER_BLOCKING 0x0 ;  /* 0x0000000000007b1d */ /* 0x000fe20000010000 */
[----:B------:R-:W-:Y:S01]  /*1a10*/  IMAD.IADD R31, R33, 0x1, R30 ;  /* 0x00000001211f7824 */ /* 0x000fe200078e021e */
[C---:B------:R-:W-:Y:S01]  /*1a20*/  IADD3 R210, R215.reuse, 0x800, RZ ;  /* 0x00000800d7d27810 */ /* 0x040fe20007ffe0ff */
[----:B------:R-:W-:Y:S01]  /*1a30*/  IMAD.MOV.U32 R30, RZ, RZ, R32 ;  /* 0x000000ffff1e7224 */ /* 0x000fe200078e0020 */
[C---:B------:R-:W-:Y:S01]  /*1a40*/  IADD3 R209, R215.reuse, 0xc00, RZ ;  /* 0x00000c00d7d17810 */ /* 0x040fe20007ffe0ff */
[----:B------:R-:W-:Y:S01]  /*1a50*/  IMAD.MOV.U32 R0, RZ, RZ, 0x10 ;  /* 0x00000010ff007424 */ /* 0x000fe200078e00ff */
[C---:B------:R-:W-:Y:S01]  /*1a60*/  IADD3 R208, R215.reuse, 0x1000, RZ ;  /* 0x00001000d7d07810 */ /* 0x040fe20007ffe0ff */
[----:B------:R-:W-:Y:S01]  /*1a70*/  IMAD.WIDE.U32 R234, R234, c[0x0][0x218], R30 ;  /* 0x00008600eaea7a25 */ /* 0x000fe200078e001e */
[----:B------:R-:W-:Y:S02]  /*1a80*/  IADD3 R207, R215, 0x1400, RZ ;  /* 0x00001400d7cf7810 */ /* 0x000fe40007ffe0ff */
[----:B------:R-:W-:Y:S01]  /*1a90*/  SEL R0, R0, 0xfffffff0, !P1 ;  /* 0xfffffff000007807 */ /* 0x000fe20004800000 */
[----:B------:R-:W-:Y:S01]  /*1aa0*/  IMAD.IADD R237, R235, 0x1, R237 ;  /* 0x00000001ebed7824 */ /* 0x000fe200078e02ed */
[C---:B------:R-:W-:Y:S01]  /*1ab0*/  IADD3 R206, R215.reuse, 0x1800, RZ ;  /* 0x00001800d7ce7810 */ /* 0x040fe20007ffe0ff */
[----:B------:R-:W-:Y:S01]  /*1ac0*/  IMAD.MOV.U32 R236, RZ, RZ, R234 ;  /* 0x000000ffffec7224 */ /* 0x000fe200078e00ea */
[C---:B------:R-:W-:Y:S01]  /*1ad0*/  IADD3 R205, R215.reuse, 0x1c00, RZ ;  /* 0x00001c00d7cd7810 */ /* 0x040fe20007ffe0ff */
[----:B------:R-:W-:Y:S01]  /*1ae0*/  IMAD R213, R0, 0x2, R217 ;  /* 0x0000000200d57824 */ /* 0x000fe200078e02d9 */
[----:B------:R-:W-:Y:S01]  /*1af0*/  IADD3 R204, R215, 0x2000, RZ ;  /* 0x00002000d7cc7810 */ /* 0x000fe20007ffe0ff */
[----:B------:R-:W-:-:S04]  /*1b00*/  IMAD.WIDE.U32 R54, R54, 0x30, R236 ;  /* 0x0000003036367825 */ /* 0x000fc800078e00ec */
[----:B------:R-:W-:Y:S01]  /*1b10*/  IMAD.IADD R52, R55, 0x1, R52 ;  /* 0x0000000137347824 */ /* 0x000fe200078e0234 */
[C---:B------:R-:W-:Y:S01]  /*1b20*/  LEA R74, P0, R54.reuse, c[0x0][0x1f8], 0x1 ;  /* 0x00007e00364a7a11 */ /* 0x040fe200078008ff */
[----:B------:R-:W-:Y:S03]  /*1b30*/  LDSM.16.M88.4 R48, [R217+0x7080] ;  /* 0x00708000d930783b */ /* 0x000fe60000000200 */
[----:B------:R-:W-:Y:S01]  /*1b40*/  LEA.HI.X R75, R54, c[0x0][0x1fc], R52, 0x1, P0 ;  /* 0x00007f00364b7a11 */ /* 0x000fe200000f0c34 */
[----:B------:R-:W4:Y:S01]  /*1b50*/  LDSM.16.M88.4 R56, [R216+0x4080] ;  /* 0x00408000d838783b */ /* 0x000f220000000200 */
[----:B------:R-:W-:-:S03]  /*1b60*/  @!P3 LEA R104, P0, R225, R74, 0x1 ;  /* 0x0000004ae168b211 */ /* 0x000fc600078008ff */
[----:B------:R-:W5:Y:S01]  /*1b70*/  LDSM.16.M88.4 R44, [R217+0x6080] ;  /* 0x00608000d92c783b */ /* 0x000f620000000200 */
[----:B------:R-:W-:-:S03]  /*1b80*/  @!P3 LEA.HI.X R105, R225, R75, R224, 0x1, P0 ;  /* 0x0000004be169b211 */ /* 0x000fc600000f0ce0 */
[----:B------:R-:W2:Y:S04]  /*1b90*/  LDSM.16.M88.4 R64, [R216+0x3c80] ;  /* 0x003c8000d840783b */ /* 0x000ea80000000200 */
[----:B---3--:R-:W3:Y:S04]  /*1ba0*/  LDSM.16.M88.4 R24, [R216+0x4480] ;  /* 0x00448000d818783b */ /* 0x008ee80000000200 */
[----:B------:R-:W-:Y:S04]  /*1bb0*/  LDSM.16.M88.4 R36, [R215] ;  /* 0x00000000d724783b */ /* 0x000fe80000000200 */
[----:B------:R-:W1:Y:S04]  /*1bc0*/  LDSM.16.M88.4 R40, [R213+0x7080] ;  /* 0x00708000d528783b */ /* 0x000e680000000200 */
[----:B------:R-:W1:Y:S04]  /*1bd0*/  LDSM.16.M88.4 R32, [R215+0x400] ;  /* 0x00040000d720783b */ /* 0x000e680000000200 */
[----:B------:R-:W3:Y:S01]  /*1be0*/  LDSM.16.M88.4 R28, [R215+0x800] ;  /* 0x00080000d71c783b */ /* 0x000ee20000000200 */
[-C--:B----4-:R-:W-:Y:S08]  /*1bf0*/  HMMA.16816.F32 R12, R48, R56.reuse, RZ ;  /* 0x00000038300c723c */ /* 0x090ff000000018ff */
[----:B-----5:R-:W-:Y:S07]  /*1c00*/  HMMA.16816.F32 R60, R44, R56, RZ ;  /* 0x000000382c3c723c */ /* 0x020fee00000018ff */
[----:B------:R-:W-:Y:S01]  /*1c10*/  SEL R56, RZ, 0x2, P5 ;  /* 0x00000002ff387807 */ /* 0x000fe20002800000 */
[----:B--2---:R-:W-:Y:S04]  /*1c20*/  HMMA.16816.F32 R20, R48, R64, RZ ;  /* 0x000000403014723c */ /* 0x004fe800000018ff */
[----:B------:R-:W-:-:S04]  /*1c30*/  IMAD.IADD R73, R56, 0x1, R73 ;  /* 0x0000000138497824 */ /* 0x000fc800078e0249 */
[----:B------:R-:W-:Y:S01]  /*1c40*/  IMAD.IADD R76, R76, 0x1, R73 ;  /* 0x000000014c4c7824 */ /* 0x000fe200078e0249 */
[C---:B-1----:R-:W-:Y:S04]  /*1c50*/  HMMA.16816.F32 R16, R48.reuse, R66, RZ ;  /* 0x000000423010723c */ /* 0x042fe800000018ff */
[C---:B------:R-:W-:Y:S02]  /*1c60*/  LOP3.LUT P2, RZ, R76.reuse, 0x1, RZ, 0xc0, !PT ;  /* 0x000000014cff7812 */ /* 0x040fe4000784c0ff */
[----:B------:R-:W-:Y:S02]  /*1c70*/  LOP3.LUT P1, RZ, R76, 0x2, RZ, 0xc0, !PT ;  /* 0x000000024cff7812 */ /* 0x000fe4000782c0ff */
[C---:B------:R-:W-:Y:S01]  /*1c80*/  ISETP.LT.OR P2, PT, R72.reuse, 0x1, !P2 ;  /* 0x000000014800780c */ /* 0x040fe20005741670 */
[----:B------:R-:W-:Y:S01]  /*1c90*/  HMMA.16816.F32 R8, R48, R58, RZ ;  /* 0x0000003a3008723c */ /* 0x000fe200000018ff */
[----:B------:R-:W-:-:S02]  /*1ca0*/  ISETP.LT.OR P1, PT, R72, 0x1, !P1 ;  /* 0x000000014800780c */ /* 0x000fc40004f21670 */
[----:B------:R-:W-:-:S04]  /*1cb0*/  LOP3.LUT P0, RZ, R76, 0x4, RZ, 0xc0, !PT ;  /* 0x000000044cff7812 */ /* 0x000fc8000780c0ff */
[----:B------:R-:W-:Y:S01]  /*1cc0*/  ISETP.LT.OR P0, PT, R72, 0x1, !P0 ;  /* 0x000000014800780c */ /* 0x000fe20004701670 */
[----:B------:R-:W-:Y:S08]  /*1cd0*/  HMMA.16816.F32 R68, R44, R64, RZ ;  /* 0x000000402c44723c */ /* 0x000ff000000018ff */
[----:B---3--:R-:W-:Y:S08]  /*1ce0*/  HMMA.16816.F32 R4, R48, R24, RZ ;  /* 0x000000183004723c */ /* 0x008ff000000018ff */
[C---:B------:R-:W-:Y:S08]  /*1cf0*/  HMMA.16816.F32 R64, R44.reuse, R66, RZ ;  /* 0x000000422c40723c */ /* 0x040ff000000018ff */
[C---:B------:R-:W-:Y:S08]  /*1d00*/  HMMA.16816.F32 R56, R44.reuse, R58, RZ ;  /* 0x0000003a2c38723c */ /* 0x040ff000000018ff */
[----:B------:R-:W-:Y:S08]  /*1d10*/  HMMA.16816.F32 R52, R44, R24, RZ ;  /* 0x000000182c34723c */ /* 0x000ff000000018ff */
[-C--:B------:R-:W-:Y:S08]  /*1d20*/  HMMA.16816.F32 R48, R48, R26.reuse, RZ ;  /* 0x0000001a3030723c */ /* 0x080ff000000018ff */
[----:B------:R-:W-:Y:S01]  /*1d30*/  HMMA.16816.F32 R44, R44, R26, RZ ;  /* 0x0000001a2c2c723c */ /* 0x000fe200000018ff */
[----:B------:R-:W1:Y:S04]  /*1d40*/  LDSM.16.M88.4 R24, [R213+0x6080] ;  /* 0x00608000d518783b */ /* 0x000e680000000200 */
[----:B------:R-:W-:Y:S01]  /*1d50*/  @!PT LDS RZ, [RZ] ;  /* 0x00000000fffff984 */ /* 0x000fe20000000800 */
[----:B------:R-:W-:Y:S01]  /*1d60*/  @!PT LDS RZ, [RZ] ;  /* 0x00000000fffff984 */ /* 0x000fe20000000800 */
[----:B------:R-:W-:Y:S01]  /*1d70*/  @!PT LDS RZ, [RZ] ;  /* 0x00000000fffff984 */ /* 0x000fe20000000800 */
[----:B------:R2:W-:Y:S01]  /*1d80*/  LDGSTS.E.BYPASS.LTC128B.128 [R218+0x1880], [R74.64], !P2 ;  /* 0x018800004ada7fae */ /* 0x0005e2000d101d48 */
[----:B------:R-:W-:-:S02]  /*1d90*/  @!P3 LOP3.LUT P2, RZ, R73, 0x1, RZ, 0xc0, !PT ;  /* 0x0000000149ffb812 */ /* 0x000fc4000784c0ff */
[C---:B------:R-:W-:Y:S01]  /*1da0*/  HMMA.16816.F32 R20, R40.reuse, R36, R20 ;  /* 0x000000242814723c */ /* 0x040fe20000001814 */
[----:B------:R2:W-:Y:S01]  /*1db0*/  LDGSTS.E.BYPASS.LTC128B.128 [R218+0x2480], [R74.64+0x40], !P1 ;  /* 0x024800404ada7fae */ /* 0x0005e2000c901d48 */
[----:B------:R-:W-:Y:S02]  /*1dc0*/  @!P3 LOP3.LUT P1, RZ, R73, 0x2, RZ, 0xc0, !PT ;  /* 0x0000000249ffb812 */ /* 0x000fe4000782c0ff */
[C---:B------:R-:W-:Y:S01]  /*1dd0*/  @!P3 ISETP.LT.OR P2, PT, R72.reuse, 0x21, !P2 ;  /* 0x000000214800b80c */ /* 0x040fe20005741670 */
[----:B------:R2:W-:Y:S01]  /*1de0*/  LDGSTS.E.BYPASS.LTC128B.128 [R218+0x3080], [R74.64+0x80], !P0 ;  /* 0x030800804ada7fae */ /* 0x0005e2000c101d48 */
[C---:B------:R-:W-:Y:S02]  /*1df0*/  @!P3 ISETP.LT.OR P1, PT, R72.reuse, 0x21, !P1 ;  /* 0x000000214800b80c */ /* 0x040fe40004f21670 */
[----:B------:R-:W-:Y:S01]  /*1e00*/  @!P3 ISETP.LT.OR P0, PT, R72, 0x21, P4 ;  /* 0x000000214800b80c */ /* 0x000fe20002701670 */
[C---:B------:R-:W-:Y:S08]  /*1e10*/  HMMA.16816.F32 R12, R40.reuse, R32, R12 ;  /* 0x00000020280c723c */ /* 0x040ff0000000180c */
[----:B------:R3:W-:Y:S01]  /*1e20*/  @!P3 LDGSTS.E.BYPASS.LTC128B.128 [R218+0x2080], [R104.64], !P2 ;  /* 0x0208000068dabfae */ /* 0x0007e2000d101d48 */
[C---:B------:R-:W-:Y:S03]  /*1e30*/  HMMA.16816.F32 R4, R40.reuse, R28, R4 ;  /* 0x0000001c2804723c */ /* 0x040fe60000001804 */
[----:B------:R3:W-:Y:S04]  /*1e40*/  @!P3 LDGSTS.E.BYPASS.LTC128B.128 [R218+0x2c80], [R104.64+0x40], !P1 ;  /* 0x02c8004068dabfae */ /* 0x0007e8000c901d48 */
[----:B------:R3:W-:Y:S01]  /*1e50*/  @!P3 LDGSTS.E.BYPASS.LTC128B.128 [R218+0x3880], [R104.64+0x80], !P0 ;  /* 0x0388008068dabfae */ /* 0x0007e2000c101d48 */
[----:B------:R-:W-:Y:S01]  /*1e60*/  HMMA.16816.F32 R16, R40, R38, R16 ;  /* 0x000000262810723c */ /* 0x000fe20000001810 */
[----:B------:R-:W-:-:S02]  /*1e70*/  ISETP.GT.AND P0, PT, R101, UR6, PT ;  /* 0x0000000665007c0c */ /* 0x000fc4000bf04270 */
[----:B------:R-:W-:Y:S04]  /*1e80*/  LDSM.16.M88.4 R88, [R217+0x9080] ;  /* 0x00908000d958783b */ /* 0x000fe80000000200 */
[----:B------:R-:W4:Y:S01]  /*1e90*/  LDSM.16.M88.4 R84, [R216+0x4880] ;  /* 0x00488000d854783b */ /* 0x000f220000000200 */
[C---:B------:R-:W-:Y:S03]  /*1ea0*/  HMMA.16816.F32 R8, R40.reuse, R34, R8 ;  /* 0x000000222808723c */ /* 0x040fe60000001808 */
[----:B------:R-:W5:Y:S04]  /*1eb0*/  LDSM.16.M88.4 R80, [R216+0x4c80] ;  /* 0x004c8000d850783b */ /* 0x000f680000000200 */
[----:B------:R-:W3:Y:S01]  /*1ec0*/  LDSM.16.M88.4 R76, [R216+0x5080] ;  /* 0x00508000d84c783b */ /* 0x000ee20000000200 */
[----:B------:R-:W-:Y:S03]  /*1ed0*/  HMMA.16816.F32 R48, R40, R30, R48 ;  /* 0x0000001e2830723c */ /* 0x000fe60000001830 */
[----:B--2---:R-:W2:Y:S04]  /*1ee0*/  LDSM.16.M88.4 R72, [R217+0x8080] ;  /* 0x00808000d948783b */ /* 0x004ea80000000200 */
[----:B------:R-:W-:Y:S01]  /*1ef0*/  LDSM.16.M88.4 R40, [R215+0x1400] ;  /* 0x00140000d728783b */ /* 0x000fe20000000200 */
[C---:B-1----:R-:W-:Y:S03]  /*1f00*/  HMMA.16816.F32 R68, R24.reuse, R36, R68 ;  /* 0x000000241844723c */ /* 0x042fe60000001844 */
[----:B------:R-:W0:Y:S05]  /*1f10*/  LDGDEPBAR ;  /* 0x00000000000079af */ /* 0x000e2a0000000000 */
[C---:B------:R-:W-:Y:S08]  /*1f20*/  HMMA.16816.F32 R60, R24.reuse, R32, R60 ;  /* 0x00000020183c723c */ /* 0x040ff0000000183c */
[C---:B------:R-:W-:Y:S08]  /*1f30*/  HMMA.16816.F32 R52, R24.reuse, R28, R52 ;  /* 0x0000001c1834723c */ /* 0x040ff00000001834 */
[C---:B------:R-:W-:Y:S01]  /*1f40*/  HMMA.16816.F32 R64, R24.reuse, R38, R64 ;  /* 0x000000261840723c */ /* 0x040fe20000001840 */
[----:B------:R-:W-:Y:S07]  /*1f50*/  LDSM.16.M88.4 R36, [R213+0x9080] ;  /* 0x00908000d524783b */ /* 0x000fee0000000200 */
[C---:B------:R-:W-:Y:S01]  /*1f60*/  HMMA.16816.F32 R56, R24.reuse, R34, R56 ;  /* 0x000000221838723c */ /* 0x040fe20000001838 */
[----:B------:R-:W1:Y:S07]  /*1f70*/  LDSM.16.M88.4 R32, [R215+0xc00] ;  /* 0x000c0000d720783b */ /* 0x000e6e0000000200 */
[----:B------:R-:W-:Y:S01]  /*1f80*/  HMMA.16816.F32 R44, R24, R30, R44 ;  /* 0x0000001e182c723c */ /* 0x000fe2000000182c */
[----:B------:R-:W1:Y:S04]  /*1f90*/  LDSM.16.M88.4 R28, [R215+0x1000] ;  /* 0x00100000d71c783b */ /* 0x000e680000000200 */
[----:B------:R-:W1:Y:S03]  /*1fa0*/  LDSM.16.M88.4 R24, [R213+0x8080] ;  /* 0x00808000d518783b */ /* 0x000e660000000200 */
[C---:B----4-:R-:W-:Y:S08]  /*1fb0*/  HMMA.16816.F32 R20, R88.reuse, R84, R20 ;  /* 0x000000545814723c */ /* 0x050ff00000001814 */
[C---:B-----5:R-:W-:Y:S08]  /*1fc0*/  HMMA.16816.F32 R12, R88.reuse, R80, R12 ;  /* 0x00000050580c723c */ /* 0x060ff0000000180c */
[C---:B---3--:R-:W-:Y:S08]  /*1fd0*/  HMMA.16816.F32 R4, R88.reuse, R76, R4 ;  /* 0x0000004c5804723c */ /* 0x048ff00000001804 */
[C---:B------:R-:W-:Y:S08]  /*1fe0*/  HMMA.16816.F32 R16, R88.reuse, R86, R16 ;  /* 0x000000565810723c */ /* 0x040ff00000001810 */
[C---:B------:R-:W-:Y:S08]  /*1ff0*/  HMMA.16816.F32 R8, R88.reuse, R82, R8 ;  /* 0x000000525808723c */ /* 0x040ff00000001808 */
[----:B------:R-:W-:Y:S01]  /*2000*/  HMMA.16816.F32 R48, R88, R78, R48 ;  /* 0x0000004e5830723c */ /* 0x000fe20000001830 */
[----:B------:R-:W-:Y:S07]  /*2010*/  LDSM.16.M88.4 R88, [R217+0xa080] ;  /* 0x00a08000d958783b */ /* 0x000fee0000000200 */
[C---:B--2---:R-:W-:Y:S08]  /*2020*/  HMMA.16816.F32 R68, R72.reuse, R84, R68 ;  /* 0x000000544844723c */ /* 0x044ff00000001844 */
[C---:B------:R-:W-:Y:S01]  /*2030*/  HMMA.16816.F32 R64, R72.reuse, R86, R64 ;  /* 0x000000564840723c */ /* 0x040fe20000001840 */
[----:B------:R-:W-:Y:S07]  /*2040*/  LDSM.16.M88.4 R84, [R217+0xb080] ;  /* 0x00b08000d954783b */ /* 0x000fee0000000200 */
[C---:B------:R-:W-:Y:S08]  /*2050*/  HMMA.16816.F32 R60, R72.reuse, R80, R60 ;  /* 0x00000050483c723c */ /* 0x040ff0000000183c */
[C---:B------:R-:W-:Y:S01]  /*2060*/  HMMA.16816.F32 R56, R72.reuse, R82, R56 ;  /* 0x000000524838723c */ /* 0x040fe20000001838 */
[----:B------:R-:W2:Y:S07]  /*2070*/  LDSM.16.M88.4 R80, [R216+0x5480] ;  /* 0x00548000d850783b */ /* 0x000eae0000000200 */
[C---:B------:R-:W-:Y:S08]  /*2080*/  HMMA.16816.F32 R52, R72.reuse, R76, R52 ;  /* 0x0000004c4834723c */ /* 0x040ff00000001834 */
[----:B------:R-:W-:Y:S01]  /*2090*/  HMMA.16816.F32 R44, R72, R78, R44 ;  /* 0x0000004e482c723c */ /* 0x000fe2000000182c */
[----:B------:R-:W3:Y:S04]  /*20a0*/  LDSM.16.M88.4 R76, [R216+0x5880] ;  /* 0x00588000d84c783b */ /* 0x000ee80000000200 */
[----:B------:R-:W4:Y:S03]  /*20b0*/  LDSM.16.M88.4 R72, [R216+0x5c80] ;  /* 0x005c8000d848783b */ /* 0x000f260000000200 */
[C---:B-1----:R-:W-:Y:S08]  /*20c0*/  HMMA.16816.F32 R20, R36.reuse, R32, R20 ;  /* 0x000000202414723c */ /* 0x042ff00000001814 */
[C---:B------:R-:W-:Y:S08]  /*20d0*/  HMMA.16816.F32 R16, R36.reuse, R34, R16 ;  /* 0x000000222410723c */ /* 0x040ff00000001810 */
[C---:B------:R-:W-:Y:S08]  /*20e0*/  HMMA.16816.F32 R12, R36.reuse, R28, R12 ;  /* 0x0000001c240c723c */ /* 0x040ff0000000180c */
[C---:B------:R-:W-:Y:S08]  /*20f0*/  HMMA.16816.F32 R8, R36.reuse, R30, R8 ;  /* 0x0000001e2408723c */ /* 0x040ff00000001808 */
[C---:B------:R-:W-:Y:S08]  /*2100*/  HMMA.16816.F32 R4, R36.reuse, R40, R4 ;  /* 0x000000282404723c */ /* 0x040ff00000001804 */
[----:B------:R-:W-:Y:S01]  /*2110*/  HMMA.16816.F32 R48, R36, R42, R48 ;  /* 0x0000002a2430723c */ /* 0x000fe20000001830 */
[----:B------:R-:W-:Y:S07]  /*2120*/  LDSM.16.M88.4 R36, [R213+0xb080] ;  /* 0x00b08000d524783b */ /* 0x000fee0000000200 */
[C---:B------:R-:W-:Y:S08]  /*2130*/  HMMA.16816.F32 R68, R24.reuse, R32, R68 ;  /* 0x000000201844723c */ /* 0x040ff00000001844 */
[C---:B------:R-:W-:Y:S01]  /*2140*/  HMMA.16816.F32 R64, R24.reuse, R34, R64 ;  /* 0x000000221840723c */ /* 0x040fe20000001840 */
[----:B------:R-:W1:Y:S07]  /*2150*/  LDSM.16.M88.4 R32, [R215+0x1800] ;  /* 0x00180000d720783b */ /* 0x000e6e0000000200 */
[C---:B------:R-:W-:Y:S08]  /*2160*/  HMMA.16816.F32 R60, R24.reuse, R28, R60 ;  /* 0x0000001c183c723c */ /* 0x040ff0000000183c */
[C---:B------:R-:W-:Y:S01]  /*2170*/  HMMA.16816.F32 R56, R24.reuse, R30, R56 ;  /* 0x0000001e1838723c */ /* 0x040fe20000001838 */
[----:B------:R-:W5:Y:S07]  /*2180*/  LDSM.16.M88.4 R28, [R215+0x1c00] ;  /* 0x001c0000d71c783b */ /* 0x000f6e0000000200 */
[C---:B------:R-:W-:Y:S08]  /*2190*/  HMMA.16816.F32 R52, R24.reuse, R40, R52 ;  /* 0x000000281834723c */ /* 0x040ff00000001834 */
[----:B------:R-:W-:Y:S01]  /*21a0*/  HMMA.16816.F32 R44, R24, R42, R44 ;  /* 0x0000002a182c723c */ /* 0x000fe2000000182c */
[----:B------:R-:W1:Y:S04]  /*21b0*/  LDSM.16.M88.4 R24, [R215+0x2000] ;  /* 0x00200000d718783b */ /* 0x000e680000000200 */
[----:B------:R-:W1:Y:S01]  /*21c0*/  LDSM.16.M88.4 R40, [R213+0xa080] ;  /* 0x00a08000d528783b */ /* 0x000e620000000200 */
[----:B------:R-:W-:-:S04]  /*21d0*/  DEPBAR.LE SB0, 0x0 ;  /* 0x000080000000791a */ /* 0x000fc80000000000 */
[C---:B--2---:R-:W-:Y:S08]  /*21e0*/  HMMA.16816.F32 R20, R84.reuse, R80, R20 ;  /* 0x000000505414723c */ /* 0x044ff00000001814 */
[C---:B------:R-:W-:Y:S08]  /*21f0*/  HMMA.16816.F32 R16, R84.reuse, R82, R16 ;  /* 0x000000525410723c */ /* 0x040ff00000001810 */
[C---:B---3--:R-:W-:Y:S08]  /*2200*/  HMMA.16816.F32 R12, R84.reuse, R76, R12 ;  /* 0x0000004c540c723c */ /* 0x048ff0000000180c */
[C---:B------:R-:W-:Y:S08]  /*2210*/  HMMA.16816.F32 R8, R84.reuse, R78, R8 ;  /* 0x0000004e5408723c */ /* 0x040ff00000001808 */
[C---:B----4-:R-:W-:Y:S08]  /*2220*/  HMMA.16816.F32 R4, R84.reuse, R72, R4 ;  /* 0x000000485404723c */ /* 0x050ff00000001804 */
[----:B------:R-:W-:Y:S08]  /*2230*/  HMMA.16816.F32 R48, R84, R74, R48 ;  /* 0x0000004a5430723c */ /* 0x000ff00000001830 */
[C---:B------:R-:W-:Y:S08]  /*2240*/  HMMA.16816.F32 R68, R88.reuse, R80, R68 ;  /* 0x000000505844723c */ /* 0x040ff00000001844 */
[C---:B------:R-:W-:Y:S08]  /*2250*/  HMMA.16816.F32 R64, R88.reuse, R82, R64 ;  /* 0x000000525840723c */ /* 0x040ff00000001840 */
[C---:B------:R-:W-:Y:S08]  /*2260*/  HMMA.16816.F32 R60, R88.reuse, R76, R60 ;  /* 0x0000004c583c723c */ /* 0x040ff0000000183c */
[C---:B------:R-:W-:Y:S08]  /*2270*/  HMMA.16816.F32 R56, R88.reuse, R78, R56 ;  /* 0x0000004e5838723c */ /* 0x040ff00000001838 */
[C---:B------:R-:W-:Y:S08]  /*2280*/  HMMA.16816.F32 R52, R88.reuse, R72, R52 ;  /* 0x000000485834723c */ /* 0x040ff00000001834 */
[----:B------:R-:W-:Y:S08]  /*2290*/  HMMA.16816.F32 R44, R88, R74, R44 ;  /* 0x0000004a582c723c */ /* 0x000ff0000000182c */
[C---:B-1----:R-:W-:Y:S08]  /*22a0*/  HMMA.16816.F32 R20, R36.reuse, R32, R20 ;  /* 0x000000202414723c */ /* 0x042ff00000001814 */
[C---:B------:R-:W-:Y:S08]  /*22b0*/  HMMA.16816.F32 R16, R36.reuse, R34, R16 ;  /* 0x000000222410723c */ /* 0x040ff00000001810 */
[C---:B-----5:R-:W-:Y:S08]  /*22c0*/  HMMA.16816.F32 R12, R36.reuse, R28, R12 ;  /* 0x0000001c240c723c */ /* 0x060ff0000000180c */
[C---:B------:R-:W-:Y:S08]  /*22d0*/  HMMA.16816.F32 R8, R36.reuse, R30, R8 ;  /* 0x0000001e2408723c */ /* 0x040ff00000001808 */
[C---:B------:R-:W-:Y:S07]  /*22e0*/  HMMA.16816.F32 R72, R36.reuse, R24, R4 ;  /* 0x000000182448723c */ /* 0x040fee0000001804 */
[----:B------:R-:W-:Y:S01]  /*22f0*/  IMAD.IADD R4, R96, 0x1, R103 ;  /* 0x0000000160047824 */ /* 0x000fe200078e0267 */
[----:B------:R-:W-:Y:S08]  /*2300*/  HMMA.16816.F32 R48, R36, R26, R48 ;  /* 0x0000001a2430723c */ /* 0x000ff00000001830 */
[C---:B------:R-:W-:Y:S08]  /*2310*/  HMMA.16816.F32 R68, R40.reuse, R32, R68 ;  /* 0x000000202844723c */ /* 0x040ff00000001844 */
[C---:B------:R-:W-:Y:S08]  /*2320*/  HMMA.16816.F32 R64, R40.reuse, R34, R64 ;  /* 0x000000222840723c */ /* 0x040ff00000001840 */
[C---:B------:R-:W-:Y:S08]  /*2330*/  HMMA.16816.F32 R60, R40.reuse, R28, R60 ;  /* 0x0000001c283c723c */ /* 0x040ff0000000183c */
[C---:B------:R-:W-:Y:S08]  /*2340*/  HMMA.16816.F32 R56, R40.reuse, R30, R56 ;  /* 0x0000001e2838723c */ /* 0x040ff00000001838 */
[C---:B------:R-:W-:Y:S08]  /*2350*/  HMMA.16816.F32 R52, R40.reuse, R24, R52 ;  /* 0x000000182834723c */ /* 0x040ff00000001834 */
[----:B------:R-:W-:Y:S01]  /*2360*/  HMMA.16816.F32 R44, R40, R26, R44 ;  /* 0x0000001a282c723c */ /* 0x000fe2000000182c */
[----:B------:R-:W-:Y:S06]  /*2370*/  BAR.SYNC.DEFER_BLOCKING 0x0 ;  /* 0x0000000000007b1d */ /* 0x000fec0000010000 */
[----:B------:R-:W-:Y:S05]  /*2380*/  @!P0 BRA `(.L_x_159) ;  /* 0x000001a000008947 */ /* 0x000fea0003800000 */
[----:B------:R-:W-:Y:S02]  /*2390*/  IADD3 R6, -R238, 0x30, RZ ;  /* 0x00000030ee067810 */ /* 0x000fe40007ffe1ff */
[----:B------:R-:W-:-:S02]  /*23a0*/  IADD3 R7, R153, -0x2, RZ ;  /* 0xfffffffe99077810 */ /* 0x000fc40007ffe0ff */
[----:B------:R-:W-:Y:S02]  /*23b0*/  ISETP.GE.AND P2, PT, R6, 0x21, PT ;  /* 0x000000210600780c */ /* 0x000fe40003f46270 */
[----:B------:R-:W-:Y:S01]  /*23c0*/  SHF.R.S32.HI R5, RZ, 0x1f, R7 ;  /* 0x0000001fff057819 */ /* 0x000fe20000011407 */
[-C--:B------:R-:W-:Y:S02]  /*23d0*/  IMAD R2, R2, R7.reuse, RZ ;  /* 0x0000000702027224 */ /* 0x080fe400078e02ff */
[----:B------:R-:W-:-:S04]  /*23e0*/  IMAD.WIDE.U32 R24, R98, R7, RZ ;  /* 0x0000000762187225 */ /* 0x000fc800078e00ff */
[----:B------:R-:W-:-:S04]  /*23f0*/  IMAD R5, R5, R98, R2 ;  /* 0x0000006205057224 */ /* 0x000fc800078e0202 */
[----:B------:R-:W-:Y:S01]  /*2400*/  IMAD.IADD R5, R25, 0x1, R5 ;  /* 0x0000000119057824 */ /* 0x000fe200078e0205 */
[----:B------:R-:W-:-:S04]  /*2410*/  @P2 IADD3 R7, P1, P0, R220, R24, R222 ;  /* 0x00000018dc072210 */ /* 0x000fc8000783e0de */
[----:B------:R-:W-:Y:S02]  /*2420*/  @P2 IADD3.X R2, R229, R5, R223, P1, P0 ;  /* 0x00000005e5022210 */ /* 0x000fe40000fe04df */
[----:B------:R-:W-:-:S13]  /*2430*/  ISETP.GE.AND P1, PT, R6, 0x1, PT ;  /* 0x000000010600780c */ /* 0x000fda0003f26270 */
[----:B------:R-:W-:-:S05]  /*2440*/  @P1 IADD3 R24, P0, R220, R24, RZ ;  /* 0x00000018dc181210 */ /* 0x000fca0007f1e0ff */
[----:B------:R-:W-:Y:S01]  /*2450*/  @P1 IMAD.X R5, R5, 0x1, R229, P0 ;  /* 0x0000000105051824 */ /* 0x000fe200000e06e5 */
[----:B------:R-:W-:-:S04]  /*2460*/  @P2 LEA R6, P0, R7, c[0x0][0x1c8], 0x1 ;  /* 0x0000720007062a11 */ /* 0x000fc800078008ff */
[----:B------:R-:W-:Y:S02]  /*2470*/  @P2 LEA.HI.X R7, R7, c[0x0][0x1cc], R2, 0x1, P0 ;  /* 0x0000730007072a11 */ /* 0x000fe400000f0c02 */
[----:B------:R-:W-:-:S04]  /*2480*/  @P1 LEA R26, P0, R24, c[0x0][0x1c8], 0x1 ;  /* 0x00007200181a1a11 */ /* 0x000fc800078008ff */
[----:B------:R-:W-:-:S05]  /*2490*/  @P1 LEA.HI.X R27, R24, c[0x0][0x1cc], R5, 0x1, P0 ;  /* 0x00007300181b1a11 */ /* 0x000fca00000f0c05 */
        /* <DEDUP_REMOVED lines=8> */
[----:B------:R1:W-:Y:S02]  /*2520*/  @P2 LDGSTS.E.BYPASS.LTC128B.128 [R218+0x5c80], [R6.64+0x80], !P4 ;  /* 0x05c8008006da2fae */ /* 0x0003e4000e101d48 */
.L_x_159:
[----:B------:R-:W-:Y:S01]  /*2530*/  LOP3.LUT R95, R95, 0xffffffe0, RZ, 0xc0, !PT ;  /* 0xffffffe05f5f7812 */ /* 0x000fe200078ec0ff */
[----:B------:R-:W-:Y:S01]  /*2540*/  FMUL.FTZ R35, R61, c[0x0][0x320] ;  /* 0x0000c8003d237a20 */ /* 0x000fe20000410000 */
[----:B------:R-:W-:Y:S01]  /*2550*/  SHF.R.S32.HI R25, RZ, 0x1f, R94 ;  /* 0x0000001fff197819 */ /* 0x000fe2000001145e */
[----:B------:R-:W-:Y:S01]  /*2560*/  FMUL.FTZ R39, R69, c[0x0][0x320] ;  /* 0x0000c80045277a20 */ /* 0x000fe20000410000 */
[----:B-1----:R-:W-:Y:S01]  /*2570*/  LEA.HI R6, R97, R97, RZ, 0x1 ;  /* 0x0000006161067211 */ /* 0x002fe200078f08ff */
[----:B------:R-:W-:Y:S01]  /*2580*/  IMAD.IADD R92, R92, 0x1, -R95 ;  /* 0x000000015c5c7824 */ /* 0x000fe200078e0a5f */
[----:B------:R-:W-:Y:S01]  /*2590*/  LEA.HI R25, R25, R94, RZ, 0x2 ;  /* 0x0000005e19197211 */ /* 0x000fe200078f10ff */
[----:B------:R-:W-:Y:S01]  /*25a0*/  FMUL.FTZ R41, R68, c[0x0][0x320] ;  /* 0x0000c80044297a20 */ /* 0x000fe20000410000 */
[----:B------:R-:W-:Y:S01]  /*25b0*/  PLOP3.LUT P1, PT, PT, PT, UP2, 0x80, 0x0 ;  /* 0x000000000000781c */ /* 0x000fe20003f2f028 */
[----:B------:R-:W-:Y:S01]  /*25c0*/  FMUL.FTZ R7, R64, c[0x0][0x320] ;  /* 0x0000c80040077a20 */ /* 0x000fe20000410000 */
[----:B------:R-:W-:Y:S01]  /*25d0*/  SHF.R.S32.HI R27, RZ, 0x1f, R92 ;  /* 0x0000001fff1b7819 */ /* 0x000fe2000001145c */
[----:B------:R-:W-:Y:S01]  /*25e0*/  FMUL.FTZ R5, R65, c[0x0][0x320] ;  /* 0x0000c80041057a20 */ /* 0x000fe20000410000 */
[----:B------:R-:W-:Y:S01]  /*25f0*/  LOP3.LUT R25, R25, 0xffffffc, RZ, 0xc0, !PT ;  /* 0x0ffffffc19197812 */ /* 0x000fe200078ec0ff */
[----:B------:R-:W-:Y:S01]  /*2600*/  FMUL.FTZ R37, R60, c[0x0][0x320] ;  /* 0x0000c8003c257a20 */ /* 0x000fe20000410000 */
[----:B------:R-:W-:Y:S01]  /*2610*/  LEA.HI R2, R27, R92, RZ, 0x2 ;  /* 0x0000005c1b027211 */ /* 0x000fe200078f10ff */
[----:B------:R-:W-:Y:S01]  /*2620*/  FMUL.FTZ R31, R57, c[0x0][0x320] ;  /* 0x0000c800391f7a20 */ /* 0x000fe20000410000 */
[----:B------:R-:W-:Y:S01]  /*2630*/  PLOP3.LUT P0, PT, PT, PT, UP2, 0x80, 0x0 ;  /* 0x000000000000781c */ /* 0x000fe20003f0f028 */
[----:B------:R-:W-:Y:S01]  /*2640*/  IMAD.IADD R25, R94, 0x1, -R25 ;  /* 0x000000015e197824 */ /* 0x000fe200078e0a19 */
[----:B------:R-:W-:Y:S01]  /*2650*/  LEA.HI.SX32 R24, R2, UR11, 0x1e ;  /* 0x0000000b02187c11 */ /* 0x000fe2000f8ff2ff */
[----:B------:R-:W-:Y:S01]  /*2660*/  FMUL.FTZ R29, R52, c[0x0][0x320] ;  /* 0x0000c800341d7a20 */ /* 0x000fe20000410000 */
[----:B------:R-:W1:Y:S01]  /*2670*/  MUFU.TANH R41, R41 ;  /* 0x0000002900297308 */ /* 0x000e620000002400 */
[----:B------:R-:W-:Y:S01]  /*2680*/  FMUL.FTZ R27, R53, c[0x0][0x320] ;  /* 0x0000c800351b7a20 */ /* 0x000fe20000410000 */
[----:B------:R-:W-:Y:S01]  /*2690*/  ULDC UR7, c[0x0][0x324] ;  /* 0x0000c90000077ab9 */ /* 0x000fe20000000800 */
[----:B------:R-:W-:Y:S01]  /*26a0*/  IMAD R24, R25, 0x10, R24 ;  /* 0x0000001019187824 */ /* 0x000fe200078e0218 */
[----:B------:R-:W-:Y:S01]  /*26b0*/  SHF.L.U32 R25, R6, 0x5, RZ ;  /* 0x0000000506197819 */ /* 0x000fe200000006ff */
[----:B------:R-:W-:Y:S01]  /*26c0*/  FMUL.FTZ R26, R44, c[0x0][0x320] ;  /* 0x0000c8002c1a7a20 */ /* 0x000fe20000410000 */
[----:B------:R-:W-:Y:S01]  /*26d0*/  LOP3.LUT R6, R6, 0x1ffffffe, RZ, 0xc0, !PT ;  /* 0x1ffffffe06067812 */ /* 0x000fe200078ec0ff */
[----:B------:R-:W-:Y:S01]  /*26e0*/  FMUL.FTZ R33, R56, c[0x0][0x320] ;  /* 0x0000c80038217a20 */ /* 0x000fe20000410000 */
[----:B------:R-:W-:Y:S01]  /*26f0*/  LOP3.LUT R25, R25, 0xffffffc0, RZ, 0xc0, !PT ;  /* 0xffffffc019197812 */ /* 0x000fe200078ec0ff */
[----:B------:R-:W2:Y:S01]  /*2700*/  MUFU.TANH R39, R39 ;  /* 0x0000002700277308 */ /* 0x000ea20000002400 */
[----:B------:R-:W-:Y:S01]  /*2710*/  ULOP3.LUT UR7, URZ, UR7, URZ, 0x33, !UPT ;  /* 0x000000073f077292 */ /* 0x000fe2000f8e333f */
[----:B------:R-:W-:Y:S01]  /*2720*/  IMAD.IADD R6, R97, 0x1, -R6 ;  /* 0x0000000161067824 */ /* 0x000fe200078e0a06 */
[----:B------:R-:W0:Y:S01]  /*2730*/  LDGDEPBAR ;  /* 0x00000000000079af */ /* 0x000e220000000000 */
[----:B------:R-:W-:-:S04]  /*2740*/  IMAD.IADD R25, R25, 0x1, R24 ;  /* 0x0000000119197824 */ /* 0x000fc800078e0218 */
[----:B------:R-:W3:Y:S01]  /*2750*/  MUFU.TANH R7, R7 ;  /* 0x0000000700077308 */ /* 0x000ee20000002400 */
[----:B------:R-:W-:Y:S02]  /*2760*/  LEA R219, R6, R25, 0x3 ;  /* 0x0000001906db7211 */ /* 0x000fe400078e18ff */
[----:B------:R-:W-:-:S03]  /*2770*/  LOP3.LUT R25, R2, 0x7ffffffc, RZ, 0xc0, !PT ;  /* 0x7ffffffc02197812 */ /* 0x000fc600078ec0ff */
[----:B------:R-:W-:Y:S02]  /*2780*/  @P1 IMAD.HI.U32 R6, R219, c[0x0][0x2c8], RZ ;  /* 0x0000b200db061a27 */ /* 0x000fe400078e00ff */
[----:B------:R-:W4:Y:S02]  /*2790*/  MUFU.TANH R5, R5 ;  /* 0x0000000500057308 */ /* 0x000f240000002400 */
[----:B------:R-:W-:Y:S01]  /*27a0*/  IMAD.MOV.U32 R61, RZ, RZ, R219 ;  /* 0x000000ffff3d7224 */ /* 0x000fe200078e00db */
[----:B------:R-:W-:Y:S01]  /*27b0*/  @P0 SHF.R.U32.HI R61, RZ, c[0x0][0x2cc], R6 ;  /* 0x0000b300ff3d0a19 */ /* 0x000fe20000011606 */
[----:B------:R-:W-:Y:S01]  /*27c0*/  IMAD.IADD R226, R92, 0x1, -R25 ;  /* 0x000000015ce27824 */ /* 0x000fe200078e0a19 */
[----:B------:R-:W-:Y:S01]  /*27d0*/  PLOP3.LUT P0, PT, PT, PT, UP1, 0x40, 0x0 ;  /* 0x000000000000781c */ /* 0x000fe20003f0e818 */
[----:B------:R-:W-:Y:S02]  /*27e0*/  FMUL.FTZ R25, R45, c[0x0][0x320] ;  /* 0x0000c8002d197a20 */ /* 0x000fe40000410000 */
[----:B------:R-:W5:Y:S01]  /*27f0*/  SHFL.IDX PT, R2, R61, RZ, 0x1c1f ;  /* 0x001c1fff3d027589 */ /* 0x000f6200000e0000 */
[----:B------:R-:W-:Y:S01]  /*2800*/  SHF.L.U32 R226, R226, 0x1, RZ ;  /* 0x00000001e2e27819 */ /* 0x000fe200000006ff */
[----:B------:R-:W1:Y:S03]  /*2810*/  MUFU.TANH R37, R37 ;  /* 0x0000002500257308 */ /* 0x000e660000002400 */
[C---:B------:R-:W-:Y:S01]  /*2820*/  IADD3 R69, -R226.reuse, 0x1, R3 ;  /* 0x00000001e2457810 */ /* 0x040fe20007ffe103 */
[----:B------:R-:W-:Y:S01]  /*2830*/  IMAD.IADD R65, R93, 0x1, -R226 ;  /* 0x000000015d417824 */ /* 0x000fe200078e0ae2 */
[----:B------:R-:W-:-:S02]  /*2840*/  IADD3 R76, -R226, c[0x0][0x1d0], R93 ;  /* 0x00007400e24c7a10 */ /* 0x000fc40007ffe15d */
[----:B------:R-:W-:Y:S01]  /*2850*/  IADD3 R69, R69, -c[0x0][0x168], RZ ;  /* 0x80005a0045457a10 */ /* 0x000fe20007ffe0ff */
[----:B------:R-:W1:Y:S03]  /*2860*/  MUFU.TANH R35, R35 ;  /* 0x0000002300237308 */ /* 0x000e660000002400 */
[C---:B------:R-:W-:Y:S02]  /*2870*/  IADD3 R77, R69.reuse, c[0x0][0x328], RZ ;  /* 0x0000ca00454d7a10 */ /* 0x040fe40007ffe0ff */
[----:B------:R-:W-:-:S03]  /*2880*/  IADD3 R69, R69, UR7, RZ ;  /* 0x0000000745457c10 */ /* 0x000fc6000fffe0ff */
[----:B------:R-:W1:Y:S01]  /*2890*/  MUFU.TANH R31, R31 ;  /* 0x0000001f001f7308 */ /* 0x000e620000002400 */
[----:B-----5:R-:W-:Y:S01]  /*28a0*/  IMAD.IADD R3, R77, 0x1, R2 ;  /* 0x000000014d037824 */ /* 0x020fe200078e0202 */
[----:B------:R-:W-:-:S06]  /*28b0*/  IADD3 R6, R69, R2, RZ ;  /* 0x0000000245067210 */ /* 0x000fcc0007ffe0ff */
[----:B------:R-:W1:Y:S01]  /*28c0*/  MUFU.TANH R29, R29 ;  /* 0x0000001d001d7308 */ /* 0x000e620000002400 */
[----:B------:R-:W-:-:S07]  /*28d0*/  IMNMX R24, R3, R76, PT ;  /* 0x0000004c03187217 */ /* 0x000fce0003800200 */
[----:B------:R-:W1:Y:S08]  /*28e0*/  MUFU.TANH R27, R27 ;  /* 0x0000001b001b7308 */ /* 0x000e700000002400 */
[----:B------:R-:W1:Y:S08]  /*28f0*/  MUFU.TANH R26, R26 ;  /* 0x0000001a001a7308 */ /* 0x000e700000002400 */
[----:B------:R-:W1:Y:S08]  /*2900*/  MUFU.TANH R25, R25 ;  /* 0x0000001900197308 */ /* 0x000e700000002400 */
[----:B------:R-:W1:Y:S01]  /*2910*/  MUFU.TANH R33, R33 ;  /* 0x0000002100217308 */ /* 0x000e620000002400 */
[----:B------:R-:W-:Y:S05]  /*2920*/  @P0 BRA `(.L_x_160) ;  /* 0x0000015000000947 */ /* 0x000fea0003800000 */
[----:B--234-:R-:W-:Y:S01]  /*2930*/  IADD3 R2, R2, c[0x0][0x1d0], RZ ;  /* 0x0000740002027a10 */ /* 0x01cfe20007ffe0ff */
[----:B------:R-:W-:Y:S03]  /*2940*/  BSSY B0, `(.L_x_161) ;  /* 0x000000f000007945 */ /* 0x000fe60003800000 */
[----:B------:R-:W-:-:S04]  /*2950*/  IADD3 R28, R2, -c[0x0][0x168], RZ ;  /* 0x80005a00021c7a10 */ /* 0x000fc80007ffe0ff */
[----:B------:R-:W-:-:S13]  /*2960*/  ISETP.GT.AND P0, PT, R28, -0x1, PT ;  /* 0xffffffff1c00780c */ /* 0x000fda0003f04270 */
[----:B------:R-:W-:Y:S05]  /*2970*/  @P0 BRA `(.L_x_162) ;  /* 0x0000007000000947 */ /* 0x000fea0003800000 */
[----:B------:R-:W-:Y:S01]  /*2980*/  IMAD.MOV.U32 R2, RZ, RZ, c[0x0][0x32c] ;  /* 0x0000cb00ff027624 */ /* 0x000fe200078e00ff */
[----:B------:R-:W-:-:S04]  /*2990*/  LOP3.LUT R28, RZ, R28, RZ, 0x33, !PT ;  /* 0x0000001cff1c7212 */ /* 0x000fc800078e33ff */
[----:B------:R-:W-:-:S13]  /*29a0*/  ISETP.NE.AND P0, PT, R2, 0x1, PT ;  /* 0x000000010200780c */ /* 0x000fda0003f05270 */
[----:B------:R-:W-:-:S05]  /*29b0*/  @P0 IMAD.HI.U32 R2, R28, c[0x0][0x330], RZ ;  /* 0x0000cc001c020a27 */ /* 0x000fca00078e00ff */
[----:B------:R-:W-:-:S04]  /*29c0*/  @P0 SHF.R.U32.HI R28, RZ, c[0x0][0x334], R2 ;  /* 0x0000cd00ff1c0a19 */ /* 0x000fc80000011602 */
[----:B------:R-:W-:Y:S01]  /*29d0*/  LOP3.LUT R28, RZ, R28, RZ, 0x33, !PT ;  /* 0x0000001cff1c7212 */ /* 0x000fe200078e33ff */
[----:B------:R-:W-:Y:S05]  /*29e0*/  BRA `(.L_x_163) ;  /* 0x0000004000007947 */ /* 0x000fea0003800000 */
.L_x_162:
[----:B------:R-:W-:-:S04]  /*29f0*/  MOV R2, c[0x0][0x32c] ;  /* 0x0000cb0000027a02 */ /* 0x000fc80000000f00 */
[----:B------:R-:W-:-:S13]  /*2a00*/  ISETP.NE.AND P0, PT, R2, 0x1, PT ;  /* 0x000000010200780c */ /* 0x000fda0003f05270 */
[----:B------:R-:W-:-:S05]  /*2a10*/  @P0 IMAD.HI.U32 R2, R28, c[0x0][0x330], RZ ;  /* 0x0000cc001c020a27 */ /* 0x000fca00078e00ff */
[----:B------:R-:W-:Y:S02]  /*2a20*/  @P0 SHF.R.U32.HI R28, RZ, c[0x0][0x334], R2 ;  /* 0x0000cd00ff1c0a19 */ /* 0x000fe40000011602 */
.L_x_163:
[----:B------:R-:W-:Y:S05]  /*2a30*/  BSYNC B0 ;  /* 0x0000000000007941 */ /* 0x000fea0003800000 */
.L_x_161:
[----:B------:R-:W-:-:S05]  /*2a40*/  IMAD R43, R28, c[0x0][0x32c], R65 ;  /* 0x0000cb001c2b7a24 */ /* 0x000fca00078e0241 */
[----:B------:R-:W-:Y:S02]  /*2a50*/  IADD3 R3, R43, c[0x0][0x32c], RZ ;  /* 0x0000cb002b037a10 */ /* 0x000fe40007ffe0ff */
[----:B------:R-:W-:Y:S02]  /*2a60*/  IMNMX R6, R6, R43, !PT ;  /* 0x0000002b06067217 */ /* 0x000fe40007800200 */
[----:B------:R-:W-:Y:S02]  /*2a70*/  IMNMX R24, R24, R3, PT ;  /* 0x0000000318187217 */ /* 0x000fe40003800200 */
.L_x_160:
[C---:B--234-:R-:W-:Y:S01]  /*2a80*/  ISETP.GE.AND P0, PT, R93.reuse, 0x2, PT ;  /* 0x000000025d00780c */ /* 0x05cfe20003f06270 */
[----:B------:R-:W2:Y:S01]  /*2a90*/  SHFL.IDX PT, R38, R61, 0x1, 0x1c1f ;  /* 0x003c1f003d267f89 */ /* 0x000ea200000e0000 */
[----:B------:R-:W-:Y:S01]  /*2aa0*/  ISETP.GE.AND P1, PT, R93, 0x9, PT ;  /* 0x000000095d00780c */ /* 0x000fe20003f26270 */
[----:B------:R-:W-:Y:S01]  /*2ab0*/  FMUL.FTZ R28, R54, c[0x0][0x320] ;  /* 0x0000c800361c7a20 */ /* 0x000fe20000410000 */
[----:B------:R-:W-:Y:S01]  /*2ac0*/  P2R R68, PR, RZ, 0x1 ;  /* 0x00000001ff447803 */ /* 0x000fe20000000000 */
[----:B------:R-:W-:Y:S01]  /*2ad0*/  FMUL.FTZ R40, R71, c[0x0][0x320] ;  /* 0x0000c80047287a20 */ /* 0x000fe20000410000 */
[----:B------:R-:W-:Y:S01]  /*2ae0*/  ISETP.GT.AND P0, PT, R6, 0x1, !P0 ;  /* 0x000000010600780c */ /* 0x000fe20004704270 */
[----:B------:R-:W-:Y:S01]  /*2af0*/  FMUL.FTZ R36, R62, c[0x0][0x320] ;  /* 0x0000c8003e247a20 */ /* 0x000fe20000410000 */
[----:B------:R-:W-:Y:S01]  /*2b00*/  P2R R64, PR, RZ, 0x2 ;  /* 0x00000002ff407803 */ /* 0x000fe20000000000 */
[----:B------:R-:W-:Y:S01]  /*2b10*/  FMUL.FTZ R34, R63, c[0x0][0x320] ;  /* 0x0000c8003f227a20 */ /* 0x000fe20000410000 */
[----:B------:R-:W-:Y:S01]  /*2b20*/  ISETP.LT.OR P0, PT, R24, 0x2, P0 ;  /* 0x000000021800780c */ /* 0x000fe20000701670 */
[----:B------:R-:W-:Y:S01]  /*2b30*/  FMUL.FTZ R32, R58, c[0x0][0x320] ;  /* 0x0000c8003a207a20 */ /* 0x000fe20000410000 */
[----:B------:R-:W-:Y:S01]  /*2b40*/  ISETP.GE.AND P2, PT, R93, 0x29, PT ;  /* 0x000000295d00780c */ /* 0x000fe20003f46270 */
[----:B------:R-:W-:Y:S01]  /*2b50*/  FMUL.FTZ R30, R59, c[0x0][0x320] ;  /* 0x0000c8003b1e7a20 */ /* 0x000fe20000410000 */
[----:B------:R-:W-:Y:S01]  /*2b60*/  FSEL R39, R39, -INF , !P0 ;  /* 0xff80000027277808 */ /* 0x000fe20004000000 */
[----:B------:R-:W-:Y:S01]  /*2b70*/  FMUL.FTZ R44, R70, c[0x0][0x320] ;  /* 0x0000c800462c7a20 */ /* 0x000fe20000410000 */
[----:B------:R-:W-:Y:S01]  /*2b80*/  ISETP.GT.AND P0, PT, R6, 0x8, !P1 ;  /* 0x000000080600780c */ /* 0x000fe20004f04270 */
[----:B------:R-:W-:Y:S01]  /*2b90*/  FMUL.FTZ R57, R46, c[0x0][0x320] ;  /* 0x0000c8002e397a20 */ /* 0x000fe20000410000 */
[----:B------:R-:W-:Y:S01]  /*2ba0*/  ISETP.GE.AND P1, PT, R93, 0xa, PT ;  /* 0x0000000a5d00780c */ /* 0x000fe20003f26270 */
[----:B------:R-:W-:Y:S01]  /*2bb0*/  FMUL.FTZ R56, R47, c[0x0][0x320] ;  /* 0x0000c8002f387a20 */ /* 0x000fe20000410000 */
[----:B------:R-:W-:Y:S01]  /*2bc0*/  ISETP.LT.OR P0, PT, R24, 0x9, P0 ;  /* 0x000000091800780c */ /* 0x000fe20000701670 */
[----:B------:R-:W-:Y:S01]  /*2bd0*/  FMUL.FTZ R54, R66, c[0x0][0x320] ;  /* 0x0000c80042367a20 */ /* 0x000fe20000410000 */
[----:B------:R-:W-:Y:S01]  /*2be0*/  P2R R60, PR, RZ, 0x2 ;  /* 0x00000002ff3c7803 */ /* 0x000fe20000000000 */
[----:B------:R-:W3:Y:S01]  /*2bf0*/  MUFU.TANH R40, R40 ;  /* 0x0000002800287308 */ /* 0x000ee20000002400 */
[----:B------:R-:W-:Y:S01]  /*2c00*/  FSEL R7, R7, -INF , !P0 ;  /* 0xff80000007077808 */ /* 0x000fe20004000000 */
[--C-:B--2---:R-:W-:Y:S01]  /*2c10*/  IMAD.IADD R47, R77, 0x1, R38.reuse ;  /* 0x000000014d2f7824 */ /* 0x104fe200078e0226 */
[----:B------:R-:W-:Y:S01]  /*2c20*/  ISETP.GT.AND P0, PT, R6, 0x9, !P1 ;  /* 0x000000090600780c */ /* 0x000fe20004f04270 */
[----:B------:R-:W-:Y:S01]  /*2c30*/  IMAD.IADD R46, R69, 0x1, R38 ;  /* 0x00000001452e7824 */ /* 0x000fe200078e0226 */
[----:B------:R-:W-:-:S02]  /*2c40*/  ISETP.GE.AND P1, PT, R93, 0x11, PT ;  /* 0x000000115d00780c */ /* 0x000fc40003f26270 */
[----:B------:R-:W-:Y:S01]  /*2c50*/  ISETP.LT.OR P0, PT, R24, 0xa, P0 ;  /* 0x0000000a1800780c */ /* 0x000fe20000701670 */
[----:B------:R-:W2:Y:S01]  /*2c60*/  MUFU.TANH R36, R36 ;  /* 0x0000002400247308 */ /* 0x000ea20000002400 */
[----:B------:R-:W-:Y:S02]  /*2c70*/  P2R R53, PR, RZ, 0x2 ;  /* 0x00000002ff357803 */ /* 0x000fe40000000000 */
[----:B------:R-:W-:Y:S02]  /*2c80*/  FSEL R5, R5, -INF , !P0 ;  /* 0xff80000005057808 */ /* 0x000fe40004000000 */
[----:B------:R-:W-:Y:S02]  /*2c90*/  ISETP.GT.AND P0, PT, R6, 0x10, !P1 ;  /* 0x000000100600780c */ /* 0x000fe40004f04270 */
[----:B------:R-:W-:Y:S01]  /*2ca0*/  ISETP.GE.AND P1, PT, R93, 0x12, PT ;  /* 0x000000125d00780c */ /* 0x000fe20003f26270 */
[----:B------:R-:W4:Y:S01]  /*2cb0*/  MUFU.TANH R34, R34 ;  /* 0x0000002200227308 */ /* 0x000f220000002400 */
[----:B------:R-:W-:-:S02]  /*2cc0*/  ISETP.LT.OR P0, PT, R24, 0x11, P0 ;  /* 0x000000111800780c */ /* 0x000fc40000701670 */
[----:B------:R-:W-:Y:S02]  /*2cd0*/  P2R R52, PR, RZ, 0x2 ;  /* 0x00000002ff347803 */ /* 0x000fe40000000000 */
[----:B-1----:R-:W-:Y:S02]  /*2ce0*/  FSEL R37, R37, -INF , !P0 ;  /* 0xff80000025257808 */ /* 0x002fe40004000000 */
[----:B------:R-:W-:Y:S01]  /*2cf0*/  ISETP.GT.AND P0, PT, R6, 0x11, !P1 ;  /* 0x000000110600780c */ /* 0x000fe20004f04270 */
[----:B------:R-:W1:Y:S01]  /*2d00*/  MUFU.TANH R32, R32 ;  /* 0x0000002000207308 */ /* 0x000e620000002400 */
[----:B------:R-:W-:Y:S02]  /*2d10*/  ISETP.GE.AND P1, PT, R93, 0x19, PT ;  /* 0x000000195d00780c */ /* 0x000fe40003f26270 */
[----:B------:R-:W-:Y:S02]  /*2d20*/  ISETP.LT.OR P0, PT, R24, 0x12, P0 ;  /* 0x000000121800780c */ /* 0x000fe40000701670 */
[----:B------:R-:W-:-:S02]  /*2d30*/  P2R R45, PR, RZ, 0x2 ;  /* 0x00000002ff2d7803 */ /* 0x000fc40000000000 */
[----:B------:R-:W-:Y:S01]  /*2d40*/  FSEL R35, R35, -INF , !P0 ;  /* 0xff80000023237808 */ /* 0x000fe20004000000 */
[----:B------:R-:W1:Y:S01]  /*2d50*/  MUFU.TANH R30, R30 ;  /* 0x0000001e001e7308 */ /* 0x000e620000002400 */
[----:B------:R-:W-:Y:S02]  /*2d60*/  ISETP.GT.AND P0, PT, R6, 0x18, !P1 ;  /* 0x000000180600780c */ /* 0x000fe40004f04270 */
[----:B------:R-:W-:Y:S02]  /*2d70*/  ISETP.GE.AND P1, PT, R93, 0x1a, PT ;  /* 0x0000001a5d00780c */ /* 0x000fe40003f26270 */
[----:B------:R-:W-:Y:S02]  /*2d80*/  ISETP.LT.OR P0, PT, R24, 0x19, P0 ;  /* 0x000000191800780c */ /* 0x000fe40000701670 */
[----:B------:R-:W-:Y:S01]  /*2d90*/  P2R R43, PR, RZ, 0x2 ;  /* 0x00000002ff2b7803 */ /* 0x000fe20000000000 */
[----:B------:R-:W1:Y:S01]  /*2da0*/  MUFU.TANH R28, R28 ;  /* 0x0000001c001c7308 */ /* 0x000e620000002400 */
[----:B------:R-:W-:-:S02]  /*2db0*/  FSEL R33, R33, -INF , !P0 ;  /* 0xff80000021217808 */ /* 0x000fc40004000000 */
[----:B------:R-:W-:Y:S02]  /*2dc0*/  ISETP.GT.AND P0, PT, R6, 0x19, !P1 ;  /* 0x000000190600780c */ /* 0x000fe40004f04270 */
[----:B------:R-:W-:Y:S02]  /*2dd0*/  ISETP.GE.AND P1, PT, R93, 0x21, PT ;  /* 0x000000215d00780c */ /* 0x000fe40003f26270 */
[----:B------:R-:W-:Y:S01]  /*2de0*/  ISETP.LT.OR P0, PT, R24, 0x1a, P0 ;  /* 0x0000001a1800780c */ /* 0x000fe20000701670 */
[----:B------:R-:W1:Y:S01]  /*2df0*/  MUFU.TANH R44, R44 ;  /* 0x0000002c002c7308 */ /* 0x000e620000002400 */
[----:B------:R-:W-:Y:S02]  /*2e00*/  P2R R3, PR, RZ, 0x2 ;  /* 0x00000002ff037803 */ /* 0x000fe40000000000 */
[----:B------:R-:W-:Y:S02]  /*2e10*/  FSEL R31, R31, -INF , !P0 ;  /* 0xff8000001f1f7808 */ /* 0x000fe40004000000 */
[----:B------:R-:W-:-:S02]  /*2e20*/  ISETP.GT.AND P0, PT, R6, 0x20, !P1 ;  /* 0x000000200600780c */ /* 0x000fc40004f04270 */
[----:B------:R-:W-:Y:S01]  /*2e30*/  ISETP.GE.AND P1, PT, R93, 0x22, PT ;  /* 0x000000225d00780c */ /* 0x000fe20003f26270 */
[----:B------:R-:W1:Y:S01]  /*2e40*/  MUFU.TANH R57, R57 ;  /* 0x0000003900397308 */ /* 0x000e620000002400 */
[----:B------:R-:W-:Y:S02]  /*2e50*/  ISETP.LT.OR P0, PT, R24, 0x21, P0 ;  /* 0x000000211800780c */ /* 0x000fe40000701670 */
[----:B------:R-:W-:Y:S02]  /*2e60*/  P2R R42, PR, RZ, 0x2 ;  /* 0x00000002ff2a7803 */ /* 0x000fe40000000000 */
[----:B------:R-:W-:Y:S02]  /*2e70*/  FSEL R29, R29, -INF , !P0 ;  /* 0xff8000001d1d7808 */ /* 0x000fe40004000000 */
[----:B------:R-:W-:Y:S01]  /*2e80*/  ISETP.GT.AND P0, PT, R6, 0x21, !P1 ;  /* 0x000000210600780c */ /* 0x000fe20004f04270 */
[----:B------:R-:W1:Y:S01]  /*2e90*/  MUFU.TANH R56, R56 ;  /* 0x0000003800387308 */ /* 0x000e620000002400 */
[----:B------:R-:W-:-:S02]  /*2ea0*/  ISETP.GE.AND P1, PT, R93, 0x1, PT ;  /* 0x000000015d00780c */ /* 0x000fc40003f26270 */
[----:B------:R-:W-:Y:S02]  /*2eb0*/  ISETP.LT.OR P0, PT, R24, 0x22, P0 ;  /* 0x000000221800780c */ /* 0x000fe40000701670 */
[----:B------:R-:W-:Y:S02]  /*2ec0*/  P2R R2, PR, RZ, 0x2 ;  /* 0x00000002ff027803 */ /* 0x000fe40000000000 */
[----:B------:R-:W-:Y:S01]  /*2ed0*/  FSEL R27, R27, -INF , !P0 ;  /* 0xff8000001b1b7808 */ /* 0x000fe20004000000 */
[----:B------:R-:W1:Y:S01]  /*2ee0*/  MUFU.TANH R54, R54 ;  /* 0x0000003600367308 */ /* 0x000e620000002400 */
[----:B------:R-:W-:Y:S02]  /*2ef0*/  ISETP.GT.AND P0, PT, R6, 0x28, !P2 ;  /* 0x000000280600780c */ /* 0x000fe40005704270 */
[----:B------:R-:W-:Y:S02]  /*2f00*/  IMNMX R47, R47, R76, PT ;  /* 0x0000004c2f2f7217 */ /* 0x000fe40003800200 */
[----:B------:R-:W-:-:S04]  /*2f10*/  ISETP.LT.OR P0, PT, R24, 0x29, P0 ;  /* 0x000000291800780c */ /* 0x000fc80000701670 */
[----:B------:R-:W-:Y:S02]  /*2f20*/  FSEL R26, R26, -INF , !P0 ;  /* 0xff8000001a1a7808 */ /* 0x000fe40004000000 */
[----:B------:R-:W-:Y:S02]  /*2f30*/  ISETP.GT.AND P0, PT, R6, RZ, !P1 ;  /* 0x000000ff0600720c */ /* 0x000fe40004f04270 */
[----:B------:R-:W-:Y:S02]  /*2f40*/  ISETP.GE.AND P1, PT, R93, 0x2a, PT ;  /* 0x0000002a5d00780c */ /* 0x000fe40003f26270 */
[----:B------:R-:W-:-:S04]  /*2f50*/  ISETP.LT.OR P0, PT, R24, 0x1, P0 ;  /* 0x000000011800780c */ /* 0x000fc80000701670 */
[----:B------:R-:W-:Y:S02]  /*2f60*/  FSEL R41, R41, -INF , !P0 ;  /* 0xff80000029297808 */ /* 0x000fe40004000000 */
[----:B------:R-:W-:Y:S01]  /*2f70*/  ISETP.GT.AND P0, PT, R6, 0x29, !P1 ;  /* 0x000000290600780c */ /* 0x000fe20004f04270 */
[----:B------:R-:W-:-:S03]  /*2f80*/  FMUL.FTZ R6, R67, c[0x0][0x320] ;  /* 0x0000c80043067a20 */ /* 0x000fc60000410000 */
[----:B------:R-:W-:Y:S01]  /*2f90*/  ISETP.LT.OR P0, PT, R24, 0x2a, P0 ;  /* 0x0000002a1800780c */ /* 0x000fe20000701670 */
[----:B------:R-:W-:Y:S02]  /*2fa0*/  FMUL.FTZ R24, R55, c[0x0][0x320] ;  /* 0x0000c80037187a20 */ /* 0x000fe40000410000 */
[----:B------:R-:W1:Y:S01]  /*2fb0*/  MUFU.TANH R6, R6 ;  /* 0x0000000600067308 */ /* 0x000e620000002400 */
[----:B------:R-:W-:Y:S02]  /*2fc0*/  FSEL R25, R25, -INF , !P0 ;  /* 0xff80000019197808 */ /* 0x000fe40004000000 */
[----:B------:R-:W-:-:S05]  /*2fd0*/  PLOP3.LUT P0, PT, PT, PT, UP1, 0x40, 0x0 ;  /* 0x000000000000781c */ /* 0x000fca0003f0e818 */
[----:B------:R-:W1:Y:S08]  /*2fe0*/  MUFU.TANH R24, R24 ;  /* 0x0000001800187308 */ /* 0x000e700000002400 */
        /* <DEDUP_REMOVED lines=13> */
.L_x_166:
[----:B------:R-:W-:-:S04]  /*30c0*/  MOV R38, c[0x0][0x32c] ;  /* 0x0000cb0000267a02 */ /* 0x000fc80000000f00 */
[----:B------:R-:W-:-:S13]  /*30d0*/  ISETP.NE.AND P0, PT, R38, 0x1, PT ;  /* 0x000000012600780c */ /* 0x000fda0003f05270 */
[----:B------:R-:W-:-:S05]  /*30e0*/  @P0 IMAD.HI.U32 R38, R58, c[0x0][0x330], RZ ;  /* 0x0000cc003a260a27 */ /* 0x000fca00078e00ff */
[----:B------:R-:W-:Y:S02]  /*30f0*/  @P0 SHF.R.U32.HI R58, RZ, c[0x0][0x334], R38 ;  /* 0x0000cd00ff3a0a19 */ /* 0x000fe40000011626 */
.L_x_167:
[----:B------:R-:W-:Y:S05]  /*3100*/  BSYNC B0 ;  /* 0x0000000000007941 */ /* 0x000fea0003800000 */
.L_x_165:
[----:B------:R-:W-:-:S05]  /*3110*/  IMAD R55, R58, c[0x0][0x32c], R65 ;  /* 0x0000cb003a377a24 */ /* 0x000fca00078e0241 */
[----:B------:R-:W-:Y:S02]  /*3120*/  IADD3 R38, R55, c[0x0][0x32c], RZ ;  /* 0x0000cb0037267a10 */ /* 0x000fe40007ffe0ff */
[----:B------:R-:W-:Y:S02]  /*3130*/  IMNMX R46, R46, R55, !PT ;  /* 0x000000372e2e7217 */ /* 0x000fe40007800200 */
[----:B------:R-:W-:Y:S02]  /*3140*/  IMNMX R47, R47, R38, PT ;  /* 0x000000262f2f7217 */ /* 0x000fe40003800200 */
.L_x_164:
[----:B--234-:R-:W-:Y:S01]  /*3150*/  ISETP.NE.AND P0, PT, R68, RZ, PT ;  /* 0x000000ff4400720c */ /* 0x01cfe20003f05270 */
[----:B------:R-:W-:Y:S02]  /*3160*/  FMUL.FTZ R12, R12, c[0x0][0x320] ;  /* 0x0000c8000c0c7a20 */ /* 0x000fe40000410000 */
[----:B------:R-:W-:Y:S01]  /*3170*/  FMUL.FTZ R90, R8, c[0x0][0x320] ;  /* 0x0000c800085a7a20 */ /* 0x000fe20000410000 */
[----:B------:R-:W-:Y:S01]  /*3180*/  ISETP.GT.AND P0, PT, R46, 0x1, !P0 ;  /* 0x000000012e00780c */ /* 0x000fe20004704270 */
[----:B------:R2:W3:Y:S01]  /*3190*/  MUFU.TANH R94, R12 ;  /* 0x0000000c005e7308 */ /* 0x0004e20000002400 */
[----:B------:R-:W-:-:S02]  /*31a0*/  FMUL.FTZ R13, R13, c[0x0][0x320] ;  /* 0x0000c8000d0d7a20 */ /* 0x000fc40000410000 */
[----:B------:R-:W-:Y:S01]  /*31b0*/  ISETP.LT.OR P0, PT, R47, 0x2, P0 ;  /* 0x000000022f00780c */ /* 0x000fe20000701670 */
[----:B------:R-:W-:Y:S02]  /*31c0*/  FMUL.FTZ R72, R72, c[0x0][0x320] ;  /* 0x0000c80048487a20 */ /* 0x000fe40000410000 */
[----:B------:R-:W-:Y:S01]  /*31d0*/  FMUL.FTZ R73, R73, c[0x0][0x320] ;  /* 0x0000c80049497a20 */ /* 0x000fe20000410000 */
[----:B------:R-:W-:Y:S01]  /*31e0*/  FSEL R40, R40, -INF , !P0 ;  /* 0xff80000028287808 */ /* 0x000fe20004000000 */
[----:B------:R-:W-:Y:S01]  /*31f0*/  FMUL.FTZ R21, R21, c[0x0][0x320] ;  /* 0x0000c80015157a20 */ /* 0x000fe20000410000 */
[----:B------:R-:W-:Y:S01]  /*3200*/  ISETP.NE.AND P0, PT, R64, RZ, PT ;  /* 0x000000ff4000720c */ /* 0x000fe20003f05270 */
[----:B------:R-:W-:Y:S01]  /*3210*/  FMUL.FTZ R17, R17, c[0x0][0x320] ;  /* 0x0000c80011117a20 */ /* 0x000fe20000410000 */
[----:B------:R-:W4:Y:S01]  /*3220*/  MUFU.TANH R92, R13 ;  /* 0x0000000d005c7308 */ /* 0x000f220000002400 */
[----:B------:R-:W-:Y:S01]  /*3230*/  FMUL.FTZ R20, R20, c[0x0][0x320] ;  /* 0x0000c80014147a20 */ /* 0x000fe20000410000 */
[----:B------:R-:W-:Y:S01]  /*3240*/  ISETP.GT.AND P0, PT, R46, 0x8, !P0 ;  /* 0x000000082e00780c */ /* 0x000fe20004704270 */
[----:B------:R-:W-:Y:S01]  /*3250*/  FMUL.FTZ R48, R48, c[0x0][0x320] ;  /* 0x0000c80030307a20 */ /* 0x000fe20000410000 */
[----:B--2---:R-:W2:Y:S02]  /*3260*/  SHFL.IDX PT, R12, R61, 0x2, 0x1c1f ;  /* 0x005c1f003d0c7f89 */ /* 0x004ea400000e0000 */
[----:B------:R-:W-:Y:S01]  /*3270*/  ISETP.LT.OR P0, PT, R47, 0x9, P0 ;  /* 0x000000092f00780c */ /* 0x000fe20000701670 */
[----:B------:R-:W-:Y:S01]  /*3280*/  FMUL.FTZ R49, R49, c[0x0][0x320] ;  /* 0x0000c80031317a20 */ /* 0x000fe20000410000 */
[----:B------:R-:W1:Y:S01]  /*3290*/  MUFU.TANH R182, R72 ;  /* 0x0000004800b67308 */ /* 0x000e620000002400 */
[----:B------:R-:W-:Y:S01]  /*32a0*/  FMUL.FTZ R16, R16, c[0x0][0x320] ;  /* 0x0000c80010107a20 */ /* 0x000fe20000410000 */
[----:B-1----:R-:W-:Y:S01]  /*32b0*/  FSEL R38, R54, -INF , !P0 ;  /* 0xff80000036267808 */ /* 0x002fe20004000000 */
[----:B------:R-:W-:Y:S01]  /*32c0*/  FMUL.FTZ R9, R9, c[0x0][0x320] ;  /* 0x0000c80009097a20 */ /* 0x000fe20000410000 */
[----:B------:R-:W-:-:S04]  /*32d0*/  ISETP.NE.AND P0, PT, R60, RZ, PT ;  /* 0x000000ff3c00720c */ /* 0x000fc80003f05270 */
[----:B------:R-:W-:Y:S01]  /*32e0*/  ISETP.GT.AND P0, PT, R46, 0x9, !P0 ;  /* 0x000000092e00780c */ /* 0x000fe20004704270 */
[----:B------:R-:W1:Y:S03]  /*32f0*/  MUFU.TANH R179, R73 ;  /* 0x0000004900b37308 */ /* 0x000e660000002400 */
[----:B------:R-:W-:-:S04]  /*3300*/  ISETP.LT.OR P0, PT, R47, 0xa, P0 ;  /* 0x0000000a2f00780c */ /* 0x000fc80000701670 */
[----:B------:R-:W-:Y:S01]  /*3310*/  FSEL R6, R6, -INF , !P0 ;  /* 0xff80000006067808 */ /* 0x000fe20004000000 */
[----:B------:R-:W1:Y:S01]  /*3320*/  MUFU.TANH R152, R21 ;  /* 0x0000001500987308 */ /* 0x000e620000002400 */
[----:B------:R-:W-:Y:S01]  /*3330*/  ISETP.NE.AND P0, PT, R53, RZ, PT ;  /* 0x000000ff3500720c */ /* 0x000fe20003f05270 */
[----:B--2---:R-:W-:-:S03]  /*3340*/  IMAD.IADD R8, R69, 0x1, R12 ;  /* 0x0000000145087824 */ /* 0x004fc600078e020c */
[----:B------:R-:W-:-:S03]  /*3350*/  ISETP.GT.AND P0, PT, R46, 0x10, !P0 ;  /* 0x000000102e00780c */ /* 0x000fc60004704270 */
[----:B------:R-:W2:Y:S01]  /*3360*/  MUFU.TANH R126, R17 ;  /* 0x00000011007e7308 */ /* 0x000ea20000002400 */
[----:B------:R-:W-:-:S04]  /*3370*/  ISETP.LT.OR P0, PT, R47, 0x11, P0 ;  /* 0x000000112f00780c */ /* 0x000fc80000701670 */
[----:B------:R-:W-:Y:S02]  /*3380*/  FSEL R36, R36, -INF , !P0 ;  /* 0xff80000024247808 */ /* 0x000fe40004000000 */
[----:B------:R-:W-:Y:S01]  /*3390*/  ISETP.NE.AND P0, PT, R52, RZ, PT ;  /* 0x000000ff3400720c */ /* 0x000fe20003f05270 */
[----:B------:R-:W1:Y:S03]  /*33a0*/  MUFU.TANH R89, R20 ;  /* 0x0000001400597308 */ /* 0x000e660000002400 */
[----:B------:R-:W-:-:S04]  /*33b0*/  ISETP.GT.AND P0, PT, R46, 0x11, !P0 ;  /* 0x000000112e00780c */ /* 0x000fc80004704270 */
[----:B------:R-:W-:Y:S01]  /*33c0*/  ISETP.LT.OR P0, PT, R47, 0x12, P0 ;  /* 0x000000122f00780c */ /* 0x000fe20000701670 */
[----:B------:R-:W1:Y:S03]  /*33d0*/  MUFU.TANH R178, R48 ;  /* 0x0000003000b27308 */ /* 0x000e660000002400 */
[----:B------:R-:W-:Y:S02]  /*33e0*/  FSEL R34, R34, -INF , !P0 ;  /* 0xff80000022227808 */ /* 0x000fe40004000000 */
[----:B------:R-:W-:-:S03]  /*33f0*/  ISETP.NE.AND P0, PT, R45, RZ, PT ;  /* 0x000000ff2d00720c */ /* 0x000fc60003f05270 */
[----:B------:R-:W1:Y:S01]  /*3400*/  MUFU.TANH R177, R49 ;  /* 0x0000003100b17308 */ /* 0x000e620000002400 */
[----:B------:R-:W-:-:S04]  /*3410*/  ISETP.GT.AND P0, PT, R46, 0x18, !P0 ;  /* 0x000000182e00780c */ /* 0x000fc80004704270 */
[----:B------:R-:W-:-:S03]  /*3420*/  ISETP.LT.OR P0, PT, R47, 0x19, P0 ;  /* 0x000000192f00780c */ /* 0x000fc60000701670 */
[----:B------:R-:W1:Y:S01]  /*3430*/  MUFU.TANH R90, R90 ;  /* 0x0000005a005a7308 */ /* 0x000e620000002400 */
[----:B------:R-:W-:Y:S02]  /*3440*/  FSEL R32, R32, -INF , !P0 ;  /* 0xff80000020207808 */ /* 0x000fe40004000000 */
[----:B------:R-:W-:-:S04]  /*3450*/  ISETP.NE.AND P0, PT, R43, RZ, PT ;  /* 0x000000ff2b00720c */ /* 0x000fc80003f05270 */
[----:B------:R-:W-:Y:S01]  /*3460*/  ISETP.GT.AND P0, PT, R46, 0x19, !P0 ;  /* 0x000000192e00780c */ /* 0x000fe20004704270 */
[----:B------:R-:W1:Y:S03]  /*3470*/  MUFU.TANH R142, R16 ;  /* 0x00000010008e7308 */ /* 0x000e660000002400 */
[----:B------:R-:W-:-:S04]  /*3480*/  ISETP.LT.OR P0, PT, R47, 0x1a, P0 ;  /* 0x0000001a2f00780c */ /* 0x000fc80000701670 */
[----:B------:R-:W-:Y:S01]  /*3490*/  FSEL R30, R30, -INF , !P0 ;  /* 0xff8000001e1e7808 */ /* 0x000fe20004000000 */
[----:B------:R5:W1:Y:S01]  /*34a0*/  MUFU.TANH R88, R9 ;  /* 0x0000000900587308 */ /* 0x000a620000002400 */
[----:B------:R-:W-:-:S04]  /*34b0*/  ISETP.NE.AND P0, PT, R3, RZ, PT ;  /* 0x000000ff0300720c */ /* 0x000fc80003f05270 */
[----:B------:R-:W-:-:S04]  /*34c0*/  ISETP.GT.AND P0, PT, R46, 0x20, !P0 ;  /* 0x000000202e00780c */ /* 0x000fc80004704270 */
[----:B------:R-:W-:-:S04]  /*34d0*/  ISETP.LT.OR P0, PT, R47, 0x21, P0 ;  /* 0x000000212f00780c */ /* 0x000fc80000701670 */
[----:B------:R-:W-:Y:S02]  /*34e0*/  FSEL R28, R28, -INF , !P0 ;  /* 0xff8000001c1c7808 */ /* 0x000fe40004000000 */
[----:B------:R-:W-:Y:S01]  /*34f0*/  ISETP.NE.AND P0, PT, R42, RZ, PT ;  /* 0x000000ff2a00720c */ /* 0x000fe20003f05270 */
[----:B-----5:R-:W-:-:S03]  /*3500*/  IMAD.IADD R9, R77, 0x1, R12 ;  /* 0x000000014d097824 */ /* 0x020fc600078e020c */
[----:B------:R-:W-:Y:S02]  /*3510*/  ISETP.GT.AND P0, PT, R46, 0x21, !P0 ;  /* 0x000000212e00780c */ /* 0x000fe40004704270 */
[----:B------:R-:W-:Y:S02]  /*3520*/  IMNMX R9, R9, R76, PT ;  /* 0x0000004c09097217 */ /* 0x000fe40003800200 */
[----:B------:R-:W-:-:S04]  /*3530*/  ISETP.LT.OR P0, PT, R47, 0x22, P0 ;  /* 0x000000222f00780c */ /* 0x000fc80000701670 */
[----:B------:R-:W-:Y:S02]  /*3540*/  FSEL R24, R24, -INF , !P0 ;  /* 0xff80000018187808 */ /* 0x000fe40004000000 */
[----:B------:R-:W-:-:S04]  /*3550*/  ISETP.GT.AND P0, PT, R46, 0x28, !P2 ;  /* 0x000000282e00780c */ /* 0x000fc80005704270 */
[----:B------:R-:W-:-:S04]  /*3560*/  ISETP.LT.OR P0, PT, R47, 0x29, P0 ;  /* 0x000000292f00780c */ /* 0x000fc80000701670 */
[----:B------:R-:W-:Y:S02]  /*3570*/  FSEL R57, R57, -INF , !P0 ;  /* 0xff80000039397808 */ /* 0x000fe40004000000 */
[----:B------:R-:W-:-:S04]  /*3580*/  ISETP.NE.AND P0, PT, R2, RZ, PT ;  /* 0x000000ff0200720c */ /* 0x000fc80003f05270 */
[----:B------:R-:W-:-:S04]  /*3590*/  ISETP.GT.AND P0, PT, R46, RZ, !P0 ;  /* 0x000000ff2e00720c */ /* 0x000fc80004704270 */
[----:B------:R-:W-:-:S04]  /*35a0*/  ISETP.LT.OR P0, PT, R47, 0x1, P0 ;  /* 0x000000012f00780c */ /* 0x000fc80000701670 */
[----:B------:R-:W-:Y:S02]  /*35b0*/  FSEL R44, R44, -INF , !P0 ;  /* 0xff8000002c2c7808 */ /* 0x000fe40004000000 */
[----:B------:R-:W-:-:S04]  /*35c0*/  ISETP.GT.AND P0, PT, R46, 0x29, !P1 ;  /* 0x000000292e00780c */ /* 0x000fc80004f04270 */
[----:B------:R-:W-:-:S04]  /*35d0*/  ISETP.LT.OR P0, PT, R47, 0x2a, P0 ;  /* 0x0000002a2f00780c */ /* 0x000fc80000701670 */
[----:B------:R-:W-:Y:S02]  /*35e0*/  FSEL R56, R56, -INF , !P0 ;  /* 0xff80000038387808 */ /* 0x000fe40004000000 */
[----:B------:R-:W-:-:S13]  /*35f0*/  PLOP3.LUT P0, PT, PT, PT, UP1, 0x40, 0x0 ;  /* 0x000000000000781c */ /* 0x000fda0003f0e818 */
[----:B------:R-:W-:Y:S05]  /*3600*/  @P0 BRA `(.L_x_168) ;  /* 0x0000015000000947 */ /* 0x000fea0003800000 */
[----:B-1234-:R-:W-:Y:S01]  /*3610*/  IADD3 R12, R12, c[0x0][0x1d0], RZ ;  /* 0x000074000c0c7a10 */ /* 0x01efe20007ffe0ff */
        /* <DEDUP_REMOVED lines=11> */
.L_x_170:
[----:B------:R-:W-:-:S04]  /*36d0*/  MOV R12, c[0x0][0x32c] ;  /* 0x0000cb00000c7a02 */ /* 0x000fc80000000f00 */
[----:B------:R-:W-:-:S13]  /*36e0*/  ISETP.NE.AND P0, PT, R12, 0x1, PT ;  /* 0x000000010c00780c */ /* 0x000fda0003f05270 */
[----:B------:R-:W-:-:S05]  /*36f0*/  @P0 IMAD.HI.U32 R12, R16, c[0x0][0x330], RZ ;  /* 0x0000cc00100c0a27 */ /* 0x000fca00078e00ff */
[----:B------:R-:W-:Y:S02]  /*3700*/  @P0 SHF.R.U32.HI R16, RZ, c[0x0][0x334], R12 ;  /* 0x0000cd00ff100a19 */ /* 0x000fe4000001160c */
.L_x_171:
[----:B------:R-:W-:Y:S05]  /*3710*/  BSYNC B0 ;  /* 0x0000000000007941 */ /* 0x000fea0003800000 */
.L_x_169:
[----:B------:R-:W-:-:S05]  /*3720*/  IMAD R13, R16, c[0x0][0x32c], R65 ;  /* 0x0000cb00100d7a24 */ /* 0x000fca00078e0241 */
[----:B------:R-:W-:Y:S02]  /*3730*/  IADD3 R12, R13, c[0x0][0x32c], RZ ;  /* 0x0000cb000d0c7a10 */ /* 0x000fe40007ffe0ff */
[----:B------:R-:W-:Y:S02]  /*3740*/  IMNMX R8, R8, R13, !PT ;  /* 0x0000000d08087217 */ /* 0x000fe40007800200 */
[----:B------:R-:W-:Y:S02]  /*3750*/  IMNMX R9, R9, R12, PT ;  /* 0x0000000c09097217 */ /* 0x000fe40003800200 */
.L_x_168:
[----:B-1234-:R-:W-:Y:S01]  /*3760*/  ISETP.NE.AND P0, PT, R68, RZ, PT ;  /* 0x000000ff4400720c */ /* 0x01efe20003f05270 */
[----:B------:R-:W-:Y:S02]  /*3770*/  FMUL.FTZ R74, R74, c[0x0][0x320] ;  /* 0x0000c8004a4a7a20 */ /* 0x000fe40000410000 */
[----:B------:R-:W-:Y:S01]  /*3780*/  FMUL.FTZ R190, R75, c[0x0][0x320] ;  /* 0x0000c8004bbe7a20 */ /* 0x000fe20000410000 */
[----:B------:R-:W-:Y:S01]  /*3790*/  ISETP.GT.AND P0, PT, R8, 0x1, !P0 ;  /* 0x000000010800780c */ /* 0x000fe20004704270 */
[----:B------:R1:W2:Y:S01]  /*37a0*/  MUFU.TANH R180, R74 ;  /* 0x0000004a00b47308 */ /* 0x0002a20000002400 */
        /* <DEDUP_REMOVED lines=8> */
[----:B------:R3:W4:Y:S01]  /*3830*/  MUFU.TANH R124, R18 ;  /* 0x00000012007c7308 */ /* 0x0007220000002400 */
[----:B------:R-:W-:Y:S01]  /*3840*/  FMUL.FTZ R23, R23, c[0x0][0x320] ;  /* 0x0000c80017177a20 */ /* 0x000fe20000410000 */
[----:B------:R-:W-:Y:S01]  /*3850*/  ISETP.GT.AND P0, PT, R8, 0x8, !P0 ;  /* 0x000000080800780c */ /* 0x000fe20004704270 */
[----:B------:R-:W-:-:S02]  /*3860*/  FMUL.FTZ R19, R19, c[0x0][0x320] ;  /* 0x0000c80013137a20 */ /* 0x000fc40000410000 */
[----:B-1----:R-:W-:Y:S01]  /*3870*/  FMUL.FTZ R74, R15, c[0x0][0x320] ;  /* 0x0000c8000f4a7a20 */ /* 0x002fe20000410000 */
[----:B------:R-:W-:Y:S01]  /*3880*/  ISETP.LT.OR P0, PT, R9, 0x9, P0 ;  /* 0x000000090900780c */ /* 0x000fe20000701670 */
[----:B------:R-:W-:Y:S01]  /*3890*/  FMUL.FTZ R50, R50, c[0x0][0x320] ;  /* 0x0000c80032327a20 */ /* 0x000fe20000410000 */
[----:B------:R-:W1:Y:S01]  /*38a0*/  MUFU.TANH R190, R190 ;  /* 0x000000be00be7308 */ /* 0x000e620000002400 */
[----:B------:R-:W-:Y:S01]  /*38b0*/  FMUL.FTZ R51, R51, c[0x0][0x320] ;  /* 0x0000c80033337a20 */ /* 0x000fe20000410000 */
[----:B------:R-:W-:Y:S02]  /*38c0*/  FSEL R142, R142, -INF , !P0 ;  /* 0xff8000008e8e7808 */ /* 0x000fe40004000000 */
[----:B------:R-:W-:-:S04]  /*38d0*/  ISETP.NE.AND P0, PT, R60, RZ, PT ;  /* 0x000000ff3c00720c */ /* 0x000fc80003f05270 */
[----:B------:R-:W-:Y:S01]  /*38e0*/  ISETP.GT.AND P0, PT, R8, 0x9, !P0 ;  /* 0x000000090800780c */ /* 0x000fe20004704270 */
[----:B------:R3:W1:Y:S03]  /*38f0*/  MUFU.TANH R73, R10 ;  /* 0x0000000a00497308 */ /* 0x0006660000002400 */
[----:B------:R-:W-:-:S04]  /*3900*/  ISETP.LT.OR P0, PT, R9, 0xa, P0 ;  /* 0x0000000a0900780c */ /* 0x000fc80000701670 */
[----:B------:R-:W-:Y:S01]  /*3910*/  FSEL R126, R126, -INF , !P0 ;  /* 0xff8000007e7e7808 */ /* 0x000fe20004000000 */
[----:B------:R3:W1:Y:S01]  /*3920*/  MUFU.TANH R72, R11 ;  /* 0x0000000b00487308 */ /* 0x0006620000002400 */
[----:B------:R-:W-:-:S04]  /*3930*/  ISETP.NE.AND P0, PT, R53, RZ, PT ;  /* 0x000000ff3500720c */ /* 0x000fc80003f05270 */
[----:B------:R-:W-:-:S03]  /*3940*/  ISETP.GT.AND P0, PT, R8, 0x10, !P0 ;  /* 0x000000100800780c */ /* 0x000fc60004704270 */
[----:B------:R3:W1:Y:S01]  /*3950*/  MUFU.TANH R75, R22 ;  /* 0x00000016004b7308 */ /* 0x0006620000002400 */
[----:B------:R-:W-:-:S04]  /*3960*/  ISETP.LT.OR P0, PT, R9, 0x11, P0 ;  /* 0x000000110900780c */ /* 0x000fc80000701670 */
[----:B------:R-:W-:Y:S02]  /*3970*/  FSEL R94, R94, -INF , !P0 ;  /* 0xff8000005e5e7808 */ /* 0x000fe40004000000 */
[----:B------:R-:W-:Y:S01]  /*3980*/  ISETP.NE.AND P0, PT, R52, RZ, PT ;  /* 0x000000ff3400720c */ /* 0x000fe20003f05270 */
[----:B------:R3:W1:Y:S03]  /*3990*/  MUFU.TANH R140, R23 ;  /* 0x00000017008c7308 */ /* 0x0006660000002400 */
[----:B------:R-:W-:-:S04]  /*39a0*/  ISETP.GT.AND P0, PT, R8, 0x11, !P0 ;  /* 0x000000110800780c */ /* 0x000fc80004704270 */
[----:B------:R-:W-:Y:S01]  /*39b0*/  ISETP.LT.OR P0, PT, R9, 0x12, P0 ;  /* 0x000000120900780c */ /* 0x000fe20000701670 */
[----:B------:R3:W1:Y:S03]  /*39c0*/  MUFU.TANH R110, R19 ;  /* 0x00000013006e7308 */ /* 0x0006660000002400 */
[----:B------:R-:W-:Y:S02]  /*39d0*/  FSEL R92, R92, -INF , !P0 ;  /* 0xff8000005c5c7808 */ /* 0x000fe40004000000 */
[----:B------:R-:W-:-:S03]  /*39e0*/  ISETP.NE.AND P0, PT, R45, RZ, PT ;  /* 0x000000ff2d00720c */ /* 0x000fc60003f05270 */
[----:B------:R3:W1:Y:S01]  /*39f0*/  MUFU.TANH R189, R50 ;  /* 0x0000003200bd7308 */ /* 0x0006620000002400 */
[----:B------:R-:W-:-:S04]  /*3a00*/  ISETP.GT.AND P0, PT, R8, 0x18, !P0 ;  /* 0x000000180800780c */ /* 0x000fc80004704270 */
[----:B------:R-:W-:-:S03]  /*3a10*/  ISETP.LT.OR P0, PT, R9, 0x19, P0 ;  /* 0x000000190900780c */ /* 0x000fc60000701670 */
[----:B------:R3:W1:Y:S01]  /*3a20*/  MUFU.TANH R187, R51 ;  /* 0x0000003300bb7308 */ /* 0x0006620000002400 */
[----:B------:R-:W-:Y:S02]  /*3a30*/  FSEL R90, R90, -INF , !P0 ;  /* 0xff8000005a5a7808 */ /* 0x000fe40004000000 */
[----:B------:R-:W-:-:S04]  /*3a40*/  ISETP.NE.AND P0, PT, R43, RZ, PT ;  /* 0x000000ff2b00720c */ /* 0x000fc80003f05270 */
[----:B------:R-:W-:Y:S01]  /*3a50*/  ISETP.GT.AND P0, PT, R8, 0x19, !P0 ;  /* 0x000000190800780c */ /* 0x000fe20004704270 */
[----:B------:R-:W1:Y:S03]  /*3a60*/  MUFU.TANH R108, R108 ;  /* 0x0000006c006c7308 */ /* 0x000e660000002400 */
[----:B------:R-:W-:-:S04]  /*3a70*/  ISETP.LT.OR P0, PT, R9, 0x1a, P0 ;  /* 0x0000001a0900780c */ /* 0x000fc80000701670 */
[----:B------:R-:W-:Y:S01]  /*3a80*/  FSEL R88, R88, -INF , !P0 ;  /* 0xff80000058587808 */ /* 0x000fe20004000000 */
[----:B------:R-:W1:Y:S01]  /*3a90*/  MUFU.TANH R74, R74 ;  /* 0x0000004a004a7308 */ /* 0x000e620000002400 */
[----:B------:R-:W-:-:S04]  /*3aa0*/  ISETP.NE.AND P0, PT, R3, RZ, PT ;  /* 0x000000ff0300720c */ /* 0x000fc80003f05270 */
[----:B------:R-:W-:-:S04]  /*3ab0*/  ISETP.GT.AND P0, PT, R8, 0x20, !P0 ;  /* 0x000000200800780c */ /* 0x000fc80004704270 */
[----:B------:R-:W-:-:S04]  /*3ac0*/  ISETP.LT.OR P0, PT, R9, 0x21, P0 ;  /* 0x000000210900780c */ /* 0x000fc80000701670 */
[----:B------:R-:W-:Y:S02]  /*3ad0*/  FSEL R182, R182, -INF , !P0 ;  /* 0xff800000b6b67808 */ /* 0x000fe40004000000 */
[----:B------:R-:W-:-:S04]  /*3ae0*/  ISETP.NE.AND P0, PT, R42, RZ, PT ;  /* 0x000000ff2a00720c */ /* 0x000fc80003f05270 */
[----:B------:R-:W-:-:S04]  /*3af0*/  ISETP.GT.AND P0, PT, R8, 0x21, !P0 ;  /* 0x000000210800780c */ /* 0x000fc80004704270 */
        /* <DEDUP_REMOVED lines=9> */
[----:B------:R-:W-:Y:S02]  /*3b90*/  ISETP.GT.AND P0, PT, R8, 0x29, !P1 ;  /* 0x000000290800780c */ /* 0x000fe40004f04270 */
[----:B------:R-:W5:Y:S02]  /*3ba0*/  SHFL.IDX PT, R8, R61, 0x3, 0x1c1f ;  /* 0x007c1f003d087f89 */ /* 0x000f6400000e0000 */
[----:B------:R-:W-:-:S04]  /*3bb0*/  ISETP.LT.OR P0, PT, R9, 0x2a, P0 ;  /* 0x0000002a0900780c */ /* 0x000fc80000701670 */
[----:B------:R-:W-:Y:S02]  /*3bc0*/  FSEL R177, R177, -INF , !P0 ;  /* 0xff800000b1b17808 */ /* 0x000fe40004000000 */
[----:B------:R-:W-:Y:S01]  /*3bd0*/  PLOP3.LUT P0, PT, PT, PT, UP1, 0x40, 0x0 ;  /* 0x000000000000781c */ /* 0x000fe20003f0e818 */
[--C-:B-----5:R-:W-:Y:S02]  /*3be0*/  IMAD.IADD R77, R77, 0x1, R8.reuse ;  /* 0x000000014d4d7824 */ /* 0x120fe400078e0208 */
[----:B------:R-:W-:-:S03]  /*3bf0*/  IMAD.IADD R15, R69, 0x1, R8 ;  /* 0x00000001450f7824 */ /* 0x000fc600078e0208 */
[----:B------:R-:W-:-:S07]  /*3c00*/  IMNMX R14, R77, R76, PT ;  /* 0x0000004c4d0e7217 */ /* 0x000fce0003800200 */
        /* <DEDUP_REMOVED lines=13> */
.L_x_174:
[----:B------:R-:W-:-:S04]  /*3ce0*/  MOV R8, c[0x0][0x32c] ;  /* 0x0000cb0000087a02 */ /* 0x000fc80000000f00 */
[----:B------:R-:W-:-:S13]  /*3cf0*/  ISETP.NE.AND P0, PT, R8, 0x1, PT ;  /* 0x000000010800780c */ /* 0x000fda0003f05270 */
[----:B------:R-:W-:-:S05]  /*3d00*/  @P0 IMAD.HI.U32 R8, R10, c[0x0][0x330], RZ ;  /* 0x0000cc000a080a27 */ /* 0x000fca00078e00ff */
[----:B------:R-:W-:Y:S02]  /*3d10*/  @P0 SHF.R.U32.HI R10, RZ, c[0x0][0x334], R8 ;  /* 0x0000cd00ff0a0a19 */ /* 0x000fe40000011608 */
.L_x_175:
[----:B------:R-:W-:Y:S05]  /*3d20*/  BSYNC B0 ;  /* 0x0000000000007941 */ /* 0x000fea0003800000 */
.L_x_173:
[----:B------:R-:W-:-:S05]  /*3d30*/  IMAD R10, R10, c[0x0][0x32c], R65 ;  /* 0x0000cb000a0a7a24 */ /* 0x000fca00078e0241 */
[----:B------:R-:W-:Y:S02]  /*3d40*/  IADD3 R9, R10, c[0x0][0x32c], RZ ;  /* 0x0000cb000a097a10 */ /* 0x000fe40007ffe0ff */
[----:B------:R-:W-:Y:S02]  /*3d50*/  IMNMX R15, R15, R10, !PT ;  /* 0x0000000a0f0f7217 */ /* 0x000fe40007800200 */
[----:B------:R-:W-:Y:S02]  /*3d60*/  IMNMX R14, R14, R9, PT ;  /* 0x000000090e0e7217 */ /* 0x000fe40003800200 */
.L_x_172:
[----:B-1234-:R-:W-:Y:S01]  /*3d70*/  ISETP.NE.AND P0, PT, R68, RZ, PT ;  /* 0x000000ff4400720c */ /* 0x01efe20003f05270 */
[----:B------:R-:W-:Y:S01]  /*3d80*/  IMAD.SHL.U32 R214, R4, 0x2, RZ ;  /* 0x0000000204d67824 */ /* 0x000fe200078e00ff */
[----:B------:R-:W-:Y:S01]  /*3d90*/  FMNMX.FTZ R9, R44, R40, !PT ;  /* 0x000000282c097209 */ /* 0x000fe20007810000 */
[----:B------:R-:W-:Y:S01]  /*3da0*/  ULDC.64 UR4, c[0x0][0x2c8] ;  /* 0x0000b20000047ab9 */ /* 0x000fe20000000a00 */
[C---:B------:R-:W-:Y:S01]  /*3db0*/  ISETP.GT.AND P0, PT, R15.reuse, 0x1, !P0 ;  /* 0x000000010f00780c */ /* 0x040fe20004704270 */
[----:B------:R-:W-:Y:S01]  /*3dc0*/  IMAD R212, R0, 0x2, R214 ;  /* 0x0000000200d47824 */ /* 0x000fe200078e02d6 */
[----:B------:R-:W-:Y:S01]  /*3dd0*/  FMNMX.FTZ R9, R38, R9, !PT ;  /* 0x0000000926097209 */ /* 0x000fe20007810000 */
[----:B------:R-:W-:Y:S01]  /*3de0*/  LDSM.16.MT88.4 R136, [R214+0x1880] ;  /* 0x00188000d688783b */ /* 0x000fe20000004200 */
[----:B------:R-:W-:Y:S01]  /*3df0*/  ISETP.LT.OR P0, PT, R14, 0x2, P0 ;  /* 0x000000020e00780c */ /* 0x000fe20000701670 */
[----:B------:R-:W-:Y:S01]  /*3e00*/  UIMAD.WIDE.U32 UR12, UR11, UR4, URZ ;  /* 0x000000040b0c72a5 */ /* 0x000fe2000f8e003f */
[----:B------:R-:W-:Y:S01]  /*3e10*/  FMNMX.FTZ R9, R6, R9, !PT ;  /* 0x0000000906097209 */ /* 0x000fe20007810000 */
[----:B------:R-:W-:Y:S01]  /*3e20*/  LDSM.16.MT88.4 R120, [R212+0x1880] ;  /* 0x00188000d478783b */ /* 0x000fe20000004200 */
[----:B------:R-:W-:Y:S01]  /*3e30*/  FSEL R140, R140, -INF , !P0 ;  /* 0xff8000008c8c7808 */ /* 0x000fe20004000000 */
[----:B------:R-:W-:Y:S01]  /*3e40*/  @UP2 USHF.R.U32.HI UR11, URZ, UR5, UR13 ;  /* 0x000000053f0b2299 */ /* 0x000fe2000801160d */
[----:B------:R-:W-:Y:S01]  /*3e50*/  ISETP.NE.AND P0, PT, R64, RZ, PT ;  /* 0x000000ff4000720c */ /* 0x000fe20003f05270 */
[----:B------:R-:W-:Y:S01]  /*3e60*/  LDSM.16.MT88.4 R104, [R214+0x2480] ;  /* 0x00248000d668783b */ /* 0x000fe20000004200 */
[----:B------:R-:W-:Y:S01]  /*3e70*/  FMNMX.FTZ R9, R36, R9, !PT ;  /* 0x0000000924097209 */ /* 0x000fe20007810000 */
[----:B------:R-:W-:Y:S01]  /*3e80*/  UIADD3 UR4, UR10, UR11, URZ ;  /* 0x0000000b0a047290 */ /* 0x000fe2000fffe03f */
[----:B------:R-:W-:Y:S01]  /*3e90*/  ISETP.GT.AND P0, PT, R15, 0x8, !P0 ;  /* 0x000000080f00780c */ /* 0x000fe20004704270 */
[----:B------:R-:W-:Y:S01]  /*3ea0*/  LDSM.16.MT88.4 R76, [R214+0x3080] ;  /* 0x00308000d64c783b */ /* 0x000fe20000004200 */
[----:B------:R-:W-:Y:S01]  /*3eb0*/  FMNMX.FTZ R9, R34, R9, !PT ;  /* 0x0000000922097209 */ /* 0x000fe20007810000 */
[----:B------:R-:W-:Y:S01]  /*3ec0*/  ULDC UR11, c[0x0][0x328] ;  /* 0x0000ca00000b7ab9 */ /* 0x000fe20000000800 */
[----:B------:R-:W-:Y:S01]  /*3ed0*/  ISETP.LT.OR P0, PT, R14, 0x9, P0 ;  /* 0x000000090e00780c */ /* 0x000fe20000701670 */
[----:B------:R-:W-:Y:S01]  /*3ee0*/  LDSM.16.MT88.4 R148, [R214+0x1c80] ;  /* 0x001c8000d694783b */ /* 0x000fe20000004200 */
[----:B------:R-:W-:Y:S01]  /*3ef0*/  FMNMX.FTZ R9, R32, R9, !PT ;  /* 0x0000000920097209 */ /* 0x000fe20007810000 */
[----:B------:R-:W-:Y:S01]  /*3f00*/  UIADD3 UR11, UR4, UR11, URZ ;  /* 0x0000000b040b7290 */ /* 0x000fe2000fffe03f */
[----:B------:R-:W-:Y:S01]  /*3f10*/  FSEL R124, R124, -INF , !P0 ;  /* 0xff8000007c7c7808 */ /* 0x000fe20004000000 */
[----:B------:R-:W-:Y:S01]  /*3f20*/  LDSM.16.MT88.4 R48, [R212+0x1c80] ;  /* 0x001c8000d430783b */ /* 0x000fe20000004200 */
[----:B------:R-:W-:-:S02]  /*3f30*/  ISETP.NE.AND P0, PT, R60, RZ, PT ;  /* 0x000000ff3c00720c */ /* 0x000fc40003f05270 */
[----:B------:R-:W-:Y:S01]  /*3f40*/  FMNMX.FTZ R9, R30, R9, !PT ;  /* 0x000000091e097209 */ /* 0x000fe20007810000 */
[----:B------:R-:W-:Y:S01]  /*3f50*/  LDSM.16.MT88.4 R60, [R212+0x2480] ;  /* 0x00248000d43c783b */ /* 0x000fe20000004200 */
[----:B------:R-:W-:Y:S02]  /*3f60*/  ISETP.GT.AND P0, PT, R15, 0x9, !P0 ;  /* 0x000000090f00780c */ /* 0x000fe40004704270 */
[----:B------:R-:W-:Y:S01]  /*3f70*/  FMNMX.FTZ R9, R28, R9, !PT ;  /* 0x000000091c097209 */ /* 0x000fe20007810000 */
[----:B------:R-:W-:Y:S01]  /*3f80*/  LDSM.16.MT88.4 R20, [R214+0x2c80] ;  /* 0x002c8000d614783b */ /* 0x000fe20000004200 */
[----:B------:R-:W-:Y:S02]  /*3f90*/  ISETP.LT.OR P0, PT, R14, 0xa, P0 ;  /* 0x0000000a0e00780c */ /* 0x000fe40000701670 */
[----:B------:R-:W-:Y:S02]  /*3fa0*/  FMNMX.FTZ R17, R89, R152, !PT ;  /* 0x0000009859117209 */ /* 0x000fe40007810000 */
[----:B------:R-:W-:-:S02]  /*3fb0*/  FSEL R110, R110, -INF , !P0 ;  /* 0xff8000006e6e7808 */ /* 0x000fc40004000000 */
[----:B------:R-:W-:Y:S02]  /*3fc0*/  ISETP.NE.AND P0, PT, R53, RZ, PT ;  /* 0x000000ff3500720c */ /* 0x000fe40003f05270 */
[----:B------:R-:W-:Y:S02]  /*3fd0*/  FMNMX.FTZ R17, R142, R17, !PT ;  /* 0x000000118e117209 */ /* 0x000fe40007810000 */
[----:B------:R-:W-:Y:S02]  /*3fe0*/  ISETP.GT.AND P0, PT, R15, 0x10, !P0 ;  /* 0x000000100f00780c */ /* 0x000fe40004704270 */
[----:B------:R-:W-:Y:S02]  /*3ff0*/  FMNMX.FTZ R17, R126, R17, !PT ;  /* 0x000000117e117209 */ /* 0x000fe40007810000 */
[----:B------:R-:W-:Y:S02]  /*4000*/  ISETP.LT.OR P0, PT, R14, 0x11, P0 ;  /* 0x000000110e00780c */ /* 0x000fe40000701670 */
[----:B------:R-:W-:-:S02]  /*4010*/  FMNMX.FTZ R17, R94, R17, !PT ;  /* 0x000000115e117209 */ /* 0x000fc40007810000 */
[----:B------:R-:W-:Y:S02]  /*4020*/  FSEL R108, R108, -INF , !P0 ;  /* 0xff8000006c6c7808 */ /* 0x000fe40004000000 */
[----:B------:R-:W-:Y:S02]  /*4030*/  ISETP.NE.AND P0, PT, R52, RZ, PT ;  /* 0x000000ff3400720c */ /* 0x000fe40003f05270 */
[----:B------:R-:W-:Y:S02]  /*4040*/  FMNMX.FTZ R17, R92, R17, !PT ;  /* 0x000000115c117209 */ /* 0x000fe40007810000 */
[----:B------:R-:W-:Y:S02]  /*4050*/  ISETP.GT.AND P0, PT, R15, 0x11, !P0 ;  /* 0x000000110f00780c */ /* 0x000fe40004704270 */
[----:B------:R-:W-:Y:S02]  /*4060*/  FMNMX.FTZ R17, R90, R17, !PT ;  /* 0x000000115a117209 */ /* 0x000fe40007810000 */
[----:B------:R-:W-:-:S02]  /*4070*/  ISETP.LT.OR P0, PT, R14, 0x12, P0 ;  /* 0x000000120e00780c */ /* 0x000fc40000701670 */
[----:B------:R-:W-:Y:S02]  /*4080*/  FMNMX.FTZ R17, R88, R17, !PT ;  /* 0x0000001158117209 */ /* 0x000fe40007810000 */
[----:B------:R-:W-:Y:S02]  /*4090*/  FSEL R74, R74, -INF , !P0 ;  /* 0xff8000004a4a7808 */ /* 0x000fe40004000000 */
[----:B------:R-:W-:Y:S02]  /*40a0*/  ISETP.NE.AND P0, PT, R45, RZ, PT ;  /* 0x000000ff2d00720c */ /* 0x000fe40003f05270 */
[----:B------:R-:W-:Y:S02]  /*40b0*/  FMNMX.FTZ R0, R182, R17, !PT ;  /* 0x00000011b6007209 */ /* 0x000fe40007810000 */
[----:B------:R-:W-:Y:S02]  /*40c0*/  ISETP.GT.AND P0, PT, R15, 0x18, !P0 ;  /* 0x000000180f00780c */ /* 0x000fe40004704270 */
[----:B------:R-:W-:-:S02]  /*40d0*/  FMNMX.FTZ R19, R179, R0, !PT ;  /* 0x00000000b3137209 */ /* 0x000fc40007810000 */
[----:B------:R-:W-:Y:S02]  /*40e0*/  ISETP.LT.OR P0, PT, R14, 0x19, P0 ;  /* 0x000000190e00780c */ /* 0x000fe40000701670 */
[----:B------:R-:W-:Y:S02]  /*40f0*/  FMNMX.FTZ R0, R178, R19, !PT ;  /* 0x00000013b2007209 */ /* 0x000fe40007810000 */
[----:B------:R-:W-:Y:S02]  /*4100*/  FSEL R73, R73, -INF , !P0 ;  /* 0xff80000049497808 */ /* 0x000fe40004000000 */
[----:B------:R-:W-:Y:S02]  /*4110*/  ISETP.NE.AND P0, PT, R43, RZ, PT ;  /* 0x000000ff2b00720c */ /* 0x000fe40003f05270 */
[C---:B------:R-:W-:Y:S02]  /*4120*/  ISETP.GT.AND P2, PT, R15.reuse, 0x28, !P2 ;  /* 0x000000280f00780c */ /* 0x040fe40005744270 */
[----:B------:R-:W-:-:S02]  /*4130*/  ISETP.GT.AND P0, PT, R15, 0x19, !P0 ;  /* 0x000000190f00780c */ /* 0x000fc40004704270 */
[----:B------:R-:W-:Y:S02]  /*4140*/  ISETP.GT.AND P1, PT, R15, 0x29, !P1 ;  /* 0x000000290f00780c */ /* 0x000fe40004f24270 */
[----:B------:R-:W-:Y:S02]  /*4150*/  ISETP.LT.OR P0, PT, R14, 0x1a, P0 ;  /* 0x0000001a0e00780c */ /* 0x000fe40000701670 */
[----:B------:R-:W-:Y:S02]  /*4160*/  FMNMX.FTZ R0, R177, R0, !PT ;  /* 0x00000000b1007209 */ /* 0x000fe40007810000 */
[----:B------:R-:W-:Y:S02]  /*4170*/  FSEL R72, R72, -INF , !P0 ;  /* 0xff80000048487808 */ /* 0x000fe40004000000 */
[----:B------:R-:W-:Y:S02]  /*4180*/  ISETP.NE.AND P0, PT, R3, RZ, PT ;  /* 0x000000ff0300720c */ /* 0x000fe40003f05270 */
[----:B------:R-:W-:-:S02]  /*4190*/  ISETP.LT.OR P2, PT, R14, 0x29, P2 ;  /* 0x000000290e00780c */ /* 0x000fc40001741670 */
[----:B------:R-:W-:Y:S02]  /*41a0*/  ISETP.GT.AND P0, PT, R15, 0x20, !P0 ;  /* 0x000000200f00780c */ /* 0x000fe40004704270 */
[C---:B------:R-:W-:Y:S02]  /*41b0*/  ISETP.LT.OR P1, PT, R14.reuse, 0x2a, P1 ;  /* 0x0000002a0e00780c */ /* 0x040fe40000f21670 */
[----:B------:R-:W-:Y:S02]  /*41c0*/  ISETP.LT.OR P0, PT, R14, 0x21, P0 ;  /* 0x000000210e00780c */ /* 0x000fe40000701670 */
[----:B------:R-:W-:Y:S02]  /*41d0*/  FSEL R189, R189, -INF , !P2 ;  /* 0xff800000bdbd7808 */ /* 0x000fe40005000000 */
[----:B------:R-:W-:Y:S02]  /*41e0*/  FSEL R180, R180, -INF , !P0 ;  /* 0xff800000b4b47808 */ /* 0x000fe40004000000 */
[----:B------:R-:W-:-:S02]  /*41f0*/  ISETP.NE.AND P0, PT, R2, RZ, PT ;  /* 0x000000ff0200720c */ /* 0x000fc40003f05270 */
[----:B------:R-:W-:Y:S02]  /*4200*/  FMNMX.FTZ R2, R41, R39, !PT ;  /* 0x0000002729027209 */ /* 0x000fe40007810000 */
[----:B------:R-:W-:Y:S02]  /*4210*/  ISETP.GT.AND P0, PT, R15, RZ, !P0 ;  /* 0x000000ff0f00720c */ /* 0x000fe40004704270 */
[----:B------:R-:W-:Y:S02]  /*4220*/  FMNMX.FTZ R2, R7, R2, !PT ;  /* 0x0000000207027209 */ /* 0x000fe40007810000 */
[----:B------:R-:W-:Y:S02]  /*4230*/  ISETP.LT.OR P0, PT, R14, 0x1, P0 ;  /* 0x000000010e00780c */ /* 0x000fe40000701670 */
[----:B------:R-:W-:Y:S02]  /*4240*/  FMNMX.FTZ R2, R5, R2, !PT ;  /* 0x0000000205027209 */ /* 0x000fe40007810000 */
[----:B------:R-:W-:-:S02]  /*4250*/  FSEL R75, R75, -INF , !P0 ;  /* 0xff8000004b4b7808 */ /* 0x000fc40004000000 */
[----:B------:R-:W-:Y:S02]  /*4260*/  FMNMX.FTZ R2, R37, R2, !PT ;  /* 0x0000000225027209 */ /* 0x000fe40007810000 */
[----:B------:R-:W-:Y:S02]  /*4270*/  FMNMX.FTZ R17, R75, R140, !PT ;  /* 0x0000008c4b117209 */ /* 0x000fe40007810000 */
[----:B------:R-:W-:Y:S02]  /*4280*/  FMNMX.FTZ R2, R35, R2, !PT ;  /* 0x0000000223027209 */ /* 0x000fe40007810000 */
[----:B------:R-:W-:Y:S02]  /*4290*/  FMNMX.FTZ R17, R124, R17, !PT ;  /* 0x000000117c117209 */ /* 0x000fe40007810000 */
[----:B------:R-:W-:Y:S02]  /*42a0*/  FMNMX.FTZ R2, R33, R2, !PT ;  /* 0x0000000221027209 */ /* 0x000fe40007810000 */
[----:B------:R-:W-:-:S02]  /*42b0*/  FMNMX.FTZ R17, R110, R17, !PT ;  /* 0x000000116e117209 */ /* 0x000fc40007810000 */
[----:B------:R-:W-:Y:S02]  /*42c0*/  FMNMX.FTZ R2, R31, R2, !PT ;  /* 0x000000021f027209 */ /* 0x000fe40007810000 */
[----:B------:R-:W-:Y:S02]  /*42d0*/  FMNMX.FTZ R19, R108, R17, !PT ;  /* 0x000000116c137209 */ /* 0x000fe40007810000 */
[----:B------:R-:W-:Y:S01]  /*42e0*/  FMNMX.FTZ R2, R29, R2, !PT ;  /* 0x000000021d027209 */ /* 0x000fe20007810000 */
[----:B------:R-:W1:Y:S01]  /*42f0*/  SHFL.BFLY PT, R17, R0, 0x2, 0x1f ;  /* 0x0c401f0000117f89 */ /* 0x000e6200000e0000 */
[----:B------:R-:W-:Y:S02]  /*4300*/  FMNMX.FTZ R16, R74, R19, !PT ;  /* 0x000000134a107209 */ /* 0x000fe40007810000 */
[----:B------:R-:W-:Y:S02]  /*4310*/  FMNMX.FTZ R3, R27, R2, !PT ;  /* 0x000000021b037209 */ /* 0x000fe40007810000 */
[----:B------:R-:W-:-:S02]  /*4320*/  FSEL R187, R187, -INF , !P1 ;  /* 0xff800000bbbb7808 */ /* 0x000fc40004800000 */
[----:B------:R-:W-:Y:S02]  /*4330*/  FMNMX.FTZ R2, R26, R3, !PT ;  /* 0x000000031a027209 */ /* 0x000fe40007810000 */
[----:B------:R-:W-:Y:S02]  /*4340*/  IADD3 R233, R153, -0x2, RZ ;  /* 0xfffffffe99e97810 */ /* 0x000fe40007ffe0ff */
[----:B------:R-:W-:-:S05]  /*4350*/  FMNMX.FTZ R11, R25, R2, !PT ;  /* 0x00000002190b7209 */ /* 0x000fca0007810000 */
[----:B------:R-:W2:Y:S01]  /*4360*/  SHFL.BFLY PT, R2, R11, 0x2, 0x1f ;  /* 0x0c401f000b027f89 */ /* 0x000ea200000e0000 */
[----:B-1----:R-:W-:-:S05]  /*4370*/  FMNMX.FTZ R0, R0, R17, !PT ;  /* 0x0000001100007209 */ /* 0x002fca0007810000 */
[----:B------:R-:W1:Y:S01]  /*4380*/  SHFL.BFLY PT, R59, R0, 0x1, 0x1f ;  /* 0x0c201f00003b7f89 */ /* 0x000e6200000e0000 */
[----:B--2---:R-:W-:-:S05]  /*4390*/  FMNMX.FTZ R2, R11, R2, !PT ;  /* 0x000000020b027209 */ /* 0x004fca0007810000 */
[----:B------:R-:W2:Y:S01]  /*43a0*/  SHFL.BFLY PT, R3, R2, 0x1, 0x1f ;  /* 0x0c201f0002037f89 */ /* 0x000ea200000e0000 */
[----:B-1----:R-:W-:-:S05]  /*43b0*/  FMNMX.FTZ R0, R0, R59, !PT ;  /* 0x0000003b00007209 */ /* 0x002fca0007810000 */
[----:B------:R-:W-:Y:S01]  /*43c0*/  FMUL.FTZ R201, R0, c[0x0][0x2d0] ;  /* 0x0000b40000c97a20 */ /* 0x000fe20000410000 */
[----:B--2---:R-:W-:Y:S02]  /*43d0*/  FMNMX.FTZ R3, R2, R3, !PT ;  /* 0x0000000302037209 */ /* 0x004fe40007810000 */
[----:B------:R-:W-:Y:S02]  /*43e0*/  FMNMX.FTZ R2, R24, R9, !PT ;  /* 0x0000000918027209 */ /* 0x000fe40007810000 */
[C---:B------:R-:W-:Y:S01]  /*43f0*/  FSETP.NEU.FTZ.AND P0, PT, R3.reuse, -INF , PT ;  /* 0xff8000000300780b */ /* 0x040fe20003f1d000 */
[----:B------:R-:W-:Y:S01]  /*4400*/  FMUL.FTZ R12, R3, c[0x0][0x2d0] ;  /* 0x0000b400030c7a20 */ /* 0x000fe20000410000 */
[----:B------:R-:W-:-:S04]  /*4410*/  FMNMX.FTZ R9, R57, R2, !PT ;  /* 0x0000000239097209 */ /* 0x000fc80007810000 */
[----:B------:R-:W-:Y:S02]  /*4420*/  FMNMX.FTZ R8, R56, R9, !PT ;  /* 0x0000000938087209 */ /* 0x000fe40007810000 */
[----:B------:R-:W-:-:S03]  /*4430*/  FSEL R12, R12, RZ, P0 ;  /* 0x000000ff0c0c7208 */ /* 0x000fc60000000000 */
[----:B------:R-:W1:Y:S02]  /*4440*/  SHFL.BFLY PT, R9, R8, 0x2, 0x1f ;  /* 0x0c401f0008097f89 */ /* 0x000e6400000e0000 */
[--C-:B------:R-:W-:Y:S02]  /*4450*/  FFMA.FTZ R167, R41, c[0x0][0x2d0], -R12.reuse ;  /* 0x0000b40029a77a23 */ /* 0x100fe4000001080c */
[--C-:B------:R-:W-:Y:S02]  /*4460*/  FFMA.FTZ R166, R39, c[0x0][0x2d0], -R12.reuse ;  /* 0x0000b40027a67a23 */ /* 0x100fe4000001080c */
[--C-:B------:R-:W-:Y:S02]  /*4470*/  FFMA.FTZ R163, R7, c[0x0][0x2d0], -R12.reuse ;  /* 0x0000b40007a37a23 */ /* 0x100fe4000001080c */
[--C-:B------:R-:W-:Y:S01]  /*4480*/  FFMA.FTZ R162, R5, c[0x0][0x2d0], -R12.reuse ;  /* 0x0000b40005a27a23 */ /* 0x100fe2000001080c */
[----:B------:R-:W-:Y:S01]  /*4490*/  MUFU.EX2 R167, R167 ;  /* 0x000000a700a77308 */ /* 0x000fe20000000800 */
[----:B------:R-:W-:-:S02]  /*44a0*/  FFMA.FTZ R161, R37, c[0x0][0x2d0], -R12 ;  /* 0x0000b40025a17a23 */ /* 0x000fc4000001080c */
[--C-:B------:R-:W-:Y:S02]  /*44b0*/  FFMA.FTZ R160, R35, c[0x0][0x2d0], -R12.reuse ;  /* 0x0000b40023a07a23 */ /* 0x100fe4000001080c */
[--C-:B------:R-:W-:Y:S02]  /*44c0*/  FFMA.FTZ R158, R33, c[0x0][0x2d0], -R12.reuse ;  /* 0x0000b400219e7a23 */ /* 0x100fe4000001080c */
[--C-:B------:R-:W-:Y:S01]  /*44d0*/  FFMA.FTZ R155, R31, c[0x0][0x2d0], -R12.reuse ;  /* 0x0000b4001f9b7a23 */ /* 0x100fe2000001080c */
[----:B------:R-:W2:Y:S01]  /*44e0*/  MUFU.EX2 R166, R166 ;  /* 0x000000a600a67308 */ /* 0x000ea20000000800 */
[--C-:B------:R-:W-:Y:S02]  /*44f0*/  FFMA.FTZ R170, R29, c[0x0][0x2d0], -R12.reuse ;  /* 0x0000b4001daa7a23 */ /* 0x100fe4000001080c */
[--C-:B------:R-:W-:Y:S02]  /*4500*/  FFMA.FTZ R171, R27, c[0x0][0x2d0], -R12.reuse ;  /* 0x0000b4001bab7a23 */ /* 0x100fe4000001080c */
[--C-:B------:R-:W-:Y:S01]  /*4510*/  FFMA.FTZ R172, R26, c[0x0][0x2d0], -R12.reuse ;  /* 0x0000b4001aac7a23 */ /* 0x100fe2000001080c */
[----:B-1----:R-:W-:Y:S01]  /*4520*/  FMNMX.FTZ R9, R8, R9, !PT ;  /* 0x0000000908097209 */ /* 0x002fe20007810000 */
[----:B------:R-:W-:Y:S01]  /*4530*/  FFMA.FTZ R173, R25, c[0x0][0x2d0], -R12 ;  /* 0x0000b40019ad7a23 */ /* 0x000fe2000001080c */
[----:B------:R-:W-:Y:S03]  /*4540*/  MUFU.EX2 R163, R163 ;  /* 0x000000a300a37308 */ /* 0x000fe60000000800 */
[----:B------:R-:W1:Y:S01]  /*4550*/  SHFL.BFLY PT, R2, R9, 0x1, 0x1f ;  /* 0x0c201f0009027f89 */ /* 0x000e6200000e0000 */
[----:B--2---:R-:W-:-:S04]  /*4560*/  F2FP.PACK_AB R96, R166, R167 ;  /* 0x000000a7a660723e */ /* 0x004fc800000000ff */
[----:B------:R-:W2:Y:S01]  /*4570*/  MUFU.EX2 R162, R162 ;  /* 0x000000a200a27308 */ /* 0x000ea20000000800 */
[----:B------:R-:W-:-:S07]  /*4580*/  FADD.FTZ R166, R167, R166 ;  /* 0x000000a6a7a67221 */ /* 0x000fce0000010000 */
[----:B------:R-:W-:Y:S01]  /*4590*/  MUFU.EX2 R161, R161 ;  /* 0x000000a100a17308 */ /* 0x000fe20000000800 */
[----:B--2---:R-:W-:-:S07]  /*45a0*/  F2FP.PACK_AB R98, R162, R163 ;  /* 0x000000a3a262723e */ /* 0x004fce00000000ff */
[----:B------:R-:W2:Y:S01]  /*45b0*/  MUFU.EX2 R160, R160 ;  /* 0x000000a000a07308 */ /* 0x000ea20000000800 */
[----:B------:R-:W-:Y:S01]  /*45c0*/  FADD.FTZ R163, R163, R166 ;  /* 0x000000a6a3a37221 */ /* 0x000fe20000010000 */
[----:B-1----:R-:W-:-:S03]  /*45d0*/  FMNMX.FTZ R2, R9, R2, !PT ;  /* 0x0000000209027209 */ /* 0x002fc60007810000 */
[----:B------:R-:W-:Y:S01]  /*45e0*/  FADD.FTZ R162, R162, R163 ;  /* 0x000000a3a2a27221 */ /* 0x000fe20000010000 */
[C---:B------:R-:W-:Y:S01]  /*45f0*/  FSETP.NEU.FTZ.AND P0, PT, R2.reuse, -INF , PT ;  /* 0xff8000000200780b */ /* 0x040fe20003f1d000 */
[----:B------:R-:W-:Y:S01]  /*4600*/  FMUL.FTZ R13, R2, c[0x0][0x2d0] ;  /* 0x0000b400020d7a20 */ /* 0x000fe20000410000 */
[----:B------:R-:W-:Y:S04]  /*4610*/  MUFU.EX2 R158, R158 ;  /* 0x0000009e009e7308 */ /* 0x000fe80000000800 */
[----:B------:R-:W-:Y:S02]  /*4620*/  FSEL R13, R13, RZ, P0 ;  /* 0x000000ff0d0d7208 */ /* 0x000fe40000000000 */
[----:B------:R-:W-:Y:S02]  /*4630*/  ISETP.NE.AND P0, PT, R42, RZ, PT ;  /* 0x000000ff2a00720c */ /* 0x000fe40003f05270 */
[----:B------:R-:W1:Y:S01]  /*4640*/  MUFU.EX2 R155, R155 ;  /* 0x0000009b009b7308 */ /* 0x000e620000000800 */
[--C-:B------:R-:W-:Y:S01]  /*4650*/  FFMA.FTZ R164, R6, c[0x0][0x2d0], -R13.reuse ;  /* 0x0000b40006a47a23 */ /* 0x100fe2000001080d */
[----:B------:R-:W-:Y:S01]  /*4660*/  ISETP.GT.AND P0, PT, R15, 0x21, !P0 ;  /* 0x000000210f00780c */ /* 0x000fe20004704270 */
[----:B------:R-:W-:Y:S01]  /*4670*/  LDSM.16.MT88.4 R4, [R212+0x3080] ;  /* 0x00308000d404783b */ /* 0x000fe20000004200 */
[----:B------:R-:W-:Y:S01]  /*4680*/  FMNMX.FTZ R15, R73, R16, !PT ;  /* 0x00000010490f7209 */ /* 0x000fe20007810000 */
[--C-:B------:R-:W-:Y:S01]  /*4690*/  FFMA.FTZ R169, R44, c[0x0][0x2d0], -R13.reuse ;  /* 0x0000b4002ca97a23 */ /* 0x100fe2000001080d */
[----:B------:R-:W-:Y:S01]  /*46a0*/  ISETP.LT.OR P0, PT, R14, 0x22, P0 ;  /* 0x000000220e00780c */ /* 0x000fe20000701670 */
[--C-:B------:R-:W-:Y:S01]  /*46b0*/  FFMA.FTZ R168, R40, c[0x0][0x2d0], -R13.reuse ;  /* 0x0000b40028a87a23 */ /* 0x100fe2000001080d */
[----:B------:R-:W-:Y:S01]  /*46c0*/  FMNMX.FTZ R15, R72, R15, !PT ;  /* 0x0000000f480f7209 */ /* 0x000fe20007810000 */
[--C-:B------:R-:W-:Y:S01]  /*46d0*/  FFMA.FTZ R165, R38, c[0x0][0x2d0], -R13.reuse ;  /* 0x0000b40026a57a23 */ /* 0x100fe2000001080d */
[----:B------:R-:W-:Y:S01]  /*46e0*/  FSEL R190, R190, -INF , !P0 ;  /* 0xff800000bebe7808 */ /* 0x000fe20004000000 */
[----:B------:R-:W-:Y:S01]  /*46f0*/  MUFU.EX2 R169, R169 ;  /* 0x000000a900a97308 */ /* 0x000fe20000000800 */
[----:B------:R-:W-:Y:S01]  /*4700*/  FMNMX.FTZ R15, R180, R15, !PT ;  /* 0x0000000fb40f7209 */ /* 0x000fe20007810000 */
[--C-:B------:R-:W-:Y:S01]  /*4710*/  FFMA.FTZ R159, R36, c[0x0][0x2d0], -R13.reuse ;  /* 0x0000b400249f7a23 */ /* 0x100fe2000001080d */
[----:B------:R-:W-:Y:S01]  /*4720*/  LDSM.16.MT88.4 R44, [R214+0x2880] ;  /* 0x00288000d62c783b */ /* 0x000fe20000004200 */
[--C-:B------:R-:W-:Y:S01]  /*4730*/  FFMA.FTZ R156, R34, c[0x0][0x2d0], -R13.reuse ;  /* 0x0000b400229c7a23 */ /* 0x100fe2000001080d */
[----:B------:R-:W-:Y:S01]  /*4740*/  FMNMX.FTZ R12, R190, R15, !PT ;  /* 0x0000000fbe0c7209 */ /* 0x000fe20007810000 */
[--C-:B------:R-:W-:Y:S01]  /*4750*/  FFMA.FTZ R157, R32, c[0x0][0x2d0], -R13.reuse ;  /* 0x0000b400209d7a23 */ /* 0x100fe2000001080d */
[----:B------:R-:W-:Y:S01]  /*4760*/  LDSM.16.MT88.4 R40, [R212+0x2880] ;  /* 0x00288000d428783b */ /* 0x000fe20000004200 */
[----:B------:R-:W3:Y:S01]  /*4770*/  MUFU.EX2 R168, R168 ;  /* 0x000000a800a87308 */ /* 0x000ee20000000800 */
[----:B------:R-:W-:Y:S01]  /*4780*/  FMNMX.FTZ R12, R189, R12, !PT ;  /* 0x0000000cbd0c7209 */ /* 0x000fe20007810000 */
[--C-:B------:R-:W-:Y:S01]  /*4790*/  FFMA.FTZ R154, R30, c[0x0][0x2d0], -R13.reuse ;  /* 0x0000b4001e9a7a23 */ /* 0x100fe2000001080d */
[----:B------:R-:W-:Y:S01]  /*47a0*/  LDSM.16.MT88.4 R36, [R214+0x3480] ;  /* 0x00348000d624783b */ /* 0x000fe20000004200 */
[----:B------:R-:W-:Y:S01]  /*47b0*/  FSETP.NEU.FTZ.AND P0, PT, R0, -INF , PT ;  /* 0xff8000000000780b */ /* 0x000fe20003f1d000 */
[--C-:B------:R-:W-:Y:S01]  /*47c0*/  FFMA.FTZ R174, R28, c[0x0][0x2d0], -R13.reuse ;  /* 0x0000b4001cae7a23 */ /* 0x100fe2000001080d */
[----:B------:R-:W-:Y:S01]  /*47d0*/  FMNMX.FTZ R91, R187, R12, !PT ;  /* 0x0000000cbb5b7209 */ /* 0x000fe20007810000 */
[----:B------:R-:W-:Y:S01]  /*47e0*/  LDSM.16.MT88.4 R32, [R212+0x3480] ;  /* 0x00348000d420783b */ /* 0x000fe20000004200 */
[----:B------:R-:W-:Y:S01]  /*47f0*/  MUFU.EX2 R165, R165 ;  /* 0x000000a500a57308 */ /* 0x000fe20000000800 */
[----:B------:R-:W-:Y:S01]  /*4800*/  FSEL R201, R201, RZ, P0 ;  /* 0x000000ffc9c97208 */ /* 0x000fe20000000000 */
[--C-:B------:R-:W-:Y:S01]  /*4810*/  FFMA.FTZ R175, R24, c[0x0][0x2d0], -R13.reuse ;  /* 0x0000b40018af7a23 */ /* 0x100fe2000001080d */
[----:B------:R-:W4:Y:S01]  /*4820*/  SHFL.BFLY PT, R58, R91, 0x2, 0x1f ;  /* 0x0c401f005b3a7f89 */ /* 0x000f2200000e0000 */
[----:B--2---:R-:W-:Y:S01]  /*4830*/  F2FP.PACK_AB R8, R160, R161 ;  /* 0x000000a1a008723e */ /* 0x004fe200000000ff */
[----:B------:R-:W-:Y:S01]  /*4840*/  FFMA.FTZ R176, R57, c[0x0][0x2d0], -R13 ;  /* 0x0000b40039b07a23 */ /* 0x000fe2000001080d */
[----:B-1----:R-:W-:Y:S01]  /*4850*/  F2FP.PACK_AB R10, R155, R158 ;  /* 0x0000009e9b0a723e */ /* 0x002fe200000000ff */
[----:B------:R-:W-:Y:S01]  /*4860*/  FFMA.FTZ R184, R152, c[0x0][0x2d0], -R201 ;  /* 0x0000b40098b87a23 */ /* 0x000fe200000108c9 */
[----:B------:R-:W1:Y:S01]  /*4870*/  MUFU.EX2 R164, R164 ;  /* 0x000000a400a47308 */ /* 0x000e620000000800 */
[----:B---3--:R-:W-:Y:S01]  /*4880*/  F2FP.PACK_AB R97, R168, R169 ;  /* 0x000000a9a861723e */ /* 0x008fe200000000ff */
[----:B------:R-:W-:Y:S01]  /*4890*/  FFMA.FTZ R231, R56, c[0x0][0x2d0], -R13 ;  /* 0x0000b40038e77a23 */ /* 0x000fe2000001080d */
[----:B------:R-:W-:Y:S01]  /*48a0*/  LDSM.16.MT88.4 R28, [R214+0x2080] ;  /* 0x00208000d61c783b */ /* 0x000fe20000004200 */
[----:B------:R-:W-:-:S02]  /*48b0*/  FFMA.FTZ R181, R89, c[0x0][0x2d0], -R201 ;  /* 0x0000b40059b57a23 */ /* 0x000fc400000108c9 */
[--C-:B------:R-:W-:Y:S01]  /*48c0*/  FFMA.FTZ R183, R142, c[0x0][0x2d0], -R201.reuse ;  /* 0x0000b4008eb77a23 */ /* 0x100fe200000108c9 */
[----:B------:R-:W-:Y:S01]  /*48d0*/  LDSM.16.MT88.4 R24, [R212+0x2080] ;  /* 0x00208000d418783b */ /* 0x000fe20000004200 */
[----:B------:R-:W-:Y:S01]  /*48e0*/  MUFU.EX2 R159, R159 ;  /* 0x0000009f009f7308 */ /* 0x000fe20000000800 */
[--C-:B------:R-:W-:Y:S02]  /*48f0*/  FFMA.FTZ R193, R94, c[0x0][0x2d0], -R201.reuse ;  /* 0x0000b4005ec17a23 */ /* 0x100fe400000108c9 */
[----:B------:R-:W-:Y:S01]  /*4900*/  LDSM.16.MT88.4 R16, [R212+0x2c80] ;  /* 0x002c8000d410783b */ /* 0x000fe20000004200 */
[--C-:B------:R-:W-:Y:S02]  /*4910*/  FFMA.FTZ R196, R92, c[0x0][0x2d0], -R201.reuse ;  /* 0x0000b4005cc47a23 */ /* 0x100fe400000108c9 */
[--C-:B------:R-:W-:Y:S01]  /*4920*/  FFMA.FTZ R195, R90, c[0x0][0x2d0], -R201.reuse ;  /* 0x0000b4005ac37a23 */ /* 0x100fe200000108c9 */
[----:B------:R-:W-:Y:S01]  /*4930*/  LDSM.16.MT88.4 R12, [R214+0x3880] ;  /* 0x00388000d60c783b */ /* 0x000fe20000004200 */
[----:B-1----:R-:W-:Y:S01]  /*4940*/  F2FP.PACK_AB R99, R164, R165 ;  /* 0x000000a5a463723e */ /* 0x002fe200000000ff */
[----:B------:R-:W1:Y:S01]  /*4950*/  MUFU.EX2 R156, R156 ;  /* 0x0000009c009c7308 */ /* 0x000e620000000800 */
[----:B------:R-:W-:Y:S01]  /*4960*/  FFMA.FTZ R194, R88, c[0x0][0x2d0], -R201 ;  /* 0x0000b40058c27a23 */ /* 0x000fe200000108c9 */
[----:B----4-:R-:W-:Y:S01]  /*4970*/  FMNMX.FTZ R91, R91, R58, !PT ;  /* 0x0000003a5b5b7209 */ /* 0x010fe20007810000 */
[----:B------:R-:W-:-:S02]  /*4980*/  FADD.FTZ R168, R169, R168 ;  /* 0x000000a8a9a87221 */ /* 0x000fc40000010000 */
[----:B------:R-:W-:Y:S01]  /*4990*/  FADD.FTZ R161, R161, R162 ;  /* 0x000000a2a1a17221 */ /* 0x000fe20000010000 */
[C---:B------:R-:W-:Y:S01]  /*49a0*/  HMMA.16816.F32 R144, R96.reuse, R136, RZ ;  /* 0x000000886090723c */ /* 0x040fe200000018ff */
[----:B------:R-:W2:Y:S01]  /*49b0*/  SHFL.BFLY PT, R186, R91, 0x1, 0x1f ;  /* 0x0c201f005bba7f89 */ /* 0x000ea200000e0000 */
[----:B------:R-:W-:Y:S01]  /*49c0*/  MUFU.EX2 R157, R157 ;  /* 0x0000009d009d7308 */ /* 0x000fe20000000800 */
[----:B------:R-:W-:Y:S02]  /*49d0*/  FADD.FTZ R165, R165, R168 ;  /* 0x000000a8a5a57221 */ /* 0x000fe40000010000 */
[----:B------:R-:W-:Y:S02]  /*49e0*/  FADD.FTZ R161, R160, R161 ;  /* 0x000000a1a0a17221 */ /* 0x000fe40000010000 */
[----:B------:R-:W-:Y:S01]  /*49f0*/  FADD.FTZ R164, R164, R165 ;  /* 0x000000a5a4a47221 */ /* 0x000fe20000010000 */
[----:B------:R-:W-:Y:S01]  /*4a00*/  HMMA.16816.F32 R128, R96, R120, RZ ;  /* 0x000000786080723c */ /* 0x000fe200000018ff */
[----:B------:R-:W-:Y:S01]  /*4a10*/  FADD.FTZ R158, R158, R161 ;  /* 0x000000a19e9e7221 */ /* 0x000fe20000010000 */
[----:B------:R-:W3:Y:S01]  /*4a20*/  MUFU.EX2 R154, R154 ;  /* 0x0000009a009a7308 */ /* 0x000ee20000000800 */
[----:B-1----:R-:W-:Y:S01]  /*4a30*/  F2FP.PACK_AB R9, R156, R159 ;  /* 0x0000009f9c09723e */ /* 0x002fe200000000ff */
[----:B------:R-:W-:-:S02]  /*4a40*/  FADD.FTZ R159, R159, R164 ;  /* 0x000000a49f9f7221 */ /* 0x000fc40000010000 */
[----:B------:R-:W-:Y:S02]  /*4a50*/  FADD.FTZ R155, R155, R158 ;  /* 0x0000009e9b9b7221 */ /* 0x000fe40000010000 */
[C---:B------:R-:W-:Y:S01]  /*4a60*/  HMMA.16816.F32 R112, R96.reuse, R104, RZ ;  /* 0x000000686070723c */ /* 0x040fe200000018ff */
[----:B------:R-:W-:Y:S01]  /*4a70*/  FADD.FTZ R156, R156, R159 ;  /* 0x0000009f9c9c7221 */ /* 0x000fe20000010000 */
[----:B------:R-:W-:Y:S06]  /*4a80*/  MUFU.EX2 R181, R181 ;  /* 0x000000b500b57308 */ /* 0x000fec0000000800 */
[----:B------:R-:W-:Y:S01]  /*4a90*/  HMMA.16816.F32 R52, R96, R60, RZ ;  /* 0x0000003c6034723c */ /* 0x000fe200000018ff */
[----:B--2---:R-:W-:Y:S01]  /*4aa0*/  FMNMX.FTZ R152, R91, R186, !PT ;  /* 0x000000ba5b987209 */ /* 0x004fe20007810000 */
[----:B------:R-:W-:Y:S01]  /*4ab0*/  FFMA.FTZ R186, R126, c[0x0][0x2d0], -R201 ;  /* 0x0000b4007eba7a23 */ /* 0x000fe200000108c9 */
[----:B---3--:R-:W-:Y:S01]  /*4ac0*/  F2FP.PACK_AB R11, R154, R157 ;  /* 0x0000009d9a0b723e */ /* 0x008fe200000000ff */
[----:B------:R-:W1:Y:S01]  /*4ad0*/  MUFU.EX2 R184, R184 ;  /* 0x000000b800b87308 */ /* 0x000e620000000800 */
[C---:B------:R-:W-:Y:S01]  /*4ae0*/  FSETP.NEU.FTZ.AND P0, PT, R152.reuse, -INF , PT ;  /* 0xff8000009800780b */ /* 0x040fe20003f1d000 */
[----:B------:R-:W-:-:S02]  /*4af0*/  FMUL.FTZ R203, R152, c[0x0][0x2d0] ;  /* 0x0000b40098cb7a20 */ /* 0x000fc40000410000 */
[C---:B------:R-:W-:Y:S01]  /*4b00*/  HMMA.16816.F32 R68, R96.reuse, R76, RZ ;  /* 0x0000004c6044723c */ /* 0x040fe200000018ff */
[----:B------:R-:W-:Y:S02]  /*4b10*/  FADD.FTZ R157, R157, R156 ;  /* 0x0000009c9d9d7221 */ /* 0x000fe40000010000 */
[----:B------:R-:W-:Y:S01]  /*4b20*/  FSEL R203, R203, RZ, P0 ;  /* 0x000000ffcbcb7208 */ /* 0x000fe20000000000 */
[----:B------:R-:W-:Y:S01]  /*4b30*/  MUFU.EX2 R183, R183 ;  /* 0x000000b700b77308 */ /* 0x000fe20000000800 */
[----:B------:R-:W-:Y:S01]  /*4b40*/  FADD.FTZ R157, R154, R157 ;  /* 0x0000009d9a9d7221 */ /* 0x000fe20000010000 */
[----:B------:R-:W-:Y:S02]  /*4b50*/  PLOP3.LUT P0, PT, PT, PT, UP1, 0x40, 0x0 ;  /* 0x000000000000781c */ /* 0x000fe40003f0e818 */
[C---:B------:R-:W-:Y:S01]  /*4b60*/  HMMA.16816.F32 R84, R96.reuse, R4, RZ ;  /* 0x000000046054723c */ /* 0x040fe200000018ff */
[--C-:B------:R-:W-:Y:S02]  /*4b70*/  FFMA.FTZ R185, R75, c[0x0][0x2d0], -R203.reuse ;  /* 0x0000b4004bb97a23 */ /* 0x100fe400000108cb */
[--C-:B------:R-:W-:Y:S01]  /*4b80*/  FFMA.FTZ R188, R140, c[0x0][0x2d0], -R203.reuse ;  /* 0x0000b4008cbc7a23 */ /* 0x100fe200000108cb */
[----:B------:R-:W2:Y:S01]  /*4b90*/  MUFU.EX2 R186, R186 ;  /* 0x000000ba00ba7308 */ /* 0x000ea20000000800 */
[--C-:B------:R-:W-:Y:S01]  /*4ba0*/  FFMA.FTZ R192, R124, c[0x0][0x2d0], -R203.reuse ;  /* 0x0000b4007cc07a23 */ /* 0x100fe200000108cb */
[----:B-1----:R-:W-:Y:S01]  /*4bb0*/  F2FP.PACK_AB R92, R184, R181 ;  /* 0x000000b5b85c723e */ /* 0x002fe200000000ff */
[--C-:B------:R-:W-:Y:S01]  /*4bc0*/  FFMA.FTZ R191, R110, c[0x0][0x2d0], -R203.reuse ;  /* 0x0000b4006ebf7a23 */ /* 0x100fe200000108cb */
[----:B------:R-:W-:Y:S01]  /*4bd0*/  HMMA.16816.F32 R132, R96, R138, RZ ;  /* 0x0000008a6084723c */ /* 0x000fe200000018ff */
[----:B------:R-:W-:-:S02]  /*4be0*/  FFMA.FTZ R200, R108, c[0x0][0x2d0], -R203 ;  /* 0x0000b4006cc87a23 */ /* 0x000fc400000108cb */
[--C-:B------:R-:W-:Y:S01]  /*4bf0*/  FFMA.FTZ R197, R74, c[0x0][0x2d0], -R203.reuse ;  /* 0x0000b4004ac57a23 */ /* 0x100fe200000108cb */
[----:B------:R-:W-:Y:S01]  /*4c00*/  MUFU.EX2 R185, R185 ;  /* 0x000000b900b97308 */ /* 0x000fe20000000800 */
[--C-:B------:R-:W-:Y:S02]  /*4c10*/  FFMA.FTZ R198, R73, c[0x0][0x2d0], -R203.reuse ;  /* 0x0000b40049c67a23 */ /* 0x100fe400000108cb */
[--C-:B------:R-:W-:Y:S01]  /*4c20*/  FFMA.FTZ R199, R72, c[0x0][0x2d0], -R203.reuse ;  /* 0x0000b40048c77a23 */ /* 0x100fe200000108cb */
[----:B------:R-:W-:Y:S01]  /*4c30*/  HMMA.16816.F32 R116, R96, R122, RZ ;  /* 0x0000007a6074723c */ /* 0x000fe200000018ff */
[----:B------:R-:W-:Y:S02]  /*4c40*/  FADD.FTZ R184, R181, R184 ;  /* 0x000000b8b5b87221 */ /* 0x000fe40000010000 */
[----:B------:R-:W-:Y:S01]  /*4c50*/  FFMA.FTZ R227, R187, c[0x0][0x2d0], -R203 ;  /* 0x0000b400bbe37a23 */ /* 0x000fe200000108cb */
[----:B------:R-:W1:Y:S01]  /*4c60*/  MUFU.EX2 R188, R188 ;  /* 0x000000bc00bc7308 */ /* 0x000e620000000800 */
[----:B--2---:R-:W-:Y:S01]  /*4c70*/  F2FP.PACK_AB R94, R186, R183 ;  /* 0x000000b7ba5e723e */ /* 0x004fe200000000ff */
[----:B------:R-:W-:-:S02]  /*4c80*/  FADD.FTZ R183, R183, R184 ;  /* 0x000000b8b7b77221 */ /* 0x000fc40000010000 */
[C---:B------:R-:W-:Y:S02]  /*4c90*/  HMMA.16816.F32 R100, R96.reuse, R106, RZ ;  /* 0x0000006a6064723c */ /* 0x040fe400000018ff */
[----:B------:R-:W-:Y:S02]  /*4ca0*/  FADD.FTZ R186, R186, R183 ;  /* 0x000000b7baba7221 */ /* 0x000fe40000010000 */
[----:B------:R-:W-:Y:S04]  /*4cb0*/  MUFU.EX2 R192, R192 ;  /* 0x000000c000c07308 */ /* 0x000fe80000000800 */
[----:B------:R-:W-:Y:S04]  /*4cc0*/  HMMA.16816.F32 R64, R96, R62, RZ ;  /* 0x0000003e6040723c */ /* 0x000fe800000018ff */
[----:B------:R-:W2:Y:S01]  /*4cd0*/  MUFU.EX2 R191, R191 ;  /* 0x000000bf00bf7308 */ /* 0x000ea20000000800 */
[----:B-1----:R-:W-:Y:S01]  /*4ce0*/  F2FP.PACK_AB R93, R188, R185 ;  /* 0x000000b9bc5d723e */ /* 0x002fe200000000ff */
[----:B------:R-:W-:-:S02]  /*4cf0*/  FADD.FTZ R185, R185, R188 ;  /* 0x000000bcb9b97221 */ /* 0x000fc40000010000 */
[C---:B------:R-:W-:Y:S04]  /*4d00*/  HMMA.16816.F32 R80, R96.reuse, R78, RZ ;  /* 0x0000004e6050723c */ /* 0x040fe800000018ff */
[----:B------:R-:W-:Y:S04]  /*4d10*/  MUFU.EX2 R170, R170 ;  /* 0x000000aa00aa7308 */ /* 0x000fe80000000800 */
[----:B------:R-:W-:Y:S04]  /*4d20*/  HMMA.16816.F32 R96, R96, R6, RZ ;  /* 0x000000066060723c */ /* 0x000fe800000018ff */
[----:B------:R-:W1:Y:S01]  /*4d30*/  MUFU.EX2 R171, R171 ;  /* 0x000000ab00ab7308 */ /* 0x000e620000000800 */
[----:B--2---:R-:W-:Y:S01]  /*4d40*/  F2FP.PACK_AB R95, R191, R192 ;  /* 0x000000c0bf5f723e */ /* 0x004fe200000000ff */
[----:B------:R-:W-:-:S02]  /*4d50*/  FADD.FTZ R192, R192, R185 ;  /* 0x000000b9c0c07221 */ /* 0x000fc40000010000 */
[C---:B------:R-:W-:Y:S02]  /*4d60*/  HMMA.16816.F32 R144, R8.reuse, R148, R144 ;  /* 0x000000940890723c */ /* 0x040fe40000001890 */
[----:B------:R-:W-:Y:S02]  /*4d70*/  FADD.FTZ R191, R191, R192 ;  /* 0x000000c0bfbf7221 */ /* 0x000fe40000010000 */
[----:B------:R-:W-:Y:S04]  /*4d80*/  MUFU.EX2 R172, R172 ;  /* 0x000000ac00ac7308 */ /* 0x000fe80000000800 */
[----:B------:R-:W-:Y:S04]  /*4d90*/  HMMA.16816.F32 R128, R8, R48, R128 ;  /* 0x000000300880723c */ /* 0x000fe80000001880 */
[----:B------:R-:W2:Y:S01]  /*4da0*/  MUFU.EX2 R173, R173 ;  /* 0x000000ad00ad7308 */ /* 0x000ea20000000800 */
[----:B-1----:R-:W-:Y:S01]  /*4db0*/  F2FP.PACK_AB R56, R171, R170 ;  /* 0x000000aaab38723e */ /* 0x002fe200000000ff */
[----:B------:R-:W-:-:S02]  /*4dc0*/  FADD.FTZ R170, R170, R155 ;  /* 0x0000009baaaa7221 */ /* 0x000fc40000010000 */
[C---:B------:R-:W-:Y:S02]  /*4dd0*/  HMMA.16816.F32 R112, R8.reuse, R44, R112 ;  /* 0x0000002c0870723c */ /* 0x040fe40000001870 */
[----:B------:R-:W-:Y:S02]  /*4de0*/  FADD.FTZ R171, R171, R170 ;  /* 0x000000aaabab7221 */ /* 0x000fe40000010000 */
[----:B------:R-:W-:Y:S04]  /*4df0*/  MUFU.EX2 R174, R174 ;  /* 0x000000ae00ae7308 */ /* 0x000fe80000000800 */
[----:B------:R-:W-:Y:S04]  /*4e00*/  HMMA.16816.F32 R52, R8, R40, R52 ;  /* 0x000000280834723c */ /* 0x000fe80000001834 */
        /* <DEDUP_REMOVED lines=13> */
[----:B------:R-:W-:Y:S01]  /*4ee0*/  HMMA.16816.F32 R116, R8, R50, R116 ;  /* 0x000000320874723c */ /* 0x000fe20000001874 */
[----:B--2---:R-:W-:-:S03]  /*4ef0*/  F2FP.PACK_AB R59, R231, R176 ;  /* 0x000000b0e73b723e */ /* 0x004fc600000000ff */
[----:B------:R-:W1:Y:S01]  /*4f00*/  MUFU.EX2 R196, R196 ;  /* 0x000000c400c47308 */ /* 0x000e620000000800 */
[----:B------:R-:W-:-:S03]  /*4f10*/  FADD.FTZ R176, R176, R175 ;  /* 0x000000afb0b07221 */ /* 0x000fc60000010000 */
[----:B------:R-:W-:Y:S01]  /*4f20*/  HMMA.16816.F32 R100, R8, R46, R100 ;  /* 0x0000002e0864723c */ /* 0x000fe20000001864 */
[----:B------:R-:W-:-:S03]  /*4f30*/  FADD.FTZ R231, R231, R176 ;  /* 0x000000b0e7e77221 */ /* 0x000fc60000010000 */
[----:B------:R-:W-:Y:S04]  /*4f40*/  MUFU.EX2 R195, R195 ;  /* 0x000000c300c37308 */ /* 0x000fe80000000800 */
[C---:B------:R-:W-:Y:S04]  /*4f50*/  HMMA.16816.F32 R64, R8.reuse, R42, R64 ;  /* 0x0000002a0840723c */ /* 0x040fe80000001840 */
[----:B------:R-:W-:Y:S04]  /*4f60*/  MUFU.EX2 R194, R194 ;  /* 0x000000c200c27308 */ /* 0x000fe80000000800 */
[C---:B------:R-:W-:Y:S04]  /*4f70*/  HMMA.16816.F32 R80, R8.reuse, R38, R80 ;  /* 0x000000260850723c */ /* 0x040fe80000001850 */
[----:B------:R-:W-:Y:S04]  /*4f80*/  MUFU.EX2 R200, R200 ;  /* 0x000000c800c87308 */ /* 0x000fe80000000800 */
[----:B------:R-:W-:Y:S01]  /*4f90*/  HMMA.16816.F32 R96, R8, R34, R96 ;  /* 0x000000220860723c */ /* 0x000fe20000001860 */
[----:B------:R-:W2:Y:S03]  /*4fa0*/  LDSM.16.MT88.4 R8, [R212+0x3880] ;  /* 0x00388000d408783b */ /* 0x000ea60000004200 */
[----:B------:R-:W3:Y:S04]  /*4fb0*/  MUFU.EX2 R197, R197 ;  /* 0x000000c500c57308 */ /* 0x000ee80000000800 */
[C---:B------:R-:W-:Y:S04]  /*4fc0*/  HMMA.16816.F32 R124, R92.reuse, R120, RZ ;  /* 0x000000785c7c723c */ /* 0x040fe800000018ff */
[----:B------:R-:W-:Y:S04]  /*4fd0*/  MUFU.EX2 R198, R198 ;  /* 0x000000c600c67308 */ /* 0x000fe80000000800 */
[C---:B------:R-:W-:Y:S04]  /*4fe0*/  HMMA.16816.F32 R108, R92.reuse, R104, RZ ;  /* 0x000000685c6c723c */ /* 0x040fe800000018ff */
[----:B------:R-:W4:Y:S04]  /*4ff0*/  MUFU.EX2 R199, R199 ;  /* 0x000000c700c77308 */ /* 0x000f280000000800 */
[----:B------:R-:W-:Y:S04]  /*5000*/  HMMA.16816.F32 R88, R92, R4, RZ ;  /* 0x000000045c58723c */ /* 0x000fe800000018ff */
[----:B------:R-:W-:Y:S03]  /*5010*/  MUFU.EX2 R227, R227 ;  /* 0x000000e300e37308 */ /* 0x000fe60000000800 */
[----:B-1----:R-:W-:Y:S01]  /*5020*/  F2FP.PACK_AB R4, R196, R193 ;  /* 0x000000c1c404723e */ /* 0x002fe200000000ff */
[----:B------:R-:W-:Y:S01]  /*5030*/  HMMA.16816.F32 R144, R56, R28, R144 ;  /* 0x0000001c3890723c */ /* 0x000fe20000001890 */
[----:B---3--:R-:W-:Y:S01]  /*5040*/  F2FP.PACK_AB R5, R197, R200 ;  /* 0x000000c8c505723e */ /* 0x008fe200000000ff */
[----:B------:R-:W-:-:S02]  /*5050*/  FADD.FTZ R193, R193, R186 ;  /* 0x000000bac1c17221 */ /* 0x000fc40000010000 */
[----:B------:R-:W-:Y:S02]  /*5060*/  FADD.FTZ R200, R200, R191 ;  /* 0x000000bfc8c87221 */ /* 0x000fe40000010000 */
[----:B------:R-:W-:Y:S02]  /*5070*/  FADD.FTZ R196, R196, R193 ;  /* 0x000000c1c4c47221 */ /* 0x000fe40000010000 */
[----:B------:R-:W-:Y:S01]  /*5080*/  HMMA.16816.F32 R128, R56, R24, R128 ;  /* 0x000000183880723c */ /* 0x000fe20000001880 */
[----:B------:R-:W-:-:S07]  /*5090*/  FADD.FTZ R197, R197, R200 ;  /* 0x000000c8c5c57221 */ /* 0x000fce0000010000 */
[C---:B------:R-:W-:Y:S08]  /*50a0*/  HMMA.16816.F32 R112, R56.reuse, R20, R112 ;  /* 0x000000143870723c */ /* 0x040ff00000001870 */
[C---:B------:R-:W-:Y:S08]  /*50b0*/  HMMA.16816.F32 R52, R56.reuse, R16, R52 ;  /* 0x000000103834723c */ /* 0x040ff00000001834 */
[C---:B------:R-:W-:Y:S08]  /*50c0*/  HMMA.16816.F32 R68, R56.reuse, R12, R68 ;  /* 0x0000000c3844723c */ /* 0x040ff00000001844 */
[C---:B--2---:R-:W-:Y:S08]  /*50d0*/  HMMA.16816.F32 R84, R56.reuse, R8, R84 ;  /* 0x000000083854723c */ /* 0x044ff00000001854 */
[C---:B------:R-:W-:Y:S08]  /*50e0*/  HMMA.16816.F32 R132, R56.reuse, R30, R132 ;  /* 0x0000001e3884723c */ /* 0x040ff00000001884 */
[C---:B------:R-:W-:Y:S08]  /*50f0*/  HMMA.16816.F32 R116, R56.reuse, R26, R116 ;  /* 0x0000001a3874723c */ /* 0x040ff00000001874 */
[C---:B------:R-:W-:Y:S08]  /*5100*/  HMMA.16816.F32 R100, R56.reuse, R22, R100 ;  /* 0x000000163864723c */ /* 0x040ff00000001864 */
[C---:B------:R-:W-:Y:S08]  /*5110*/  HMMA.16816.F32 R64, R56.reuse, R18, R64 ;  /* 0x000000123840723c */ /* 0x040ff00000001840 */
[C---:B------:R-:W-:Y:S08]  /*5120*/  HMMA.16816.F32 R80, R56.reuse, R14, R80 ;  /* 0x0000000e3850723c */ /* 0x040ff00000001850 */
[----:B------:R-:W-:Y:S08]  /*5130*/  HMMA.16816.F32 R96, R56, R10, R96 ;  /* 0x0000000a3860723c */ /* 0x000ff00000001860 */
[C---:B------:R-:W-:Y:S08]  /*5140*/  HMMA.16816.F32 R56, R92.reuse, R60, RZ ;  /* 0x0000003c5c38723c */ /* 0x040ff000000018ff */
[C---:B------:R-:W-:Y:S08]  /*5150*/  HMMA.16816.F32 R72, R92.reuse, R76, RZ ;  /* 0x0000004c5c48723c */ /* 0x040ff000000018ff */
[C---:B------:R-:W-:Y:S08]  /*5160*/  HMMA.16816.F32 R140, R92.reuse, R136, RZ ;  /* 0x000000885c8c723c */ /* 0x040ff000000018ff */
[C---:B------:R-:W-:Y:S08]  /*5170*/  HMMA.16816.F32 R136, R92.reuse, R138, RZ ;  /* 0x0000008a5c88723c */ /* 0x040ff000000018ff */
[C---:B------:R-:W-:Y:S08]  /*5180*/  HMMA.16816.F32 R120, R92.reuse, R122, RZ ;  /* 0x0000007a5c78723c */ /* 0x040ff000000018ff */
[C---:B------:R-:W-:Y:S08]  /*5190*/  HMMA.16816.F32 R104, R92.reuse, R106, RZ ;  /* 0x0000006a5c68723c */ /* 0x040ff000000018ff */
[C---:B------:R-:W-:Y:S08]  /*51a0*/  HMMA.16816.F32 R60, R92.reuse, R62, RZ ;  /* 0x0000003e5c3c723c */ /* 0x040ff000000018ff */
[C---:B------:R-:W-:Y:S08]  /*51b0*/  HMMA.16816.F32 R76, R92.reuse, R78, RZ ;  /* 0x0000004e5c4c723c */ /* 0x040ff000000018ff */
[----:B------:R-:W-:Y:S07]  /*51c0*/  HMMA.16816.F32 R92, R92, R6, RZ ;  /* 0x000000065c5c723c */ /* 0x000fee00000018ff */
[----:B------:R-:W-:Y:S01]  /*51d0*/  F2FP.PACK_AB R6, R194, R195 ;  /* 0x000000c3c206723e */ /* 0x000fe200000000ff */
[----:B------:R-:W-:Y:S01]  /*51e0*/  FADD.FTZ R195, R195, R196 ;  /* 0x000000c4c3c37221 */ /* 0x000fe20000010000 */
[----:B----4-:R-:W-:Y:S01]  /*51f0*/  F2FP.PACK_AB R7, R199, R198 ;  /* 0x000000c6c707723e */ /* 0x010fe200000000ff */
[----:B------:R-:W-:-:S02]  /*5200*/  FADD.FTZ R198, R198, R197 ;  /* 0x000000c5c6c67221 */ /* 0x000fc40000010000 */
[----:B------:R-:W-:Y:S02]  /*5210*/  FADD.FTZ R195, R194, R195 ;  /* 0x000000c3c2c37221 */ /* 0x000fe40000010000 */
[----:B------:R-:W-:Y:S02]  /*5220*/  FADD.FTZ R199, R199, R198 ;  /* 0x000000c6c7c77221 */ /* 0x000fe40000010000 */
[C---:B------:R-:W-:Y:S07]  /*5230*/  HMMA.16816.F32 R124, R4.reuse, R48, R124 ;  /* 0x00000030047c723c */ /* 0x040fee000000187c */
[--C-:B------:R-:W-:Y:S01]  /*5240*/  FFMA.FTZ R48, R182, c[0x0][0x2d0], -R201.reuse ;  /* 0x0000b400b6307a23 */ /* 0x100fe200000108c9 */
[C---:B------:R-:W-:Y:S05]  /*5250*/  HMMA.16816.F32 R108, R4.reuse, R44, R108 ;  /* 0x0000002c046c723c */ /* 0x040fea000000186c */
[----:B------:R-:W-:Y:S02]  /*5260*/  MUFU.EX2 R48, R48 ;  /* 0x0000003000307308 */ /* 0x000fe40000000800 */
[----:B------:R-:W-:Y:S01]  /*5270*/  FFMA.FTZ R45, R179, c[0x0][0x2d0], -R201 ;  /* 0x0000b400b32d7a23 */ /* 0x000fe200000108c9 */
[C---:B------:R-:W-:Y:S05]  /*5280*/  HMMA.16816.F32 R88, R4.reuse, R32, R88 ;  /* 0x000000200458723c */ /* 0x040fea0000001858 */
[----:B------:R-:W1:Y:S02]  /*5290*/  MUFU.EX2 R45, R45 ;  /* 0x0000002d002d7308 */ /* 0x000e640000000800 */
[--C-:B------:R-:W-:Y:S01]  /*52a0*/  FFMA.FTZ R32, R180, c[0x0][0x2d0], -R203.reuse ;  /* 0x0000b400b4207a23 */ /* 0x100fe200000108cb */
[----:B------:R-:W-:Y:S01]  /*52b0*/  HMMA.16816.F32 R56, R4, R40, R56 ;  /* 0x000000280438723c */ /* 0x000fe20000001838 */
[----:B------:R-:W-:-:S04]  /*52c0*/  FFMA.FTZ R33, R190, c[0x0][0x2d0], -R203 ;  /* 0x0000b400be217a23 */ /* 0x000fc800000108cb */
[----:B------:R-:W-:Y:S02]  /*52d0*/  MUFU.EX2 R32, R32 ;  /* 0x0000002000207308 */ /* 0x000fe40000000800 */
[--C-:B------:R-:W-:Y:S01]  /*52e0*/  FFMA.FTZ R40, R178, c[0x0][0x2d0], -R201.reuse ;  /* 0x0000b400b2287a23 */ /* 0x100fe200000108c9 */
[C---:B------:R-:W-:Y:S05]  /*52f0*/  HMMA.16816.F32 R72, R4.reuse, R36, R72 ;  /* 0x000000240448723c */ /* 0x040fea0000001848 */
[----:B------:R-:W2:Y:S02]  /*5300*/  MUFU.EX2 R33, R33 ;  /* 0x0000002100217308 */ /* 0x000ea40000000800 */
[----:B------:R-:W-:Y:S01]  /*5310*/  FFMA.FTZ R37, R177, c[0x0][0x2d0], -R201 ;  /* 0x0000b400b1257a23 */ /* 0x000fe200000108c9 */
[----:B------:R-:W-:Y:S01]  /*5320*/  HMMA.16816.F32 R140, R4, R148, R140 ;  /* 0x00000094048c723c */ /* 0x000fe2000000188c */
[----:B------:R-:W-:-:S04]  /*5330*/  FFMA.FTZ R36, R189, c[0x0][0x2d0], -R203 ;  /* 0x0000b400bd247a23 */ /* 0x000fc800000108cb */
[----:B------:R-:W-:Y:S03]  /*5340*/  MUFU.EX2 R40, R40 ;  /* 0x0000002800287308 */ /* 0x000fe60000000800 */
[C---:B------:R-:W-:Y:S05]  /*5350*/  HMMA.16816.F32 R136, R4.reuse, R150, R136 ;  /* 0x000000960488723c */ /* 0x040fea0000001888 */
[----:B------:R-:W3:Y:S03]  /*5360*/  MUFU.EX2 R37, R37 ;  /* 0x0000002500257308 */ /* 0x000ee60000000800 */
[C---:B------:R-:W-:Y:S05]  /*5370*/  HMMA.16816.F32 R120, R4.reuse, R50, R120 ;  /* 0x000000320478723c */ /* 0x040fea0000001878 */
[----:B------:R-:W4:Y:S03]  /*5380*/  MUFU.EX2 R36, R36 ;  /* 0x0000002400247308 */ /* 0x000f260000000800 */
[C---:B------:R-:W-:Y:S08]  /*5390*/  HMMA.16816.F32 R104, R4.reuse, R46, R104 ;  /* 0x0000002e0468723c */ /* 0x040ff00000001868 */
[C---:B------:R-:W-:Y:S08]  /*53a0*/  HMMA.16816.F32 R60, R4.reuse, R42, R60 ;  /* 0x0000002a043c723c */ /* 0x040ff0000000183c */
[C---:B------:R-:W-:Y:S08]  /*53b0*/  HMMA.16816.F32 R76, R4.reuse, R38, R76 ;  /* 0x00000026044c723c */ /* 0x040ff0000000184c */
[----:B------:R-:W-:Y:S07]  /*53c0*/  HMMA.16816.F32 R92, R4, R34, R92 ;  /* 0x00000022045c723c */ /* 0x000fee000000185c */
[----:B-1----:R-:W-:Y:S01]  /*53d0*/  F2FP.PACK_AB R4, R45, R48 ;  /* 0x000000302d04723e */ /* 0x002fe200000000ff */
[----:B------:R-:W-:Y:S01]  /*53e0*/  FADD.FTZ R48, R48, R195 ;  /* 0x000000c330307221 */ /* 0x000fe20000010000 */
[----:B--2---:R-:W-:Y:S01]  /*53f0*/  F2FP.PACK_AB R5, R33, R32 ;  /* 0x000000202105723e */ /* 0x004fe200000000ff */
[----:B------:R-:W-:Y:S01]  /*5400*/  FADD.FTZ R32, R32, R199 ;  /* 0x000000c720207221 */ /* 0x000fe20000010000 */
[----:B---3--:R-:W-:Y:S01]  /*5410*/  F2FP.PACK_AB R6, R37, R40 ;  /* 0x000000282506723e */ /* 0x008fe200000000ff */
[----:B------:R-:W-:Y:S01]  /*5420*/  FADD.FTZ R45, R45, R48 ;  /* 0x000000302d2d7221 */ /* 0x000fe20000010000 */
[----:B----4-:R-:W-:Y:S01]  /*5430*/  F2FP.PACK_AB R7, R227, R36 ;  /* 0x00000024e307723e */ /* 0x010fe200000000ff */
[----:B------:R-:W-:-:S02]  /*5440*/  FADD.FTZ R33, R33, R32 ;  /* 0x0000002021217221 */ /* 0x000fc40000010000 */
[----:B------:R-:W-:Y:S02]  /*5450*/  FADD.FTZ R40, R40, R45 ;  /* 0x0000002d28287221 */ /* 0x000fe40000010000 */
[----:B------:R-:W-:Y:S02]  /*5460*/  FADD.FTZ R36, R36, R33 ;  /* 0x0000002124247221 */ /* 0x000fe40000010000 */
[----:B------:R-:W-:Y:S01]  /*5470*/  HMMA.16816.F32 R140, R4, R28, R140 ;  /* 0x0000001c048c723c */ /* 0x000fe2000000188c */
[----:B------:R-:W-:Y:S02]  /*5480*/  FADD.FTZ R230, R37, R40 ;  /* 0x0000002825e67221 */ /* 0x000fe40000010000 */
[----:B------:R-:W-:-:S05]  /*5490*/  FADD.FTZ R227, R227, R36 ;  /* 0x00000024e3e37221 */ /* 0x000fca0000010000 */
[C---:B------:R-:W-:Y:S08]  /*54a0*/  HMMA.16816.F32 R136, R4.reuse, R30, R136 ;  /* 0x0000001e0488723c */ /* 0x040ff00000001888 */
        /* <DEDUP_REMOVED lines=9> */
[----:B------:R-:W-:Y:S01]  /*5540*/  HMMA.16816.F32 R92, R4, R10, R92 ;  /* 0x0000000a045c723c */ /* 0x000fe2000000185c */
[----:B------:R-:W-:Y:S07]  /*5550*/  @P0 BRA `(.L_x_176) ;  /* 0x0000015000000947 */ /* 0x000fee0003800000 */
[----:B------:R-:W-:Y:S01]  /*5560*/  ISETP.LT.AND P0, PT, RZ, UR4, PT ;  /* 0x00000004ff007c0c */ /* 0x000fe2000bf01270 */
[----:B------:R-:W-:-:S02]  /*5570*/  UIADD3 UR12, UR4, -0x1, URZ ;  /* 0xffffffff040c7890 */ /* 0x000fc4000fffe03f */
[----:B------:R-:W-:-:S10]  /*5580*/  ULDC UR10, c[0x0][0x32c] ;  /* 0x0000cb00000a7ab9 */ /* 0x000fd40000000800 */
[----:B------:R-:W-:Y:S05]  /*5590*/  @P0 BRA `(.L_x_177) ;  /* 0x0000008000000947 */ /* 0x000fea0003800000 */
[----:B------:R-:W-:Y:S02]  /*55a0*/  UISETP.NE.AND UP0, UPT, UR10, 0x1, UPT ;  /* 0x000000010a00788c */ /* 0x000fe4000bf05270 */
[----:B------:R-:W-:-:S03]  /*55b0*/  UIADD3 UR12, -UR4, URZ, URZ ;  /* 0x0000003f040c7290 */ /* 0x000fc6000fffe13f */
[----:B------:R-:W-:Y:S02]  /*55c0*/  ULDC.64 UR4, c[0x0][0x330] ;  /* 0x0000cc0000047ab9 */ /* 0x000fe40000000a00 */
[----:B------:R-:W-:-:S07]  /*55d0*/  UIMAD.WIDE.U32 UR14, UR12, UR4, URZ ;  /* 0x000000040c0e72a5 */ /* 0x000fce000f8e003f */
[----:B------:R-:W-:Y:S02]  /*55e0*/  @UP0 UMOV UR13, UR15 ;  /* 0x0000000f000d0c82 */ /* 0x000fe40008000000 */
[----:B------:R-:W-:-:S04]  /*55f0*/  @UP0 USHF.R.U32.HI UR12, URZ, UR5, UR13 ;  /* 0x000000053f0c0299 */ /* 0x000fc8000801160d */
[----:B------:R-:W-:Y:S01]  /*5600*/  ULOP3.LUT UR12, URZ, UR12, URZ, 0x33, !UPT ;  /* 0x0000000c3f0c7292 */ /* 0x000fe2000f8e333f */
[----:B------:R-:W-:Y:S05]  /*5610*/  BRA `(.L_x_178) ;  /* 0x0000005000007947 */ /* 0x000fea0003800000 */
.L_x_177:
[----:B------:R-:W-:Y:S02]  /*5620*/  UISETP.NE.AND UP0, UPT, UR10, 0x1, UPT ;  /* 0x000000010a00788c */ /* 0x000fe4000bf05270 */
[----:B------:R-:W-:Y:S02]  /*5630*/  ULDC.64 UR4, c[0x0][0x330] ;  /* 0x0000cc0000047ab9 */ /* 0x000fe40000000a00 */
[----:B------:R-:W-:-:S07]  /*5640*/  UIMAD.WIDE.U32 UR14, UR12, UR4, URZ ;  /* 0x000000040c0e72a5 */ /* 0x000fce000f8e003f */
[----:B------:R-:W-:Y:S02]  /*5650*/  @UP0 UMOV UR13, UR15 ;  /* 0x0000000f000d0c82 */ /* 0x000fe40008000000 */
[----:B------:R-:W-:Y:S02]  /*5660*/  @UP0 USHF.R.U32.HI UR12, URZ, UR5, UR13 ;  /* 0x000000053f0c0299 */ /* 0x000fe4000801160d */
.L_x_178:
[----:B------:R-:W-:Y:S02]  /*5670*/  ULDC UR4, c[0x0][0x32c] ;  /* 0x0000cb0000047ab9 */ /* 0x000fe40000000800 */
[----:B------:R-:W-:-:S04]  /*5680*/  UIMAD UR4, UR12, UR10, UR4 ;  /* 0x0000000a0c0472a4 */ /* 0x000fc8000f8e0204 */
[----:B------:R-:W-:-:S04]  /*5690*/  UISETP.LT.AND UP0, UPT, UR11, UR4, UPT ;  /* 0x000000040b00728c */ /* 0x000fc8000bf01270 */
[----:B------:R-:W-:-:S04]  /*56a0*/  USEL UR11, UR11, UR4, UP0 ;  /* 0x000000040b0b7287 */ /* 0x000fc80008000000 */
.L_x_176:
[----:B------:R-:W-:-:S04]  /*56b0*/  UIMAD.WIDE UR4, UR11, 0x2aaaaaab, URZ ;  /* 0x2aaaaaab0b0478a5 */ /* 0x000fc8000f8e023f */
[----:B------:R-:W-:-:S04]  /*56c0*/  USHF.R.U32.HI UR4, URZ, 0x1f, UR5 ;  /* 0x0000001f3f047899 */ /* 0x000fc80008011605 */
[----:B------:R-:W-:-:S04]  /*56d0*/  ULEA.HI.SX32 UR4, UR5, UR4, 0x1d ;  /* 0x0000000405047291 */ /* 0x000fc8000f8fea3f */
[----:B------:R-:W-:-:S04]  /*56e0*/  UISETP.LT.AND UP0, UPT, UR6, UR4, UPT ;  /* 0x000000040600728c */ /* 0x000fc8000bf01270 */
[----:B------:R-:W-:-:S06]  /*56f0*/  USEL UR4, UR6, UR4, !UP0 ;  /* 0x0000000406047287 */ /* 0x000fcc000c000000 */
[----:B------:R-:W-:-:S13]  /*5700*/  ISETP.GE.AND P0, PT, R233, UR4, PT ;  /* 0x00000004e9007c0c */ /* 0x000fda000bf06270 */
[----:B------:R-:W-:Y:S05]  /*5710*/  @!P0 BRA `(.L_x_179) ;  /* 0x000044e000008947 */ /* 0x000fea0003800000 */
[----:B------:R-:W-:Y:S01]  /*5720*/  IADD3 R242, P0, R234, 0x20, RZ ;  /* 0x00000020eaf27810 */ /* 0x000fe20007f1e0ff */
[----:B------:R-:W-:Y:S01]  /*5730*/  IMAD.MOV.U32 R150, RZ, RZ, R2 ;  /* 0x000000ffff967224 */ /* 0x000fe200078e0002 */
[----:B------:R-:W-:Y:S01]  /*5740*/  IADD3 R203, P1, R220, 0x20, RZ ;  /* 0x00000020dccb7810 */ /* 0x000fe20007f3e0ff */
[----:B------:R-:W-:Y:S01]  /*5750*/  IMAD.MOV.U32 R151, RZ, RZ, R3 ;  /* 0x000000ffff977224 */ /* 0x000fe200078e0003 */
[-C--:B------:R-:W-:Y:S01]  /*5760*/  IADD3.X R241, RZ, R237.reuse, RZ, P0, !PT ;  /* 0x000000edfff17210 */ /* 0x080fe200007fe4ff */
[----:B------:R-:W-:Y:S01]  /*5770*/  IMAD.MOV.U32 R148, RZ, RZ, R152 ;  /* 0x000000ffff947224 */ /* 0x000fe200078e0098 */
[----:B------:R-:W-:Y:S01]  /*5780*/  IADD3 R240, P2, R234, 0x40, RZ ;  /* 0x00000040eaf07810 */ /* 0x000fe20007f5e0ff */
[----:B------:R-:W-:Y:S01]  /*5790*/  IMAD.MOV.U32 R149, RZ, RZ, R0 ;  /* 0x000000ffff957224 */ /* 0x000fe200078e0000 */
[----:B------:R-:W-:Y:S01]  /*57a0*/  IADD3 R201, P0, R220, 0x40, RZ ;  /* 0x00000040dcc97810 */ /* 0x000fe20007f1e0ff */
[----:B------:R-:W-:Y:S01]  /*57b0*/  IMAD.X R202, RZ, RZ, R229, P1 ;  /* 0x000000ffffca7224 */ /* 0x000fe200008e06e5 */
[----:B------:R-:W-:-:S02]  /*57c0*/  IADD3.X R239, RZ, R237, RZ, P2, !PT ;  /* 0x000000edffef7210 */ /* 0x000fc400017fe4ff */
[----:B------:R-:W-:Y:S02]  /*57d0*/  IADD3.X R200, RZ, R229, RZ, P0, !PT ;  /* 0x000000e5ffc87210 */ /* 0x000fe400007fe4ff */
.L_x_198:
[----:B------:R-:W-:Y:S04]  /*57e0*/  DEPBAR.LE SB0, 0x0 ;  /* 0x000080000000791a */ /* 0x000fe80000000000 */
[----:B------:R-:W-:Y:S01]  /*57f0*/  BAR.SYNC.DEFER_BLOCKING 0x0 ;  /* 0x0000000000007b1d */ /* 0x000fe20000010000 */
[----:B------:R-:W-:Y:S05]  /*5800*/  ISETP.LT.AND P0, PT, R233, UR6, PT ;  /* 0x00000006e9007c0c */ /* 0x000fea000bf01270 */
[----:B------:R1:W2:Y:S04]  /*5810*/  LDSM.16.M88.4 R152, [R217+0x6080] ;  /* 0x00608000d998783b */ /* 0x0002a80000000200 */
[----:B------:R1:W3:Y:S04]  /*5820*/  LDSM.16.M88.4 R160, [R217+0x7080] ;  /* 0x00708000d9a0783b */ /* 0x0002e80000000200 */
[----:B------:R1:W4:Y:S04]  /*5830*/  LDSM.16.M88.4 R156, [R216+0x3c80] ;  /* 0x003c8000d89c783b */ /* 0x0003280000000200 */
[----:B------:R1:W1:Y:S04]  /*5840*/  LDSM.16.M88.4 R164, [R216+0x4080] ;  /* 0x00408000d8a4783b */ /* 0x0002680000000200 */
[----:B------:R1:W1:Y:S04]  /*5850*/  LDSM.16.M88.4 R168, [R216+0x4480] ;  /* 0x00448000d8a8783b */ /* 0x0002680000000200 */
[----:B------:R1:W1:Y:S04]  /*5860*/  LDSM.16.M88.4 R172, [R213+0x6080] ;  /* 0x00608000d5ac783b */ /* 0x0002680000000200 */
[----:B------:R1:W1:Y:S04]  /*5870*/  LDSM.16.M88.4 R180, [R213+0x7080] ;  /* 0x00708000d5b4783b */ /* 0x0002680000000200 */
[----:B------:R1:W1:Y:S04]  /*5880*/  LDSM.16.M88.4 R176, [R215] ;  /* 0x00000000d7b0783b */ /* 0x0002680000000200 */
[----:B------:R1:W1:Y:S04]  /*5890*/  LDSM.16.M88.4 R184, [R211] ;  /* 0x00000000d3b8783b */ /* 0x0002680000000200 */
[----:B------:R1:W1:Y:S01]  /*58a0*/  LDSM.16.M88.4 R188, [R210] ;  /* 0x00000000d2bc783b */ /* 0x0002620000000200 */
[----:B------:R-:W-:-:S05]  /*58b0*/  @P0 BRA `(.L_x_180) ;  /* 0x000002b000000947 */ /* 0x000fca0003800000 */
[----:B------:R-:W-:Y:S01]  /*58c0*/  SHF.R.S32.HI R3, RZ, 0x1f, R233 ;  /* 0x0000001fff037819 */ /* 0x000fe200000114e9 */
[----:B------:R-:W-:Y:S04]  /*58d0*/  IMAD.WIDE.U32 R4, R233, c[0x0][0x208], RZ ;  /* 0x00008200e9047a25 */ /* 0x000fe800078e00ff */
[----:B------:R-:W-:Y:S04]  /*58e0*/  IMAD R3, R3, c[0x0][0x208], RZ ;  /* 0x0000820003037a24 */ /* 0x000fe800078e02ff */
[----:B------:R-:W-:Y:S04]  /*58f0*/  IMAD R3, R233, c[0x0][0x20c], R3 ;  /* 0x00008300e9037a24 */ /* 0x000fe800078e0203 */
[----:B------:R-:W-:Y:S02]  /*5900*/  IMAD.IADD R3, R5, 0x1, R3 ;  /* 0x0000000105037824 */ /* 0x000fe400078e0203 */
[----:B------:R-:W-:Y:S04]  /*5910*/  IMAD.WIDE.U32 R4, R4, 0x30, RZ ;  /* 0x0000003004047825 */ /* 0x000fe800078e00ff */
[----:B------:R-:W-:Y:S01]  /*5920*/  IMAD R3, R3, 0x30, RZ ;  /* 0x0000003003037824 */ /* 0x000fe200078e02ff */
[-C--:B------:R-:W-:Y:S03]  /*5930*/  IADD3 R7, P0, R234, R4.reuse, RZ ;  /* 0x00000004ea077210 */ /* 0x080fe60007f1e0ff */
[----:B------:R-:W-:Y:S01]  /*5940*/  IMAD.IADD R0, R5, 0x1, R3 ;  /* 0x0000000105007824 */ /* 0x000fe200078e0203 */
[C---:B------:R-:W-:Y:S02]  /*5950*/  LEA R12, P2, R7.reuse, c[0x0][0x1f8], 0x1 ;  /* 0x00007e00070c7a11 */ /* 0x040fe400078408ff */
[-C--:B------:R-:W-:Y:S01]  /*5960*/  IADD3 R5, P1, R240, R4.reuse, RZ ;  /* 0x00000004f0057210 */ /* 0x080fe20007f3e0ff */
[----:B------:R-:W-:Y:S01]  /*5970*/  IMAD.X R2, R0, 0x1, R237, P0 ;  /* 0x0000000100027824 */ /* 0x000fe200000e06ed */
[-C--:B------:R-:W-:Y:S04]  /*5980*/  IADD3 R3, P0, R242, R4.reuse, RZ ;  /* 0x00000004f2037210 */ /* 0x080fe80007f1e0ff */
[----:B------:R-:W-:Y:S01]  /*5990*/  LEA.HI.X R13, R7, c[0x0][0x1fc], R2, 0x1, P2 ;  /* 0x00007f00070d7a11 */ /* 0x000fe200010f0c02 */
[C---:B------:R-:W-:Y:S01]  /*59a0*/  IMAD.X R2, R0.reuse, 0x1, R241, P0 ;  /* 0x0000000100027824 */ /* 0x040fe200000e06f1 */
[----:B------:R-:W-:Y:S02]  /*59b0*/  LEA R10, P2, R3, c[0x0][0x1f8], 0x1 ;  /* 0x00007e00030a7a11 */ /* 0x000fe400078408ff */
[----:B------:R-:W-:Y:S01]  /*59c0*/  @!P3 IADD3 R7, P0, R225, R4, RZ ;  /* 0x00000004e107b210 */ /* 0x000fe20007f1e0ff */
[----:B------:R-:W-:Y:S01]  /*59d0*/  @!PT LDS RZ, [RZ] ;  /* 0x00000000fffff984 */ /* 0x000fe20000000800 */
[----:B------:R-:W-:Y:S01]  /*59e0*/  @!PT LDS RZ, [RZ] ;  /* 0x00000000fffff984 */ /* 0x000fe20000000800 */
[----:B------:R-:W-:Y:S01]  /*59f0*/  @!PT LDS RZ, [RZ] ;  /* 0x00000000fffff984 */ /* 0x000fe20000000800 */
[----:B------:R4:W-:Y:S01]  /*5a00*/  LDGSTS.E.BYPASS.LTC128B.128 [R218+0x1880], [R12.64], !P6 ;  /* 0x018800000cda7fae */ /* 0x0009e2000f101d48 */
[----:B------:R-:W-:Y:S01]  /*5a10*/  LEA.HI.X R11, R3, c[0x0][0x1fc], R2, 0x1, P2 ;  /* 0x00007f00030b7a11 */ /* 0x000fe200010f0c02 */
[C---:B------:R-:W-:Y:S01]  /*5a20*/  IMAD.X R4, R0.reuse, 0x1, R239, P1 ;  /* 0x0000000100047824 */ /* 0x040fe200008e06ef */
[----:B------:R-:W-:Y:S01]  /*5a30*/  @!P3 IADD3 R2, P2, R7, R234, RZ ;  /* 0x000000ea0702b210 */ /* 0x000fe20007f5e0ff */
[----:B------:R-:W-:Y:S01]  /*5a40*/  @!P3 IMAD.X R0, R0, 0x1, R224, P0 ;  /* 0x000000010000b824 */ /* 0x000fe200000e06e0 */
[C---:B------:R-:W-:Y:S01]  /*5a50*/  LEA R8, P1, R5.reuse, c[0x0][0x1f8], 0x1 ;  /* 0x00007e0005087a11 */ /* 0x040fe200078208ff */
[----:B------:R4:W-:Y:S03]  /*5a60*/  LDGSTS.E.BYPASS.LTC128B.128 [R218+0x2480], [R10.64], !P5 ;  /* 0x024800000ada7fae */ /* 0x0009e6000e901d48 */
[----:B------:R-:W-:Y:S01]  /*5a70*/  LEA.HI.X R9, R5, c[0x0][0x1fc], R4, 0x1, P1 ;  /* 0x00007f0005097a11 */ /* 0x000fe200008f0c04 */
[----:B------:R-:W-:Y:S01]  /*5a80*/  @!P3 IMAD.X R5, R0, 0x1, R237, P2 ;  /* 0x000000010005b824 */ /* 0x000fe200010e06ed */
[C---:B------:R-:W-:Y:S02]  /*5a90*/  @!P3 IADD3 R3, P1, R7.reuse, R242, RZ ;  /* 0x000000f20703b210 */ /* 0x040fe40007f3e0ff */
[----:B------:R-:W-:Y:S01]  /*5aa0*/  @!P3 LEA R16, P2, R2, c[0x0][0x1f8], 0x1 ;  /* 0x00007e000210ba11 */ /* 0x000fe200078408ff */
[----:B------:R4:W-:Y:S01]  /*5ab0*/  LDGSTS.E.BYPASS.LTC128B.128 [R218+0x3080], [R8.64], !P4 ;  /* 0x0308000008da7fae */ /* 0x0009e2000e101d48 */
[----:B------:R-:W-:Y:S01]  /*5ac0*/  @!P3 IADD3 R7, P0, R7, R240, RZ ;  /* 0x000000f00707b210 */ /* 0x000fe20007f1e0ff */
[----:B------:R-:W-:Y:S01]  /*5ad0*/  @!P3 IMAD.X R4, R0, 0x1, R241, P1 ;  /* 0x000000010004b824 */ /* 0x000fe200008e06f1 */
[----:B------:R-:W-:Y:S02]  /*5ae0*/  @!P3 LEA.HI.X R17, R2, c[0x0][0x1fc], R5, 0x1, P2 ;  /* 0x00007f000211ba11 */ /* 0x000fe400010f0c05 */
[----:B------:R-:W-:Y:S01]  /*5af0*/  @!P3 LEA R14, P1, R3, c[0x0][0x1f8], 0x1 ;  /* 0x00007e00030eba11 */ /* 0x000fe200078208ff */
[----:B------:R-:W-:Y:S01]  /*5b00*/  @!P3 IMAD.X R0, R0, 0x1, R239, P0 ;  /* 0x000000010000b824 */ /* 0x000fe200000e06ef */
[----:B------:R-:W-:Y:S01]  /*5b10*/  @!P3 LEA R6, P0, R7, c[0x0][0x1f8], 0x1 ;  /* 0x00007e000706ba11 */ /* 0x000fe200078008ff */
[----:B------:R4:W-:Y:S01]  /*5b20*/  @!P3 LDGSTS.E.BYPASS.LTC128B.128 [R218+0x2080], [R16.64], !P6 ;  /* 0x0208000010dabfae */ /* 0x0009e2000f101d48 */
[----:B------:R-:W-:Y:S02]  /*5b30*/  @!P3 LEA.HI.X R15, R3, c[0x0][0x1fc], R4, 0x1, P1 ;  /* 0x00007f00030fba11 */ /* 0x000fe400008f0c04 */
[----:B------:R-:W-:Y:S03]  /*5b40*/  @!P3 LEA.HI.X R7, R7, c[0x0][0x1fc], R0, 0x1, P0 ;  /* 0x00007f000707ba11 */ /* 0x000fe600000f0c00 */
[----:B------:R4:W-:Y:S05]  /*5b50*/  @!P3 LDGSTS.E.BYPASS.LTC128B.128 [R218+0x2c80], [R14.64], !P5 ;  /* 0x02c800000edabfae */ /* 0x0009ea000e901d48 */
[----:B------:R4:W-:Y:S02]  /*5b60*/  @!P3 LDGSTS.E.BYPASS.LTC128B.128 [R218+0x3880], [R6.64], !P4 ;  /* 0x0388000006dabfae */ /* 0x0009e4000e101d48 */
.L_x_180:
[-C--:B--2-4-:R-:W-:Y:S01]  /*5b70*/  HMMA.16816.F32 R4, R152, R156.reuse, RZ ;  /* 0x0000009c9804723c */ /* 0x094fe200000018ff */
[----:B------:R-:W-:Y:S02]  /*5b80*/  LDSM.16.M88.4 R192, [R216+0x4880] ;  /* 0x00488000d8c0783b */ /* 0x000fe40000000200 */
[----:B------:R-:W-:Y:S05]  /*5b90*/  ISETP.GT.AND P0, PT, R233, UR6, PT ;  /* 0x00000006e9007c0c */ /* 0x000fea000bf04270 */
[C---:B---3--:R-:W-:Y:S01]  /*5ba0*/  HMMA.16816.F32 R8, R160.reuse, R156, RZ ;  /* 0x0000009ca008723c */ /* 0x048fe200000018ff */
[----:B------:R-:W0:Y:S07]  /*5bb0*/  LDGDEPBAR ;  /* 0x00000000000079af */ /* 0x000e2e0000000000 */
[-C--:B------:R-:W-:Y:S01]  /*5bc0*/  HMMA.16816.F32 R12, R160, R158.reuse, RZ ;  /* 0x0000009ea00c723c */ /* 0x080fe200000018ff */
[----:B------:R-:W-:Y:S07]  /*5bd0*/  LDSM.16.M88.4 R196, [R217+0x9080] ;  /* 0x00908000d9c4783b */ /* 0x000fee0000000200 */
[C---:B------:R-:W-:Y:S01]  /*5be0*/  HMMA.16816.F32 R16, R152.reuse, R158, RZ ;  /* 0x0000009e9810723c */ /* 0x040fe200000018ff */
[----:B------:R-:W2:Y:S07]  /*5bf0*/  LDSM.16.M88.4 R156, [R217+0x8080] ;  /* 0x00808000d99c783b */ /* 0x000eae0000000200 */
[-C--:B-1----:R-:W-:Y:S08]  /*5c00*/  HMMA.16816.F32 R20, R152, R164.reuse, RZ ;  /* 0x000000a49814723c */ /* 0x082ff000000018ff */
[C---:B------:R-:W-:Y:S08]  /*5c10*/  HMMA.16816.F32 R24, R160.reuse, R164, RZ ;  /* 0x000000a4a018723c */ /* 0x040ff000000018ff */
[-C--:B------:R-:W-:Y:S08]  /*5c20*/  HMMA.16816.F32 R28, R160, R166.reuse, RZ ;  /* 0x000000a6a01c723c */ /* 0x080ff000000018ff */
[C---:B------:R-:W-:Y:S01]  /*5c30*/  HMMA.16816.F32 R32, R152.reuse, R166, RZ ;  /* 0x000000a69820723c */ /* 0x040fe200000018ff */
[----:B------:R-:W1:Y:S07]  /*5c40*/  LDSM.16.M88.4 R164, [R216+0x4c80] ;  /* 0x004c8000d8a4783b */ /* 0x000e6e0000000200 */
[-C--:B------:R-:W-:Y:S08]  /*5c50*/  HMMA.16816.F32 R36, R152, R168.reuse, RZ ;  /* 0x000000a89824723c */ /* 0x080ff000000018ff */
[C---:B------:R-:W-:Y:S08]  /*5c60*/  HMMA.16816.F32 R40, R160.reuse, R168, RZ ;  /* 0x000000a8a028723c */ /* 0x040ff000000018ff */
[-C--:B------:R-:W-:Y:S01]  /*5c70*/  HMMA.16816.F32 R44, R160, R170.reuse, RZ ;  /* 0x000000aaa02c723c */ /* 0x080fe200000018ff */
[----:B------:R-:W-:Y:S07]  /*5c80*/  LDSM.16.M88.4 R160, [R213+0x8080] ;  /* 0x00808000d5a0783b */ /* 0x000fee0000000200 */
[----:B------:R-:W-:Y:S01]  /*5c90*/  HMMA.16816.F32 R48, R152, R170, RZ ;  /* 0x000000aa9830723c */ /* 0x000fe200000018ff */
[----:B------:R-:W3:Y:S07]  /*5ca0*/  LDSM.16.M88.4 R152, [R216+0x5080] ;  /* 0x00508000d898783b */ /* 0x000eee0000000200 */
[-C--:B------:R-:W-:Y:S01]  /*5cb0*/  HMMA.16816.F32 R4, R172, R176.reuse, R4 ;  /* 0x000000b0ac04723c */ /* 0x080fe20000001804 */
[----:B------:R-:W4:Y:S07]  /*5cc0*/  LDSM.16.M88.4 R168, [R209] ;  /* 0x00000000d1a8783b */ /* 0x000f2e0000000200 */
[C---:B------:R-:W-:Y:S08]  /*5cd0*/  HMMA.16816.F32 R8, R180.reuse, R176, R8 ;  /* 0x000000b0b408723c */ /* 0x040ff00000001808 */
[-C--:B------:R-:W-:Y:S08]  /*5ce0*/  HMMA.16816.F32 R12, R180, R178.reuse, R12 ;  /* 0x000000b2b40c723c */ /* 0x080ff0000000180c */
[C---:B------:R-:W-:Y:S01]  /*5cf0*/  HMMA.16816.F32 R16, R172.reuse, R178, R16 ;  /* 0x000000b2ac10723c */ /* 0x040fe20000001810 */
[----:B------:R-:W5:Y:S07]  /*5d00*/  LDSM.16.M88.4 R176, [R213+0x9080] ;  /* 0x00908000d5b0783b */ /* 0x000f6e0000000200 */
[-C--:B------:R-:W-:Y:S08]  /*5d10*/  HMMA.16816.F32 R20, R172, R184.reuse, R20 ;  /* 0x000000b8ac14723c */ /* 0x080ff00000001814 */
[C---:B------:R-:W-:Y:S08]  /*5d20*/  HMMA.16816.F32 R24, R180.reuse, R184, R24 ;  /* 0x000000b8b418723c */ /* 0x040ff00000001818 */
[-C--:B------:R-:W-:Y:S08]  /*5d30*/  HMMA.16816.F32 R28, R180, R186.reuse, R28 ;  /* 0x000000bab41c723c */ /* 0x080ff0000000181c */
[C---:B------:R-:W-:Y:S01]  /*5d40*/  HMMA.16816.F32 R32, R172.reuse, R186, R32 ;  /* 0x000000baac20723c */ /* 0x040fe20000001820 */
[----:B------:R-:W-:Y:S07]  /*5d50*/  LDSM.16.M88.4 R184, [R216+0x5480] ;  /* 0x00548000d8b8783b */ /* 0x000fee0000000200 */
[-C--:B------:R-:W-:Y:S08]  /*5d60*/  HMMA.16816.F32 R36, R172, R188.reuse, R36 ;  /* 0x000000bcac24723c */ /* 0x080ff00000001824 */
[C---:B------:R-:W-:Y:S08]  /*5d70*/  HMMA.16816.F32 R40, R180.reuse, R188, R40 ;  /* 0x000000bcb428723c */ /* 0x040ff00000001828 */
[-C--:B------:R-:W-:Y:S01]  /*5d80*/  HMMA.16816.F32 R44, R180, R190.reuse, R44 ;  /* 0x000000beb42c723c */ /* 0x080fe2000000182c */
[----:B------:R-:W-:Y:S07]  /*5d90*/  LDSM.16.M88.4 R180, [R207] ;  /* 0x00000000cfb4783b */ /* 0x000fee0000000200 */
[----:B------:R-:W-:Y:S01]  /*5da0*/  HMMA.16816.F32 R48, R172, R190, R48 ;  /* 0x000000beac30723c */ /* 0x000fe20000001830 */
[----:B------:R-:W1:Y:S08]  /*5db0*/  LDSM.16.M88.4 R172, [R208] ;  /* 0x00000000d0ac783b */ /* 0x000e700000000200 */
[----:B------:R-:W-:Y:S01]  /*5dc0*/  LDSM.16.M88.4 R188, [R216+0x5c80] ;  /* 0x005c8000d8bc783b */ /* 0x000fe20000000200 */
[-C--:B--2---:R-:W-:Y:S08]  /*5dd0*/  HMMA.16816.F32 R4, R156, R192.reuse, R4 ;  /* 0x000000c09c04723c */ /* 0x084ff00000001804 */
[C---:B------:R-:W-:Y:S08]  /*5de0*/  HMMA.16816.F32 R8, R196.reuse, R192, R8 ;  /* 0x000000c0c408723c */ /* 0x040ff00000001808 */
[-C--:B------:R-:W-:Y:S08]  /*5df0*/  HMMA.16816.F32 R12, R196, R194.reuse, R12 ;  /* 0x000000c2c40c723c */ /* 0x080ff0000000180c */
[C---:B------:R-:W-:Y:S01]  /*5e00*/  HMMA.16816.F32 R16, R156.reuse, R194, R16 ;  /* 0x000000c29c10723c */ /* 0x040fe20000001810 */
[----:B------:R-:W-:Y:S07]  /*5e10*/  LDSM.16.M88.4 R192, [R206] ;  /* 0x00000000cec0783b */ /* 0x000fee0000000200 */
[-C--:B-1----:R-:W-:Y:S08]  /*5e20*/  HMMA.16816.F32 R20, R156, R164.reuse, R20 ;  /* 0x000000a49c14723c */ /* 0x082ff00000001814 */
[C---:B------:R-:W-:Y:S08]  /*5e30*/  HMMA.16816.F32 R24, R196.reuse, R164, R24 ;  /* 0x000000a4c418723c */ /* 0x040ff00000001818 */
[-C--:B------:R-:W-:Y:S08]  /*5e40*/  HMMA.16816.F32 R28, R196, R166.reuse, R28 ;  /* 0x000000a6c41c723c */ /* 0x080ff0000000181c */
[C---:B------:R-:W-:Y:S01]  /*5e50*/  HMMA.16816.F32 R32, R156.reuse, R166, R32 ;  /* 0x000000a69c20723c */ /* 0x040fe20000001820 */
[----:B------:R-:W1:Y:S07]  /*5e60*/  LDSM.16.M88.4 R164, [R217+0xa080] ;  /* 0x00a08000d9a4783b */ /* 0x000e6e0000000200 */
[-C--:B---3--:R-:W-:Y:S08]  /*5e70*/  HMMA.16816.F32 R36, R156, R152.reuse, R36 ;  /* 0x000000989c24723c */ /* 0x088ff00000001824 */
[C---:B------:R-:W-:Y:S08]  /*5e80*/  HMMA.16816.F32 R40, R196.reuse, R152, R40 ;  /* 0x00000098c428723c */ /* 0x040ff00000001828 */
[-C--:B------:R-:W-:Y:S08]  /*5e90*/  HMMA.16816.F32 R44, R196, R154.reuse, R44 ;  /* 0x0000009ac42c723c */ /* 0x080ff0000000182c */
[----:B------:R-:W-:Y:S01]  /*5ea0*/  HMMA.16816.F32 R48, R156, R154, R48 ;  /* 0x0000009a9c30723c */ /* 0x000fe20000001830 */
[----:B------:R-:W2:Y:S07]  /*5eb0*/  LDSM.16.M88.4 R152, [R217+0xb080] ;  /* 0x00b08000d998783b */ /* 0x000eae0000000200 */
[-C--:B----4-:R-:W-:Y:S01]  /*5ec0*/  HMMA.16816.F32 R4, R160, R168.reuse, R4 ;  /* 0x000000a8a004723c */ /* 0x090fe20000001804 */
[----:B------:R-:W3:Y:S07]  /*5ed0*/  LDSM.16.M88.4 R156, [R216+0x5880] ;  /* 0x00588000d89c783b */ /* 0x000eee0000000200 */
[C---:B-----5:R-:W-:Y:S08]  /*5ee0*/  HMMA.16816.F32 R8, R176.reuse, R168, R8 ;  /* 0x000000a8b008723c */ /* 0x060ff00000001808 */
[-C--:B------:R-:W-:Y:S08]  /*5ef0*/  HMMA.16816.F32 R12, R176, R170.reuse, R12 ;  /* 0x000000aab00c723c */ /* 0x080ff0000000180c */
[C---:B------:R-:W-:Y:S01]  /*5f00*/  HMMA.16816.F32 R16, R160.reuse, R170, R16 ;  /* 0x000000aaa010723c */ /* 0x040fe20000001810 */
[----:B------:R-:W4:Y:S07]  /*5f10*/  LDSM.16.M88.4 R168, [R213+0xa080] ;  /* 0x00a08000d5a8783b */ /* 0x000f2e0000000200 */
[-C--:B------:R-:W-:Y:S08]  /*5f20*/  HMMA.16816.F32 R20, R160, R172.reuse, R20 ;  /* 0x000000aca014723c */ /* 0x080ff00000001814 */
[C---:B------:R-:W-:Y:S08]  /*5f30*/  HMMA.16816.F32 R24, R176.reuse, R172, R24 ;  /* 0x000000acb018723c */ /* 0x040ff00000001818 */
[-C--:B------:R-:W-:Y:S08]  /*5f40*/  HMMA.16816.F32 R28, R176, R174.reuse, R28 ;  /* 0x000000aeb01c723c */ /* 0x080ff0000000181c */
[C---:B------:R-:W-:Y:S08]  /*5f50*/  HMMA.16816.F32 R32, R160.reuse, R174, R32 ;  /* 0x000000aea020723c */ /* 0x040ff00000001820 */
[-C--:B------:R-:W-:Y:S08]  /*5f60*/  HMMA.16816.F32 R36, R160, R180.reuse, R36 ;  /* 0x000000b4a024723c */ /* 0x080ff00000001824 */
[C---:B------:R-:W-:Y:S08]  /*5f70*/  HMMA.16816.F32 R40, R176.reuse, R180, R40 ;  /* 0x000000b4b028723c */ /* 0x040ff00000001828 */
[-C--:B------:R-:W-:Y:S08]  /*5f80*/  HMMA.16816.F32 R44, R176, R182.reuse, R44 ;  /* 0x000000b6b02c723c */ /* 0x080ff0000000182c */
[----:B------:R-:W-:Y:S01]  /*5f90*/  HMMA.16816.F32 R48, R160, R182, R48 ;  /* 0x000000b6a030723c */ /* 0x000fe20000001830 */
[----:B------:R-:W5:Y:S07]  /*5fa0*/  LDSM.16.M88.4 R160, [R213+0xb080] ;  /* 0x00b08000d5a0783b */ /* 0x000f6e0000000200 */
[-C--:B-1----:R-:W-:Y:S08]  /*5fb0*/  HMMA.16816.F32 R4, R164, R184.reuse, R4 ;  /* 0x000000b8a404723c */ /* 0x082ff00000001804 */
[C---:B--2---:R-:W-:Y:S08]  /*5fc0*/  HMMA.16816.F32 R8, R152.reuse, R184, R8 ;  /* 0x000000b89808723c */ /* 0x044ff00000001808 */
[-C--:B------:R-:W-:Y:S08]  /*5fd0*/  HMMA.16816.F32 R12, R152, R186.reuse, R12 ;  /* 0x000000ba980c723c */ /* 0x080ff0000000180c */
[C---:B------:R-:W-:Y:S08]  /*5fe0*/  HMMA.16816.F32 R16, R164.reuse, R186, R16 ;  /* 0x000000baa410723c */ /* 0x040ff00000001810 */
[-C--:B---3--:R-:W-:Y:S08]  /*5ff0*/  HMMA.16816.F32 R20, R164, R156.reuse, R20 ;  /* 0x0000009ca414723c */ /* 0x088ff00000001814 */
[C---:B------:R-:W-:Y:S08]  /*6000*/  HMMA.16816.F32 R24, R152.reuse, R156, R24 ;  /* 0x0000009c9818723c */ /* 0x040ff00000001818 */
[-C--:B------:R-:W-:Y:S08]  /*6010*/  HMMA.16816.F32 R28, R152, R158.reuse, R28 ;  /* 0x0000009e981c723c */ /* 0x080ff0000000181c */
[C---:B------:R-:W-:Y:S01]  /*6020*/  HMMA.16816.F32 R32, R164.reuse, R158, R32 ;  /* 0x0000009ea420723c */ /* 0x040fe20000001820 */
[----:B------:R-:W-:Y:S07]  /*6030*/  LDSM.16.M88.4 R156, [R204] ;  /* 0x00000000cc9c783b */ /* 0x000fee0000000200 */
[-C--:B------:R-:W-:Y:S08]  /*6040*/  HMMA.16816.F32 R36, R164, R188.reuse, R36 ;  /* 0x000000bca424723c */ /* 0x080ff00000001824 */
[C---:B------:R-:W-:Y:S08]  /*6050*/  HMMA.16816.F32 R40, R152.reuse, R188, R40 ;  /* 0x000000bc9828723c */ /* 0x040ff00000001828 */
[-C--:B------:R-:W-:Y:S01]  /*6060*/  HMMA.16816.F32 R44, R152, R190.reuse, R44 ;  /* 0x000000be982c723c */ /* 0x080fe2000000182c */
[----:B------:R-:W1:Y:S01]  /*6070*/  LDSM.16.M88.4 R152, [R205] ;  /* 0x00000000cd98783b */ /* 0x000e620000000200 */
[----:B------:R-:W-:Y:S06]  /*6080*/  DEPBAR.LE SB0, 0x0 ;  /* 0x000080000000791a */ /* 0x000fec0000000000 */
[----:B------:R-:W-:Y:S01]  /*6090*/  HMMA.16816.F32 R48, R164, R190, R48 ;  /* 0x000000bea430723c */ /* 0x000fe20000001830 */
[----:B------:R-:W-:Y:S07]  /*60a0*/  BAR.SYNC.DEFER_BLOCKING 0x0 ;  /* 0x0000000000007b1d */ /* 0x000fee0000010000 */
[-C--:B----4-:R-:W-:Y:S08]  /*60b0*/  HMMA.16816.F32 R4, R168, R192.reuse, R4 ;  /* 0x000000c0a804723c */ /* 0x090ff00000001804 */
[C---:B-----5:R-:W-:Y:S08]  /*60c0*/  HMMA.16816.F32 R8, R160.reuse, R192, R8 ;  /* 0x000000c0a008723c */ /* 0x060ff00000001808 */
[-C--:B------:R-:W-:Y:S08]  /*60d0*/  HMMA.16816.F32 R12, R160, R194.reuse, R12 ;  /* 0x000000c2a00c723c */ /* 0x080ff0000000180c */
[C---:B------:R-:W-:Y:S04]  /*60e0*/  HMMA.16816.F32 R16, R168.reuse, R194, R16 ;  /* 0x000000c2a810723c */ /* 0x040fe80000001810 */
[----:B------:R-:W-:Y:S02]  /*60f0*/  FMUL.FTZ R246, R4, c[0x0][0x320] ;  /* 0x0000c80004f67a20 */ /* 0x000fe40000410000 */
[----:B------:R-:W-:Y:S02]  /*6100*/  FMUL.FTZ R248, R5, c[0x0][0x320] ;  /* 0x0000c80005f87a20 */ /* 0x000fe40000410000 */
[-C--:B-1----:R-:W-:Y:S02]  /*6110*/  HMMA.16816.F32 R20, R168, R152.reuse, R20 ;  /* 0x00000098a814723c */ /* 0x082fe40000001814 */
[----:B------:R-:W1:Y:S02]  /*6120*/  MUFU.TANH R246, R246 ;  /* 0x000000f600f67308 */ /* 0x000e640000002400 */
[----:B------:R-:W-:Y:S02]  /*6130*/  FMUL.FTZ R243, R6, c[0x0][0x320] ;  /* 0x0000c80006f37a20 */ /* 0x000fe40000410000 */
[----:B------:R-:W-:Y:S02]  /*6140*/  FMUL.FTZ R244, R7, c[0x0][0x320] ;  /* 0x0000c80007f47a20 */ /* 0x000fe40000410000 */
[C---:B------:R-:W-:Y:S04]  /*6150*/  HMMA.16816.F32 R24, R160.reuse, R152, R24 ;  /* 0x00000098a018723c */ /* 0x040fe80000001818 */
[----:B------:R-:W2:Y:S01]  /*6160*/  MUFU.TANH R248, R248 ;  /* 0x000000f800f87308 */ /* 0x000ea20000002400 */
[----:B------:R-:W-:Y:S02]  /*6170*/  FMUL.FTZ R0, R8, c[0x0][0x320] ;  /* 0x0000c80008007a20 */ /* 0x000fe40000410000 */
[----:B------:R-:W-:Y:S01]  /*6180*/  FMUL.FTZ R245, R9, c[0x0][0x320] ;  /* 0x0000c80009f57a20 */ /* 0x000fe20000410000 */
[-C--:B------:R-:W-:Y:S04]  /*6190*/  HMMA.16816.F32 R28, R160, R154.reuse, R28 ;  /* 0x0000009aa01c723c */ /* 0x080fe8000000181c */
[----:B------:R-:W-:Y:S02]  /*61a0*/  FMUL.FTZ R2, R10, c[0x0][0x320] ;  /* 0x0000c8000a027a20 */ /* 0x000fe40000410000 */
[----:B------:R-:W3:Y:S01]  /*61b0*/  MUFU.TANH R243, R243 ;  /* 0x000000f300f37308 */ /* 0x000ee20000002400 */
[----:B------:R-:W-:Y:S01]  /*61c0*/  FMUL.FTZ R3, R11, c[0x0][0x320] ;  /* 0x0000c8000b037a20 */ /* 0x000fe20000410000 */
[C---:B------:R-:W-:Y:S04]  /*61d0*/  HMMA.16816.F32 R32, R168.reuse, R154, R32 ;  /* 0x0000009aa820723c */ /* 0x040fe80000001820 */
[----:B------:R-:W-:Y:S02]  /*61e0*/  FMUL.FTZ R187, R22, c[0x0][0x320] ;  /* 0x0000c80016bb7a20 */ /* 0x000fe40000410000 */
[----:B------:R-:W-:Y:S02]  /*61f0*/  FMUL.FTZ R251, R12, c[0x0][0x320] ;  /* 0x0000c8000cfb7a20 */ /* 0x000fe40000410000 */
[----:B------:R4:W1:Y:S01]  /*6200*/  MUFU.TANH R22, R187 ;  /* 0x000000bb00167308 */ /* 0x0008620000002400 */
[-C--:B------:R-:W-:Y:S03]  /*6210*/  HMMA.16816.F32 R36, R168, R156.reuse, R36 ;  /* 0x0000009ca824723c */ /* 0x080fe60000001824 */
[----:B------:R-:W-:Y:S02]  /*6220*/  FMUL.FTZ R25, R25, c[0x0][0x320] ;  /* 0x0000c80019197a20 */ /* 0x000fe40000410000 */
[----:B------:R-:W-:Y:S02]  /*6230*/  FMUL.FTZ R252, R13, c[0x0][0x320] ;  /* 0x0000c8000dfc7a20 */ /* 0x000fe40000410000 */
[----:B------:R-:W-:Y:S01]  /*6240*/  FMUL.FTZ R247, R14, c[0x0][0x320] ;  /* 0x0000c8000ef77a20 */ /* 0x000fe20000410000 */
[C---:B------:R-:W-:Y:S01]  /*6250*/  HMMA.16816.F32 R40, R160.reuse, R156, R40 ;  /* 0x0000009ca028723c */ /* 0x040fe20000001828 */
[----:B------:R5:W1:Y:S03]  /*6260*/  MUFU.TANH R199, R25 ;  /* 0x0000001900c77308 */ /* 0x000a660000002400 */
[----:B------:R-:W-:Y:S02]  /*6270*/  FMUL.FTZ R249, R15, c[0x0][0x320] ;  /* 0x0000c8000ff97a20 */ /* 0x000fe40000410000 */
[----:B------:R-:W-:Y:S02]  /*6280*/  FMUL.FTZ R250, R16, c[0x0][0x320] ;  /* 0x0000c80010fa7a20 */ /* 0x000fe40000410000 */
[-C--:B------:R-:W-:Y:S03]  /*6290*/  HMMA.16816.F32 R44, R160, R158.reuse, R44 ;  /* 0x0000009ea02c723c */ /* 0x080fe6000000182c */
[----:B------:R-:W1:Y:S01]  /*62a0*/  MUFU.TANH R244, R244 ;  /* 0x000000f400f47308 */ /* 0x000e620000002400 */
[----:B------:R-:W-:Y:S02]  /*62b0*/  FMUL.FTZ R191, R17, c[0x0][0x320] ;  /* 0x0000c80011bf7a20 */ /* 0x000fe40000410000 */
[----:B------:R-:W-:Y:S02]  /*62c0*/  FMUL.FTZ R185, R18, c[0x0][0x320] ;  /* 0x0000c80012b97a20 */ /* 0x000fe40000410000 */
[----:B------:R-:W-:Y:S04]  /*62d0*/  HMMA.16816.F32 R48, R168, R158, R48 ;  /* 0x0000009ea830723c */ /* 0x000fe80000001830 */
[----:B------:R-:W-:Y:S01]  /*62e0*/  FMUL.FTZ R186, R19, c[0x0][0x320] ;  /* 0x0000c80013ba7a20 */ /* 0x000fe20000410000 */
[----:B------:R-:W1:Y:S01]  /*62f0*/  MUFU.TANH R0, R0 ;  /* 0x0000000000007308 */ /* 0x000e620000002400 */
[----:B------:R-:W-:Y:S02]  /*6300*/  FMUL.FTZ R195, R20, c[0x0][0x320] ;  /* 0x0000c80014c37a20 */ /* 0x000fe40000410000 */
[----:B------:R-:W-:Y:S04]  /*6310*/  FMUL.FTZ R194, R21, c[0x0][0x320] ;  /* 0x0000c80015c27a20 */ /* 0x000fe80000410000 */
[----:B------:R-:W-:Y:S02]  /*6320*/  FMUL.FTZ R21, R23, c[0x0][0x320] ;  /* 0x0000c80017157a20 */ /* 0x000fe40000410000 */
[----:B------:R-:W-:Y:S01]  /*6330*/  FMUL.FTZ R190, R24, c[0x0][0x320] ;  /* 0x0000c80018be7a20 */ /* 0x000fe20000410000 */
[----:B------:R-:W1:Y:S01]  /*6340*/  MUFU.TANH R245, R245 ;  /* 0x000000f500f57308 */ /* 0x000e620000002400 */
[----:B------:R-:W-:Y:S02]  /*6350*/  FMUL.FTZ R189, R26, c[0x0][0x320] ;  /* 0x0000c8001abd7a20 */ /* 0x000fe40000410000 */
[----:B----4-:R-:W-:Y:S02]  /*6360*/  FMUL.FTZ R187, R27, c[0x0][0x320] ;  /* 0x0000c8001bbb7a20 */ /* 0x010fe40000410000 */
[----:B------:R-:W-:Y:S02]  /*6370*/  FMUL.FTZ R19, R28, c[0x0][0x320] ;  /* 0x0000c8001c137a20 */ /* 0x000fe40000410000 */
[----:B------:R-:W-:Y:S02]  /*6380*/  FMUL.FTZ R23, R29, c[0x0][0x320] ;  /* 0x0000c8001d177a20 */ /* 0x000fe40000410000 */
[----:B------:R-:W-:Y:S01]  /*6390*/  FMUL.FTZ R18, R30, c[0x0][0x320] ;  /* 0x0000c8001e127a20 */ /* 0x000fe20000410000 */
[----:B------:R-:W4:Y:S01]  /*63a0*/  MUFU.TANH R2, R2 ;  /* 0x0000000200027308 */ /* 0x000f220000002400 */
[----:B------:R-:W-:Y:S02]  /*63b0*/  FMUL.FTZ R17, R31, c[0x0][0x320] ;  /* 0x0000c8001f117a20 */ /* 0x000fe40000410000 */
[----:B------:R-:W-:Y:S02]  /*63c0*/  FMUL.FTZ R165, R32, c[0x0][0x320] ;  /* 0x0000c80020a57a20 */ /* 0x000fe40000410000 */
[----:B------:R-:W-:Y:S02]  /*63d0*/  FMUL.FTZ R33, R33, c[0x0][0x320] ;  /* 0x0000c80021217a20 */ /* 0x000fe40000410000 */
[----:B------:R-:W-:Y:S02]  /*63e0*/  FMUL.FTZ R26, R34, c[0x0][0x320] ;  /* 0x0000c800221a7a20 */ /* 0x000fe40000410000 */
[----:B-----5:R-:W-:Y:S01]  /*63f0*/  FMUL.FTZ R25, R35, c[0x0][0x320] ;  /* 0x0000c80023197a20 */ /* 0x020fe20000410000 */
[----:B------:R-:W1:Y:S01]  /*6400*/  MUFU.TANH R3, R3 ;  /* 0x0000000300037308 */ /* 0x000e620000002400 */
        /* <DEDUP_REMOVED lines=18> */
[----:B------:R-:W-:Y:S09]  /*6530*/  FMUL.FTZ R50, R50, c[0x0][0x320] ;  /* 0x0000c80032327a20 */ /* 0x000ff20000410000 */
[----:B------:R-:W1:Y:S10]  /*6540*/  MUFU.TANH R249, R249 ;  /* 0x000000f900f97308 */ /* 0x000e740000002400 */
        /* <DEDUP_REMOVED lines=23> */
[----:B------:R1:W1:Y:S10]  /*66c0*/  MUFU.TANH R167, R41 ;  /* 0x0000002900a77308 */ /* 0x0002740000002400 */
        /* <DEDUP_REMOVED lines=9> */
[----:B------:R-:W1:Y:S01]  /*6760*/  MUFU.TANH R49, R49 ;  /* 0x0000003100317308 */ /* 0x000e620000002400 */
[----:B------:R-:W-:-:S05]  /*6770*/  @!P0 BRA `(.L_x_181) ;  /* 0x000002f000008947 */ /* 0x000fca0003800000 */
[----:B--234-:R-:W-:Y:S02]  /*6780*/  IADD3 R6, R233, -0x1, RZ ;  /* 0xffffffffe9067810 */ /* 0x01cfe40007ffe0ff */
[----:B------:R-:W-:Y:S02]  /*6790*/  IADD3 R4, -R238, 0x30, RZ ;  /* 0x00000030ee047810 */ /* 0x000fe40007ffe1ff */
[----:B------:R-:W-:Y:S01]  /*67a0*/  SHF.R.S32.HI R5, RZ, 0x1f, R6 ;  /* 0x0000001fff057819 */ /* 0x000fe20000011406 */
[----:B------:R-:W-:Y:S01]  /*67b0*/  IMAD.WIDE.U32 R14, R6, c[0x0][0x1e0], RZ ;  /* 0x00007800060e7a25 */ /* 0x000fe200078e00ff */
[----:B------:R-:W-:Y:S03]  /*67c0*/  ISETP.GE.AND P1, PT, R4, 0x1, PT ;  /* 0x000000010400780c */ /* 0x000fe60003f26270 */
[----:B------:R-:W-:Y:S04]  /*67d0*/  IMAD R5, R5, c[0x0][0x1e0], RZ ;  /* 0x0000780005057a24 */ /* 0x000fe800078e02ff */
[----:B------:R-:W-:Y:S04]  /*67e0*/  IMAD R5, R6, c[0x0][0x1e4], R5 ;  /* 0x0000790006057a24 */ /* 0x000fe800078e0205 */
[----:B------:R-:W-:Y:S02]  /*67f0*/  IMAD.IADD R5, R15, 0x1, R5 ;  /* 0x000000010f057824 */ /* 0x000fe400078e0205 */
[----:B------:R-:W-:Y:S04]  /*6800*/  IMAD.WIDE.U32 R14, R14, 0x30, RZ ;  /* 0x000000300e0e7825 */ /* 0x000fe800078e00ff */
[----:B------:R-:W-:Y:S01]  /*6810*/  IMAD R5, R5, 0x30, RZ ;  /* 0x0000003005057824 */ /* 0x000fe200078e02ff */
[-C--:B------:R-:W-:Y:S02]  /*6820*/  @P1 IADD3 R7, P0, R220, R14.reuse, RZ ;  /* 0x0000000edc071210 */ /* 0x080fe40007f1e0ff */
[-C--:B------:R-:W-:Y:S01]  /*6830*/  @P1 IADD3 R9, P2, R203, R14.reuse, RZ ;  /* 0x0000000ecb091210 */ /* 0x080fe20007f5e0ff */
[----:B------:R-:W-:Y:S04]  /*6840*/  IMAD.IADD R5, R15, 0x1, R5 ;  /* 0x000000010f057824 */ /* 0x000fe800078e0205 */
[----:B------:R-:W-:Y:S01]  /*6850*/  @P1 IMAD.X R6, R5, 0x1, R229, P0 ;  /* 0x0000000105061824 */ /* 0x000fe200000e06e5 */
[----:B------:R-:W-:Y:S01]  /*6860*/  @P1 LEA R12, P0, R7, c[0x0][0x1c8], 0x1 ;  /* 0x00007200070c1a11 */ /* 0x000fe200078008ff */
[----:B------:R-:W-:Y:S01]  /*6870*/  @P1 IMAD.X R8, R5, 0x1, R202, P2 ;  /* 0x0000000105081824 */ /* 0x000fe200010e06ca */
[----:B------:R-:W-:Y:S02]  /*6880*/  @P1 LEA R10, P2, R9, c[0x0][0x1c8], 0x1 ;  /* 0x00007200090a1a11 */ /* 0x000fe400078408ff */
[----:B------:R-:W-:Y:S02]  /*6890*/  @P1 LEA.HI.X R13, R7, c[0x0][0x1cc], R6, 0x1, P0 ;  /* 0x00007300070d1a11 */ /* 0x000fe400000f0c06 */
[----:B------:R-:W-:Y:S02]  /*68a0*/  ISETP.GE.AND P0, PT, R4, 0x21, PT ;  /* 0x000000210400780c */ /* 0x000fe40003f06270 */
[----:B------:R-:W-:Y:S01]  /*68b0*/  @P1 LEA.HI.X R11, R9, c[0x0][0x1cc], R8, 0x1, P2 ;  /* 0x00007300090b1a11 */ /* 0x000fe200010f0c08 */
[----:B------:R-:W-:Y:S01]  /*68c0*/  @!PT LDS RZ, [RZ] ;  /* 0x00000000fffff984 */ /* 0x000fe20000000800 */
[----:B------:R-:W-:Y:S01]  /*68d0*/  @!PT LDS RZ, [RZ] ;  /* 0x00000000fffff984 */ /* 0x000fe20000000800 */
[----:B------:R-:W-:Y:S01]  /*68e0*/  @!PT LDS RZ, [RZ] ;  /* 0x00000000fffff984 */ /* 0x000fe20000000800 */
[----:B------:R2:W-:Y:S01]  /*68f0*/  @P1 LDGSTS.E.BYPASS.LTC128B.128 [R218+0x3c80], [R12.64], !P6 ;  /* 0x03c800000cda1fae */ /* 0x0005e2000f101d48 */
[-C--:B------:R-:W-:Y:S04]  /*6900*/  @P1 IADD3 R7, P2, R201, R14.reuse, RZ ;  /* 0x0000000ec9071210 */ /* 0x080fe80007f5e0ff */
[----:B------:R2:W-:Y:S01]  /*6910*/  @P1 LDGSTS.E.BYPASS.LTC128B.128 [R218+0x4880], [R10.64], !P5 ;  /* 0x048800000ada1fae */ /* 0x0005e2000e901d48 */
[----:B------:R-:W-:Y:S01]  /*6920*/  @P1 IMAD.X R4, R5, 0x1, R200, P2 ;  /* 0x0000000105041824 */ /* 0x000fe200010e06c8 */
[C---:B------:R-:W-:Y:S04]  /*6930*/  @P1 LEA R8, P2, R7.reuse, c[0x0][0x1c8], 0x1 ;  /* 0x0000720007081a11 */ /* 0x040fe800078408ff */
[----:B------:R-:W-:Y:S02]  /*6940*/  @P1 LEA.HI.X R9, R7, c[0x0][0x1cc], R4, 0x1, P2 ;  /* 0x0000730007091a11 */ /* 0x000fe400010f0c04 */
[----:B------:R-:W-:Y:S03]  /*6950*/  @P0 IADD3 R4, P2, R222, R14, RZ ;  /* 0x0000000ede040210 */ /* 0x000fe60007f5e0ff */
[----:B------:R2:W-:Y:S02]  /*6960*/  @P1 LDGSTS.E.BYPASS.LTC128B.128 [R218+0x5480], [R8.64], !P4 ;  /* 0x0548000008da1fae */ /* 0x0005e4000e101d48 */
[----:B------:R-:W-:Y:S01]  /*6970*/  @P0 IMAD.X R5, R223, 0x1, R5, P2 ;  /* 0x00000001df050824 */ /* 0x000fe200010e0605 */
[C---:B------:R-:W-:Y:S05]  /*6980*/  @P0 IADD3 R7, P2, R4.reuse, R220, RZ ;  /* 0x000000dc04070210 */ /* 0x040fea0007f5e0ff */
[----:B------:R-:W-:Y:S01]  /*6990*/  @P0 IMAD.X R6, R5, 0x1, R229, P2 ;  /* 0x0000000105060824 */ /* 0x000fe200010e06e5 */
[C---:B------:R-:W-:Y:S04]  /*69a0*/  @P0 LEA R14, P2, R7.reuse, c[0x0][0x1c8], 0x1 ;  /* 0x00007200070e0a11 */ /* 0x040fe800078408ff */
[----:B------:R-:W-:Y:S02]  /*69b0*/  @P0 LEA.HI.X R15, R7, c[0x0][0x1cc], R6, 0x1, P2 ;  /* 0x00007300070f0a11 */ /* 0x000fe400010f0c06 */
[C---:B------:R-:W-:Y:S03]  /*69c0*/  @P0 IADD3 R7, P2, R4.reuse, R203, RZ ;  /* 0x000000cb04070210 */ /* 0x040fe60007f5e0ff */
[----:B------:R2:W-:Y:S02]  /*69d0*/  @P0 LDGSTS.E.BYPASS.LTC128B.128 [R218+0x4480], [R14.64], !P6 ;  /* 0x044800000eda0fae */ /* 0x0005e4000f101d48 */
[----:B------:R-:W-:Y:S01]  /*69e0*/  @P0 IMAD.X R6, R5, 0x1, R202, P2 ;  /* 0x0000000105060824 */ /* 0x000fe200010e06ca */
[C---:B------:R-:W-:Y:S04]  /*69f0*/  @P0 LEA R40, P2, R7.reuse, c[0x0][0x1c8], 0x1 ;  /* 0x0000720007280a11 */ /* 0x040fe800078408ff */
[----:B-1----:R-:W-:Y:S02]  /*6a00*/  @P0 LEA.HI.X R41, R7, c[0x0][0x1cc], R6, 0x1, P2 ;  /* 0x0000730007290a11 */ /* 0x002fe400010f0c06 */
[----:B------:R-:W-:Y:S03]  /*6a10*/  @P0 IADD3 R4, P2, R4, R201, RZ ;  /* 0x000000c904040210 */ /* 0x000fe60007f5e0ff */
[----:B------:R2:W-:Y:S02]  /*6a20*/  @P0 LDGSTS.E.BYPASS.LTC128B.128 [R218+0x5080], [R40.64], !P5 ;  /* 0x0508000028da0fae */ /* 0x0005e4000e901d48 */
[----:B------:R-:W-:Y:S01]  /*6a30*/  @P0 IMAD.X R5, R5, 0x1, R200, P2 ;  /* 0x0000000105050824 */ /* 0x000fe200010e06c8 */
[C---:B------:R-:W-:Y:S04]  /*6a40*/  @P0 LEA R6, P2, R4.reuse, c[0x0][0x1c8], 0x1 ;  /* 0x0000720004060a11 */ /* 0x040fe800078408ff */
[----:B------:R-:W-:Y:S05]  /*6a50*/  @P0 LEA.HI.X R7, R4, c[0x0][0x1cc], R5, 0x1, P2 ;  /* 0x0000730004070a11 */ /* 0x000fea00010f0c05 */
[----:B------:R2:W-:Y:S04]  /*6a60*/  @P0 LDGSTS.E.BYPASS.LTC128B.128 [R218+0x5c80], [R6.64], !P4 ;  /* 0x05c8000006da0fae */ /* 0x0005e8000e101d48 */
.L_x_181:
[----:B--234-:R-:W-:Y:S01]  /*6a70*/  PLOP3.LUT P1, PT, PT, PT, UP2, 0x80, 0x0 ;  /* 0x000000000000781c */ /* 0x01cfe20003f2f028 */
[----:B------:R-:W0:Y:S01]  /*6a80*/  LDGDEPBAR ;  /* 0x00000000000079af */ /* 0x000e220000000000 */
[----:B------:R-:W-:Y:S01]  /*6a90*/  PLOP3.LUT P0, PT, PT, PT, UP2, 0x80, 0x0 ;  /* 0x000000000000781c */ /* 0x000fe20003f0f028 */
[----:B------:R-:W-:Y:S02]  /*6aa0*/  IMAD.MOV.U32 R10, RZ, RZ, R219 ;  /* 0x000000ffff0a7224 */ /* 0x000fe400078e00db */
[----:B------:R-:W-:Y:S05]  /*6ab0*/  IMAD R9, R233, -0x30, RZ ;  /* 0xffffffd0e9097824 */ /* 0x000fea00078e02ff */
[----:B------:R-:W-:Y:S03]  /*6ac0*/  IADD3 R5, -R226, 0x1, R9 ;  /* 0x00000001e2057810 */ /* 0x000fe60007ffe109 */
[----:B------:R-:W-:Y:S01]  /*6ad0*/  @P1 IMAD.HI.U32 R4, R219, c[0x0][0x2c8], RZ ;  /* 0x0000b200db041a27 */ /* 0x000fe200078e00ff */
[----:B------:R-:W-:Y:S04]  /*6ae0*/  IADD3 R5, R5, c[0x0][0x1d0], RZ ;  /* 0x0000740005057a10 */ /* 0x000fe80007ffe0ff */
[----:B------:R-:W-:Y:S02]  /*6af0*/  @P0 SHF.R.U32.HI R10, RZ, c[0x0][0x2cc], R4 ;  /* 0x0000b300ff0a0a19 */ /* 0x000fe40000011604 */
[----:B------:R-:W-:Y:S02]  /*6b00*/  PLOP3.LUT P0, PT, PT, PT, UP1, 0x40, 0x0 ;  /* 0x000000000000781c */ /* 0x000fe40003f0e818 */
[----:B------:R-:W-:Y:S01]  /*6b10*/  IADD3 R5, R5, -c[0x0][0x168], RZ ;  /* 0x80005a0005057a10 */ /* 0x000fe20007ffe0ff */
[----:B------:R-:W2:Y:S03]  /*6b20*/  SHFL.IDX PT, R4, R10, RZ, 0x1c1f ;  /* 0x001c1fff0a047589 */ /* 0x000ea600000e0000 */
[C---:B------:R-:W-:Y:S02]  /*6b30*/  IADD3 R8, R5.reuse, c[0x0][0x328], RZ ;  /* 0x0000ca0005087a10 */ /* 0x040fe40007ffe0ff */
[----:B------:R-:W-:Y:S03]  /*6b40*/  IADD3 R5, R5, UR7, RZ ;  /* 0x0000000705057c10 */ /* 0x000fe6000fffe0ff */
[----:B--2---:R-:W-:Y:S02]  /*6b50*/  IMAD.IADD R7, R8, 0x1, R4 ;  /* 0x0000000108077824 */ /* 0x004fe400078e0204 */
[----:B------:R-:W-:Y:S01]  /*6b60*/  IMAD.IADD R6, R4, 0x1, R5 ;  /* 0x0000000104067824 */ /* 0x000fe200078e0205 */
[----:B------:R-:W-:-:S05]  /*6b70*/  @P0 BRA `(.L_x_182) ;  /* 0x0000019000000947 */ /* 0x000fca0003800000 */
[----:B------:R-:W-:Y:S01]  /*6b80*/  IADD3 R4, R4, c[0x0][0x1d0], RZ ;  /* 0x0000740004047a10 */ /* 0x000fe20007ffe0ff */
[----:B------:R-:W-:Y:S03]  /*6b90*/  BSSY B0, `(.L_x_183) ;  /* 0x0000012000007945 */ /* 0x000fe60003800000 */
[----:B------:R-:W-:Y:S04]  /*6ba0*/  IADD3 R11, R4, -c[0x0][0x168], RZ ;  /* 0x80005a00040b7a10 */ /* 0x000fe80007ffe0ff */
[----:B------:R-:W-:Y:S11]  /*6bb0*/  ISETP.GT.AND P0, PT, R11, -0x1, PT ;  /* 0xffffffff0b00780c */ /* 0x000ff60003f04270 */
[----:B------:R-:W-:Y:S02]  /*6bc0*/  @!UPT UIADD3 URZ, URZ, URZ, URZ ;  /* 0x0000003f3f3ff290 */ /* 0x000fe4000fffe03f */
[----:B------:R-:W-:-:S05]  /*6bd0*/  @P0 BRA `(.L_x_184) ;  /* 0x0000008000000947 */ /* 0x000fca0003800000 */
[----:B------:R-:W-:Y:S01]  /*6be0*/  LOP3.LUT R11, RZ, R11, RZ, 0x33, !PT ;  /* 0x0000000bff0b7212 */ /* 0x000fe200078e33ff */
[----:B------:R-:W-:Y:S05]  /*6bf0*/  IMAD.MOV.U32 R4, RZ, RZ, c[0x0][0x32c] ;  /* 0x0000cb00ff047624 */ /* 0x000fea00078e00ff */
[----:B------:R-:W-:Y:S11]  /*6c00*/  ISETP.NE.AND P0, PT, R4, 0x1, PT ;  /* 0x000000010400780c */ /* 0x000ff60003f05270 */
[----:B------:R-:W-:Y:S02]  /*6c10*/  @!UPT UIADD3 URZ, URZ, URZ, URZ ;  /* 0x0000003f3f3ff290 */ /* 0x000fe4000fffe03f */
[----:B------:R-:W-:Y:S05]  /*6c20*/  @P0 IMAD.HI.U32 R4, R11, c[0x0][0x330], RZ ;  /* 0x0000cc000b040a27 */ /* 0x000fea00078e00ff */
[----:B------:R-:W-:Y:S04]  /*6c30*/  @P0 SHF.R.U32.HI R11, RZ, c[0x0][0x334], R4 ;  /* 0x0000cd00ff0b0a19 */ /* 0x000fe80000011604 */
[----:B------:R-:W-:Y:S01]  /*6c40*/  LOP3.LUT R11, RZ, R11, RZ, 0x33, !PT ;  /* 0x0000000bff0b7212 */ /* 0x000fe200078e33ff */
[----:B------:R-:W-:-:S05]  /*6c50*/  BRA `(.L_x_185) ;  /* 0x0000005000007947 */ /* 0x000fca0003800000 */
.L_x_184:
[----:B------:R-:W-:Y:S04]  /*6c60*/  MOV R4, c[0x0][0x32c] ;  /* 0x0000cb0000047a02 */ /* 0x000fe80000000f00 */
[----:B------:R-:W-:Y:S11]  /*6c70*/  ISETP.NE.AND P0, PT, R4, 0x1, PT ;  /* 0x000000010400780c */ /* 0x000ff60003f05270 */
[----:B------:R-:W-:Y:S02]  /*6c80*/  @!UPT UIADD3 URZ, URZ, URZ, URZ ;  /* 0x0000003f3f3ff290 */ /* 0x000fe4000fffe03f */
[----:B------:R-:W-:Y:S05]  /*6c90*/  @P0 IMAD.HI.U32 R4, R11, c[0x0][0x330], RZ ;  /* 0x0000cc000b040a27 */ /* 0x000fea00078e00ff */
[----:B------:R-:W-:Y:S02]  /*6ca0*/  @P0 SHF.R.U32.HI R11, RZ, c[0x0][0x334], R4 ;  /* 0x0000cd00ff0b0a19 */ /* 0x000fe40000011604 */
.L_x_185:
[----:B------:R-:W-:Y:S05]  /*6cb0*/  BSYNC B0 ;  /* 0x0000000000007941 */ /* 0x000fea0003800000 */
.L_x_183:
[----:B------:R-:W-:Y:S04]  /*6cc0*/  IMAD.IADD R4, R9, 0x1, -R226 ;  /* 0x0000000109047824 */ /* 0x000fe800078e0ae2 */
[----:B------:R-:W-:Y:S05]  /*6cd0*/  IMAD R11, R11, c[0x0][0x32c], R4 ;  /* 0x0000cb000b0b7a24 */ /* 0x000fea00078e0204 */
[----:B------:R-:W-:Y:S02]  /*6ce0*/  IADD3 R4, R11, c[0x0][0x32c], RZ ;  /* 0x0000cb000b047a10 */ /* 0x000fe40007ffe0ff */
[----:B------:R-:W-:Y:S02]  /*6cf0*/  IMNMX R6, R6, R11, !PT ;  /* 0x0000000b06067217 */ /* 0x000fe40007800200 */
[----:B------:R-:W-:Y:S02]  /*6d00*/  IMNMX R7, R7, R4, PT ;  /* 0x0000000407077217 */ /* 0x000fe40003800200 */
.L_x_182:
[C---:B------:R-:W-:Y:S02]  /*6d10*/  ISETP.GE.AND P0, PT, R9.reuse, 0x1, PT ;  /* 0x000000010900780c */ /* 0x040fe40003f06270 */
[----:B------:R-:W-:Y:S02]  /*6d20*/  ISETP.GE.AND P1, PT, R9, 0x2, PT ;  /* 0x000000020900780c */ /* 0x000fe40003f26270 */
[----:B------:R-:W-:Y:S02]  /*6d30*/  P2R R48, PR, RZ, 0x1 ;  /* 0x00000001ff307803 */ /* 0x000fe40000000000 */
[----:B------:R-:W-:Y:S02]  /*6d40*/  ISETP.GT.AND P0, PT, R6, RZ, !P0 ;  /* 0x000000ff0600720c */ /* 0x000fe40004704270 */
[----:B------:R-:W-:Y:S02]  /*6d50*/  P2R R12, PR, RZ, 0x2 ;  /* 0x00000002ff0c7803 */ /* 0x000fe40000000000 */
[----:B------:R-:W-:Y:S04]  /*6d60*/  ISETP.LT.OR P0, PT, R7, 0x1, P0 ;  /* 0x000000010700780c */ /* 0x000fe80000701670 */
[----:B-1----:R-:W-:Y:S02]  /*6d70*/  FSEL R20, R246, -INF , !P0 ;  /* 0xff800000f6147808 */ /* 0x002fe40004000000 */
[----:B------:R-:W-:Y:S02]  /*6d80*/  ISETP.GT.AND P0, PT, R6, 0x1, !P1 ;  /* 0x000000010600780c */ /* 0x000fe40004f04270 */
[----:B------:R-:W-:Y:S02]  /*6d90*/  ISETP.GE.AND P1, PT, R9, 0x9, PT ;  /* 0x000000090900780c */ /* 0x000fe40003f26270 */
[----:B------:R-:W-:Y:S02]  /*6da0*/  ISETP.LT.OR P0, PT, R7, 0x2, P0 ;  /* 0x000000020700780c */ /* 0x000fe40000701670 */
[----:B------:R-:W-:Y:S02]  /*6db0*/  P2R R47, PR, RZ, 0x2 ;  /* 0x00000002ff2f7803 */ /* 0x000fe40000000000 */
[----:B------:R-:W-:Y:S02]  /*6dc0*/  FSEL R16, R248, -INF , !P0 ;  /* 0xff800000f8107808 */ /* 0x000fe40004000000 */
[----:B------:R-:W-:Y:S02]  /*6dd0*/  ISETP.GT.AND P0, PT, R6, 0x8, !P1 ;  /* 0x000000080600780c */ /* 0x000fe40004f04270 */
[----:B------:R-:W-:Y:S02]  /*6de0*/  ISETP.GE.AND P1, PT, R9, 0xa, PT ;  /* 0x0000000a0900780c */ /* 0x000fe40003f26270 */
[----:B------:R-:W-:Y:S02]  /*6df0*/  ISETP.LT.OR P0, PT, R7, 0x9, P0 ;  /* 0x000000090700780c */ /* 0x000fe40000701670 */
[----:B------:R-:W-:Y:S02]  /*6e00*/  P2R R45, PR, RZ, 0x2 ;  /* 0x00000002ff2d7803 */ /* 0x000fe40000000000 */
[----:B------:R-:W-:Y:S02]  /*6e10*/  FSEL R14, R250, -INF , !P0 ;  /* 0xff800000fa0e7808 */ /* 0x000fe40004000000 */
[C---:B------:R-:W-:Y:S02]  /*6e20*/  ISETP.GT.AND P0, PT, R6.reuse, 0x9, !P1 ;  /* 0x000000090600780c */ /* 0x040fe40004f04270 */
        /* <DEDUP_REMOVED lines=31> */
[----:B------:R-:W-:Y:S04]  /*7020*/  ISETP.LT.OR P0, PT, R7, 0x22, P0 ;  /* 0x000000220700780c */ /* 0x000fe80000701670 */
[----:B------:R-:W-:Y:S02]  /*7030*/  FSEL R250, R177, -INF , !P0 ;  /* 0xff800000b1fa7808 */ /* 0x000fe40004000000 */
[C---:B------:R-:W-:Y:S04]  /*7040*/  ISETP.GT.AND P0, PT, R6.reuse, 0x28, !P1 ;  /* 0x000000280600780c */ /* 0x040fe80004f04270 */
[----:B------:R-:W-:Y:S04]  /*7050*/  ISETP.LT.OR P0, PT, R7, 0x29, P0 ;  /* 0x000000290700780c */ /* 0x000fe80000701670 */
[----:B------:R-:W-:Y:S02]  /*7060*/  FSEL R174, R169, -INF , !P0 ;  /* 0xff800000a9ae7808 */ /* 0x000fe40004000000 */
[----:B------:R-:W-:Y:S04]  /*7070*/  ISETP.GE.AND P0, PT, R9, 0x2a, PT ;  /* 0x0000002a0900780c */ /* 0x000fe80003f06270 */
[----:B------:R-:W-:Y:S02]  /*7080*/  ISETP.GT.AND P2, PT, R6, 0x29, !P0 ;  /* 0x000000290600780c */ /* 0x000fe40004744270 */
[----:B------:R-:W1:Y:S02]  /*7090*/  SHFL.IDX PT, R6, R10, 0x1, 0x1c1f ;  /* 0x003c1f000a067f89 */ /* 0x000e6400000e0000 */
[----:B------:R-:W-:Y:S04]  /*70a0*/  ISETP.LT.OR P2, PT, R7, 0x2a, P2 ;  /* 0x0000002a0700780c */ /* 0x000fe80001741670 */
[----:B------:R-:W-:Y:S02]  /*70b0*/  FSEL R172, R46, -INF , !P2 ;  /* 0xff8000002eac7808 */ /* 0x000fe40005000000 */
[----:B------:R-:W-:Y:S01]  /*70c0*/  PLOP3.LUT P2, PT, PT, PT, UP1, 0x40, 0x0 ;  /* 0x000000000000781c */ /* 0x000fe20003f4e818 */
[--C-:B-1----:R-:W-:Y:S02]  /*70d0*/  IMAD.IADD R11, R8, 0x1, R6.reuse ;  /* 0x00000001080b7824 */ /* 0x102fe400078e0206 */
[----:B------:R-:W-:Y:S10]  /*70e0*/  IMAD.IADD R7, R5, 0x1, R6 ;  /* 0x0000000105077824 */ /* 0x000ff400078e0206 */
        /* <DEDUP_REMOVED lines=15> */
.L_x_188:
[----:B------:R-:W-:Y:S04]  /*71e0*/  MOV R6, c[0x0][0x32c] ;  /* 0x0000cb0000067a02 */ /* 0x000fe80000000f00 */
[----:B------:R-:W-:Y:S11]  /*71f0*/  ISETP.NE.AND P2, PT, R6, 0x1, PT ;  /* 0x000000010600780c */ /* 0x000ff60003f45270 */
[----:B------:R-:W-:Y:S02]  /*7200*/  @!UPT UIADD3 URZ, URZ, URZ, URZ ;  /* 0x0000003f3f3ff290 */ /* 0x000fe4000fffe03f */
[----:B------:R-:W-:Y:S05]  /*7210*/  @P2 IMAD.HI.U32 R6, R13, c[0x0][0x330], RZ ;  /* 0x0000cc000d062a27 */ /* 0x000fea00078e00ff */
[----:B------:R-:W-:Y:S02]  /*7220*/  @P2 SHF.R.U32.HI R13, RZ, c[0x0][0x334], R6 ;  /* 0x0000cd00ff0d2a19 */ /* 0x000fe40000011606 */
.L_x_189:
[----:B------:R-:W-:Y:S05]  /*7230*/  BSYNC B0 ;  /* 0x0000000000007941 */ /* 0x000fea0003800000 */
.L_x_187:
[----:B------:R-:W-:Y:S04]  /*7240*/  IMAD.IADD R6, R9, 0x1, -R226 ;  /* 0x0000000109067824 */ /* 0x000fe800078e0ae2 */
[----:B------:R-:W-:Y:S05]  /*7250*/  IMAD R6, R13, c[0x0][0x32c], R6 ;  /* 0x0000cb000d067a24 */ /* 0x000fea00078e0206 */
[----:B------:R-:W-:Y:S02]  /*7260*/  IADD3 R24, R6, c[0x0][0x32c], RZ ;  /* 0x0000cb0006187a10 */ /* 0x000fe40007ffe0ff */
[----:B------:R-:W-:Y:S02]  /*7270*/  IMNMX R7, R7, R6, !PT ;  /* 0x0000000607077217 */ /* 0x000fe40007800200 */
[----:B------:R-:W-:Y:S02]  /*7280*/  IMNMX R11, R11, R24, PT ;  /* 0x000000180b0b7217 */ /* 0x000fe40003800200 */
.L_x_186:
[----:B------:R-:W-:Y:S04]  /*7290*/  ISETP.NE.AND P2, PT, R12, RZ, PT ;  /* 0x000000ff0c00720c */ /* 0x000fe80003f45270 */
[----:B------:R-:W-:Y:S04]  /*72a0*/  ISETP.GT.AND P2, PT, R7, 0x1, !P2 ;  /* 0x000000010700780c */ /* 0x000fe80005744270 */
[----:B------:R-:W-:Y:S04]  /*72b0*/  ISETP.LT.OR P2, PT, R11, 0x2, P2 ;  /* 0x000000020b00780c */ /* 0x000fe80001741670 */
[----:B------:R-:W-:Y:S02]  /*72c0*/  FSEL R24, R244, -INF , !P2 ;  /* 0xff800000f4187808 */ /* 0x000fe40005000000 */
        /* <DEDUP_REMOVED lines=32> */
[----:B------:R-:W-:Y:S04]  /*74d0*/  ISETP.GT.AND P2, PT, R7, 0x28, !P1 ;  /* 0x000000280700780c */ /* 0x000fe80004f44270 */
[----:B------:R-:W-:Y:S04]  /*74e0*/  ISETP.LT.OR P2, PT, R11, 0x29, P2 ;  /* 0x000000290b00780c */ /* 0x000fe80001741670 */
[----:B------:R-:W-:Y:S02]  /*74f0*/  FSEL R170, R170, -INF , !P2 ;  /* 0xff800000aaaa7808 */ /* 0x000fe40005000000 */
[----:B------:R-:W-:Y:S04]  /*7500*/  ISETP.NE.AND P2, PT, R48, RZ, PT ;  /* 0x000000ff3000720c */ /* 0x000fe80003f45270 */
[----:B------:R-:W-:Y:S04]  /*7510*/  ISETP.GT.AND P2, PT, R7, RZ, !P2 ;  /* 0x000000ff0700720c */ /* 0x000fe80005744270 */
[----:B------:R-:W-:Y:S04]  /*7520*/  ISETP.LT.OR P2, PT, R11, 0x1, P2 ;  /* 0x000000010b00780c */ /* 0x000fe80001741670 */
[----:B------:R-:W-:Y:S02]  /*7530*/  FSEL R21, R243, -INF , !P2 ;  /* 0xff800000f3157808 */ /* 0x000fe40005000000 */
        /* <DEDUP_REMOVED lines=22> */
.L_x_192:
[----:B------:R-:W-:Y:S04]  /*76a0*/  MOV R7, c[0x0][0x32c] ;  /* 0x0000cb0000077a02 */ /* 0x000fe80000000f00 */
[----:B------:R-:W-:Y:S11]  /*76b0*/  ISETP.NE.AND P2, PT, R7, 0x1, PT ;  /* 0x000000010700780c */ /* 0x000ff60003f45270 */
[----:B------:R-:W-:Y:S02]  /*76c0*/  @!UPT UIADD3 URZ, URZ, URZ, URZ ;  /* 0x0000003f3f3ff290 */ /* 0x000fe4000fffe03f */
[----:B------:R-:W-:Y:S05]  /*76d0*/  @P2 IMAD.HI.U32 R7, R26, c[0x0][0x330], RZ ;  /* 0x0000cc001a072a27 */ /* 0x000fea00078e00ff */
[----:B------:R-:W-:Y:S02]  /*76e0*/  @P2 SHF.R.U32.HI R26, RZ, c[0x0][0x334], R7 ;  /* 0x0000cd00ff1a2a19 */ /* 0x000fe40000011607 */
.L_x_193:
[----:B------:R-:W-:Y:S05]  /*76f0*/  BSYNC B0 ;  /* 0x0000000000007941 */ /* 0x000fea0003800000 */
.L_x_191:
[----:B------:R-:W-:Y:S04]  /*7700*/  IMAD.IADD R7, R9, 0x1, -R226 ;  /* 0x0000000109077824 */ /* 0x000fe800078e0ae2 */
[----:B------:R-:W-:Y:S05]  /*7710*/  IMAD R7, R26, c[0x0][0x32c], R7 ;  /* 0x0000cb001a077a24 */ /* 0x000fea00078e0207 */
[----:B------:R-:W-:Y:S02]  /*7720*/  IADD3 R26, R7, c[0x0][0x32c], RZ ;  /* 0x0000cb00071a7a10 */ /* 0x000fe40007ffe0ff */
[----:B------:R-:W-:Y:S02]  /*7730*/  IMNMX R22, R22, R7, !PT ;  /* 0x0000000716167217 */ /* 0x000fe40007800200 */
[----:B------:R-:W-:Y:S02]  /*7740*/  IMNMX R25, R25, R26, PT ;  /* 0x0000001a19197217 */ /* 0x000fe40003800200 */
.L_x_190:
[----:B------:R-:W-:Y:S01]  /*7750*/  ISETP.NE.AND P2, PT, R12, RZ, PT ;  /* 0x000000ff0c00720c */ /* 0x000fe20003f45270 */
[----:B------:R-:W1:Y:S03]  /*7760*/  SHFL.IDX PT, R10, R10, 0x3, 0x1c1f ;  /* 0x007c1f000a0a7f89 */ /* 0x000e6600000e0000 */
[C---:B------:R-:W-:Y:S04]  /*7770*/  ISETP.GT.AND P2, PT, R22.reuse, 0x1, !P2 ;  /* 0x000000011600780c */ /* 0x040fe80005744270 */
[----:B------:R-:W-:Y:S04]  /*7780*/  ISETP.LT.OR P2, PT, R25, 0x2, P2 ;  /* 0x000000021900780c */ /* 0x000fe80001741670 */
[----:B------:R-:W-:Y:S02]  /*7790*/  FSEL R13, R245, -INF , !P2 ;  /* 0xff800000f50d7808 */ /* 0x000fe40005000000 */
[----:B------:R-:W-:Y:S04]  /*77a0*/  ISETP.NE.AND P2, PT, R47, RZ, PT ;  /* 0x000000ff2f00720c */ /* 0x000fe80003f45270 */
[C---:B------:R-:W-:Y:S04]  /*77b0*/  ISETP.GT.AND P2, PT, R22.reuse, 0x8, !P2 ;  /* 0x000000081600780c */ /* 0x040fe80005744270 */
[----:B------:R-:W-:Y:S01]  /*77c0*/  ISETP.LT.OR P2, PT, R25, 0x9, P2 ;  /* 0x000000091900780c */ /* 0x000fe20001741670 */
[--C-:B-1----:R-:W-:Y:S03]  /*77d0*/  IMAD.IADD R5, R5, 0x1, R10.reuse ;  /* 0x0000000105057824 */ /* 0x102fe600078e020a */
        /* <DEDUP_REMOVED lines=22> */
[C---:B------:R-:W-:Y:S04]  /*7940*/  ISETP.GT.AND P2, PT, R22.reuse, 0x20, !P2 ;  /* 0x000000201600780c */ /* 0x040fe80005744270 */
[----:B------:R-:W-:Y:S04]  /*7950*/  ISETP.LT.OR P2, PT, R25, 0x21, P2 ;  /* 0x000000211900780c */ /* 0x000fe80001741670 */
[----:B------:R-:W-:Y:S02]  /*7960*/  FSEL R169, R37, -INF , !P2 ;  /* 0xff80000025a97808 */ /* 0x000fe40005000000 */
[----:B------:R-:W-:Y:S04]  /*7970*/  ISETP.NE.AND P2, PT, R15, RZ, PT ;  /* 0x000000ff0f00720c */ /* 0x000fe80003f45270 */
[C---:B------:R-:W-:Y:S04]  /*7980*/  ISETP.GT.AND P2, PT, R22.reuse, 0x21, !P2 ;  /* 0x000000211600780c */ /* 0x040fe80005744270 */
[----:B------:R-:W-:Y:S04]  /*7990*/  ISETP.LT.OR P2, PT, R25, 0x22, P2 ;  /* 0x000000221900780c */ /* 0x000fe80001741670 */
[----:B------:R-:W-:Y:S02]  /*79a0*/  FSEL R167, R167, -INF , !P2 ;  /* 0xff800000a7a77808 */ /* 0x000fe40005000000 */
[----:B------:R-:W-:Y:S04]  /*79b0*/  ISETP.GT.AND P2, PT, R22, 0x28, !P1 ;  /* 0x000000281600780c */ /* 0x000fe80004f44270 */
[C---:B------:R-:W-:Y:S04]  /*79c0*/  ISETP.LT.OR P2, PT, R25.reuse, 0x29, P2 ;  /* 0x000000291900780c */ /* 0x040fe80001741670 */
[----:B------:R-:W-:Y:S02]  /*79d0*/  FSEL R165, R38, -INF , !P2 ;  /* 0xff80000026a57808 */ /* 0x000fe40005000000 */
[----:B------:R-:W-:Y:S04]  /*79e0*/  ISETP.NE.AND P2, PT, R48, RZ, PT ;  /* 0x000000ff3000720c */ /* 0x000fe80003f45270 */
[----:B------:R-:W-:Y:S04]  /*79f0*/  ISETP.GT.AND P2, PT, R22, RZ, !P2 ;  /* 0x000000ff1600720c */ /* 0x000fe80005744270 */
[C---:B------:R-:W-:Y:S04]  /*7a00*/  ISETP.LT.OR P2, PT, R25.reuse, 0x1, P2 ;  /* 0x000000011900780c */ /* 0x040fe80001741670 */
[----:B------:R-:W-:Y:S01]  /*7a10*/  FSEL R19, R0, -INF , !P2 ;  /* 0xff80000000137808 */ /* 0x000fe20005000000 */
[----:B------:R-:W-:Y:S01]  /*7a20*/  IMAD.IADD R0, R8, 0x1, R10 ;  /* 0x0000000108007824 */ /* 0x000fe200078e020a */
[----:B------:R-:W-:Y:S04]  /*7a30*/  ISETP.GT.AND P2, PT, R22, 0x29, !P0 ;  /* 0x000000291600780c */ /* 0x000fe80004744270 */
[----:B------:R-:W-:Y:S04]  /*7a40*/  ISETP.LT.OR P2, PT, R25, 0x2a, P2 ;  /* 0x0000002a1900780c */ /* 0x000fe80001741670 */
[----:B------:R-:W-:Y:S02]  /*7a50*/  FSEL R163, R39, -INF , !P2 ;  /* 0xff80000027a37808 */ /* 0x000fe40005000000 */
[----:B------:R-:W-:Y:S11]  /*7a60*/  PLOP3.LUT P2, PT, PT, PT, UP1, 0x40, 0x0 ;  /* 0x000000000000781c */ /* 0x000ff60003f4e818 */
[----:B------:R-:W-:Y:S02]  /*7a70*/  @!UPT UIADD3 URZ, URZ, URZ, URZ ;  /* 0x0000003f3f3ff290 */ /* 0x000fe4000fffe03f */
        /* <DEDUP_REMOVED lines=15> */
.L_x_196:
[----:B------:R-:W-:Y:S04]  /*7b70*/  MOV R8, c[0x0][0x32c] ;  /* 0x0000cb0000087a02 */ /* 0x000fe80000000f00 */
[----:B------:R-:W-:Y:S11]  /*7b80*/  ISETP.NE.AND P2, PT, R8, 0x1, PT ;  /* 0x000000010800780c */ /* 0x000ff60003f45270 */
[----:B------:R-:W-:Y:S02]  /*7b90*/  @!UPT UIADD3 URZ, URZ, URZ, URZ ;  /* 0x0000003f3f3ff290 */ /* 0x000fe4000fffe03f */
[----:B------:R-:W-:Y:S05]  /*7ba0*/  @P2 IMAD.HI.U32 R8, R10, c[0x0][0x330], RZ ;  /* 0x0000cc000a082a27 */ /* 0x000fea00078e00ff */
[----:B------:R-:W-:Y:S02]  /*7bb0*/  @P2 SHF.R.U32.HI R10, RZ, c[0x0][0x334], R8 ;  /* 0x0000cd00ff0a2a19 */ /* 0x000fe40000011608 */
.L_x_197:
[----:B------:R-:W-:Y:S05]  /*7bc0*/  BSYNC B0 ;  /* 0x0000000000007941 */ /* 0x000fea0003800000 */
.L_x_195:
[----:B------:R-:W-:Y:S04]  /*7bd0*/  IMAD.IADD R9, R9, 0x1, -R226 ;  /* 0x0000000109097824 */ /* 0x000fe800078e0ae2 */
[----:B------:R-:W-:Y:S05]  /*7be0*/  IMAD R9, R10, c[0x0][0x32c], R9 ;  /* 0x0000cb000a097a24 */ /* 0x000fea00078e0209 */
[----:B------:R-:W-:Y:S02]  /*7bf0*/  IADD3 R23, R9, c[0x0][0x32c], RZ ;  /* 0x0000cb0009177a10 */ /* 0x000fe40007ffe0ff */
[----:B------:R-:W-:Y:S02]  /*7c00*/  IMNMX R5, R5, R9, !PT ;  /* 0x0000000905057217 */ /* 0x000fe40007800200 */
[----:B------:R-:W-:Y:S02]  /*7c10*/  IMNMX R0, R0, R23, PT ;  /* 0x0000001700007217 */ /* 0x000fe40003800200 */
.L_x_194:
[----:B------:R-:W-:Y:S02]  /*7c20*/  ISETP.NE.AND P2, PT, R48, RZ, PT ;  /* 0x000000ff3000720c */ /* 0x000fe40003f45270 */
[C---:B------:R-:W-:Y:S02]  /*7c30*/  ISETP.GT.AND P1, PT, R5.reuse, 0x28, !P1 ;  /* 0x000000280500780c */ /* 0x040fe40004f24270 */
[C---:B------:R-:W-:Y:S02]  /*7c40*/  ISETP.GT.AND P2, PT, R5.reuse, RZ, !P2 ;  /* 0x000000ff0500720c */ /* 0x040fe40005744270 */
[----:B------:R-:W-:Y:S02]  /*7c50*/  ISETP.GT.AND P0, PT, R5, 0x29, !P0 ;  /* 0x000000290500780c */ /* 0x000fe40004704270 */
[C---:B------:R-:W-:Y:S02]  /*7c60*/  ISETP.LT.OR P2, PT, R0.reuse, 0x1, P2 ;  /* 0x000000010000780c */ /* 0x040fe40001741670 */
[----:B------:R-:W-:Y:S02]  /*7c70*/  ISETP.LT.OR P1, PT, R0, 0x29, P1 ;  /* 0x000000290000780c */ /* 0x000fe40000f21670 */
[----:B------:R-:W-:Y:S02]  /*7c80*/  FSEL R9, R2, -INF , !P2 ;  /* 0xff80000002097808 */ /* 0x000fe40005000000 */
[----:B------:R-:W-:Y:S02]  /*7c90*/  ISETP.NE.AND P2, PT, R12, RZ, PT ;  /* 0x000000ff0c00720c */ /* 0x000fe40003f45270 */
[----:B------:R-:W-:Y:S02]  /*7ca0*/  FMNMX.FTZ R23, R9, R148, !PT ;  /* 0x0000009409177209 */ /* 0x000fe40007810000 */
[----:B------:R-:W-:Y:S02]  /*7cb0*/  ISETP.GT.AND P2, PT, R5, 0x1, !P2 ;  /* 0x000000010500780c */ /* 0x000fe40005744270 */
[----:B------:R-:W-:Y:S02]  /*7cc0*/  FSEL R160, R31, -INF , !P1 ;  /* 0xff8000001fa07808 */ /* 0x000fe40004800000 */
[C---:B------:R-:W-:Y:S02]  /*7cd0*/  ISETP.LT.OR P2, PT, R0.reuse, 0x2, P2 ;  /* 0x000000020000780c */ /* 0x040fe40001741670 */
[----:B------:R-:W-:Y:S02]  /*7ce0*/  ISETP.LT.OR P0, PT, R0, 0x2a, P0 ;  /* 0x0000002a0000780c */ /* 0x000fe40000701670 */
[----:B------:R-:W-:Y:S02]  /*7cf0*/  FSEL R12, R3, -INF , !P2 ;  /* 0xff800000030c7808 */ /* 0x000fe40005000000 */
[----:B------:R-:W-:Y:S02]  /*7d00*/  ISETP.NE.AND P2, PT, R47, RZ, PT ;  /* 0x000000ff2f00720c */ /* 0x000fe40003f45270 */
[----:B------:R-:W-:Y:S02]  /*7d10*/  FMNMX.FTZ R3, R20, R151, !PT ;  /* 0x0000009714037209 */ /* 0x000fe40007810000 */
[----:B------:R-:W-:Y:S02]  /*7d20*/  ISETP.GT.AND P2, PT, R5, 0x8, !P2 ;  /* 0x000000080500780c */ /* 0x000fe40005744270 */
[----:B------:R-:W-:Y:S02]  /*7d30*/  FMNMX.FTZ R3, R16, R3, !PT ;  /* 0x0000000310037209 */ /* 0x000fe40007810000 */
[----:B------:R-:W-:Y:S02]  /*7d40*/  ISETP.LT.OR P2, PT, R0, 0x9, P2 ;  /* 0x000000090000780c */ /* 0x000fe40001741670 */
[----:B------:R-:W-:Y:S02]  /*7d50*/  FMNMX.FTZ R3, R14, R3, !PT ;  /* 0x000000030e037209 */ /* 0x000fe40007810000 */
        /* <DEDUP_REMOVED lines=18> */
[----:B------:R-:W-:Y:S02]  /*7e80*/  FSEL R153, R30, -INF , !P0 ;  /* 0xff8000001e997808 */ /* 0x000fe40004000000 */
[----:B------:R-:W-:Y:S04]  /*7e90*/  ISETP.LT.OR P2, PT, R0, 0x12, P2 ;  /* 0x000000120000780c */ /* 0x000fe80001741670 */
[----:B------:R-:W-:Y:S02]  /*7ea0*/  FSEL R252, R187, -INF , !P2 ;  /* 0xff800000bbfc7808 */ /* 0x000fe40005000000 */
[----:B------:R-:W-:Y:S02]  /*7eb0*/  ISETP.NE.AND P2, PT, R36, RZ, PT ;  /* 0x000000ff2400720c */ /* 0x000fe40003f45270 */
[----:B------:R-:W-:Y:S02]  /*7ec0*/  LDSM.16.MT88.4 R36, [R212+0x1880] ;  /* 0x00188000d424783b */ /* 0x000fe40000004200 */
[C---:B------:R-:W-:Y:S04]  /*7ed0*/  ISETP.GT.AND P2, PT, R5.reuse, 0x18, !P2 ;  /* 0x000000180500780c */ /* 0x040fe80005744270 */
[----:B------:R-:W-:Y:S04]  /*7ee0*/  ISETP.LT.OR P2, PT, R0, 0x19, P2 ;  /* 0x000000190000780c */ /* 0x000fe80001741670 */
[----:B------:R-:W-:Y:S02]  /*7ef0*/  FSEL R249, R18, -INF , !P2 ;  /* 0xff80000012f97808 */ /* 0x000fe40005000000 */
[----:B------:R-:W-:Y:S04]  /*7f00*/  ISETP.NE.AND P2, PT, R32, RZ, PT ;  /* 0x000000ff2000720c */ /* 0x000fe80003f45270 */
[----:B------:R-:W-:Y:S04]  /*7f10*/  ISETP.GT.AND P2, PT, R5, 0x19, !P2 ;  /* 0x000000190500780c */ /* 0x000fe80005744270 */
[----:B------:R-:W-:Y:S04]  /*7f20*/  ISETP.LT.OR P2, PT, R0, 0x1a, P2 ;  /* 0x0000001a0000780c */ /* 0x000fe80001741670 */
[----:B------:R-:W-:Y:S02]  /*7f30*/  FSEL R247, R17, -INF , !P2 ;  /* 0xff80000011f77808 */ /* 0x000fe40005000000 */
[----:B------:R-:W-:Y:S02]  /*7f40*/  FMNMX.FTZ R17, R21, R150, !PT ;  /* 0x0000009615117209 */ /* 0x000fe40007810000 */
        /* <DEDUP_REMOVED lines=9> */
[----:B------:R-:W-:Y:S02]  /*7fe0*/  FMNMX.FTZ R17, R46, R17, !PT ;  /* 0x000000112e117209 */ /* 0x000fe40007810000 */
[----:B------:R-:W-:Y:S02]  /*7ff0*/  FMNMX.FTZ R15, R250, R15, !PT ;  /* 0x0000000ffa0f7209 */ /* 0x000fe40007810000 */
[----:B------:R-:W-:Y:S02]  /*8000*/  FMNMX.FTZ R17, R44, R17, !PT ;  /* 0x000000112c117209 */ /* 0x000fe40007810000 */
[----:B------:R-:W-:Y:S02]  /*8010*/  FMNMX.FTZ R15, R174, R15, !PT ;  /* 0x0000000fae0f7209 */ /* 0x000fe40007810000 */
[----:B------:R-:W-:Y:S02]  /*8020*/  FMNMX.FTZ R17, R196, R17, !PT ;  /* 0x00000011c4117209 */ /* 0x000fe40007810000 */
[----:B------:R-:W-:Y:S02]  /*8030*/  FMNMX.FTZ R3, R172, R15, !PT ;  /* 0x0000000fac037209 */ /* 0x000fe40007810000 */
[----:B------:R-:W-:Y:S02]  /*8040*/  FMNMX.FTZ R17, R246, R17, !PT ;  /* 0x00000011f6117209 */ /* 0x000fe40007810000 */
[----:B------:R-:W-:Y:S01]  /*8050*/  FMNMX.FTZ R2, R19, R149, !PT ;  /* 0x0000009513027209 */ /* 0x000fe20007810000 */
[----:B------:R-:W-:Y:S01]  /*8060*/  SHFL.BFLY PT, R22, R3, 0x2, 0x1f ;  /* 0x0c401f0003167f89 */ /* 0x000fe200000e0000 */
[----:B------:R-:W-:Y:S02]  /*8070*/  FMNMX.FTZ R17, R248, R17, !PT ;  /* 0x00000011f8117209 */ /* 0x000fe40007810000 */
[----:B------:R-:W-:Y:S02]  /*8080*/  FMNMX.FTZ R18, R13, R2, !PT ;  /* 0x000000020d127209 */ /* 0x000fe40007810000 */
[----:B------:R-:W-:Y:S02]  /*8090*/  FMNMX.FTZ R17, R244, R17, !PT ;  /* 0x00000011f4117209 */ /* 0x000fe40007810000 */
[----:B------:R-:W-:Y:S02]  /*80a0*/  FMNMX.FTZ R18, R11, R18, !PT ;  /* 0x000000120b127209 */ /* 0x000fe40007810000 */
[----:B------:R-:W-:Y:S02]  /*80b0*/  FMNMX.FTZ R17, R170, R17, !PT ;  /* 0x00000011aa117209 */ /* 0x000fe40007810000 */
[----:B------:R-:W-:Y:S02]  /*80c0*/  ISETP.GT.AND P2, PT, R5, 0x21, !P2 ;  /* 0x000000210500780c */ /* 0x000fe40005744270 */
[----:B------:R-:W-:Y:S02]  /*80d0*/  FMNMX.FTZ R15, R168, R17, !PT ;  /* 0x00000011a80f7209 */ /* 0x000fe40007810000 */
[----:B------:R-:W-:Y:S02]  /*80e0*/  FMNMX.FTZ R17, R7, R18, !PT ;  /* 0x0000001207117209 */ /* 0x000fe40007810000 */
[----:B------:R-:W-:Y:S01]  /*80f0*/  ISETP.LT.OR P2, PT, R0, 0x22, P2 ;  /* 0x000000220000780c */ /* 0x000fe20001741670 */
[----:B------:R-:W1:Y:S01]  /*8100*/  SHFL.BFLY PT, R2, R15, 0x2, 0x1f ;  /* 0x0c401f000f027f89 */ /* 0x000e6200000e0000 */
[----:B------:R-:W-:Y:S02]  /*8110*/  FMNMX.FTZ R18, R198, R17, !PT ;  /* 0x00000011c6127209 */ /* 0x000fe40007810000 */
[----:B------:R-:W-:Y:S02]  /*8120*/  FSEL R162, R27, -INF , !P2 ;  /* 0xff8000001ba27808 */ /* 0x000fe40005000000 */
[----:B------:R-:W-:Y:S04]  /*8130*/  FMNMX.FTZ R18, R199, R18, !PT ;  /* 0x00000012c7127209 */ /* 0x000fe80007810000 */
[----:B------:R-:W-:Y:S04]  /*8140*/  FMNMX.FTZ R18, R243, R18, !PT ;  /* 0x00000012f3127209 */ /* 0x000fe80007810000 */
[----:B------:R-:W-:Y:S04]  /*8150*/  FMNMX.FTZ R18, R251, R18, !PT ;  /* 0x00000012fb127209 */ /* 0x000fe80007810000 */
[----:B------:R-:W-:Y:S04]  /*8160*/  FMNMX.FTZ R18, R169, R18, !PT ;  /* 0x00000012a9127209 */ /* 0x000fe80007810000 */
[----:B------:R-:W-:Y:S02]  /*8170*/  FMNMX.FTZ R18, R167, R18, !PT ;  /* 0x00000012a7127209 */ /* 0x000fe40007810000 */
[----:B-1----:R-:W-:Y:S02]  /*8180*/  FMNMX.FTZ R2, R15, R2, !PT ;  /* 0x000000020f027209 */ /* 0x002fe40007810000 */
[----:B------:R-:W-:Y:S02]  /*8190*/  FMNMX.FTZ R22, R3, R22, !PT ;  /* 0x0000001603167209 */ /* 0x000fe40007810000 */
[----:B------:R-:W-:Y:S01]  /*81a0*/  FMNMX.FTZ R18, R165, R18, !PT ;  /* 0x00000012a5127209 */ /* 0x000fe20007810000 */
[----:B------:R-:W1:Y:S03]  /*81b0*/  SHFL.BFLY PT, R17, R2, 0x1, 0x1f ;  /* 0x0c201f0002117f89 */ /* 0x000e6600000e0000 */
[----:B------:R-:W-:Y:S05]  /*81c0*/  FMNMX.FTZ R15, R163, R18, !PT ;  /* 0x00000012a30f7209 */ /* 0x000fea0007810000 */
[----:B------:R-:W2:Y:S08]  /*81d0*/  SHFL.BFLY PT, R3, R22, 0x1, 0x1f ;  /* 0x0c201f0016037f89 */ /* 0x000eb000000e0000 */
[----:B------:R-:W3:Y:S01]  /*81e0*/  SHFL.BFLY PT, R18, R15, 0x2, 0x1f ;  /* 0x0c401f000f127f89 */ /* 0x000ee200000e0000 */
[----:B-1----:R-:W-:Y:S04]  /*81f0*/  FMNMX.FTZ R2, R2, R17, !PT ;  /* 0x0000001102027209 */ /* 0x002fe80007810000 */
[C---:B------:R-:W-:Y:S01]  /*8200*/  FSETP.NEU.FTZ.AND P1, PT, R2.reuse, -INF , PT ;  /* 0xff8000000200780b */ /* 0x040fe20003f3d000 */
[----:B------:R-:W-:Y:S01]  /*8210*/  FMUL.FTZ R171, R2, c[0x0][0x2d0] ;  /* 0x0000b40002ab7a20 */ /* 0x000fe20000410000 */
[----:B--2---:R-:W-:Y:S04]  /*8220*/  FMNMX.FTZ R3, R22, R3, !PT ;  /* 0x0000000316037209 */ /* 0x004fe80007810000 */
[----:B------:R-:W-:Y:S02]  /*8230*/  FSEL R171, R171, RZ, P1 ;  /* 0x000000ffabab7208 */ /* 0x000fe40000800000 */
[C---:B------:R-:W-:Y:S01]  /*8240*/  FSETP.NEU.FTZ.AND P2, PT, R3.reuse, -INF , PT ;  /* 0xff8000000300780b */ /* 0x040fe20003f5d000 */
[----:B------:R-:W-:Y:S02]  /*8250*/  FMUL.FTZ R173, R3, c[0x0][0x2d0] ;  /* 0x0000b40003ad7a20 */ /* 0x000fe40000410000 */
[--C-:B------:R-:W-:Y:S01]  /*8260*/  FFMA.FTZ R155, R21, c[0x0][0x2d0], -R171.reuse ;  /* 0x0000b400159b7a23 */ /* 0x100fe200000108ab */
[----:B---3--:R-:W-:Y:S01]  /*8270*/  FMNMX.FTZ R15, R15, R18, !PT ;  /* 0x000000120f0f7209 */ /* 0x008fe20007810000 */
[--C-:B------:R-:W-:Y:S01]  /*8280*/  FFMA.FTZ R183, R6, c[0x0][0x2d0], -R171.reuse ;  /* 0x0000b40006b77a23 */ /* 0x100fe200000108ab */
[----:B------:R-:W-:Y:S01]  /*8290*/  FSEL R173, R173, RZ, P2 ;  /* 0x000000ffadad7208 */ /* 0x000fe20001000000 */
[--C-:B------:R-:W-:Y:S02]  /*82a0*/  FFMA.FTZ R154, R24, c[0x0][0x2d0], -R171.reuse ;  /* 0x0000b400189a7a23 */ /* 0x100fe400000108ab */
[----:B------:R-:W-:Y:S01]  /*82b0*/  FFMA.FTZ R182, R186, c[0x0][0x2d0], -R171 ;  /* 0x0000b400bab67a23 */ /* 0x000fe200000108ab */
[----:B------:R-:W-:Y:S01]  /*82c0*/  MUFU.EX2 R155, R155 ;  /* 0x0000009b009b7308 */ /* 0x000fe20000000800 */
[--C-:B------:R-:W-:Y:S01]  /*82d0*/  FFMA.FTZ R177, R14, c[0x0][0x2d0], -R173.reuse ;  /* 0x0000b4000eb17a23 */ /* 0x100fe200000108ad */
[----:B------:R-:W-:Y:S01]  /*82e0*/  FMNMX.FTZ R14, R8, R23, !PT ;  /* 0x00000017080e7209 */ /* 0x000fe20007810000 */
[--C-:B------:R-:W-:Y:S02]  /*82f0*/  FFMA.FTZ R176, R4, c[0x0][0x2d0], -R173.reuse ;  /* 0x0000b40004b07a23 */ /* 0x100fe400000108ad */
[--C-:B------:R-:W-:Y:S01]  /*8300*/  FFMA.FTZ R179, R20, c[0x0][0x2d0], -R173.reuse ;  /* 0x0000b40014b37a23 */ /* 0x100fe200000108ad */
[----:B------:R-:W-:Y:S01]  /*8310*/  FMNMX.FTZ R17, R245, R14, !PT ;  /* 0x0000000ef5117209 */ /* 0x000fe20007810000 */
[----:B------:R-:W-:Y:S01]  /*8320*/  LDSM.16.MT88.4 R20, [R214+0x1880] ;  /* 0x00188000d614783b */ /* 0x000fe20000004200 */
[--C-:B------:R-:W-:Y:S02]  /*8330*/  FFMA.FTZ R178, R16, c[0x0][0x2d0], -R173.reuse ;  /* 0x0000b40010b27a23 */ /* 0x100fe400000108ad */
[----:B------:R-:W-:Y:S01]  /*8340*/  FMNMX.FTZ R4, R252, R17, !PT ;  /* 0x00000011fc047209 */ /* 0x000fe20007810000 */
[----:B------:R-:W-:Y:S01]  /*8350*/  MUFU.EX2 R179, R179 ;  /* 0x000000b300b37308 */ /* 0x000fe20000000800 */
[----:B------:R-:W-:Y:S02]  /*8360*/  FFMA.FTZ R174, R174, c[0x0][0x2d0], -R173 ;  /* 0x0000b400aeae7a23 */ /* 0x000fe400000108ad */
[----:B------:R-:W-:Y:S01]  /*8370*/  FMNMX.FTZ R4, R249, R4, !PT ;  /* 0x00000004f9047209 */ /* 0x000fe20007810000 */
[----:B------:R-:W1:Y:S01]  /*8380*/  SHFL.BFLY PT, R14, R15, 0x1, 0x1f ;  /* 0x0c201f000f0e7f89 */ /* 0x000e6200000e0000 */
[----:B------:R-:W-:Y:S02]  /*8390*/  FFMA.FTZ R170, R170, c[0x0][0x2d0], -R171 ;  /* 0x0000b400aaaa7a23 */ /* 0x000fe400000108ab */
[----:B------:R-:W-:Y:S01]  /*83a0*/  FMNMX.FTZ R17, R247, R4, !PT ;  /* 0x00000004f7117209 */ /* 0x000fe20007810000 */
[--C-:B------:R-:W-:Y:S02]  /*83b0*/  FFMA.FTZ R190, R42, c[0x0][0x2d0], -R173.reuse ;  /* 0x0000b4002abe7a23 */ /* 0x100fe400000108ad */
[----:B------:R-:W2:Y:S01]  /*83c0*/  MUFU.EX2 R178, R178 ;  /* 0x000000b200b27308 */ /* 0x000ea20000000800 */
[----:B------:R-:W-:Y:S01]  /*83d0*/  FMNMX.FTZ R5, R164, R17, !PT ;  /* 0x00000011a4057209 */ /* 0x000fe20007810000 */
[----:B------:R-:W-:Y:S02]  /*83e0*/  FFMA.FTZ R191, R40, c[0x0][0x2d0], -R173 ;  /* 0x0000b40028bf7a23 */ /* 0x000fe400000108ad */
[--C-:B------:R-:W-:Y:S01]  /*83f0*/  FFMA.FTZ R192, R46, c[0x0][0x2d0], -R171.reuse ;  /* 0x0000b4002ec07a23 */ /* 0x100fe200000108ab */
[----:B------:R-:W-:Y:S01]  /*8400*/  FMNMX.FTZ R5, R162, R5, !PT ;  /* 0x00000005a2057209 */ /* 0x000fe20007810000 */
[----:B------:R-:W-:Y:S02]  /*8410*/  FFMA.FTZ R193, R44, c[0x0][0x2d0], -R171 ;  /* 0x0000b4002cc17a23 */ /* 0x000fe400000108ab */
[--C-:B------:R-:W-:Y:S01]  /*8420*/  FFMA.FTZ R194, R194, c[0x0][0x2d0], -R173.reuse ;  /* 0x0000b400c2c27a23 */ /* 0x100fe200000108ad */
[----:B------:R-:W-:Y:S01]  /*8430*/  FMNMX.FTZ R0, R160, R5, !PT ;  /* 0x00000005a0007209 */ /* 0x000fe20007810000 */
[----:B------:R-:W-:Y:S01]  /*8440*/  MUFU.EX2 R177, R177 ;  /* 0x000000b100b17308 */ /* 0x000fe20000000800 */
[----:B------:R-:W-:Y:S02]  /*8450*/  FFMA.FTZ R195, R195, c[0x0][0x2d0], -R173 ;  /* 0x0000b400c3c37a23 */ /* 0x000fe400000108ad */
[----:B------:R-:W-:Y:S01]  /*8460*/  FMNMX.FTZ R4, R153, R0, !PT ;  /* 0x0000000099047209 */ /* 0x000fe20007810000 */
[--C-:B------:R-:W-:Y:S02]  /*8470*/  FFMA.FTZ R196, R196, c[0x0][0x2d0], -R171.reuse ;  /* 0x0000b400c4c47a23 */ /* 0x100fe400000108ab */
[----:B------:R-:W-:Y:S02]  /*8480*/  FFMA.FTZ R197, R246, c[0x0][0x2d0], -R171 ;  /* 0x0000b400f6c57a23 */ /* 0x000fe400000108ab */
[----:B------:R-:W3:Y:S01]  /*8490*/  SHFL.BFLY PT, R5, R4, 0x2, 0x1f ;  /* 0x0c401f0004057f89 */ /* 0x000ee200000e0000 */
[----:B-1----:R-:W-:Y:S01]  /*84a0*/  FMNMX.FTZ R0, R15, R14, !PT ;  /* 0x0000000e0f007209 */ /* 0x002fe20007810000 */
[----:B------:R-:W1:Y:S01]  /*84b0*/  MUFU.EX2 R176, R176 ;  /* 0x000000b000b07308 */ /* 0x000e620000000800 */
[----:B------:R-:W-:Y:S02]  /*84c0*/  FFMA.FTZ R250, R250, c[0x0][0x2d0], -R173 ;  /* 0x0000b400fafa7a23 */ /* 0x000fe400000108ad */
[C---:B------:R-:W-:Y:S01]  /*84d0*/  FSETP.NEU.FTZ.AND P0, PT, R0.reuse, -INF , PT ;  /* 0xff8000000000780b */ /* 0x040fe20003f1d000 */
[----:B------:R-:W-:Y:S01]  /*84e0*/  FMUL.FTZ R166, R0, c[0x0][0x2d0] ;  /* 0x0000b40000a67a20 */ /* 0x000fe20000410000 */
[----:B--2---:R-:W-:Y:S01]  /*84f0*/  F2FP.PACK_AB R156, R178, R179 ;  /* 0x000000b3b29c723e */ /* 0x004fe200000000ff */
[--C-:B------:R-:W-:Y:S02]  /*8500*/  FFMA.FTZ R248, R248, c[0x0][0x2d0], -R171.reuse ;  /* 0x0000b400f8f87a23 */ /* 0x100fe400000108ab */
[--C-:B------:R-:W-:Y:S01]  /*8510*/  FFMA.FTZ R244, R244, c[0x0][0x2d0], -R171.reuse ;  /* 0x0000b400f4f47a23 */ /* 0x100fe200000108ab */
[----:B------:R-:W-:Y:S01]  /*8520*/  FSEL R166, R166, RZ, P0 ;  /* 0x000000ffa6a67208 */ /* 0x000fe20000000000 */
[----:B------:R-:W2:Y:S01]  /*8530*/  MUFU.EX2 R154, R154 ;  /* 0x0000009a009a7308 */ /* 0x000ea20000000800 */
[----:B------:R-:W-:Y:S03]  /*8540*/  FFMA.FTZ R171, R168, c[0x0][0x2d0], -R171 ;  /* 0x0000b400a8ab7a23 */ /* 0x000fe600000108ab */
[--C-:B------:R-:W-:Y:S01]  /*8550*/  FFMA.FTZ R184, R7, c[0x0][0x2d0], -R166.reuse ;  /* 0x0000b40007b87a23 */ /* 0x100fe200000108a6 */
[----:B------:R-:W-:Y:S01]  /*8560*/  FSEL R7, R2, RZ, P1 ;  /* 0x000000ff02077208 */ /* 0x000fe20000800000 */
[--C-:B------:R-:W-:Y:S02]  /*8570*/  FFMA.FTZ R181, R19, c[0x0][0x2d0], -R166.reuse ;  /* 0x0000b40013b57a23 */ /* 0x100fe400000108a6 */
[----:B------:R-:W-:Y:S02]  /*8580*/  FFMA.FTZ R180, R13, c[0x0][0x2d0], -R166 ;  /* 0x0000b4000db47a23 */ /* 0x000fe400000108a6 */
[----:B------:R-:W-:Y:S01]  /*8590*/  FADD.FTZ R6, -R7, R150 ;  /* 0x0000009607067221 */ /* 0x000fe20000010100 */
[----:B------:R-:W-:Y:S01]  /*85a0*/  MUFU.EX2 R183, R183 ;  /* 0x000000b700b77308 */ /* 0x000fe20000000800 */
[----:B---3--:R-:W-:Y:S01]  /*85b0*/  FMNMX.FTZ R5, R4, R5, !PT ;  /* 0x0000000504057209 */ /* 0x008fe20007810000 */
[--C-:B------:R-:W-:Y:S01]  /*85c0*/  FFMA.FTZ R185, R11, c[0x0][0x2d0], -R166.reuse ;  /* 0x0000b4000bb97a23 */ /* 0x100fe200000108a6 */
[----:B------:R-:W-:Y:S01]  /*85d0*/  FSEL R4, R3, RZ, P2 ;  /* 0x000000ff03047208 */ /* 0x000fe20001000000 */
[----:B------:R-:W-:Y:S01]  /*85e0*/  FMUL.FTZ R150, R6, c[0x0][0x2d0] ;  /* 0x0000b40006967a20 */ /* 0x000fe20000410000 */
[----:B-1----:R-:W-:Y:S01]  /*85f0*/  F2FP.PACK_AB R158, R176, R177 ;  /* 0x000000b1b09e723e */ /* 0x002fe200000000ff */
[----:B------:R-:W1:Y:S01]  /*8600*/  SHFL.BFLY PT, R152, R5, 0x1, 0x1f ;  /* 0x0c201f0005987f89 */ /* 0x000e6200000e0000 */
[--C-:B------:R-:W-:Y:S02]  /*8610*/  FFMA.FTZ R169, R169, c[0x0][0x2d0], -R166.reuse ;  /* 0x0000b400a9a97a23 */ /* 0x100fe400000108a6 */
[----:B------:R-:W-:Y:S01]  /*8620*/  FADD.FTZ R4, -R4, R151 ;  /* 0x0000009704047221 */ /* 0x000fe20000010100 */
[----:B------:R-:W3:Y:S01]  /*8630*/  MUFU.EX2 R150, R150 ;  /* 0x0000009600967308 */ /* 0x000ee20000000800 */
[--C-:B------:R-:W-:Y:S02]  /*8640*/  FFMA.FTZ R167, R167, c[0x0][0x2d0], -R166.reuse ;  /* 0x0000b400a7a77a23 */ /* 0x100fe400000108a6 */
[----:B------:R-:W-:Y:S01]  /*8650*/  FMUL.FTZ R151, R4, c[0x0][0x2d0] ;  /* 0x0000b40004977a20 */ /* 0x000fe20000410000 */
[----:B------:R-:W-:Y:S01]  /*8660*/  FSEL R4, R0, RZ, P0 ;  /* 0x000000ff00047208 */ /* 0x000fe20000000000 */
[--C-:B------:R-:W-:Y:S01]  /*8670*/  FFMA.FTZ R165, R165, c[0x0][0x2d0], -R166.reuse ;  /* 0x0000b400a5a57a23 */ /* 0x100fe200000108a6 */
[----:B--2---:R-:W-:Y:S01]  /*8680*/  F2FP.PACK_AB R157, R154, R155 ;  /* 0x0000009b9a9d723e */ /* 0x004fe200000000ff */
[--C-:B------:R-:W-:Y:S02]  /*8690*/  FFMA.FTZ R198, R198, c[0x0][0x2d0], -R166.reuse ;  /* 0x0000b400c6c67a23 */ /* 0x100fe400000108a6 */
[----:B------:R-:W-:Y:S01]  /*86a0*/  FADD.FTZ R4, -R4, R149 ;  /* 0x0000009504047221 */ /* 0x000fe20000010100 */
[----:B------:R-:W-:Y:S01]  /*86b0*/  MUFU.EX2 R151, R151 ;  /* 0x0000009700977308 */ /* 0x000fe20000000800 */
[--C-:B------:R-:W-:Y:S02]  /*86c0*/  FFMA.FTZ R199, R199, c[0x0][0x2d0], -R166.reuse ;  /* 0x0000b400c7c77a23 */ /* 0x100fe400000108a6 */
[----:B------:R-:W-:Y:S02]  /*86d0*/  FMUL.FTZ R149, R4, c[0x0][0x2d0] ;  /* 0x0000b40004957a20 */ /* 0x000fe40000410000 */
[--C-:B------:R-:W-:Y:S02]  /*86e0*/  FFMA.FTZ R243, R243, c[0x0][0x2d0], -R166.reuse ;  /* 0x0000b400f3f37a23 */ /* 0x100fe400000108a6 */
[----:B------:R-:W-:Y:S02]  /*86f0*/  FFMA.FTZ R246, R251, c[0x0][0x2d0], -R166 ;  /* 0x0000b400fbf67a23 */ /* 0x000fe400000108a6 */
[--C-:B------:R-:W-:Y:S01]  /*8700*/  FFMA.FTZ R251, R175, c[0x0][0x2d0], -R173.reuse ;  /* 0x0000b400affb7a23 */ /* 0x100fe200000108ad */
[----:B-1----:R-:W-:Y:S01]  /*8710*/  FMNMX.FTZ R152, R5, R152, !PT ;  /* 0x0000009805987209 */ /* 0x002fe20007810000 */
[----:B------:R-:W1:Y:S01]  /*8720*/  MUFU.EX2 R182, R182 ;  /* 0x000000b600b67308 */ /* 0x000e620000000800 */
[----:B------:R-:W-:Y:S02]  /*8730*/  FFMA.FTZ R173, R172, c[0x0][0x2d0], -R173 ;  /* 0x0000b400acad7a23 */ /* 0x000fe400000108ad */
[C---:B------:R-:W-:Y:S01]  /*8740*/  FSETP.NEU.FTZ.AND P0, PT, R152.reuse, -INF , PT ;  /* 0xff8000009800780b */ /* 0x040fe20003f1d000 */
[----:B------:R-:W-:Y:S02]  /*8750*/  FMUL.FTZ R161, R152, c[0x0][0x2d0] ;  /* 0x0000b40098a17a20 */ /* 0x000fe40000410000 */
[----:B---3--:R-:W-:Y:S01]  /*8760*/  FMUL.FTZ R6, R150, R146 ;  /* 0x0000009296067220 */ /* 0x008fe20000410000 */
[----:B------:R-:W-:Y:S01]  /*8770*/  FSEL R5, R152, RZ, P0 ;  /* 0x000000ff98057208 */ /* 0x000fe20000000000 */
[C---:B------:R-:W-:Y:S01]  /*8780*/  FMUL.FTZ R7, R150.reuse, R147 ;  /* 0x0000009396077220 */ /* 0x040fe20000410000 */
[----:B------:R-:W-:Y:S01]  /*8790*/  FSEL R161, R161, RZ, P0 ;  /* 0x000000ffa1a17208 */ /* 0x000fe20000000000 */
[----:B------:R-:W2:Y:S01]  /*87a0*/  MUFU.EX2 R149, R149 ;  /* 0x0000009500957308 */ /* 0x000ea20000000800 */
[----:B------:R-:W-:Y:S01]  /*87b0*/  FMUL.FTZ R18, R150, R134 ;  /* 0x0000008696127220 */ /* 0x000fe20000410000 */
[----:B------:R-:W-:Y:S01]  /*87c0*/  ISETP.GT.AND P0, PT, R233, UR4, PT ;  /* 0x00000004e9007c0c */ /* 0x000fe2000bf04270 */
[----:B------:R-:W-:Y:S01]  /*87d0*/  FADD.FTZ R5, -R5, R148 ;  /* 0x0000009405057221 */ /* 0x000fe20000010100 */
[----:B------:R-:W-:Y:S01]  /*87e0*/  IADD3 R233, R233, -0x1, RZ ;  /* 0xffffffffe9e97810 */ /* 0x000fe20007ffe0ff */
[--C-:B------:R-:W-:Y:S02]  /*87f0*/  FFMA.FTZ R188, R12, c[0x0][0x2d0], -R161.reuse ;  /* 0x0000b4000cbc7a23 */ /* 0x100fe400000108a1 */
[--C-:B------:R-:W-:Y:S02]  /*8800*/  FFMA.FTZ R189, R9, c[0x0][0x2d0], -R161.reuse ;  /* 0x0000b40009bd7a23 */ /* 0x100fe400000108a1 */
[--C-:B------:R-:W-:Y:S01]  /*8810*/  FFMA.FTZ R187, R10, c[0x0][0x2d0], -R161.reuse ;  /* 0x0000b4000abb7a23 */ /* 0x100fe200000108a1 */
[----:B------:R-:W-:Y:S01]  /*8820*/  MUFU.EX2 R181, R181 ;  /* 0x000000b500b57308 */ /* 0x000fe20000000800 */
[--C-:B------:R-:W-:Y:S02]  /*8830*/  FFMA.FTZ R186, R8, c[0x0][0x2d0], -R161.reuse ;  /* 0x0000b40008ba7a23 */ /* 0x100fe400000108a1 */
[----:B------:R-:W-:Y:S01]  /*8840*/  FMUL.FTZ R8, R5, c[0x0][0x2d0] ;  /* 0x0000b40005087a20 */ /* 0x000fe20000410000 */
[----:B-1----:R-:W-:Y:S01]  /*8850*/  F2FP.PACK_AB R159, R182, R183 ;  /* 0x000000b7b69f723e */ /* 0x002fe200000000ff */
[C---:B------:R-:W-:Y:S02]  /*8860*/  FMUL.FTZ R4, R151.reuse, R144 ;  /* 0x0000009097047220 */ /* 0x040fe40000410000 */
[C---:B------:R-:W-:Y:S02]  /*8870*/  FMUL.FTZ R5, R151.reuse, R145 ;  /* 0x0000009197057220 */ /* 0x040fe40000410000 */
[C---:B------:R-:W-:Y:S01]  /*8880*/  FMUL.FTZ R16, R151.reuse, R132 ;  /* 0x0000008497107220 */ /* 0x040fe20000410000 */
[----:B------:R1:W3:Y:S01]  /*8890*/  MUFU.EX2 R148, R8 ;  /* 0x0000000800947308 */ /* 0x0002e20000000800 */
[----:B------:R-:W-:Y:S02]  /*88a0*/  FMUL.FTZ R17, R151, R133 ;  /* 0x0000008597117220 */ /* 0x000fe40000410000 */
[C---:B------:R-:W-:Y:S01]  /*88b0*/  FMUL.FTZ R19, R150.reuse, R135 ;  /* 0x0000008796137220 */ /* 0x040fe20000410000 */
[-C--:B------:R-:W-:Y:S01]  /*88c0*/  HMMA.16816.F32 R4, R156, R20.reuse, R4 ;  /* 0x000000149c04723c */ /* 0x080fe20000001804 */
[C---:B--2---:R-:W-:Y:S01]  /*88d0*/  FMUL.FTZ R9, R149.reuse, R141 ;  /* 0x0000008d95097220 */ /* 0x044fe20000410000 */
[----:B------:R-:W-:Y:S01]  /*88e0*/  LDSM.16.MT88.4 R132, [R214+0x2080] ;  /* 0x00208000d684783b */ /* 0x000fe20000004200 */
[C---:B------:R-:W-:Y:S02]  /*88f0*/  FMUL.FTZ R12, R149.reuse, R136 ;  /* 0x00000088950c7220 */ /* 0x040fe40000410000 */
[----:B------:R-:W-:Y:S01]  /*8900*/  FMUL.FTZ R13, R149, R137 ;  /* 0x00000089950d7220 */ /* 0x000fe20000410000 */
[----:B------:R-:W2:Y:S01]  /*8910*/  MUFU.EX2 R180, R180 ;  /* 0x000000b400b47308 */ /* 0x000ea20000000800 */
[C---:B------:R-:W-:Y:S02]  /*8920*/  FMUL.FTZ R32, R151.reuse, R116 ;  /* 0x0000007497207220 */ /* 0x040fe40000410000 */
[----:B------:R-:W-:Y:S03]  /*8930*/  FMUL.FTZ R33, R151, R117 ;  /* 0x0000007597217220 */ /* 0x000fe60000410000 */
[C---:B------:R-:W-:Y:S02]  /*8940*/  FMUL.FTZ R34, R150.reuse, R118 ;  /* 0x0000007696227220 */ /* 0x040fe40000410000 */
[----:B------:R-:W-:Y:S02]  /*8950*/  FMUL.FTZ R35, R150, R119 ;  /* 0x0000007796237220 */ /* 0x000fe40000410000 */
[----:B------:R-:W-:Y:S01]  /*8960*/  MUFU.EX2 R185, R185 ;  /* 0x000000b900b97308 */ /* 0x000fe20000000800 */
[----:B------:R-:W-:Y:S01]  /*8970*/  LDSM.16.MT88.4 R116, [R214+0x2880] ;  /* 0x00288000d674783b */ /* 0x000fe20000004200 */
[C---:B------:R-:W-:Y:S02]  /*8980*/  FMUL.FTZ R40, R149.reuse, R108 ;  /* 0x0000006c95287220 */ /* 0x040fe40000410000 */
[C---:B-1----:R-:W-:Y:S02]  /*8990*/  FMUL.FTZ R8, R149.reuse, R140 ;  /* 0x0000008c95087220 */ /* 0x042fe40000410000 */
[C---:B---3--:R-:W-:Y:S02]  /*89a0*/  FMUL.FTZ R10, R148.reuse, R142 ;  /* 0x0000008e940a7220 */ /* 0x048fe40000410000 */
[C---:B------:R-:W-:Y:S02]  /*89b0*/  FMUL.FTZ R11, R148.reuse, R143 ;  /* 0x0000008f940b7220 */ /* 0x040fe40000410000 */
[----:B------:R-:W1:Y:S01]  /*89c0*/  MUFU.EX2 R184, R184 ;  /* 0x000000b800b87308 */ /* 0x000e620000000800 */
[C---:B------:R-:W-:Y:S02]  /*89d0*/  FMUL.FTZ R14, R148.reuse, R138 ;  /* 0x0000008a940e7220 */ /* 0x040fe40000410000 */
[----:B------:R-:W-:Y:S01]  /*89e0*/  FMUL.FTZ R15, R148, R139 ;  /* 0x0000008b940f7220 */ /* 0x000fe20000410000 */
[----:B--2---:R-:W-:Y:S01]  /*89f0*/  F2FP.PACK_AB R144, R180, R181 ;  /* 0x000000b5b490723e */ /* 0x004fe200000000ff */
[C---:B------:R-:W-:Y:S02]  /*8a00*/  FMUL.FTZ R41, R149.reuse, R109 ;  /* 0x0000006d95297220 */ /* 0x040fe40000410000 */
[C---:B------:R-:W-:Y:S02]  /*8a10*/  FMUL.FTZ R42, R148.reuse, R110 ;  /* 0x0000006e942a7220 */ /* 0x040fe40000410000 */
[C---:B------:R-:W-:Y:S01]  /*8a20*/  FMUL.FTZ R43, R148.reuse, R111 ;  /* 0x0000006f942b7220 */ /* 0x040fe20000410000 */
[----:B------:R-:W-:Y:S01]  /*8a30*/  MUFU.EX2 R189, R189 ;  /* 0x000000bd00bd7308 */ /* 0x000fe20000000800 */
[----:B------:R-:W-:Y:S01]  /*8a40*/  LDSM.16.MT88.4 R108, [R214+0x1c80] ;  /* 0x001c8000d66c783b */ /* 0x000fe20000004200 */
[C---:B------:R-:W-:Y:S02]  /*8a50*/  FMUL.FTZ R44, R149.reuse, R104 ;  /* 0x00000068952c7220 */ /* 0x040fe40000410000 */
[----:B------:R-:W-:Y:S02]  /*8a60*/  FMUL.FTZ R45, R149, R105 ;  /* 0x00000069952d7220 */ /* 0x000fe40000410000 */
[C---:B------:R-:W-:Y:S02]  /*8a70*/  FMUL.FTZ R46, R148.reuse, R106 ;  /* 0x0000006a942e7220 */ /* 0x040fe40000410000 */
[----:B------:R-:W-:Y:S02]  /*8a80*/  FMUL.FTZ R47, R148, R107 ;  /* 0x0000006b942f7220 */ /* 0x000fe40000410000 */
[----:B------:R-:W2:Y:S01]  /*8a90*/  MUFU.EX2 R188, R188 ;  /* 0x000000bc00bc7308 */ /* 0x000ea20000000800 */
[----:B------:R-:W-:Y:S01]  /*8aa0*/  LDSM.16.MT88.4 R104, [R212+0x3080] ;  /* 0x00308000d468783b */ /* 0x000fe20000004200 */
[C---:B------:R-:W-:Y:S01]  /*8ab0*/  FMUL.FTZ R48, R151.reuse, R100 ;  /* 0x0000006497307220 */ /* 0x040fe20000410000 */
[----:B-1----:R-:W-:Y:S01]  /*8ac0*/  F2FP.PACK_AB R146, R184, R185 ;  /* 0x000000b9b892723e */ /* 0x002fe200000000ff */
[----:B------:R-:W-:Y:S02]  /*8ad0*/  FMUL.FTZ R49, R151, R101 ;  /* 0x0000006597317220 */ /* 0x000fe40000410000 */
[C---:B------:R-:W-:Y:S02]  /*8ae0*/  FMUL.FTZ R50, R150.reuse, R102 ;  /* 0x0000006696327220 */ /* 0x040fe40000410000 */
[----:B------:R-:W-:Y:S02]  /*8af0*/  FMUL.FTZ R51, R150, R103 ;  /* 0x0000006796337220 */ /* 0x000fe40000410000 */
[----:B------:R-:W-:Y:S01]  /*8b00*/  MUFU.EX2 R187, R187 ;  /* 0x000000bb00bb7308 */ /* 0x000fe20000000800 */
[----:B------:R-:W-:Y:S01]  /*8b10*/  LDSM.16.MT88.4 R100, [R214+0x3080] ;  /* 0x00308000d664783b */ /* 0x000fe20000004200 */
[----:B------:R-:W-:Y:S02]  /*8b20*/  FFMA.FTZ R166, R163, c[0x0][0x2d0], -R166 ;  /* 0x0000b400a3a67a23 */ /* 0x000fe400000108a6 */
[--C-:B------:R-:W-:Y:S02]  /*8b30*/  FFMA.FTZ R164, R164, c[0x0][0x2d0], -R161.reuse ;  /* 0x0000b400a4a47a23 */ /* 0x100fe400000108a1 */
[C---:B------:R-:W-:Y:S02]  /*8b40*/  FMUL.FTZ R24, R149.reuse, R124 ;  /* 0x0000007c95187220 */ /* 0x040fe40000410000 */
[C---:B------:R-:W-:Y:S02]  /*8b50*/  FMUL.FTZ R25, R149.reuse, R125 ;  /* 0x0000007d95197220 */ /* 0x040fe40000410000 */
[----:B------:R-:W1:Y:S01]  /*8b60*/  MUFU.EX2 R186, R186 ;  /* 0x000000ba00ba7308 */ /* 0x000e620000000800 */
[C---:B------:R-:W-:Y:S02]  /*8b70*/  FMUL.FTZ R26, R148.reuse, R126 ;  /* 0x0000007e941a7220 */ /* 0x040fe40000410000 */
[----:B------:R-:W-:Y:S01]  /*8b80*/  FMUL.FTZ R27, R148, R127 ;  /* 0x0000007f941b7220 */ /* 0x000fe20000410000 */
[----:B--2---:R-:W-:Y:S01]  /*8b90*/  F2FP.PACK_AB R145, R188, R189 ;  /* 0x000000bdbc91723e */ /* 0x004fe200000000ff */
[----:B------:R-:W-:Y:S02]  /*8ba0*/  FMUL.FTZ R29, R149, R121 ;  /* 0x00000079951d7220 */ /* 0x000fe40000410000 */
[----:B------:R-:W-:Y:S02]  /*8bb0*/  FMUL.FTZ R30, R148, R122 ;  /* 0x0000007a941e7220 */ /* 0x000fe40000410000 */
[C---:B------:R-:W-:Y:S01]  /*8bc0*/  FMUL.FTZ R52, R151.reuse, R52 ;  /* 0x0000003497347220 */ /* 0x040fe20000410000 */
[----:B------:R-:W-:Y:S01]  /*8bd0*/  MUFU.EX2 R127, R174 ;  /* 0x000000ae007f7308 */ /* 0x000fe20000000800 */
[----:B------:R-:W-:Y:S02]  /*8be0*/  FMUL.FTZ R53, R151, R53 ;  /* 0x0000003597357220 */ /* 0x000fe40000410000 */
[C---:B------:R-:W-:Y:S02]  /*8bf0*/  FMUL.FTZ R54, R150.reuse, R54 ;  /* 0x0000003696367220 */ /* 0x040fe40000410000 */
[----:B------:R-:W-:Y:S02]  /*8c00*/  FMUL.FTZ R55, R150, R55 ;  /* 0x0000003796377220 */ /* 0x000fe40000410000 */
[C---:B------:R-:W-:Y:S02]  /*8c10*/  FMUL.FTZ R56, R149.reuse, R56 ;  /* 0x0000003895387220 */ /* 0x040fe40000410000 */
[C---:B------:R-:W-:Y:S01]  /*8c20*/  FMUL.FTZ R57, R149.reuse, R57 ;  /* 0x0000003995397220 */ /* 0x040fe20000410000 */
[----:B------:R2:W-:Y:S01]  /*8c30*/  MUFU.EX2 R136, R173 ;  /* 0x000000ad00887308 */ /* 0x0005e20000000800 */
[C---:B------:R-:W-:Y:S02]  /*8c40*/  FMUL.FTZ R58, R148.reuse, R58 ;  /* 0x0000003a943a7220 */ /* 0x040fe40000410000 */
[----:B------:R-:W-:Y:S01]  /*8c50*/  FMUL.FTZ R59, R148, R59 ;  /* 0x0000003b943b7220 */ /* 0x000fe20000410000 */
[----:B-1----:R-:W-:Y:S01]  /*8c60*/  F2FP.PACK_AB R147, R186, R187 ;  /* 0x000000bbba93723e */ /* 0x002fe200000000ff */
[C---:B------:R-:W-:Y:S02]  /*8c70*/  FMUL.FTZ R60, R149.reuse, R60 ;  /* 0x0000003c953c7220 */ /* 0x040fe40000410000 */
[----:B------:R-:W-:Y:S02]  /*8c80*/  FMUL.FTZ R61, R149, R61 ;  /* 0x0000003d953d7220 */ /* 0x000fe40000410000 */
[C---:B------:R-:W-:Y:S01]  /*8c90*/  FMUL.FTZ R62, R148.reuse, R62 ;  /* 0x0000003e943e7220 */ /* 0x040fe20000410000 */
[----:B------:R-:W-:Y:S01]  /*8ca0*/  MUFU.EX2 R121, R170 ;  /* 0x000000aa00797308 */ /* 0x000fe20000000800 */
[C---:B------:R-:W-:Y:S01]  /*8cb0*/  HMMA.16816.F32 R8, R144.reuse, R20, R8 ;  /* 0x000000149008723c */ /* 0x040fe20000001808 */
[----:B------:R-:W-:Y:S02]  /*8cc0*/  FMUL.FTZ R63, R148, R63 ;  /* 0x0000003f943f7220 */ /* 0x000fe40000410000 */
[C---:B------:R-:W-:Y:S02]  /*8cd0*/  FMUL.FTZ R64, R151.reuse, R64 ;  /* 0x0000004097407220 */ /* 0x040fe40000410000 */
[C---:B------:R-:W-:Y:S02]  /*8ce0*/  FMUL.FTZ R65, R151.reuse, R65 ;  /* 0x0000004197417220 */ /* 0x040fe40000410000 */
[C---:B------:R-:W-:Y:S01]  /*8cf0*/  FMUL.FTZ R20, R151.reuse, R128 ;  /* 0x0000008097147220 */ /* 0x040fe20000410000 */
[-C--:B------:R-:W-:Y:S01]  /*8d00*/  HMMA.16816.F32 R12, R144, R22.reuse, R12 ;  /* 0x00000016900c723c */ /* 0x080fe2000000180c */
[----:B------:R-:W-:Y:S01]  /*8d10*/  FMUL.FTZ R21, R151, R129 ;  /* 0x0000008197157220 */ /* 0x000fe20000410000 */
[----:B------:R-:W-:Y:S02]  /*8d20*/  MUFU.EX2 R138, R171 ;  /* 0x000000ab008a7308 */ /* 0x000fe40000000800 */
[C---:B------:R-:W-:Y:S01]  /*8d30*/  FMUL.FTZ R66, R150.reuse, R66 ;  /* 0x0000004296427220 */ /* 0x040fe20000410000 */
[----:B--2---:R-:W-:Y:S01]  /*8d40*/  LDSM.16.MT88.4 R172, [R214+0x3880] ;  /* 0x00388000d6ac783b */ /* 0x004fe20000004200 */
[----:B------:R-:W-:Y:S02]  /*8d50*/  FMUL.FTZ R67, R150, R67 ;  /* 0x0000004396437220 */ /* 0x000fe40000410000 */
[C---:B------:R-:W-:Y:S01]  /*8d60*/  HMMA.16816.F32 R16, R156.reuse, R22, R16 ;  /* 0x000000169c10723c */ /* 0x040fe20000001810 */
[C---:B------:R-:W-:Y:S03]  /*8d70*/  FMUL.FTZ R28, R149.reuse, R120 ;  /* 0x00000078951c7220 */ /* 0x040fe60000410000 */
[----:B------:R-:W-:Y:S01]  /*8d80*/  FMUL.FTZ R31, R148, R123 ;  /* 0x0000007b941f7220 */ /* 0x000fe20000410000 */
[----:B------:R1:W-:Y:S01]  /*8d90*/  MUFU.EX2 R124, R169 ;  /* 0x000000a9007c7308 */ /* 0x0003e20000000800 */
[C---:B------:R-:W-:Y:S02]  /*8da0*/  FMUL.FTZ R72, R149.reuse, R72 ;  /* 0x0000004895487220 */ /* 0x040fe40000410000 */
[C---:B------:R-:W-:Y:S04]  /*8db0*/  FMUL.FTZ R22, R150.reuse, R130 ;  /* 0x0000008296167220 */ /* 0x040fe80000410000 */
[----:B------:R-:W-:Y:S02]  /*8dc0*/  FMUL.FTZ R23, R150, R131 ;  /* 0x0000008396177220 */ /* 0x000fe40000410000 */
[----:B------:R-:W2:Y:S01]  /*8dd0*/  LDSM.16.MT88.4 R128, [R214+0x2480] ;  /* 0x00248000d680783b */ /* 0x000ea20000004200 */
[----:B------:R-:W-:Y:S01]  /*8de0*/  MUFU.EX2 R126, R167 ;  /* 0x000000a7007e7308 */ /* 0x000fe20000000800 */
[C---:B------:R-:W-:Y:S02]  /*8df0*/  FMUL.FTZ R73, R149.reuse, R73 ;  /* 0x0000004995497220 */ /* 0x040fe40000410000 */
[C---:B------:R-:W-:Y:S01]  /*8e00*/  FMUL.FTZ R74, R148.reuse, R74 ;  /* 0x0000004a944a7220 */ /* 0x040fe20000410000 */
[-C--:B------:R-:W-:Y:S01]  /*8e10*/  HMMA.16816.F32 R20, R156, R36.reuse, R20 ;  /* 0x000000249c14723c */ /* 0x080fe20000001814 */
[C---:B------:R-:W-:Y:S02]  /*8e20*/  FMUL.FTZ R75, R148.reuse, R75 ;  /* 0x0000004b944b7220 */ /* 0x040fe40000410000 */
[C---:B------:R-:W-:Y:S02]  /*8e30*/  FMUL.FTZ R76, R149.reuse, R76 ;  /* 0x0000004c954c7220 */ /* 0x040fe40000410000 */
[C---:B------:R-:W-:Y:S01]  /*8e40*/  FMUL.FTZ R77, R149.reuse, R77 ;  /* 0x0000004d954d7220 */ /* 0x040fe20000410000 */
[----:B------:R-:W-:Y:S01]  /*8e50*/  MUFU.EX2 R122, R165 ;  /* 0x000000a5007a7308 */ /* 0x000fe20000000800 */
[C---:B------:R-:W-:Y:S01]  /*8e60*/  FMUL.FTZ R78, R148.reuse, R78 ;  /* 0x0000004e944e7220 */ /* 0x040fe20000410000 */
[C---:B------:R-:W-:Y:S01]  /*8e70*/  HMMA.16816.F32 R24, R144.reuse, R36, R24 ;  /* 0x000000249018723c */ /* 0x040fe20000001818 */
[C---:B------:R-:W-:Y:S01]  /*8e80*/  FMUL.FTZ R79, R148.reuse, R79 ;  /* 0x0000004f944f7220 */ /* 0x040fe20000410000 */
[----:B-1----:R-:W-:Y:S02]  /*8e90*/  LDSM.16.MT88.4 R168, [R212+0x2c80] ;  /* 0x002c8000d4a8783b */ /* 0x002fe40000004200 */
[C---:B------:R-:W-:Y:S02]  /*8ea0*/  FMUL.FTZ R88, R149.reuse, R88 ;  /* 0x0000005895587220 */ /* 0x040fe40000410000 */
[----:B------:R-:W-:Y:S02]  /*8eb0*/  FMUL.FTZ R89, R149, R89 ;  /* 0x0000005995597220 */ /* 0x000fe40000410000 */
[-C--:B------:R-:W-:Y:S01]  /*8ec0*/  HMMA.16816.F32 R28, R144, R38.reuse, R28 ;  /* 0x00000026901c723c */ /* 0x080fe2000000181c */
[C---:B------:R-:W-:Y:S01]  /*8ed0*/  FMUL.FTZ R36, R151.reuse, R112 ;  /* 0x0000007097247220 */ /* 0x040fe20000410000 */
[----:B------:R-:W-:Y:S02]  /*8ee0*/  MUFU.EX2 R139, R166 ;  /* 0x000000a6008b7308 */ /* 0x000fe40000000800 */
[----:B------:R-:W-:Y:S02]  /*8ef0*/  FMUL.FTZ R37, R151, R113 ;  /* 0x0000007197257220 */ /* 0x000fe40000410000 */
[C---:B------:R-:W-:Y:S02]  /*8f00*/  FMUL.FTZ R90, R148.reuse, R90 ;  /* 0x0000005a945a7220 */ /* 0x040fe40000410000 */
[C---:B------:R-:W-:Y:S01]  /*8f10*/  HMMA.16816.F32 R32, R156.reuse, R38, R32 ;  /* 0x000000269c20723c */ /* 0x040fe20000001820 */
[----:B------:R-:W-:Y:S03]  /*8f20*/  FMUL.FTZ R91, R148, R91 ;  /* 0x0000005b945b7220 */ /* 0x000fe60000410000 */
[----:B------:R1:W-:Y:S01]  /*8f30*/  MUFU.EX2 R125, R164 ;  /* 0x000000a4007d7308 */ /* 0x0003e20000000800 */
[C---:B------:R-:W-:Y:S02]  /*8f40*/  FMUL.FTZ R92, R149.reuse, R92 ;  /* 0x0000005c955c7220 */ /* 0x040fe40000410000 */
[C---:B------:R-:W-:Y:S02]  /*8f50*/  FMUL.FTZ R38, R150.reuse, R114 ;  /* 0x0000007296267220 */ /* 0x040fe40000410000 */
[----:B------:R-:W-:Y:S02]  /*8f60*/  FMUL.FTZ R39, R150, R115 ;  /* 0x0000007396277220 */ /* 0x000fe40000410000 */
[----:B------:R-:W3:Y:S01]  /*8f70*/  LDSM.16.MT88.4 R112, [R212+0x2480] ;  /* 0x00248000d470783b */ /* 0x000ee20000004200 */
[----:B------:R-:W-:Y:S02]  /*8f80*/  FMUL.FTZ R93, R149, R93 ;  /* 0x0000005d955d7220 */ /* 0x000fe40000410000 */
[----:B------:R-:W-:Y:S01]  /*8f90*/  MUFU.EX2 R190, R190 ;  /* 0x000000be00be7308 */ /* 0x000fe20000000800 */
[C---:B------:R-:W-:Y:S01]  /*8fa0*/  FMUL.FTZ R94, R148.reuse, R94 ;  /* 0x0000005e945e7220 */ /* 0x040fe20000410000 */
[-C--:B--2---:R-:W-:Y:S01]  /*8fb0*/  HMMA.16816.F32 R36, R156, R128.reuse, R36 ;  /* 0x000000809c24723c */ /* 0x084fe20000001824 */
[----:B------:R-:W-:Y:S02]  /*8fc0*/  FMUL.FTZ R95, R148, R95 ;  /* 0x0000005f945f7220 */ /* 0x000fe40000410000 */
[C---:B------:R-:W-:Y:S02]  /*8fd0*/  FMUL.FTZ R96, R151.reuse, R96 ;  /* 0x0000006097607220 */ /* 0x040fe40000410000 */
[C---:B------:R-:W-:Y:S02]  /*8fe0*/  FMUL.FTZ R97, R151.reuse, R97 ;  /* 0x0000006197617220 */ /* 0x040fe40000410000 */
[C---:B------:R-:W-:Y:S01]  /*8ff0*/  FMUL.FTZ R98, R150.reuse, R98 ;  /* 0x0000006296627220 */ /* 0x040fe20000410000 */
[C---:B------:R-:W-:Y:S01]  /*9000*/  HMMA.16816.F32 R40, R144.reuse, R128, R40 ;  /* 0x000000809028723c */ /* 0x040fe20000001828 */
[----:B------:R-:W2:Y:S01]  /*9010*/  MUFU.EX2 R191, R191 ;  /* 0x000000bf00bf7308 */ /* 0x000ea20000000800 */
[----:B-1----:R-:W-:Y:S02]  /*9020*/  LDSM.16.MT88.4 R164, [R214+0x2c80] ;  /* 0x002c8000d6a4783b */ /* 0x002fe40000004200 */
[C---:B------:R-:W-:Y:S02]  /*9030*/  FMUL.FTZ R99, R150.reuse, R99 ;  /* 0x0000006396637220 */ /* 0x040fe40000410000 */
[C---:B------:R-:W-:Y:S02]  /*9040*/  FMUL.FTZ R68, R151.reuse, R68 ;  /* 0x0000004497447220 */ /* 0x040fe40000410000 */
[-C--:B------:R-:W-:Y:S01]  /*9050*/  HMMA.16816.F32 R44, R144, R130.reuse, R44 ;  /* 0x00000082902c723c */ /* 0x080fe2000000182c */
[C---:B------:R-:W-:Y:S02]  /*9060*/  FMUL.FTZ R69, R151.reuse, R69 ;  /* 0x0000004597457220 */ /* 0x040fe40000410000 */
[----:B------:R-:W-:Y:S01]  /*9070*/  MUFU.EX2 R192, R192 ;  /* 0x000000c000c07308 */ /* 0x000fe20000000800 */
[C---:B------:R-:W-:Y:S02]  /*9080*/  FMUL.FTZ R70, R150.reuse, R70 ;  /* 0x0000004696467220 */ /* 0x040fe40000410000 */
[C---:B------:R-:W-:Y:S02]  /*9090*/  FMUL.FTZ R71, R150.reuse, R71 ;  /* 0x0000004796477220 */ /* 0x040fe40000410000 */
[C---:B------:R-:W-:Y:S01]  /*90a0*/  HMMA.16816.F32 R48, R156.reuse, R130, R48 ;  /* 0x000000829c30723c */ /* 0x040fe20000001830 */
[C---:B------:R-:W-:Y:S03]  /*90b0*/  FMUL.FTZ R80, R151.reuse, R80 ;  /* 0x0000005097507220 */ /* 0x040fe60000410000 */
[C---:B------:R-:W-:Y:S01]  /*90c0*/  FMUL.FTZ R81, R151.reuse, R81 ;  /* 0x0000005197517220 */ /* 0x040fe20000410000 */
[----:B------:R-:W1:Y:S01]  /*90d0*/  MUFU.EX2 R193, R193 ;  /* 0x000000c100c17308 */ /* 0x000e620000000800 */
[C---:B------:R-:W-:Y:S02]  /*90e0*/  FMUL.FTZ R82, R150.reuse, R82 ;  /* 0x0000005296527220 */ /* 0x040fe40000410000 */
[C---:B------:R-:W-:Y:S01]  /*90f0*/  FMUL.FTZ R83, R150.reuse, R83 ;  /* 0x0000005396537220 */ /* 0x040fe20000410000 */
[-C--:B---3--:R-:W-:Y:S03]  /*9100*/  HMMA.16816.F32 R52, R156, R112.reuse, R52 ;  /* 0x000000709c34723c */ /* 0x088fe60000001834 */
[C---:B------:R-:W-:Y:S02]  /*9110*/  FMUL.FTZ R84, R151.reuse, R84 ;  /* 0x0000005497547220 */ /* 0x040fe40000410000 */
[----:B------:R-:W-:Y:S01]  /*9120*/  FMUL.FTZ R85, R151, R85 ;  /* 0x0000005597557220 */ /* 0x000fe20000410000 */
[----:B------:R-:W-:Y:S01]  /*9130*/  MUFU.EX2 R194, R194 ;  /* 0x000000c200c27308 */ /* 0x000fe20000000800 */
[C---:B------:R-:W-:Y:S02]  /*9140*/  FMUL.FTZ R86, R150.reuse, R86 ;  /* 0x0000005696567220 */ /* 0x040fe40000410000 */
[----:B------:R-:W-:Y:S01]  /*9150*/  FMUL.FTZ R87, R150, R87 ;  /* 0x0000005796577220 */ /* 0x000fe20000410000 */
[C---:B------:R-:W-:Y:S02]  /*9160*/  HMMA.16816.F32 R56, R144.reuse, R112, R56 ;  /* 0x000000709038723c */ /* 0x040fe40000001838 */
[--C-:B------:R-:W-:Y:S02]  /*9170*/  FFMA.FTZ R245, R245, c[0x0][0x2d0], -R161.reuse ;  /* 0x0000b400f5f57a23 */ /* 0x100fe400000108a1 */
[--C-:B------:R-:W-:Y:S02]  /*9180*/  FFMA.FTZ R252, R252, c[0x0][0x2d0], -R161.reuse ;  /* 0x0000b400fcfc7a23 */ /* 0x100fe400000108a1 */
[----:B------:R-:W3:Y:S01]  /*9190*/  MUFU.EX2 R195, R195 ;  /* 0x000000c300c37308 */ /* 0x000ee20000000800 */
[--C-:B------:R-:W-:Y:S01]  /*91a0*/  FFMA.FTZ R249, R249, c[0x0][0x2d0], -R161.reuse ;  /* 0x0000b400f9f97a23 */ /* 0x100fe200000108a1 */
[-C--:B------:R-:W-:Y:S01]  /*91b0*/  HMMA.16816.F32 R60, R144, R114.reuse, R60 ;  /* 0x00000072903c723c */ /* 0x080fe2000000183c */
[--C-:B------:R-:W-:Y:S03]  /*91c0*/  FFMA.FTZ R247, R247, c[0x0][0x2d0], -R161.reuse ;  /* 0x0000b400f7f77a23 */ /* 0x100fe600000108a1 */
[--C-:B------:R-:W-:Y:S02]  /*91d0*/  FFMA.FTZ R162, R162, c[0x0][0x2d0], -R161.reuse ;  /* 0x0000b400a2a27a23 */ /* 0x100fe400000108a1 */
[--C-:B------:R-:W-:Y:S02]  /*91e0*/  FFMA.FTZ R160, R160, c[0x0][0x2d0], -R161.reuse ;  /* 0x0000b400a0a07a23 */ /* 0x100fe400000108a1 */
[C---:B------:R-:W-:Y:S01]  /*91f0*/  HMMA.16816.F32 R64, R156.reuse, R114, R64 ;  /* 0x000000729c40723c */ /* 0x040fe20000001840 */
[----:B------:R-:W4:Y:S01]  /*9200*/  LDSM.16.MT88.4 R112, [R212+0x1c80] ;  /* 0x001c8000d470783b */ /* 0x000f220000004200 */
[----:B------:R-:W-:Y:S02]  /*9210*/  MUFU.EX2 R196, R196 ;  /* 0x000000c400c47308 */ /* 0x000fe40000000800 */
[----:B------:R-:W-:Y:S02]  /*9220*/  FFMA.FTZ R161, R153, c[0x0][0x2d0], -R161 ;  /* 0x0000b40099a17a23 */ /* 0x000fe400000108a1 */
[----:B------:R-:W-:Y:S01]  /*9230*/  FFMA.FTZ R179, R151, R232, R179 ;  /* 0x000000e897b37223 */ /* 0x000fe200000100b3 */
[----:B------:R-:W-:Y:S01]  /*9240*/  MOV R151, R3 ;  /* 0x0000000300977202 */ /* 0x000fe20000000f00 */
[-C--:B------:R-:W-:Y:S01]  /*9250*/  HMMA.16816.F32 R68, R156, R100.reuse, R68 ;  /* 0x000000649c44723c */ /* 0x080fe20000001844 */
[----:B------:R-:W-:Y:S03]  /*9260*/  FFMA.FTZ R155, R150, R231, R155 ;  /* 0x000000e7969b7223 */ /* 0x000fe6000001009b */
[----:B------:R-:W5:Y:S01]  /*9270*/  MUFU.EX2 R197, R197 ;  /* 0x000000c500c57308 */ /* 0x000f620000000800 */
[----:B------:R-:W-:Y:S01]  /*9280*/  FFMA.FTZ R181, R149, R230, R181 ;  /* 0x000000e695b57223 */ /* 0x000fe200000100b5 */
[----:B------:R-:W-:Y:S01]  /*9290*/  MOV R150, R2 ;  /* 0x0000000200967202 */ /* 0x000fe20000000f00 */
[----:B------:R-:W-:Y:S01]  /*92a0*/  FFMA.FTZ R189, R148, R227, R189 ;  /* 0x000000e394bd7223 */ /* 0x000fe200000100bd */
[C---:B------:R-:W-:Y:S01]  /*92b0*/  HMMA.16816.F32 R72, R144.reuse, R100, R72 ;  /* 0x000000649048723c */ /* 0x040fe20000001848 */
[----:B------:R-:W-:Y:S03]  /*92c0*/  FADD.FTZ R178, R178, R179 ;  /* 0x000000b3b2b27221 */ /* 0x000fe60000010000 */
[----:B------:R-:W-:Y:S01]  /*92d0*/  FADD.FTZ R154, R154, R155 ;  /* 0x0000009b9a9a7221 */ /* 0x000fe20000010000 */
[----:B------:R-:W-:Y:S01]  /*92e0*/  MOV R149, R0 ;  /* 0x0000000000957202 */ /* 0x000fe20000000f00 */
[----:B------:R-:W-:Y:S01]  /*92f0*/  MUFU.EX2 R198, R198 ;  /* 0x000000c600c67308 */ /* 0x000fe20000000800 */
[----:B--2---:R-:W-:Y:S01]  /*9300*/  F2FP.PACK_AB R100, R191, R190 ;  /* 0x000000bebf64723e */ /* 0x004fe200000000ff */
[-C--:B------:R-:W-:Y:S01]  /*9310*/  HMMA.16816.F32 R76, R144, R102.reuse, R76 ;  /* 0x00000066904c723c */ /* 0x080fe2000000184c */
[----:B-1----:R-:W-:Y:S03]  /*9320*/  F2FP.PACK_AB R101, R193, R192 ;  /* 0x000000c0c165723e */ /* 0x002fe600000000ff */
[----:B------:R-:W-:Y:S01]  /*9330*/  MOV R148, R152 ;  /* 0x0000009800947202 */ /* 0x000fe20000000f00 */
[----:B------:R-:W-:Y:S02]  /*9340*/  FADD.FTZ R180, R180, R181 ;  /* 0x000000b5b4b47221 */ /* 0x000fe40000010000 */
[----:B------:R-:W-:Y:S01]  /*9350*/  FADD.FTZ R188, R188, R189 ;  /* 0x000000bdbcbc7221 */ /* 0x000fe20000010000 */
[C---:B------:R-:W-:Y:S01]  /*9360*/  HMMA.16816.F32 R80, R156.reuse, R102, R80 ;  /* 0x000000669c50723c */ /* 0x040fe20000001850 */
[----:B------:R-:W1:Y:S03]  /*9370*/  MUFU.EX2 R199, R199 ;  /* 0x000000c700c77308 */ /* 0x000e660000000800 */
[----:B------:R-:W-:Y:S02]  /*9380*/  FADD.FTZ R177, R177, R178 ;  /* 0x000000b2b1b17221 */ /* 0x000fe40000010000 */
[----:B------:R-:W-:Y:S01]  /*9390*/  FADD.FTZ R183, R183, R154 ;  /* 0x0000009ab7b77221 */ /* 0x000fe20000010000 */
[----:B---3--:R-:W-:Y:S01]  /*93a0*/  F2FP.PACK_AB R102, R195, R194 ;  /* 0x000000c2c366723e */ /* 0x008fe200000000ff */
[-C--:B------:R-:W-:Y:S01]  /*93b0*/  HMMA.16816.F32 R84, R156, R104.reuse, R84 ;  /* 0x000000689c54723c */ /* 0x080fe20000001854 */
[----:B-----5:R-:W-:Y:S02]  /*93c0*/  F2FP.PACK_AB R103, R197, R196 ;  /* 0x000000c4c567723e */ /* 0x020fe400000000ff */
[----:B------:R-:W-:Y:S01]  /*93d0*/  MUFU.EX2 R243, R243 ;  /* 0x000000f300f37308 */ /* 0x000fe20000000800 */
[----:B------:R-:W-:Y:S02]  /*93e0*/  FADD.FTZ R185, R185, R180 ;  /* 0x000000b4b9b97221 */ /* 0x000fe40000010000 */
[----:B------:R-:W-:Y:S02]  /*93f0*/  FADD.FTZ R187, R187, R188 ;  /* 0x000000bcbbbb7221 */ /* 0x000fe40000010000 */
[C---:B------:R-:W-:Y:S01]  /*9400*/  HMMA.16816.F32 R88, R144.reuse, R104, R88 ;  /* 0x000000689058723c */ /* 0x040fe20000001858 */
[----:B------:R-:W-:Y:S03]  /*9410*/  FADD.FTZ R177, R176, R177 ;  /* 0x000000b1b0b17221 */ /* 0x000fe60000010000 */
[----:B------:R-:W-:Y:S01]  /*9420*/  FADD.FTZ R183, R182, R183 ;  /* 0x000000b7b6b77221 */ /* 0x000fe20000010000 */
[----:B------:R-:W2:Y:S01]  /*9430*/  MUFU.EX2 R246, R246 ;  /* 0x000000f600f67308 */ /* 0x000ea20000000800 */
[----:B------:R-:W-:Y:S02]  /*9440*/  FADD.FTZ R185, R184, R185 ;  /* 0x000000b9b8b97221 */ /* 0x000fe40000010000 */
[-C--:B------:R-:W-:Y:S01]  /*9450*/  HMMA.16816.F32 R92, R144, R106.reuse, R92 ;  /* 0x0000006a905c723c */ /* 0x080fe2000000185c */
[----:B-1----:R-:W-:Y:S03]  /*9460*/  F2FP.PACK_AB R104, R199, R198 ;  /* 0x000000c6c768723e */ /* 0x002fe600000000ff */
[----:B------:R-:W-:Y:S02]  /*9470*/  FADD.FTZ R186, R186, R187 ;  /* 0x000000bbbaba7221 */ /* 0x000fe40000010000 */
[----:B------:R-:W-:Y:S01]  /*9480*/  FADD.FTZ R190, R190, R177 ;  /* 0x000000b1bebe7221 */ /* 0x000fe20000010000 */
[----:B------:R-:W-:Y:S01]  /*9490*/  MUFU.EX2 R245, R245 ;  /* 0x000000f500f57308 */ /* 0x000fe20000000800 */
[----:B------:R-:W-:Y:S01]  /*94a0*/  HMMA.16816.F32 R96, R156, R106, R96 ;  /* 0x0000006a9c60723c */ /* 0x000fe20000001860 */
[----:B------:R-:W-:Y:S03]  /*94b0*/  FADD.FTZ R192, R192, R183 ;  /* 0x000000b7c0c07221 */ /* 0x000fe60000010000 */
[----:B------:R-:W-:Y:S02]  /*94c0*/  FADD.FTZ R198, R198, R185 ;  /* 0x000000b9c6c67221 */ /* 0x000fe40000010000 */
[----:B------:R-:W-:Y:S01]  /*94d0*/  FADD.FTZ R191, R191, R190 ;  /* 0x000000bebfbf7221 */ /* 0x000fe20000010000 */
[----:B------:R-:W-:Y:S01]  /*94e0*/  F2FP.PACK_AB R158, R136, R127 ;  /* 0x0000007f889e723e */ /* 0x000fe200000000ff */
[-C--:B------:R-:W-:Y:S01]  /*94f0*/  HMMA.16816.F32 R4, R100, R108.reuse, R4 ;  /* 0x0000006c6404723c */ /* 0x080fe20000001804 */
[----:B------:R-:W1:Y:S03]  /*9500*/  MUFU.EX2 R252, R252 ;  /* 0x000000fc00fc7308 */ /* 0x000e660000000800 */
[----:B------:R-:W-:Y:S01]  /*9510*/  F2FP.PACK_AB R159, R138, R121 ;  /* 0x000000798a9f723e */ /* 0x000fe200000000ff */
[----:B------:R-:W-:Y:S01]  /*9520*/  FADD.FTZ R193, R193, R192 ;  /* 0x000000c0c1c17221 */ /* 0x000fe20000010000 */
[----:B--2---:R-:W-:Y:S01]  /*9530*/  F2FP.PACK_AB R106, R246, R243 ;  /* 0x000000f3f66a723e */ /* 0x004fe200000000ff */
[----:B------:R-:W-:Y:S02]  /*9540*/  FADD.FTZ R198, R199, R198 ;  /* 0x000000c6c7c67221 */ /* 0x000fe40000010000 */
[----:B------:R-:W-:Y:S02]  /*9550*/  FADD.FTZ R194, R194, R191 ;  /* 0x000000bfc2c27221 */ /* 0x000fe40000010000 */
[----:B------:R-:W2:Y:S01]  /*9560*/  MUFU.EX2 R249, R249 ;  /* 0x000000f900f97308 */ /* 0x000ea20000000800 */
[----:B------:R-:W-:Y:S02]  /*9570*/  FADD.FTZ R196, R196, R193 ;  /* 0x000000c1c4c47221 */ /* 0x000fe40000010000 */
[----:B------:R-:W-:Y:S02]  /*9580*/  FADD.FTZ R243, R243, R198 ;  /* 0x000000c6f3f37221 */ /* 0x000fe40000010000 */
[----:B------:R-:W-:Y:S02]  /*9590*/  FADD.FTZ R194, R195, R194 ;  /* 0x000000c2c3c27221 */ /* 0x000fe40000010000 */
[----:B------:R-:W-:Y:S02]  /*95a0*/  FADD.FTZ R197, R197, R196 ;  /* 0x000000c4c5c57221 */ /* 0x000fe40000010000 */
[----:B------:R-:W-:Y:S01]  /*95b0*/  FADD.FTZ R243, R246, R243 ;  /* 0x000000f3f6f37221 */ /* 0x000fe20000010000 */
[----:B------:R-:W3:Y:S01]  /*95c0*/  MUFU.EX2 R247, R247 ;  /* 0x000000f700f77308 */ /* 0x000ee20000000800 */
[C---:B-1----:R-:W-:Y:S01]  /*95d0*/  F2FP.PACK_AB R105, R252.reuse, R245 ;  /* 0x000000f5fc69723e */ /* 0x042fe200000000ff */
[----:B------:R-:W-:Y:S04]  /*95e0*/  FADD.FTZ R245, R245, R186 ;  /* 0x000000baf5f57221 */ /* 0x000fe80000010000 */
[----:B------:R-:W-:Y:S04]  /*95f0*/  FADD.FTZ R252, R252, R245 ;  /* 0x000000f5fcfc7221 */ /* 0x000fe80000010000 */
[----:B------:R-:W-:Y:S01]  /*9600*/  MUFU.EX2 R251, R251 ;  /* 0x000000fb00fb7308 */ /* 0x000fe20000000800 */
[----:B--2---:R-:W-:Y:S09]  /*9610*/  FADD.FTZ R252, R249, R252 ;  /* 0x000000fcf9fc7221 */ /* 0x004ff20000010000 */
[----:B------:R-:W1:Y:S01]  /*9620*/  MUFU.EX2 R250, R250 ;  /* 0x000000fa00fa7308 */ /* 0x000e620000000800 */
[C---:B---3--:R-:W-:Y:S01]  /*9630*/  F2FP.PACK_AB R107, R247.reuse, R249 ;  /* 0x000000f9f76b723e */ /* 0x048fe200000000ff */
[----:B------:R-:W-:Y:S08]  /*9640*/  FADD.FTZ R252, R247, R252 ;  /* 0x000000fcf7fc7221 */ /* 0x000ff00000010000 */
[----:B------:R-:W2:Y:S01]  /*9650*/  MUFU.EX2 R248, R248 ;  /* 0x000000f800f87308 */ /* 0x000ea20000000800 */
[C---:B------:R-:W-:Y:S08]  /*9660*/  HMMA.16816.F32 R8, R104.reuse, R108, R8 ;  /* 0x0000006c6808723c */ /* 0x040ff00000001808 */
[-C--:B------:R-:W-:Y:S01]  /*9670*/  HMMA.16816.F32 R12, R104, R110.reuse, R12 ;  /* 0x0000006e680c723c */ /* 0x080fe2000000180c */
[----:B------:R-:W3:Y:S03]  /*9680*/  MUFU.EX2 R244, R244 ;  /* 0x000000f400f47308 */ /* 0x000ee60000000800 */
[C---:B-1----:R-:W-:Y:S01]  /*9690*/  F2FP.PACK_AB R156, R250.reuse, R251 ;  /* 0x000000fbfa9c723e */ /* 0x042fe200000000ff */
[----:B------:R-:W-:Y:S03]  /*96a0*/  FADD.FTZ R251, R251, R194 ;  /* 0x000000c2fbfb7221 */ /* 0x000fe60000010000 */
[C---:B------:R-:W-:Y:S01]  /*96b0*/  HMMA.16816.F32 R16, R100.reuse, R110, R16 ;  /* 0x0000006e6410723c */ /* 0x040fe20000001810 */
[----:B------:R-:W1:Y:S02]  /*96c0*/  LDSM.16.MT88.4 R108, [R212+0x2880] ;  /* 0x00288000d46c783b */ /* 0x000e640000004200 */
[----:B------:R5:W1:Y:S01]  /*96d0*/  MUFU.EX2 R120, R162 ;  /* 0x000000a200787308 */ /* 0x000a620000000800 */
[----:B------:R-:W-:Y:S02]  /*96e0*/  FADD.FTZ R251, R250, R251 ;  /* 0x000000fbfafb7221 */ /* 0x000fe40000010000 */
[----:B--2---:R-:W-:Y:S02]  /*96f0*/  FADD.FTZ R197, R248, R197 ;  /* 0x000000c5f8c57221 */ /* 0x004fe40000010000 */
[-C--:B----4-:R-:W-:Y:S05]  /*9700*/  HMMA.16816.F32 R20, R100, R112.reuse, R20 ;  /* 0x000000706414723c */ /* 0x090fea0000001814 */
[----:B------:R2:W-:Y:S03]  /*9710*/  MUFU.EX2 R137, R160 ;  /* 0x000000a000897308 */ /* 0x0005e60000000800 */
[C---:B------:R-:W-:Y:S01]  /*9720*/  HMMA.16816.F32 R24, R104.reuse, R112, R24 ;  /* 0x000000706818723c */ /* 0x040fe20000001818 */
[C---:B---3--:R-:W-:Y:S03]  /*9730*/  F2FP.PACK_AB R157, R244.reuse, R248 ;  /* 0x000000f8f49d723e */ /* 0x048fe600000000ff */
[----:B------:R-:W-:Y:S03]  /*9740*/  FADD.FTZ R197, R244, R197 ;  /* 0x000000c5f4c57221 */ /* 0x000fe60000010000 */
[----:B------:R1:W3:Y:S01]  /*9750*/  MUFU.EX2 R153, R161 ;  /* 0x000000a100997308 */ /* 0x0002e20000000800 */
[-C--:B------:R-:W-:Y:S01]  /*9760*/  HMMA.16816.F32 R28, R104, R114.reuse, R28 ;  /* 0x00000072681c723c */ /* 0x080fe2000000181c */
[----:B-----5:R-:W-:Y:S07]  /*9770*/  F2FP.PACK_AB R162, R139, R122 ;  /* 0x0000007a8ba2723e */ /* 0x020fee00000000ff */
[C---:B------:R-:W-:Y:S01]  /*9780*/  HMMA.16816.F32 R32, R100.reuse, R114, R32 ;  /* 0x000000726420723c */ /* 0x040fe20000001820 */
[----:B------:R-:W4:Y:S03]  /*9790*/  LDSM.16.MT88.4 R112, [R214+0x3480] ;  /* 0x00348000d670783b */ /* 0x000f260000004200 */
[----:B--2---:R-:W-:Y:S04]  /*97a0*/  F2FP.PACK_AB R160, R126, R124 ;  /* 0x0000007c7ea0723e */ /* 0x004fe800000000ff */
[-C--:B------:R-:W-:Y:S01]  /*97b0*/  HMMA.16816.F32 R36, R100, R116.reuse, R36 ;  /* 0x000000746424723c */ /* 0x080fe20000001824 */
[----:B-1----:R-:W-:Y:S07]  /*97c0*/  F2FP.PACK_AB R161, R120, R125 ;  /* 0x0000007d78a1723e */ /* 0x002fee00000000ff */
[C---:B------:R-:W-:Y:S01]  /*97d0*/  HMMA.16816.F32 R40, R104.reuse, R116, R40 ;  /* 0x000000746828723c */ /* 0x040fe20000001828 */
[----:B---3--:R-:W-:Y:S07]  /*97e0*/  F2FP.PACK_AB R163, R153, R137 ;  /* 0x0000008999a3723e */ /* 0x008fee00000000ff */
[-C--:B------:R-:W-:Y:S08]  /*97f0*/  HMMA.16816.F32 R44, R104, R118.reuse, R44 ;  /* 0x00000076682c723c */ /* 0x080ff0000000182c */
[C---:B------:R-:W-:Y:S01]  /*9800*/  HMMA.16816.F32 R48, R100.reuse, R118, R48 ;  /* 0x000000766430723c */ /* 0x040fe20000001830 */
[----:B------:R-:W1:Y:S07]  /*9810*/  LDSM.16.MT88.4 R116, [R212+0x3480] ;  /* 0x00348000d474783b */ /* 0x000e6e0000004200 */
[-C--:B------:R-:W-:Y:S08]  /*9820*/  HMMA.16816.F32 R52, R100, R108.reuse, R52 ;  /* 0x0000006c6434723c */ /* 0x080ff00000001834 */
[C---:B------:R-:W-:Y:S08]  /*9830*/  HMMA.16816.F32 R56, R104.reuse, R108, R56 ;  /* 0x0000006c6838723c */ /* 0x040ff00000001838 */
[-C--:B------:R-:W-:Y:S08]  /*9840*/  HMMA.16816.F32 R60, R104, R110.reuse, R60 ;  /* 0x0000006e683c723c */ /* 0x080ff0000000183c */
[C---:B------:R-:W-:Y:S01]  /*9850*/  HMMA.16816.F32 R64, R100.reuse, R110, R64 ;  /* 0x0000006e6440723c */ /* 0x040fe20000001840 */
[----:B------:R-:W2:Y:S07]  /*9860*/  LDSM.16.MT88.4 R108, [R212+0x2080] ;  /* 0x00208000d46c783b */ /* 0x000eae0000004200 */
[-C--:B----4-:R-:W-:Y:S08]  /*9870*/  HMMA.16816.F32 R68, R100, R112.reuse, R68 ;  /* 0x000000706444723c */ /* 0x090ff00000001844 */
[C---:B------:R-:W-:Y:S08]  /*9880*/  HMMA.16816.F32 R72, R104.reuse, R112, R72 ;  /* 0x000000706848723c */ /* 0x040ff00000001848 */
[-C--:B------:R-:W-:Y:S08]  /*9890*/  HMMA.16816.F32 R76, R104, R114.reuse, R76 ;  /* 0x00000072684c723c */ /* 0x080ff0000000184c */
[C---:B------:R-:W-:Y:S08]  /*98a0*/  HMMA.16816.F32 R80, R100.reuse, R114, R80 ;  /* 0x000000726450723c */ /* 0x040ff00000001850 */
[-C--:B-1----:R-:W-:Y:S08]  /*98b0*/  HMMA.16816.F32 R84, R100, R116.reuse, R84 ;  /* 0x000000746454723c */ /* 0x082ff00000001854 */
[C---:B------:R-:W-:Y:S08]  /*98c0*/  HMMA.16816.F32 R88, R104.reuse, R116, R88 ;  /* 0x000000746858723c */ /* 0x040ff00000001858 */
[-C--:B------:R-:W-:Y:S08]  /*98d0*/  HMMA.16816.F32 R92, R104, R118.reuse, R92 ;  /* 0x00000076685c723c */ /* 0x080ff0000000185c */
[----:B------:R-:W-:Y:S08]  /*98e0*/  HMMA.16816.F32 R96, R100, R118, R96 ;  /* 0x000000766460723c */ /* 0x000ff00000001860 */
[-C--:B------:R-:W-:Y:S01]  /*98f0*/  HMMA.16816.F32 R144, R156, R132.reuse, R4 ;  /* 0x000000849c90723c */ /* 0x080fe20000001804 */
[----:B------:R-:W1:Y:S07]  /*9900*/  LDSM.16.MT88.4 R4, [R212+0x3880] ;  /* 0x00388000d404783b */ /* 0x000e6e0000004200 */
[C---:B------:R-:W-:Y:S07]  /*9910*/  HMMA.16816.F32 R140, R160.reuse, R132, R8 ;  /* 0x00000084a08c723c */ /* 0x040fee0000001808 */
[----:B------:R-:W-:Y:S02]  /*9920*/  MOV R11, R139 ;  /* 0x0000008b000b7202 */ /* 0x000fe40000000f00 */
[----:B------:R-:W-:Y:S03]  /*9930*/  MOV R10, R138 ;  /* 0x0000008a000a7202 */ /* 0x000fe60000000f00 */
[----:B------:R-:W-:Y:S02]  /*9940*/  MOV R9, R137 ;  /* 0x0000008900097202 */ /* 0x000fe40000000f00 */
[----:B------:R-:W-:Y:S02]  /*9950*/  MOV R8, R136 ;  /* 0x0000008800087202 */ /* 0x000fe40000000f00 */
[-C--:B------:R-:W-:Y:S07]  /*9960*/  HMMA.16816.F32 R136, R160, R134.reuse, R12 ;  /* 0x00000086a088723c */ /* 0x080fee000000180c */
[----:B------:R-:W-:Y:S01]  /*9970*/  MOV R12, R127 ;  /* 0x0000007f000c7202 */ /* 0x000fe20000000f00 */
[C---:B------:R-:W-:Y:S01]  /*9980*/  HMMA.16816.F32 R132, R156.reuse, R134, R16 ;  /* 0x000000869c84723c */ /* 0x040fe20000001810 */
[----:B------:R-:W-:Y:S03]  /*9990*/  MOV R15, R122 ;  /* 0x0000007a000f7202 */ /* 0x000fe60000000f00 */
[----:B------:R-:W-:Y:S01]  /*99a0*/  MOV R14, R121 ;  /* 0x00000079000e7202 */ /* 0x000fe20000000f00 */
[----:B------:R-:W-:Y:S01]  /*99b0*/  FADD.FTZ R251, R12, R251 ;  /* 0x000000fb0cfb7221 */ /* 0x000fe20000010000 */
[----:B------:R-:W-:Y:S02]  /*99c0*/  MOV R13, R120 ;  /* 0x00000078000d7202 */ /* 0x000fe40000000f00 */
[-C--:B--2---:R-:W-:Y:S01]  /*99d0*/  HMMA.16816.F32 R128, R156, R108.reuse, R20 ;  /* 0x0000006c9c80723c */ /* 0x084fe20000001814 */
[----:B------:R-:W-:Y:S03]  /*99e0*/  MOV R19, R126 ;  /* 0x0000007e00137202 */ /* 0x000fe60000000f00 */
[----:B------:R-:W-:Y:S01]  /*99f0*/  MOV R18, R125 ;  /* 0x0000007d00127202 */ /* 0x000fe20000000f00 */
[----:B------:R-:W-:Y:S01]  /*9a00*/  FADD.FTZ R197, R14, R197 ;  /* 0x000000c50ec57221 */ /* 0x000fe20000010000 */
[----:B------:R-:W-:Y:S01]  /*9a10*/  MOV R17, R124 ;  /* 0x0000007c00117202 */ /* 0x000fe20000000f00 */
[----:B------:R-:W-:Y:S01]  /*9a20*/  FADD.FTZ R232, R8, R251 ;  /* 0x000000fb08e87221 */ /* 0x000fe20000010000 */
[C---:B------:R-:W-:Y:S01]  /*9a30*/  HMMA.16816.F32 R124, R160.reuse, R108, R24 ;  /* 0x0000006ca07c723c */ /* 0x040fe20000001818 */
[----:B------:R-:W-:Y:S03]  /*9a40*/  FADD.FTZ R252, R18, R252 ;  /* 0x000000fc12fc7221 */ /* 0x000fe60000010000 */
[----:B------:R-:W-:Y:S02]  /*9a50*/  FADD.FTZ R243, R17, R243 ;  /* 0x000000f311f37221 */ /* 0x000fe40000010000 */
[----:B------:R-:W-:Y:S02]  /*9a60*/  FADD.FTZ R252, R13, R252 ;  /* 0x000000fc0dfc7221 */ /* 0x000fe40000010000 */
[-C--:B------:R-:W-:Y:S01]  /*9a70*/  HMMA.16816.F32 R120, R160, R110.reuse, R28 ;  /* 0x0000006ea078723c */ /* 0x080fe2000000181c */
[----:B------:R-:W-:Y:S03]  /*9a80*/  FADD.FTZ R243, R19, R243 ;  /* 0x000000f313f37221 */ /* 0x000fe60000010000 */
[----:B------:R-:W-:Y:S02]  /*9a90*/  FADD.FTZ R252, R9, R252 ;  /* 0x000000fc09fc7221 */ /* 0x000fe40000010000 */
[----:B------:R-:W-:Y:S02]  /*9aa0*/  FADD.FTZ R243, R15, R243 ;  /* 0x000000f30ff37221 */ /* 0x000fe40000010000 */
[C---:B------:R-:W-:Y:S01]  /*9ab0*/  HMMA.16816.F32 R116, R156.reuse, R110, R32 ;  /* 0x0000006e9c74723c */ /* 0x040fe20000001820 */
[----:B------:R-:W-:Y:S03]  /*9ac0*/  FADD.FTZ R231, R10, R197 ;  /* 0x000000c50ae77221 */ /* 0x000fe60000010000 */
[----:B------:R-:W-:Y:S02]  /*9ad0*/  FADD.FTZ R230, R11, R243 ;  /* 0x000000f30be67221 */ /* 0x000fe40000010000 */
[----:B------:R-:W-:Y:S02]  /*9ae0*/  FADD.FTZ R227, R153, R252 ;  /* 0x000000fc99e37221 */ /* 0x000fe40000010000 */
        /* <DEDUP_REMOVED lines=12> */
[-C--:B-1----:R-:W-:Y:S08]  /*9bb0*/  HMMA.16816.F32 R84, R156, R4.reuse, R84 ;  /* 0x000000049c54723c */ /* 0x082ff00000001854 */
[C---:B------:R-:W-:Y:S08]  /*9bc0*/  HMMA.16816.F32 R88, R160.reuse, R4, R88 ;  /* 0x00000004a058723c */ /* 0x040ff00000001858 */
[-C--:B------:R-:W-:Y:S08]  /*9bd0*/  HMMA.16816.F32 R92, R160, R6.reuse, R92 ;  /* 0x00000006a05c723c */ /* 0x080ff0000000185c */
[----:B------:R-:W-:Y:S01]  /*9be0*/  HMMA.16816.F32 R96, R156, R6, R96 ;  /* 0x000000069c60723c */ /* 0x000fe20000001860 */
[----:B------:R-:W-:-:S07]  /*9bf0*/  @P0 BRA `(.L_x_198) ;  /* 0xffffbbe000000947 */ /* 0x000fce000383ffff */
.L_x_179:
[----:B------:R-:W1:Y:S01]  /*9c00*/  S2UR UR10, SR_CTAID.X ;  /* 0x00000000000a79c3 */ /* 0x000e620000002500 */
[----:B------:R-:W-:Y:S01]  /*9c10*/  ULDC.64 UR4, c[0x0][0x2c8] ;  /* 0x0000b20000047ab9 */ /* 0x000fe20000000a00 */
[----:B------:R-:W-:Y:S01]  /*9c20*/  PLOP3.LUT P0, PT, PT, PT, UP1, 0x40, 0x0 ;  /* 0x000000000000781c */ /* 0x000fe20003f0e818 */
[----:B-1----:R-:W-:-:S04]  /*9c30*/  ULEA UR10, UR10, 0x7f, 0x7 ;  /* 0x0000007f0a0a7891 */ /* 0x002fc8000f8e383f */
[----:B------:R-:W-:-:S03]  /*9c40*/  UIMAD.WIDE.U32 UR12, UR10, UR4, URZ ;  /* 0x000000040a0c72a5 */ /* 0x000fc6000f8e003f */
[----:B------:R-:W-:Y:S02]  /*9c50*/  ULDC UR4, c[0x0][0x168] ;  /* 0x00005a0000047ab9 */ /* 0x000fe40000000800 */
[----:B------:R-:W-:Y:S02]  /*9c60*/  @UP2 USHF.R.U32.HI UR10, URZ, UR5, UR13 ;  /* 0x000000053f0a2299 */ /* 0x000fe4000801160d */
[----:B------:R-:W-:Y:S02]  /*9c70*/  UIADD3 UR4, -UR4, 0x1, URZ ;  /* 0x0000000104047890 */ /* 0x000fe4000fffe13f */
[----:B------:R-:W-:Y:S02]  /*9c80*/  ULDC UR5, c[0x0][0x1d0] ;  /* 0x0000740000057ab9 */ /* 0x000fe40000000800 */
[----:B------:R-:W-:-:S03]  /*9c90*/  UIADD3 UR11, UR10, UR5, UR4 ;  /* 0x000000050a0b7290 */ /* 0x000fc6000fffe004 */
[----:B------:R-:W-:Y:S02]  /*9ca0*/  ULDC UR10, c[0x0][0x324] ;  /* 0x0000c900000a7ab9 */ /* 0x000fe40000000800 */
[----:B------:R-:W-:Y:S01]  /*9cb0*/  UIADD3 UR10, UR11, -UR10, URZ ;  /* 0x8000000a0b0a7290 */ /* 0x000fe2000fffe03f */
[----:B------:R-:W-:Y:S05]  /*9cc0*/  @P0 BRA `(.L_x_199) ;  /* 0x0000014000000947 */ /* 0x000fea0003800000 */
        /* <DEDUP_REMOVED lines=11> */
.L_x_200:
[----:B------:R-:W-:Y:S02]  /*9d80*/  ULDC UR4, c[0x0][0x32c] ;  /* 0x0000cb0000047ab9 */ /* 0x000fe40000000800 */
[----:B------:R-:W-:-:S03]  /*9d90*/  UISETP.NE.AND UP0, UPT, UR4, 0x1, UPT ;  /* 0x000000010400788c */ /* 0x000fc6000bf05270 */
[----:B------:R-:W-:Y:S02]  /*9da0*/  ULDC.64 UR4, c[0x0][0x330] ;  /* 0x0000cc0000047ab9 */ /* 0x000fe40000000a00 */
[----:B------:R-:W-:-:S06]  /*9db0*/  UIMAD.WIDE.U32 UR12, UR11, UR4, URZ ;  /* 0x000000040b0c72a5 */ /* 0x000fcc000f8e003f */
[----:B------:R-:W-:Y:S02]  /*9dc0*/  @UP0 USHF.R.U32.HI UR11, URZ, UR5, UR13 ;  /* 0x000000053f0b0299 */ /* 0x000fe4000801160d */
.L_x_201:
[----:B------:R-:W-:Y:S02]  /*9dd0*/  ULDC UR4, c[0x0][0x32c] ;  /* 0x0000cb0000047ab9 */ /* 0x000fe40000000800 */
[----:B------:R-:W-:-:S04]  /*9de0*/  UIMAD UR4, UR11, UR4, URZ ;  /* 0x000000040b0472a4 */ /* 0x000fc8000f8e023f */
[----:B------:R-:W-:-:S04]  /*9df0*/  UISETP.LT.AND UP0, UPT, UR10, UR4, UPT ;  /* 0x000000040a00728c */ /* 0x000fc8000bf01270 */
[----:B------:R-:W-:-:S04]  /*9e00*/  USEL UR10, UR10, UR4, !UP0 ;  /* 0x000000040a0a7287 */ /* 0x000fc8000c000000 */
.L_x_199:
[----:B------:R-:W-:-:S04]  /*9e10*/  UIADD3 UR10, UR10, 0x2f, URZ ;  /* 0x0000002f0a0a7890 */ /* 0x000fc8000fffe03f */
[----:B------:R-:W-:-:S04]  /*9e20*/  UIMAD.WIDE UR4, UR10, 0x2aaaaaab, URZ ;  /* 0x2aaaaaab0a0478a5 */ /* 0x000fc8000f8e023f */
[----:B------:R-:W-:-:S04]  /*9e30*/  USHF.R.U32.HI UR4, URZ, 0x1f, UR5 ;  /* 0x0000001f3f047899 */ /* 0x000fc80008011605 */
[----:B------:R-:W-:-:S04]  /*9e40*/  ULEA.HI.SX32 UR4, UR5, UR4, 0x1d ;  /* 0x0000000405047291 */ /* 0x000fc8000f8fea3f */
[----:B------:R-:W-:-:S04]  /*9e50*/  UISETP.LT.AND UP0, UPT, UR6, UR4, UPT ;  /* 0x000000040600728c */ /* 0x000fc8000bf01270 */
[----:B------:R-:W-:-:S06]  /*9e60*/  USEL UR4, UR6, UR4, !UP0 ;  /* 0x0000000406047287 */ /* 0x000fcc000c000000 */
[----:B------:R-:W-:-:S13]  /*9e70*/  ISETP.GE.AND P0, PT, R233, UR4, PT ;  /* 0x00000004e9007c0c */ /* 0x000fda000bf06270 */
[----:B------:R-:W-:Y:S05]  /*9e80*/  @!P0 BRA `(.L_x_202) ;  /* 0x0000303000008947 */ /* 0x000fea0003800000 */
[C---:B------:R-:W-:Y:S02]  /*9e90*/  IADD3 R246, P0, R234.reuse, 0x20, RZ ;  /* 0x00000020eaf67810 */ /* 0x040fe40007f1e0ff */
[----:B------:R-:W-:Y:S02]  /*9ea0*/  IADD3 R244, P2, R234, 0x40, RZ ;  /* 0x00000040eaf47810 */ /* 0x000fe40007f5e0ff */
[C---:B------:R-:W-:Y:S01]  /*9eb0*/  IADD3 R242, P1, R220.reuse, 0x20, RZ ;  /* 0x00000020dcf27810 */ /* 0x040fe20007f3e0ff */
[--C-:B------:R-:W-:Y:S01]  /*9ec0*/  IMAD.X R245, RZ, RZ, R237.reuse, P0 ;  /* 0x000000fffff57224 */ /* 0x100fe200000e06ed */
[----:B------:R-:W-:Y:S01]  /*9ed0*/  IADD3 R240, P0, R220, 0x40, RZ ;  /* 0x00000040dcf07810 */ /* 0x000fe20007f1e0ff */
[----:B------:R-:W-:Y:S02]  /*9ee0*/  IMAD.X R243, RZ, RZ, R237, P2 ;  /* 0x000000fffff37224 */ /* 0x000fe400010e06ed */
[--C-:B------:R-:W-:Y:S02]  /*9ef0*/  IMAD.X R241, RZ, RZ, R229.reuse, P1 ;  /* 0x000000fffff17224 */ /* 0x100fe400008e06e5 */
[----:B------:R-:W-:-:S02]  /*9f00*/  IMAD.X R239, RZ, RZ, R229, P0 ;  /* 0x000000ffffef7224 */ /* 0x000fc400000e06e5 */
.L_x_205:
[----:B------:R-:W-:Y:S04]  /*9f10*/  DEPBAR.LE SB0, 0x0 ;  /* 0x000080000000791a */ /* 0x000fe80000000000 */
[----:B------:R-:W-:Y:S01]  /*9f20*/  BAR.SYNC.DEFER_BLOCKING 0x0 ;  /* 0x0000000000007b1d */ /* 0x000fe20000010000 */
[----:B------:R-:W-:Y:S01]  /*9f30*/  ISETP.LT.AND P0, PT, R233, UR6, PT ;  /* 0x00000006e9007c0c */ /* 0x000fe2000bf01270 */
[----:B------:R-:W-:Y:S01]  /*9f40*/  IMAD.MOV.U32 R148, RZ, RZ, R3 ;  /* 0x000000ffff947224 */ /* 0x000fe200078e0003 */
[----:B------:R-:W-:Y:S01]  /*9f50*/  MOV R153, R2 ;  /* 0x0000000200997202 */ /* 0x000fe20000000f00 */
[----:B------:R-:W-:Y:S02]  /*9f60*/  IMAD.MOV.U32 R149, RZ, RZ, R0 ;  /* 0x000000ffff957224 */ /* 0x000fe400078e0000 */
        /* <DEDUP_REMOVED lines=18> */
[-C--:B------:R-:W-:Y:S02]  /*a090*/  IADD3 R10, P0, R234, R16.reuse, RZ ;  /* 0x00000010ea0a7210 */ /* 0x080fe40007f1e0ff */
[-C--:B------:R-:W-:Y:S01]  /*a0a0*/  IADD3 R8, P1, R244, R16.reuse, RZ ;  /* 0x00000010f4087210 */ /* 0x080fe20007f3e0ff */
[----:B------:R-:W-:Y:S01]  /*a0b0*/  IMAD.IADD R4, R17, 0x1, R5 ;  /* 0x0000000111047824 */ /* 0x000fe200078e0205 */
[----:B------:R-:W-:Y:S03]  /*a0c0*/  LEA R14, P2, R10, c[0x0][0x1f8], 0x1 ;  /* 0x00007e000a0e7a11 */ /* 0x000fe600078408ff */
[----:B------:R-:W-:Y:S01]  /*a0d0*/  IMAD.X R5, R4, 0x1, R237, P0 ;  /* 0x0000000104057824 */ /* 0x000fe200000e06ed */
[-C--:B------:R-:W-:Y:S01]  /*a0e0*/  IADD3 R6, P0, R246, R16.reuse, RZ ;  /* 0x00000010f6067210 */ /* 0x080fe20007f1e0ff */
[----:B------:R-:W-:Y:S03]  /*a0f0*/  IMAD.X R7, R4, 0x1, R243, P1 ;  /* 0x0000000104077824 */ /* 0x000fe600008e06f3 */
[----:B------:R-:W-:Y:S01]  /*a100*/  LEA.HI.X R15, R10, c[0x0][0x1fc], R5, 0x1, P2 ;  /* 0x00007f000a0f7a11 */ /* 0x000fe200010f0c05 */
[----:B------:R-:W-:Y:S01]  /*a110*/  IMAD.X R5, R4, 0x1, R245, P0 ;  /* 0x0000000104057824 */ /* 0x000fe200000e06f5 */
[C---:B------:R-:W-:Y:S02]  /*a120*/  LEA R12, P2, R6.reuse, c[0x0][0x1f8], 0x1 ;  /* 0x00007e00060c7a11 */ /* 0x040fe400078408ff */
[----:B------:R-:W-:Y:S01]  /*a130*/  @!P3 IADD3 R9, P0, R225, R16, RZ ;  /* 0x00000010e109b210 */ /* 0x000fe20007f1e0ff */
[----:B------:R-:W-:Y:S01]  /*a140*/  @!PT LDS RZ, [RZ] ;  /* 0x00000000fffff984 */ /* 0x000fe20000000800 */
[----:B------:R-:W-:Y:S01]  /*a150*/  @!PT LDS RZ, [RZ] ;  /* 0x00000000fffff984 */ /* 0x000fe20000000800 */
[----:B------:R-:W-:Y:S01]  /*a160*/  @!PT LDS RZ, [RZ] ;  /* 0x00000000fffff984 */ /* 0x000fe20000000800 */
[----:B------:R4:W-:Y:S01]  /*a170*/  LDGSTS.E.BYPASS.LTC128B.128 [R218+0x1880], [R14.64], !P6 ;  /* 0x018800000eda7fae */ /* 0x0009e2000f101d48 */
[----:B------:R-:W-:Y:S02]  /*a180*/  LEA.HI.X R13, R6, c[0x0][0x1fc], R5, 0x1, P2 ;  /* 0x00007f00060d7a11 */ /* 0x000fe400010f0c05 */
[C---:B------:R-:W-:Y:S01]  /*a190*/  @!P3 IADD3 R5, P2, R9.reuse, R234, RZ ;  /* 0x000000ea0905b210 */ /* 0x040fe20007f5e0ff */
[----:B------:R-:W-:Y:S01]  /*a1a0*/  @!P3 IMAD.X R4, R4, 0x1, R224, P0 ;  /* 0x000000010404b824 */ /* 0x000fe200000e06e0 */
[C---:B------:R-:W-:Y:S01]  /*a1b0*/  LEA R10, P1, R8.reuse, c[0x0][0x1f8], 0x1 ;  /* 0x00007e00080a7a11 */ /* 0x040fe200078208ff */
[----:B------:R4:W-:Y:S03]  /*a1c0*/  LDGSTS.E.BYPASS.LTC128B.128 [R218+0x2480], [R12.64], !P5 ;  /* 0x024800000cda7fae */ /* 0x0009e6000e901d48 */
[----:B------:R-:W-:Y:S01]  /*a1d0*/  LEA.HI.X R11, R8, c[0x0][0x1fc], R7, 0x1, P1 ;  /* 0x00007f00080b7a11 */ /* 0x000fe200008f0c07 */
[C---:B------:R-:W-:Y:S01]  /*a1e0*/  @!P3 IMAD.X R8, R4.reuse, 0x1, R237, P2 ;  /* 0x000000010408b824 */ /* 0x040fe200010e06ed */
[----:B------:R-:W-:Y:S02]  /*a1f0*/  @!P3 IADD3 R6, P1, R9, R246, RZ ;  /* 0x000000f60906b210 */ /* 0x000fe40007f3e0ff */
[----:B------:R-:W-:Y:S01]  /*a200*/  @!P3 LEA R18, P2, R5, c[0x0][0x1f8], 0x1 ;  /* 0x00007e000512ba11 */ /* 0x000fe200078408ff */
[----:B------:R4:W-:Y:S01]  /*a210*/  LDGSTS.E.BYPASS.LTC128B.128 [R218+0x3080], [R10.64], !P4 ;  /* 0x030800000ada7fae */ /* 0x0009e2000e101d48 */
[----:B------:R-:W-:Y:S01]  /*a220*/  @!P3 IADD3 R9, P0, R9, R244, RZ ;  /* 0x000000f40909b210 */ /* 0x000fe20007f1e0ff */
[----:B------:R-:W-:Y:S01]  /*a230*/  @!P3 IMAD.X R7, R4, 0x1, R245, P1 ;  /* 0x000000010407b824 */ /* 0x000fe200008e06f5 */
[----:B------:R-:W-:Y:S02]  /*a240*/  @!P3 LEA.HI.X R19, R5, c[0x0][0x1fc], R8, 0x1, P2 ;  /* 0x00007f000513ba11 */ /* 0x000fe400010f0c08 */
[----:B------:R-:W-:Y:S01]  /*a250*/  @!P3 LEA R16, P1, R6, c[0x0][0x1f8], 0x1 ;  /* 0x00007e000610ba11 */ /* 0x000fe200078208ff */
[----:B------:R-:W-:Y:S01]  /*a260*/  @!P3 IMAD.X R4, R4, 0x1, R243, P0 ;  /* 0x000000010404b824 */ /* 0x000fe200000e06f3 */
[C---:B------:R-:W-:Y:S01]  /*a270*/  @!P3 LEA R20, P0, R9.reuse, c[0x0][0x1f8], 0x1 ;  /* 0x00007e000914ba11 */ /* 0x040fe200078008ff */
[----:B------:R4:W-:Y:S01]  /*a280*/  @!P3 LDGSTS.E.BYPASS.LTC128B.128 [R218+0x2080], [R18.64], !P6 ;  /* 0x0208000012dabfae */ /* 0x0009e2000f101d48 */
[----:B------:R-:W-:Y:S02]  /*a290*/  @!P3 LEA.HI.X R17, R6, c[0x0][0x1fc], R7, 0x1, P1 ;  /* 0x00007f000611ba11 */ /* 0x000fe400008f0c07 */
[----:B------:R-:W-:Y:S03]  /*a2a0*/  @!P3 LEA.HI.X R21, R9, c[0x0][0x1fc], R4, 0x1, P0 ;  /* 0x00007f000915ba11 */ /* 0x000fe600000f0c04 */
[----:B------:R4:W-:Y:S05]  /*a2b0*/  @!P3 LDGSTS.E.BYPASS.LTC128B.128 [R218+0x2c80], [R16.64], !P5 ;  /* 0x02c8000010dabfae */ /* 0x0009ea000e901d48 */
[----:B------:R4:W-:Y:S02]  /*a2c0*/  @!P3 LDGSTS.E.BYPASS.LTC128B.128 [R218+0x3880], [R20.64], !P4 ;  /* 0x0388000014dabfae */ /* 0x0009e4000e101d48 */
.L_x_203:
        /* <DEDUP_REMOVED lines=9> */
[-C--:B-1----:R-:W-:Y:S01]  /*a360*/  HMMA.16816.F32 R20, R156, R32.reuse, RZ ;  /* 0x000000209c14723c */ /* 0x082fe200000018ff */
[----:B------:R-:W1:Y:S07]  /*a370*/  LDSM.16.M88.4 R192, [R216+0x4c80] ;  /* 0x004c8000d8c0783b */ /* 0x000e6e0000000200 */
[C---:B------:R-:W-:Y:S01]  /*a380*/  HMMA.16816.F32 R24, R44.reuse, R32, RZ ;  /* 0x000000202c18723c */ /* 0x040fe200000018ff */
[----:B------:R-:W-:Y:S07]  /*a390*/  LDSM.16.M88.4 R196, [R209] ;  /* 0x00000000d1c4783b */ /* 0x000fee0000000200 */
[-C--:B------:R-:W-:Y:S01]  /*a3a0*/  HMMA.16816.F32 R28, R44, R34.reuse, RZ ;  /* 0x000000222c1c723c */ /* 0x080fe200000018ff */
[----:B------:R-:W-:Y:S07]  /*a3b0*/  LDSM.16.M88.4 R200, [R213+0x9080] ;  /* 0x00908000d5c8783b */ /* 0x000fee0000000200 */
[C---:B------:R-:W-:Y:S08]  /*a3c0*/  HMMA.16816.F32 R32, R156.reuse, R34, RZ ;  /* 0x000000229c20723c */ /* 0x040ff000000018ff */
[-C--:B------:R-:W-:Y:S08]  /*a3d0*/  HMMA.16816.F32 R36, R156, R48.reuse, RZ ;  /* 0x000000309c24723c */ /* 0x080ff000000018ff */
[C---:B------:R-:W-:Y:S08]  /*a3e0*/  HMMA.16816.F32 R40, R44.reuse, R48, RZ ;  /* 0x000000302c28723c */ /* 0x040ff000000018ff */
[-C--:B------:R-:W-:Y:S08]  /*a3f0*/  HMMA.16816.F32 R44, R44, R50.reuse, RZ ;  /* 0x000000322c2c723c */ /* 0x080ff000000018ff */
[----:B------:R-:W-:Y:S01]  /*a400*/  HMMA.16816.F32 R48, R156, R50, RZ ;  /* 0x000000329c30723c */ /* 0x000fe200000018ff */
[----:B------:R-:W3:Y:S07]  /*a410*/  LDSM.16.M88.4 R156, [R216+0x5080] ;  /* 0x00508000d89c783b */ /* 0x000eee0000000200 */
[-C--:B------:R-:W-:Y:S08]  /*a420*/  HMMA.16816.F32 R4, R164, R168.reuse, R4 ;  /* 0x000000a8a404723c */ /* 0x080ff00000001804 */
[C---:B------:R-:W-:Y:S08]  /*a430*/  HMMA.16816.F32 R8, R172.reuse, R168, R8 ;  /* 0x000000a8ac08723c */ /* 0x040ff00000001808 */
[-C--:B------:R-:W-:Y:S08]  /*a440*/  HMMA.16816.F32 R12, R172, R170.reuse, R12 ;  /* 0x000000aaac0c723c */ /* 0x080ff0000000180c */
[C---:B------:R-:W-:Y:S01]  /*a450*/  HMMA.16816.F32 R16, R164.reuse, R170, R16 ;  /* 0x000000aaa410723c */ /* 0x040fe20000001810 */
[----:B------:R-:W4:Y:S07]  /*a460*/  LDSM.16.M88.4 R168, [R213+0x8080] ;  /* 0x00808000d5a8783b */ /* 0x000f2e0000000200 */
        /* <DEDUP_REMOVED lines=10> */
[----:B------:R-:W5:Y:S08]  /*a510*/  LDSM.16.M88.4 R164, [R208] ;  /* 0x00000000d0a4783b */ /* 0x000f700000000200 */
[----:B------:R-:W3:Y:S01]  /*a520*/  LDSM.16.M88.4 R180, [R216+0x5480] ;  /* 0x00548000d8b4783b */ /* 0x000ee20000000200 */
[-C--:B--2---:R-:W-:Y:S08]  /*a530*/  HMMA.16816.F32 R4, R160, R184.reuse, R4 ;  /* 0x000000b8a004723c */ /* 0x084ff00000001804 */
        /* <DEDUP_REMOVED lines=8> */
[----:B------:R-:W-:Y:S07]  /*a5c0*/  LDSM.16.M88.4 R192, [R206] ;  /* 0x00000000cec0783b */ /* 0x000fee0000000200 */
[-C--:B---3--:R-:W-:Y:S08]  /*a5d0*/  HMMA.16816.F32 R36, R160, R156.reuse, R36 ;  /* 0x0000009ca024723c */ /* 0x088ff00000001824 */
[C---:B------:R-:W-:Y:S08]  /*a5e0*/  HMMA.16816.F32 R40, R188.reuse, R156, R40 ;  /* 0x0000009cbc28723c */ /* 0x040ff00000001828 */
[-C--:B------:R-:W-:Y:S01]  /*a5f0*/  HMMA.16816.F32 R44, R188, R158.reuse, R44 ;  /* 0x0000009ebc2c723c */ /* 0x080fe2000000182c */
[----:B------:R-:W-:Y:S07]  /*a600*/  LDSM.16.M88.4 R188, [R213+0xa080] ;  /* 0x00a08000d5bc783b */ /* 0x000fee0000000200 */
[----:B------:R-:W-:Y:S01]  /*a610*/  HMMA.16816.F32 R48, R160, R158, R48 ;  /* 0x0000009ea030723c */ /* 0x000fe20000001830 */
[----:B------:R-:W1:Y:S07]  /*a620*/  LDSM.16.M88.4 R156, [R217+0xb080] ;  /* 0x00b08000d99c783b */ /* 0x000e6e0000000200 */
[-C--:B----4-:R-:W-:Y:S01]  /*a630*/  HMMA.16816.F32 R4, R168, R196.reuse, R4 ;  /* 0x000000c4a804723c */ /* 0x090fe20000001804 */
[----:B------:R-:W2:Y:S07]  /*a640*/  LDSM.16.M88.4 R160, [R216+0x5880] ;  /* 0x00588000d8a0783b */ /* 0x000eae0000000200 */
[C---:B------:R-:W-:Y:S08]  /*a650*/  HMMA.16816.F32 R8, R200.reuse, R196, R8 ;  /* 0x000000c4c808723c */ /* 0x040ff00000001808 */
[-C--:B------:R-:W-:Y:S08]  /*a660*/  HMMA.16816.F32 R12, R200, R198.reuse, R12 ;  /* 0x000000c6c80c723c */ /* 0x080ff0000000180c */
[C---:B------:R-:W-:Y:S08]  /*a670*/  HMMA.16816.F32 R16, R168.reuse, R198, R16 ;  /* 0x000000c6a810723c */ /* 0x040ff00000001810 */
[-C--:B-----5:R-:W-:Y:S08]  /*a680*/  HMMA.16816.F32 R20, R168, R164.reuse, R20 ;  /* 0x000000a4a814723c */ /* 0x0a0ff00000001814 */
[C---:B------:R-:W-:Y:S08]  /*a690*/  HMMA.16816.F32 R24, R200.reuse, R164, R24 ;  /* 0x000000a4c818723c */ /* 0x040ff00000001818 */
[-C--:B------:R-:W-:Y:S08]  /*a6a0*/  HMMA.16816.F32 R28, R200, R166.reuse, R28 ;  /* 0x000000a6c81c723c */ /* 0x080ff0000000181c */
[C---:B------:R-:W-:Y:S01]  /*a6b0*/  HMMA.16816.F32 R32, R168.reuse, R166, R32 ;  /* 0x000000a6a820723c */ /* 0x040fe20000001820 */
[----:B------:R-:W3:Y:S07]  /*a6c0*/  LDSM.16.M88.4 R164, [R213+0xb080] ;  /* 0x00b08000d5a4783b */ /* 0x000eee0000000200 */
[-C--:B------:R-:W-:Y:S08]  /*a6d0*/  HMMA.16816.F32 R36, R168, R172.reuse, R36 ;  /* 0x000000aca824723c */ /* 0x080ff00000001824 */
[C---:B------:R-:W-:Y:S08]  /*a6e0*/  HMMA.16816.F32 R40, R200.reuse, R172, R40 ;  /* 0x000000acc828723c */ /* 0x040ff00000001828 */
[-C--:B------:R-:W-:Y:S08]  /*a6f0*/  HMMA.16816.F32 R44, R200, R174.reuse, R44 ;  /* 0x000000aec82c723c */ /* 0x080ff0000000182c */
[----:B------:R-:W-:Y:S08]  /*a700*/  HMMA.16816.F32 R48, R168, R174, R48 ;  /* 0x000000aea830723c */ /* 0x000ff00000001830 */
[-C--:B------:R-:W-:Y:S08]  /*a710*/  HMMA.16816.F32 R4, R176, R180.reuse, R4 ;  /* 0x000000b4b004723c */ /* 0x080ff00000001804 */
[C---:B-1----:R-:W-:Y:S08]  /*a720*/  HMMA.16816.F32 R8, R156.reuse, R180, R8 ;  /* 0x000000b49c08723c */ /* 0x042ff00000001808 */
[-C--:B------:R-:W-:Y:S08]  /*a730*/  HMMA.16816.F32 R12, R156, R182.reuse, R12 ;  /* 0x000000b69c0c723c */ /* 0x080ff0000000180c */
[C---:B------:R-:W-:Y:S08]  /*a740*/  HMMA.16816.F32 R16, R176.reuse, R182, R16 ;  /* 0x000000b6b010723c */ /* 0x040ff00000001810 */
[-C--:B--2---:R-:W-:Y:S08]  /*a750*/  HMMA.16816.F32 R20, R176, R160.reuse, R20 ;  /* 0x000000a0b014723c */ /* 0x084ff00000001814 */
[C---:B------:R-:W-:Y:S08]  /*a760*/  HMMA.16816.F32 R24, R156.reuse, R160, R24 ;  /* 0x000000a09c18723c */ /* 0x040ff00000001818 */
[-C--:B------:R-:W-:Y:S08]  /*a770*/  HMMA.16816.F32 R28, R156, R162.reuse, R28 ;  /* 0x000000a29c1c723c */ /* 0x080ff0000000181c */
[C---:B------:R-:W-:Y:S08]  /*a780*/  HMMA.16816.F32 R32, R176.reuse, R162, R32 ;  /* 0x000000a2b020723c */ /* 0x040ff00000001820 */
[-C--:B------:R-:W-:Y:S08]  /*a790*/  HMMA.16816.F32 R36, R176, R184.reuse, R36 ;  /* 0x000000b8b024723c */ /* 0x080ff00000001824 */
[C---:B------:R-:W-:Y:S08]  /*a7a0*/  HMMA.16816.F32 R40, R156.reuse, R184, R40 ;  /* 0x000000b89c28723c */ /* 0x040ff00000001828 */
[-C--:B------:R-:W-:Y:S01]  /*a7b0*/  HMMA.16816.F32 R44, R156, R186.reuse, R44 ;  /* 0x000000ba9c2c723c */ /* 0x080fe2000000182c */
[----:B------:R-:W1:Y:S07]  /*a7c0*/  LDSM.16.M88.4 R156, [R205] ;  /* 0x00000000cd9c783b */ /* 0x000e6e0000000200 */
[----:B------:R-:W-:Y:S08]  /*a7d0*/  HMMA.16816.F32 R48, R176, R186, R48 ;  /* 0x000000bab030723c */ /* 0x000ff00000001830 */
[-C--:B------:R-:W-:Y:S08]  /*a7e0*/  HMMA.16816.F32 R4, R188, R192.reuse, R4 ;  /* 0x000000c0bc04723c */ /* 0x080ff00000001804 */
[C---:B---3--:R-:W-:Y:S08]  /*a7f0*/  HMMA.16816.F32 R8, R164.reuse, R192, R8 ;  /* 0x000000c0a408723c */ /* 0x048ff00000001808 */
[-C--:B------:R-:W-:Y:S08]  /*a800*/  HMMA.16816.F32 R12, R164, R194.reuse, R12 ;  /* 0x000000c2a40c723c */ /* 0x080ff0000000180c */
[----:B------:R-:W-:Y:S01]  /*a810*/  FMUL.FTZ R183, R7, c[0x0][0x320] ;  /* 0x0000c80007b77a20 */ /* 0x000fe20000410000 */
[C---:B------:R-:W-:Y:S04]  /*a820*/  HMMA.16816.F32 R16, R188.reuse, R194, R16 ;  /* 0x000000c2bc10723c */ /* 0x040fe80000001810 */
[----:B------:R-:W-:Y:S01]  /*a830*/  FMUL.FTZ R182, R4, c[0x0][0x320] ;  /* 0x0000c80004b67a20 */ /* 0x000fe20000410000 */
[----:B------:R-:W2:Y:S01]  /*a840*/  MUFU.TANH R183, R183 ;  /* 0x000000b700b77308 */ /* 0x000ea20000002400 */
[----:B------:R-:W-:Y:S02]  /*a850*/  FMUL.FTZ R180, R5, c[0x0][0x320] ;  /* 0x0000c80005b47a20 */ /* 0x000fe40000410000 */
[----:B------:R-:W-:Y:S01]  /*a860*/  FMUL.FTZ R9, R9, c[0x0][0x320] ;  /* 0x0000c80009097a20 */ /* 0x000fe20000410000 */
[-C--:B-1----:R-:W-:Y:S03]  /*a870*/  HMMA.16816.F32 R20, R188, R156.reuse, R20 ;  /* 0x0000009cbc14723c */ /* 0x082fe60000001814 */
[----:B------:R-:W-:Y:S02]  /*a880*/  FMUL.FTZ R10, R10, c[0x0][0x320] ;  /* 0x0000c8000a0a7a20 */ /* 0x000fe40000410000 */
[----:B------:R-:W-:Y:S01]  /*a890*/  FMUL.FTZ R11, R11, c[0x0][0x320] ;  /* 0x0000c8000b0b7a20 */ /* 0x000fe20000410000 */
[----:B------:R-:W1:Y:S01]  /*a8a0*/  MUFU.TANH R250, R9 ;  /* 0x0000000900fa7308 */ /* 0x000e620000002400 */
[----:B------:R-:W-:Y:S01]  /*a8b0*/  FMUL.FTZ R192, R8, c[0x0][0x320] ;  /* 0x0000c80008c07a20 */ /* 0x000fe20000410000 */
[C---:B------:R-:W-:Y:S04]  /*a8c0*/  HMMA.16816.F32 R24, R164.reuse, R156, R24 ;  /* 0x0000009ca418723c */ /* 0x040fe80000001818 */
[----:B------:R-:W-:Y:S02]  /*a8d0*/  FMUL.FTZ R185, R6, c[0x0][0x320] ;  /* 0x0000c80006b97a20 */ /* 0x000fe40000410000 */
[----:B------:R-:W-:Y:S02]  /*a8e0*/  FMUL.FTZ R193, R12, c[0x0][0x320] ;  /* 0x0000c8000cc17a20 */ /* 0x000fe40000410000 */
[----:B------:R-:W3:Y:S01]  /*a8f0*/  MUFU.TANH R7, R10 ;  /* 0x0000000a00077308 */ /* 0x000ee20000002400 */
        /* <DEDUP_REMOVED lines=8> */
[----:B------:R-:W-:Y:S03]  /*a980*/  FMUL.FTZ R17, R18, c[0x0][0x320] ;  /* 0x0000c80012117a20 */ /* 0x000fe60000410000 */
        /* <DEDUP_REMOVED lines=8> */
[----:B------:R-:W-:Y:S01]  /*aa10*/  FMUL.FTZ R198, R32, c[0x0][0x320] ;  /* 0x0000c80020c67a20 */ /* 0x000fe20000410000 */
[----:B----4-:R-:W4:Y:S01]  /*aa20*/  LDSM.16.M88.4 R8, [R204] ;  /* 0x00000000cc08783b */ /* 0x010f220000000200 */
[----:B------:R-:W-:Y:S04]  /*aa30*/  DEPBAR.LE SB0, 0x0 ;  /* 0x000080000000791a */ /* 0x000fe80000000000 */
[----:B------:R-:W-:Y:S01]  /*aa40*/  FMUL.FTZ R23, R23, c[0x0][0x320] ;  /* 0x0000c80017177a20 */ /* 0x000fe20000410000 */
[----:B------:R-:W1:Y:S01]  /*aa50*/  MUFU.TANH R185, R185 ;  /* 0x000000b900b97308 */ /* 0x000e620000002400 */
[----:B------:R-:W-:Y:S01]  /*aa60*/  FMUL.FTZ R25, R25, c[0x0][0x320] ;  /* 0x0000c80019197a20 */ /* 0x000fe20000410000 */
[----:B------:R-:W-:Y:S01]  /*aa70*/  BAR.SYNC.DEFER_BLOCKING 0x0 ;  /* 0x0000000000007b1d */ /* 0x000fe20000010000 */
        /* <DEDUP_REMOVED lines=8> */
[----:B------:R-:W-:Y:S03]  /*ab00*/  FMUL.FTZ R35, R35, c[0x0][0x320] ;  /* 0x0000c80023237a20 */ /* 0x000fe60000410000 */
[----:B------:R-:W1:Y:S10]  /*ab10*/  MUFU.TANH R193, R193 ;  /* 0x000000c100c17308 */ /* 0x000e740000002400 */
[----:B------:R-:W1:Y:S01]  /*ab20*/  MUFU.TANH R252, R252 ;  /* 0x000000fc00fc7308 */ /* 0x000e620000002400 */
[-C--:B----4-:R-:W-:Y:S09]  /*ab30*/  HMMA.16816.F32 R36, R188, R8.reuse, R36 ;  /* 0x00000008bc24723c */ /* 0x090ff20000001824 */
[----:B------:R-:W4:Y:S01]  /*ab40*/  MUFU.TANH R12, R12 ;  /* 0x0000000c000c7308 */ /* 0x000f220000002400 */
[C---:B------:R-:W-:Y:S09]  /*ab50*/  HMMA.16816.F32 R40, R164.reuse, R8, R40 ;  /* 0x00000008a428723c */ /* 0x040ff20000001828 */
[----:B------:R-:W1:Y:S01]  /*ab60*/  MUFU.TANH R13, R13 ;  /* 0x0000000d000d7308 */ /* 0x000e620000002400 */
[-C--:B------:R-:W-:Y:S04]  /*ab70*/  HMMA.16816.F32 R44, R164, R10.reuse, R44 ;  /* 0x0000000aa42c723c */ /* 0x080fe8000000182c */
[----:B------:R-:W-:Y:S04]  /*ab80*/  FMUL.FTZ R171, R36, c[0x0][0x320] ;  /* 0x0000c80024ab7a20 */ /* 0x000fe80000410000 */
[----:B------:R-:W-:Y:S01]  /*ab90*/  HMMA.16816.F32 R48, R188, R10, R48 ;  /* 0x0000000abc30723c */ /* 0x000fe20000001830 */
[----:B------:R-:W1:Y:S03]  /*aba0*/  MUFU.TANH R14, R14 ;  /* 0x0000000e000e7308 */ /* 0x000e660000002400 */
        /* <DEDUP_REMOVED lines=17> */
[----:B------:R-:W-:Y:S07]  /*acc0*/  FMUL.FTZ R51, R51, c[0x0][0x320] ;  /* 0x0000c80033337a20 */ /* 0x000fee0000410000 */
[----:B------:R-:W1:Y:S10]  /*acd0*/  MUFU.TANH R194, R194 ;  /* 0x000000c200c27308 */ /* 0x000e740000002400 */
[----:B------:R1:W1:Y:S10]  /*ace0*/  MUFU.TANH R196, R21 ;  /* 0x0000001500c47308 */ /* 0x0002740000002400 */
[----:B------:R1:W1:Y:S10]  /*acf0*/  MUFU.TANH R201, R22 ;  /* 0x0000001600c97308 */ /* 0x0002740000002400 */
[----:B------:R1:W1:Y:S10]  /*ad00*/  MUFU.TANH R199, R23 ;  /* 0x0000001700c77308 */ /* 0x0002740000002400 */
        /* <DEDUP_REMOVED lines=27> */
[----:B------:R1:W1:Y:S01]  /*aec0*/  MUFU.TANH R172, R51 ;  /* 0x0000003300ac7308 */ /* 0x0002620000002400 */
[----:B------:R-:W-:-:S05]  /*aed0*/  @!P0 BRA `(.L_x_204) ;  /* 0x0000038000008947 */ /* 0x000fca0003800000 */
[----:B--234-:R-:W-:Y:S04]  /*aee0*/  IADD3 R6, -R238, 0x30, RZ ;  /* 0x00000030ee067810 */ /* 0x01cfe80007ffe1ff */
[----:B------:R-:W-:Y:S11]  /*aef0*/  ISETP.GE.AND P1, PT, R6, 0x1, PT ;  /* 0x000000010600780c */ /* 0x000ff60003f26270 */
[----:B------:R-:W-:Y:S02]  /*af00*/  @!UPT UIADD3 URZ, URZ, URZ, URZ ;  /* 0x0000003f3f3ff290 */ /* 0x000fe4000fffe03f */
[----:B------:R-:W-:Y:S01]  /*af10*/  @P1 IMAD.MOV.U32 R8, RZ, RZ, R220 ;  /* 0x000000ffff081224 */ /* 0x000fe200078e00dc */
[----:B------:R-:W-:Y:S01]  /*af20*/  @P1 IADD3 R5, R233, -0x1, RZ ;  /* 0xffffffffe9051810 */ /* 0x000fe20007ffe0ff */
[----:B------:R-:W-:Y:S03]  /*af30*/  @P1 IMAD.MOV.U32 R9, RZ, RZ, R229 ;  /* 0x000000ffff091224 */ /* 0x000fe600078e00e5 */
[----:B------:R-:W-:Y:S01]  /*af40*/  @P1 SHF.R.S32.HI R4, RZ, 0x1f, R5 ;  /* 0x0000001fff041819 */ /* 0x000fe20000011405 */
[C---:B------:R-:W-:Y:S04]  /*af50*/  @P1 IMAD.WIDE.U32 R10, R5.reuse, c[0x0][0x1e0], RZ ;  /* 0x00007800050a1a25 */ /* 0x040fe800078e00ff */
[----:B------:R-:W-:Y:S02]  /*af60*/  @P1 IMAD R4, R4, c[0x0][0x1e0], RZ ;  /* 0x0000780004041a24 */ /* 0x000fe400078e02ff */
[----:B------:R-:W-:Y:S04]  /*af70*/  @P1 IMAD.WIDE.U32 R8, R10, 0x30, R8 ;  /* 0x000000300a081825 */ /* 0x000fe800078e0008 */
[----:B------:R-:W-:Y:S02]  /*af80*/  @P1 IMAD R4, R5, c[0x0][0x1e4], R4 ;  /* 0x0000790005041a24 */ /* 0x000fe400078e0204 */
[----:B------:R-:W-:Y:S02]  /*af90*/  @P1 IMAD.SHL.U32 R5, R8, 0x2, RZ ;  /* 0x0000000208051824 */ /* 0x000fe400078e00ff */
[----:B------:R-:W-:Y:S03]  /*afa0*/  @P1 IMAD.IADD R4, R11, 0x1, R4 ;  /* 0x000000010b041824 */ /* 0x000fe600078e0204 */
[----:B------:R-:W-:Y:S01]  /*afb0*/  @P1 IADD3 R18, P2, R5, 0x40, RZ ;  /* 0x0000004005121810 */ /* 0x000fe20007f5e0ff */
[----:B------:R-:W-:Y:S03]  /*afc0*/  @P1 IMAD R4, R4, 0x30, RZ ;  /* 0x0000003004041824 */ /* 0x000fe600078e02ff */
[----:B------:R-:W-:Y:S01]  /*afd0*/  @P1 IADD3 R18, P0, R18, c[0x0][0x1c8], RZ ;  /* 0x0000720012121a10 */ /* 0x000fe20007f1e0ff */
[----:B------:R-:W-:Y:S05]  /*afe0*/  @P1 IMAD.IADD R4, R9, 0x1, R4 ;  /* 0x0000000109041824 */ /* 0x000fea00078e0204 */
[----:B------:R-:W-:Y:S04]  /*aff0*/  @P1 SHF.L.U64.HI R4, R8, 0x1, R4 ;  /* 0x0000000108041819 */ /* 0x000fe80000010204 */
[--C-:B------:R-:W-:Y:S02]  /*b000*/  @P1 IADD3.X R19, RZ, c[0x0][0x1cc], R4.reuse, P0, P2 ;  /* 0x00007300ff131a10 */ /* 0x100fe400007e4404 */
[----:B------:R-:W-:Y:S04]  /*b010*/  @P1 IADD3 R10, P2, R5, 0x80, RZ ;  /* 0x00000080050a1810 */ /* 0x000fe80007f5e0ff */
[----:B------:R-:W-:Y:S04]  /*b020*/  @P1 IADD3 R10, P0, R10, c[0x0][0x1c8], RZ ;  /* 0x000072000a0a1a10 */ /* 0x000fe80007f1e0ff */
[----:B------:R-:W-:Y:S02]  /*b030*/  @P1 IADD3.X R11, RZ, c[0x0][0x1cc], R4, P0, P2 ;  /* 0x00007300ff0b1a10 */ /* 0x000fe400007e4404 */
[----:B------:R-:W-:Y:S11]  /*b040*/  ISETP.GE.AND P0, PT, R6, 0x21, PT ;  /* 0x000000210600780c */ /* 0x000ff60003f06270 */
[----:B------:R-:W-:Y:S02]  /*b050*/  @!UPT UIADD3 URZ, URZ, URZ, URZ ;  /* 0x0000003f3f3ff290 */ /* 0x000fe4000fffe03f */
[----:B------:R-:W-:Y:S04]  /*b060*/  @P0 IADD3 R9, R233, -0x1, RZ ;  /* 0xffffffffe9090810 */ /* 0x000fe80007ffe0ff */
[----:B------:R-:W-:Y:S01]  /*b070*/  @P0 SHF.R.S32.HI R6, RZ, 0x1f, R9 ;  /* 0x0000001fff060819 */ /* 0x000fe20000011409 */
[C---:B-1----:R-:W-:Y:S04]  /*b080*/  @P0 IMAD.WIDE.U32 R22, R9.reuse, c[0x0][0x1e0], RZ ;  /* 0x0000780009160a25 */ /* 0x042fe800078e00ff */
[----:B------:R-:W-:Y:S04]  /*b090*/  @P0 IMAD R6, R6, c[0x0][0x1e0], RZ ;  /* 0x0000780006060a24 */ /* 0x000fe800078e02ff */
[----:B------:R-:W-:Y:S04]  /*b0a0*/  @P0 IMAD R6, R9, c[0x0][0x1e4], R6 ;  /* 0x0000790009060a24 */ /* 0x000fe800078e0206 */
[----:B------:R-:W-:Y:S02]  /*b0b0*/  @P0 IMAD.IADD R6, R23, 0x1, R6 ;  /* 0x0000000117060824 */ /* 0x000fe400078e0206 */
[----:B------:R-:W-:Y:S04]  /*b0c0*/  @P0 IMAD.WIDE.U32 R22, R22, 0x30, R222 ;  /* 0x0000003016160825 */ /* 0x000fe800078e00de */
[----:B------:R-:W-:Y:S01]  /*b0d0*/  @P0 IMAD R6, R6, 0x30, RZ ;  /* 0x0000003006060824 */ /* 0x000fe200078e02ff */
[-C--:B------:R-:W-:Y:S03]  /*b0e0*/  @P0 IADD3 R9, P2, R220, R22.reuse, RZ ;  /* 0x00000016dc090210 */ /* 0x080fe60007f5e0ff */
[----:B------:R-:W-:Y:S04]  /*b0f0*/  @P0 IMAD.IADD R6, R6, 0x1, R23 ;  /* 0x0000000106060824 */ /* 0x000fe800078e0217 */
[----:B------:R-:W-:Y:S01]  /*b100*/  @P0 IMAD.X R8, R6, 0x1, R229, P2 ;  /* 0x0000000106080824 */ /* 0x000fe200010e06e5 */
[C---:B------:R-:W-:Y:S04]  /*b110*/  @P0 LEA R20, P2, R9.reuse, c[0x0][0x1c8], 0x1 ;  /* 0x0000720009140a11 */ /* 0x040fe800078408ff */
[----:B------:R-:W-:Y:S02]  /*b120*/  @P0 LEA.HI.X R21, R9, c[0x0][0x1cc], R8, 0x1, P2 ;  /* 0x0000730009150a11 */ /* 0x000fe400010f0c08 */
[-C--:B------:R-:W-:Y:S05]  /*b130*/  @P0 IADD3 R9, P2, R242, R22.reuse, RZ ;  /* 0x00000016f2090210 */ /* 0x080fea0007f5e0ff */
[----:B------:R-:W-:Y:S01]  /*b140*/  @P0 IMAD.X R8, R6, 0x1, R241, P2 ;  /* 0x0000000106080824 */ /* 0x000fe200010e06f1 */
[C---:B------:R-:W-:Y:S04]  /*b150*/  @P0 LEA R24, P2, R9.reuse, c[0x0][0x1c8], 0x1 ;  /* 0x0000720009180a11 */ /* 0x040fe800078408ff */
[----:B------:R-:W-:Y:S02]  /*b160*/  @P0 LEA.HI.X R25, R9, c[0x0][0x1cc], R8, 0x1, P2 ;  /* 0x0000730009190a11 */ /* 0x000fe400010f0c08 */
[----:B------:R-:W-:Y:S05]  /*b170*/  @P0 IADD3 R8, P2, R240, R22, RZ ;  /* 0x00000016f0080210 */ /* 0x000fea0007f5e0ff */
[----:B------:R-:W-:Y:S01]  /*b180*/  @P0 IMAD.X R9, R6, 0x1, R239, P2 ;  /* 0x0000000106090824 */ /* 0x000fe200010e06ef */
[----:B------:R-:W-:Y:S04]  /*b190*/  @P1 IADD3 R22, P2, R5, c[0x0][0x1c8], RZ ;  /* 0x0000720005161a10 */ /* 0x000fe80007f5e0ff */
[----:B------:R-:W-:Y:S02]  /*b1a0*/  @P1 IADD3.X R23, R4, c[0x0][0x1cc], RZ, P2, !PT ;  /* 0x0000730004171a10 */ /* 0x000fe400017fe4ff */
[C---:B------:R-:W-:Y:S03]  /*b1b0*/  @P0 LEA R4, P2, R8.reuse, c[0x0][0x1c8], 0x1 ;  /* 0x0000720008040a11 */ /* 0x040fe600078408ff */
[----:B------:R-:W-:Y:S01]  /*b1c0*/  @!PT LDS RZ, [RZ] ;  /* 0x00000000fffff984 */ /* 0x000fe20000000800 */
[----:B------:R-:W-:Y:S01]  /*b1d0*/  @!PT LDS RZ, [RZ] ;  /* 0x00000000fffff984 */ /* 0x000fe20000000800 */
[----:B------:R-:W-:Y:S01]  /*b1e0*/  @!PT LDS RZ, [RZ] ;  /* 0x00000000fffff984 */ /* 0x000fe20000000800 */
[----:B------:R1:W-:Y:S01]  /*b1f0*/  @P1 LDGSTS.E.BYPASS.LTC128B.128 [R218+0x3c80], [R22.64], !P6 ;  /* 0x03c8000016da1fae */ /* 0x0003e2000f101d48 */
[----:B------:R-:W-:Y:S06]  /*b200*/  @P0 LEA.HI.X R5, R8, c[0x0][0x1cc], R9, 0x1, P2 ;  /* 0x0000730008050a11 */ /* 0x000fec00010f0c09 */
[----:B------:R1:W-:Y:S07]  /*b210*/  @P1 LDGSTS.E.BYPASS.LTC128B.128 [R218+0x4880], [R18.64], !P5 ;  /* 0x0488000012da1fae */ /* 0x0003ee000e901d48 */
[----:B------:R1:W-:Y:S07]  /*b220*/  @P1 LDGSTS.E.BYPASS.LTC128B.128 [R218+0x5480], [R10.64], !P4 ;  /* 0x054800000ada1fae */ /* 0x0003ee000e101d48 */
[----:B------:R1:W-:Y:S07]  /*b230*/  @P0 LDGSTS.E.BYPASS.LTC128B.128 [R218+0x4480], [R20.64], !P6 ;  /* 0x0448000014da0fae */ /* 0x0003ee000f101d48 */
[----:B------:R1:W-:Y:S07]  /*b240*/  @P0 LDGSTS.E.BYPASS.LTC128B.128 [R218+0x5080], [R24.64], !P5 ;  /* 0x0508000018da0fae */ /* 0x0003ee000e901d48 */
[----:B------:R1:W-:Y:S02]  /*b250*/  @P0 LDGSTS.E.BYPASS.LTC128B.128 [R218+0x5c80], [R4.64], !P4 ;  /* 0x05c8000004da0fae */ /* 0x0003e4000e101d48 */
.L_x_204:
[----:B-1234-:R-:W-:Y:S01]  /*b260*/  FMNMX.FTZ R5, R182, R3, !PT ;  /* 0x00000003b6057209 */ /* 0x01efe20007810000 */
[----:B------:R-:W-:Y:S01]  /*b270*/  LDSM.16.MT88.4 R36, [R212+0x1880] ;  /* 0x00188000d424783b */ /* 0x000fe20000004200 */
[----:B------:R-:W-:Y:S02]  /*b280*/  FMNMX.FTZ R2, R185, R2, !PT ;  /* 0x00000002b9027209 */ /* 0x000fe40007810000 */
[----:B------:R-:W-:Y:S02]  /*b290*/  FMNMX.FTZ R5, R180, R5, !PT ;  /* 0x00000005b4057209 */ /* 0x000fe40007810000 */
[----:B------:R-:W-:Y:S02]  /*b2a0*/  FMNMX.FTZ R2, R183, R2, !PT ;  /* 0x00000002b7027209 */ /* 0x000fe40007810000 */
[----:B------:R-:W-:Y:S01]  /*b2b0*/  FMNMX.FTZ R5, R14, R5, !PT ;  /* 0x000000050e057209 */ /* 0x000fe20007810000 */
[----:B------:R-:W0:Y:S01]  /*b2c0*/  LDGDEPBAR ;  /* 0x00000000000079af */ /* 0x000e220000000000 */
        /* <DEDUP_REMOVED lines=26> */
[----:B------:R-:W-:Y:S01]  /*b470*/  SHFL.BFLY PT, R0, R21, 0x2, 0x1f ;  /* 0x0c401f0015007f89 */ /* 0x000fe200000e0000 */
[----:B------:R-:W-:Y:S02]  /*b480*/  FMNMX.FTZ R5, R167, R2, !PT ;  /* 0x00000002a7057209 */ /* 0x000fe40007810000 */
[----:B------:R-:W-:Y:S02]  /*b490*/  FMNMX.FTZ R19, R172, R9, !PT ;  /* 0x00000009ac137209 */ /* 0x000fe40007810000 */
[----:B------:R-:W-:Y:S02]  /*b4a0*/  FMNMX.FTZ R5, R166, R5, !PT ;  /* 0x00000005a6057209 */ /* 0x000fe40007810000 */
[C---:B------:R-:W-:Y:S01]  /*b4b0*/  ISETP.GT.AND P0, PT, R233.reuse, UR4, PT ;  /* 0x00000004e9007c0c */ /* 0x040fe2000bf04270 */
[----:B------:R-:W-:Y:S01]  /*b4c0*/  SHFL.BFLY PT, R2, R19, 0x2, 0x1f ;  /* 0x0c401f0013027f89 */ /* 0x000fe200000e0000 */
[----:B------:R-:W-:Y:S02]  /*b4d0*/  FMNMX.FTZ R8, R162, R5, !PT ;  /* 0x00000005a2087209 */ /* 0x000fe40007810000 */
[----:B------:R-:W-:Y:S02]  /*b4e0*/  IADD3 R233, R233, -0x1, RZ ;  /* 0xffffffffe9e97810 */ /* 0x000fe40007ffe0ff */
[----:B------:R-:W-:Y:S05]  /*b4f0*/  FMNMX.FTZ R4, R165, R8, !PT ;  /* 0x00000008a5047209 */ /* 0x000fea0007810000 */
[----:B------:R-:W1:Y:S02]  /*b500*/  SHFL.BFLY PT, R9, R4, 0x2, 0x1f ;  /* 0x0c401f0004097f89 */ /* 0x000e6400000e0000 */
[----:B-1----:R-:W-:Y:S02]  /*b510*/  FMNMX.FTZ R9, R4, R9, !PT ;  /* 0x0000000904097209 */ /* 0x002fe40007810000 */
[----:B------:R-:W-:Y:S02]  /*b520*/  FMNMX.FTZ R6, R21, R0, !PT ;  /* 0x0000000015067209 */ /* 0x000fe40007810000 */
[----:B------:R-:W-:Y:S02]  /*b530*/  FMNMX.FTZ R0, R7, R152, !PT ;  /* 0x0000009807007209 */ /* 0x000fe40007810000 */
[----:B------:R-:W-:Y:S01]  /*b540*/  SHFL.BFLY PT, R4, R9, 0x1, 0x1f ;  /* 0x0c201f0009047f89 */ /* 0x000fe200000e0000 */
[----:B------:R-:W-:Y:S02]  /*b550*/  FMNMX.FTZ R11, R19, R2, !PT ;  /* 0x00000002130b7209 */ /* 0x000fe40007810000 */
[----:B------:R-:W-:Y:S04]  /*b560*/  FMNMX.FTZ R21, R197, R0, !PT ;  /* 0x00000000c5157209 */ /* 0x000fe80007810000 */
[----:B------:R-:W-:Y:S01]  /*b570*/  FMNMX.FTZ R0, R12, R21, !PT ;  /* 0x000000150c007209 */ /* 0x000fe20007810000 */
[----:B------:R-:W1:Y:S03]  /*b580*/  SHFL.BFLY PT, R5, R6, 0x1, 0x1f ;  /* 0x0c201f0006057f89 */ /* 0x000e6600000e0000 */
[----:B------:R-:W-:Y:S04]  /*b590*/  FMNMX.FTZ R0, R13, R0, !PT ;  /* 0x000000000d007209 */ /* 0x000fe80007810000 */
[----:B------:R-:W-:Y:S01]  /*b5a0*/  FMNMX.FTZ R0, R251, R0, !PT ;  /* 0x00000000fb007209 */ /* 0x000fe20007810000 */
[----:B------:R-:W2:Y:S03]  /*b5b0*/  SHFL.BFLY PT, R2, R11, 0x1, 0x1f ;  /* 0x0c201f000b027f89 */ /* 0x000ea600000e0000 */
[----:B------:R-:W-:Y:S04]  /*b5c0*/  FMNMX.FTZ R0, R249, R0, !PT ;  /* 0x00000000f9007209 */ /* 0x000fe80007810000 */
[----:B------:R-:W-:Y:S01]  /*b5d0*/  FMNMX.FTZ R0, R179, R0, !PT ;  /* 0x00000000b3007209 */ /* 0x000fe20007810000 */
[----:B------:R-:W-:Y:S01]  /*b5e0*/  LDSM.16.MT88.4 R20, [R214+0x1880] ;  /* 0x00188000d614783b */ /* 0x000fe20000004200 */
[----:B-1----:R-:W-:Y:S02]  /*b5f0*/  FMNMX.FTZ R3, R6, R5, !PT ;  /* 0x0000000506037209 */ /* 0x002fe40007810000 */
[----:B------:R-:W-:Y:S03]  /*b600*/  FMNMX.FTZ R5, R177, R0, !PT ;  /* 0x00000000b1057209 */ /* 0x000fe60007810000 */
[C---:B------:R-:W-:Y:S01]  /*b610*/  FADD.FTZ R0, -R3.reuse, R148 ;  /* 0x0000009403007221 */ /* 0x040fe20000010100 */
[----:B------:R-:W-:Y:S01]  /*b620*/  FMNMX.FTZ R6, R164, R5, !PT ;  /* 0x00000005a4067209 */ /* 0x000fe20007810000 */
[----:B------:R-:W-:Y:S01]  /*b630*/  FMUL.FTZ R159, R3, c[0x0][0x2d0] ;  /* 0x0000b400039f7a20 */ /* 0x000fe20000410000 */
[----:B--2---:R-:W-:Y:S01]  /*b640*/  FMNMX.FTZ R2, R11, R2, !PT ;  /* 0x000000020b027209 */ /* 0x004fe20007810000 */
[----:B------:R-:W-:Y:S01]  /*b650*/  FMUL.FTZ R151, R0, c[0x0][0x2d0] ;  /* 0x0000b40000977a20 */ /* 0x000fe20000410000 */
[----:B------:R-:W-:Y:S01]  /*b660*/  FMNMX.FTZ R0, R163, R6, !PT ;  /* 0x00000006a3007209 */ /* 0x000fe20007810000 */
[----:B------:R-:W-:Y:S02]  /*b670*/  FFMA.FTZ R181, R182, c[0x0][0x2d0], -R159 ;  /* 0x0000b400b6b57a23 */ /* 0x000fe4000001089f */
[C---:B------:R-:W-:Y:S01]  /*b680*/  FADD.FTZ R6, -R2.reuse, R153 ;  /* 0x0000009902067221 */ /* 0x040fe20000010100 */
[----:B------:R-:W-:Y:S01]  /*b690*/  FMNMX.FTZ R5, R155, R0, !PT ;  /* 0x000000009b057209 */ /* 0x000fe20007810000 */
[----:B------:R-:W-:Y:S01]  /*b6a0*/  FMUL.FTZ R158, R2, c[0x0][0x2d0] ;  /* 0x0000b400029e7a20 */ /* 0x000fe20000410000 */
[----:B------:R-:W-:Y:S01]  /*b6b0*/  FMNMX.FTZ R0, R9, R4, !PT ;  /* 0x0000000409007209 */ /* 0x000fe20007810000 */
[----:B------:R-:W-:Y:S01]  /*b6c0*/  FMUL.FTZ R150, R6, c[0x0][0x2d0] ;  /* 0x0000b40006967a20 */ /* 0x000fe20000410000 */
[----:B------:R-:W-:Y:S01]  /*b6d0*/  FMNMX.FTZ R4, R154, R5, !PT ;  /* 0x000000059a047209 */ /* 0x000fe20007810000 */
[----:B------:R-:W-:Y:S01]  /*b6e0*/  FFMA.FTZ R180, R180, c[0x0][0x2d0], -R159 ;  /* 0x0000b400b4b47a23 */ /* 0x000fe2000001089f */
[----:B------:R-:W1:Y:S01]  /*b6f0*/  MUFU.EX2 R151, R151 ;  /* 0x0000009700977308 */ /* 0x000e620000000800 */
[----:B------:R-:W-:Y:S02]  /*b700*/  FADD.FTZ R6, -R0, R149 ;  /* 0x0000009500067221 */ /* 0x000fe40000010100 */
[----:B------:R-:W2:Y:S01]  /*b710*/  SHFL.BFLY PT, R5, R4, 0x2, 0x1f ;  /* 0x0c401f0004057f89 */ /* 0x000ea200000e0000 */
[--C-:B------:R-:W-:Y:S02]  /*b720*/  FFMA.FTZ R184, R185, c[0x0][0x2d0], -R158.reuse ;  /* 0x0000b400b9b87a23 */ /* 0x100fe4000001089e */
[----:B------:R-:W-:Y:S02]  /*b730*/  FMUL.FTZ R149, R6, c[0x0][0x2d0] ;  /* 0x0000b40006957a20 */ /* 0x000fe40000410000 */
[--C-:B------:R-:W-:Y:S02]  /*b740*/  FFMA.FTZ R183, R183, c[0x0][0x2d0], -R158.reuse ;  /* 0x0000b400b7b77a23 */ /* 0x100fe4000001089e */
[--C-:B------:R-:W-:Y:S01]  /*b750*/  FFMA.FTZ R186, R14, c[0x0][0x2d0], -R159.reuse ;  /* 0x0000b4000eba7a23 */ /* 0x100fe2000001089f */
[----:B------:R-:W3:Y:S01]  /*b760*/  MUFU.EX2 R150, R150 ;  /* 0x0000009600967308 */ /* 0x000ee20000000800 */
[--C-:B------:R-:W-:Y:S02]  /*b770*/  FFMA.FTZ R185, R16, c[0x0][0x2d0], -R159.reuse ;  /* 0x0000b40010b97a23 */ /* 0x100fe4000001089f */
[--C-:B------:R-:W-:Y:S02]  /*b780*/  FFMA.FTZ R182, R17, c[0x0][0x2d0], -R158.reuse ;  /* 0x0000b40011b67a23 */ /* 0x100fe4000001089e */
[----:B------:R-:W-:Y:S02]  /*b790*/  FFMA.FTZ R187, R15, c[0x0][0x2d0], -R158 ;  /* 0x0000b4000fbb7a23 */ /* 0x000fe4000001089e */
[----:B------:R-:W-:Y:S02]  /*b7a0*/  FMUL.FTZ R157, R0, c[0x0][0x2d0] ;  /* 0x0000b400009d7a20 */ /* 0x000fe40000410000 */
[----:B------:R-:W-:Y:S01]  /*b7b0*/  FFMA.FTZ R171, R171, c[0x0][0x2d0], -R159 ;  /* 0x0000b400abab7a23 */ /* 0x000fe2000001089f */
[----:B------:R-:W-:Y:S01]  /*b7c0*/  MUFU.EX2 R181, R181 ;  /* 0x000000b500b57308 */ /* 0x000fe20000000800 */
[--C-:B------:R-:W-:Y:S02]  /*b7d0*/  FFMA.FTZ R195, R192, c[0x0][0x2d0], -R157.reuse ;  /* 0x0000b400c0c37a23 */ /* 0x100fe4000001089d */
[--C-:B------:R-:W-:Y:S02]  /*b7e0*/  FFMA.FTZ R192, R250, c[0x0][0x2d0], -R157.reuse ;  /* 0x0000b400fac07a23 */ /* 0x100fe4000001089d */
[--C-:B------:R-:W-:Y:S01]  /*b7f0*/  FFMA.FTZ R193, R193, c[0x0][0x2d0], -R157.reuse ;  /* 0x0000b400c1c17a23 */ /* 0x100fe2000001089d */
[----:B--2---:R-:W-:Y:S01]  /*b800*/  FMNMX.FTZ R6, R4, R5, !PT ;  /* 0x0000000504067209 */ /* 0x004fe20007810000 */
[--C-:B------:R-:W-:Y:S02]  /*b810*/  FFMA.FTZ R190, R252, c[0x0][0x2d0], -R157.reuse ;  /* 0x0000b400fcbe7a23 */ /* 0x100fe4000001089d */
[C---:B-1----:R-:W-:Y:S01]  /*b820*/  FMUL.FTZ R5, R151.reuse, R145 ;  /* 0x0000009197057220 */ /* 0x042fe20000410000 */
[----:B------:R-:W-:Y:S01]  /*b830*/  MUFU.EX2 R180, R180 ;  /* 0x000000b400b47308 */ /* 0x000fe20000000800 */
[----:B------:R-:W1:Y:S01]  /*b840*/  SHFL.BFLY PT, R153, R6, 0x1, 0x1f ;  /* 0x0c201f0006997f89 */ /* 0x000e6200000e0000 */
[C---:B------:R-:W-:Y:S02]  /*b850*/  FMUL.FTZ R16, R151.reuse, R132 ;  /* 0x0000008497107220 */ /* 0x040fe40000410000 */
[C---:B------:R-:W-:Y:S02]  /*b860*/  FMUL.FTZ R17, R151.reuse, R133 ;  /* 0x0000008597117220 */ /* 0x040fe40000410000 */
[C---:B---3--:R-:W-:Y:S02]  /*b870*/  FMUL.FTZ R18, R150.reuse, R134 ;  /* 0x0000008696127220 */ /* 0x048fe40000410000 */
[C---:B------:R-:W-:Y:S02]  /*b880*/  FMUL.FTZ R19, R150.reuse, R135 ;  /* 0x0000008796137220 */ /* 0x040fe40000410000 */
[----:B------:R-:W-:Y:S01]  /*b890*/  MUFU.EX2 R184, R184 ;  /* 0x000000b800b87308 */ /* 0x000fe20000000800 */
[----:B------:R-:W-:Y:S01]  /*b8a0*/  LDSM.16.MT88.4 R132, [R214+0x2080] ;  /* 0x00208000d684783b */ /* 0x000fe20000004200 */
[C---:B------:R-:W-:Y:S02]  /*b8b0*/  FMUL.FTZ R32, R151.reuse, R116 ;  /* 0x0000007497207220 */ /* 0x040fe40000410000 */
[C---:B------:R-:W-:Y:S02]  /*b8c0*/  FMUL.FTZ R33, R151.reuse, R117 ;  /* 0x0000007597217220 */ /* 0x040fe40000410000 */
[C---:B------:R-:W-:Y:S02]  /*b8d0*/  FMUL.FTZ R34, R150.reuse, R118 ;  /* 0x0000007696227220 */ /* 0x040fe40000410000 */
[----:B------:R-:W-:Y:S02]  /*b8e0*/  FMUL.FTZ R35, R150, R119 ;  /* 0x0000007796237220 */ /* 0x000fe40000410000 */
[----:B------:R-:W2:Y:S01]  /*b8f0*/  MUFU.EX2 R183, R183 ;  /* 0x000000b700b77308 */ /* 0x000ea20000000800 */
[----:B------:R-:W-:Y:S01]  /*b900*/  LDSM.16.MT88.4 R116, [R214+0x2880] ;  /* 0x00288000d674783b */ /* 0x000fe20000004200 */
[C---:B------:R-:W-:Y:S02]  /*b910*/  FMUL.FTZ R48, R151.reuse, R100 ;  /* 0x0000006497307220 */ /* 0x040fe40000410000 */
[----:B------:R-:W-:Y:S01]  /*b920*/  FMUL.FTZ R49, R151, R101 ;  /* 0x0000006597317220 */ /* 0x000fe20000410000 */
[----:B-1----:R-:W-:Y:S01]  /*b930*/  FMNMX.FTZ R153, R6, R153, !PT ;  /* 0x0000009906997209 */ /* 0x002fe20007810000 */
[C---:B------:R-:W-:Y:S02]  /*b940*/  FMUL.FTZ R6, R150.reuse, R146 ;  /* 0x0000009296067220 */ /* 0x040fe40000410000 */
[----:B------:R-:W-:Y:S02]  /*b950*/  FMUL.FTZ R50, R150, R102 ;  /* 0x0000006696327220 */ /* 0x000fe40000410000 */
[C---:B------:R-:W-:Y:S01]  /*b960*/  FMUL.FTZ R156, R153.reuse, c[0x0][0x2d0] ;  /* 0x0000b400999c7a20 */ /* 0x040fe20000410000 */
[----:B------:R-:W-:Y:S01]  /*b970*/  MUFU.EX2 R186, R186 ;  /* 0x000000ba00ba7308 */ /* 0x000fe20000000800 */
[----:B------:R-:W-:Y:S02]  /*b980*/  FADD.FTZ R4, -R153, R152 ;  /* 0x0000009899047221 */ /* 0x000fe40000010100 */
[--C-:B------:R-:W-:Y:S02]  /*b990*/  FFMA.FTZ R188, R197, c[0x0][0x2d0], -R156.reuse ;  /* 0x0000b400c5bc7a23 */ /* 0x100fe4000001089c */
[----:B------:R-:W-:Y:S02]  /*b9a0*/  FMUL.FTZ R148, R4, c[0x0][0x2d0] ;  /* 0x0000b40004947a20 */ /* 0x000fe40000410000 */
[--C-:B------:R-:W-:Y:S02]  /*b9b0*/  FFMA.FTZ R189, R12, c[0x0][0x2d0], -R156.reuse ;  /* 0x0000b4000cbd7a23 */ /* 0x100fe4000001089c */
[--C-:B------:R-:W-:Y:S01]  /*b9c0*/  FFMA.FTZ R191, R7, c[0x0][0x2d0], -R156.reuse ;  /* 0x0000b40007bf7a23 */ /* 0x100fe2000001089c */
[----:B------:R-:W1:Y:S01]  /*b9d0*/  MUFU.EX2 R185, R185 ;  /* 0x000000b900b97308 */ /* 0x000e620000000800 */
[--C-:B------:R-:W-:Y:S01]  /*b9e0*/  FFMA.FTZ R152, R13, c[0x0][0x2d0], -R156.reuse ;  /* 0x0000b4000d987a23 */ /* 0x100fe2000001089c */
[----:B--2---:R-:W-:Y:S01]  /*b9f0*/  F2FP.PACK_AB R145, R183, R184 ;  /* 0x000000b8b791723e */ /* 0x004fe200000000ff */
[----:B------:R-:W-:Y:S01]  /*ba00*/  FMUL.FTZ R4, R151, R144 ;  /* 0x0000009097047220 */ /* 0x000fe20000410000 */
[----:B------:R-:W-:Y:S01]  /*ba10*/  F2FP.PACK_AB R144, R180, R181 ;  /* 0x000000b5b490723e */ /* 0x000fe200000000ff */
[C---:B------:R-:W-:Y:S02]  /*ba20*/  FMUL.FTZ R7, R150.reuse, R147 ;  /* 0x0000009396077220 */ /* 0x040fe40000410000 */
[----:B------:R-:W-:Y:S03]  /*ba30*/  FMUL.FTZ R51, R150, R103 ;  /* 0x0000006796337220 */ /* 0x000fe60000410000 */
[----:B------:R-:W-:Y:S01]  /*ba40*/  MUFU.EX2 R182, R182 ;  /* 0x000000b600b67308 */ /* 0x000fe20000000800 */
[----:B------:R-:W-:Y:S01]  /*ba50*/  LDSM.16.MT88.4 R100, [R214+0x3080] ;  /* 0x00308000d664783b */ /* 0x000fe20000004200 */
[----:B------:R-:W-:Y:S02]  /*ba60*/  FFMA.FTZ R250, R176, c[0x0][0x2d0], -R157 ;  /* 0x0000b400b0fa7a23 */ /* 0x000fe4000001089d */
[--C-:B------:R-:W-:Y:S02]  /*ba70*/  FFMA.FTZ R252, R179, c[0x0][0x2d0], -R156.reuse ;  /* 0x0000b400b3fc7a23 */ /* 0x100fe4000001089c */
[----:B------:R-:W-:Y:S02]  /*ba80*/  FFMA.FTZ R177, R177, c[0x0][0x2d0], -R156 ;  /* 0x0000b400b1b17a23 */ /* 0x000fe4000001089c */
[--C-:B------:R-:W-:Y:S02]  /*ba90*/  FFMA.FTZ R170, R170, c[0x0][0x2d0], -R159.reuse ;  /* 0x0000b400aaaa7a23 */ /* 0x100fe4000001089f */
[----:B------:R-:W2:Y:S01]  /*baa0*/  MUFU.EX2 R187, R187 ;  /* 0x000000bb00bb7308 */ /* 0x000ea20000000800 */
[--C-:B------:R-:W-:Y:S02]  /*bab0*/  FFMA.FTZ R169, R169, c[0x0][0x2d0], -R158.reuse ;  /* 0x0000b400a9a97a23 */ /* 0x100fe4000001089e */
[--C-:B------:R-:W-:Y:S01]  /*bac0*/  FFMA.FTZ R168, R168, c[0x0][0x2d0], -R158.reuse ;  /* 0x0000b400a8a87a23 */ /* 0x100fe2000001089e */
[----:B-1----:R-:W-:Y:S01]  /*bad0*/  F2FP.PACK_AB R146, R185, R186 ;  /* 0x000000bab992723e */ /* 0x002fe200000000ff */
[----:B------:R-:W-:Y:S02]  /*bae0*/  FFMA.FTZ R175, R175, c[0x0][0x2d0], -R159 ;  /* 0x0000b400afaf7a23 */ /* 0x000fe4000001089f */
[----:B------:R-:W-:Y:S02]  /*baf0*/  FFMA.FTZ R173, R173, c[0x0][0x2d0], -R158 ;  /* 0x0000b400adad7a23 */ /* 0x000fe4000001089e */
[--C-:B------:R-:W-:Y:S01]  /*bb00*/  FFMA.FTZ R167, R167, c[0x0][0x2d0], -R157.reuse ;  /* 0x0000b400a7a77a23 */ /* 0x100fe2000001089d */
[----:B------:R-:W1:Y:S01]  /*bb10*/  MUFU.EX2 R149, R149 ;  /* 0x0000009500957308 */ /* 0x000e620000000800 */
[----:B------:R-:W-:Y:S02]  /*bb20*/  FFMA.FTZ R166, R166, c[0x0][0x2d0], -R157 ;  /* 0x0000b400a6a67a23 */ /* 0x000fe4000001089d */
[----:B------:R-:W-:Y:S02]  /*bb30*/  FFMA.FTZ R164, R164, c[0x0][0x2d0], -R156 ;  /* 0x0000b400a4a47a23 */ /* 0x000fe4000001089c */
[C---:B------:R-:W-:Y:S02]  /*bb40*/  FMUL.FTZ R52, R151.reuse, R52 ;  /* 0x0000003497347220 */ /* 0x040fe40000410000 */
[C---:B------:R-:W-:Y:S02]  /*bb50*/  FMUL.FTZ R53, R151.reuse, R53 ;  /* 0x0000003597357220 */ /* 0x040fe40000410000 */
[C---:B------:R-:W-:Y:S01]  /*bb60*/  FMUL.FTZ R54, R150.reuse, R54 ;  /* 0x0000003696367220 */ /* 0x040fe20000410000 */
[----:B------:R-:W3:Y:S01]  /*bb70*/  MUFU.EX2 R148, R148 ;  /* 0x0000009400947308 */ /* 0x000ee20000000800 */
[C---:B------:R-:W-:Y:S02]  /*bb80*/  FMUL.FTZ R55, R150.reuse, R55 ;  /* 0x0000003796377220 */ /* 0x040fe40000410000 */
[----:B------:R-:W-:Y:S01]  /*bb90*/  FMUL.FTZ R64, R151, R64 ;  /* 0x0000004097407220 */ /* 0x000fe20000410000 */
[----:B--2---:R-:W-:Y:S01]  /*bba0*/  F2FP.PACK_AB R147, R187, R182 ;  /* 0x000000b6bb93723e */ /* 0x004fe200000000ff */
[----:B------:R-:W-:Y:S02]  /*bbb0*/  FMUL.FTZ R65, R151, R65 ;  /* 0x0000004197417220 */ /* 0x000fe40000410000 */
[C---:B------:R-:W-:Y:S02]  /*bbc0*/  FMUL.FTZ R66, R150.reuse, R66 ;  /* 0x0000004296427220 */ /* 0x040fe40000410000 */
[----:B------:R-:W-:Y:S01]  /*bbd0*/  FMUL.FTZ R67, R150, R67 ;  /* 0x0000004396437220 */ /* 0x000fe20000410000 */
[----:B------:R-:W-:Y:S01]  /*bbe0*/  MUFU.EX2 R195, R195 ;  /* 0x000000c300c37308 */ /* 0x000fe20000000800 */
[-C--:B------:R-:W-:Y:S05]  /*bbf0*/  HMMA.16816.F32 R4, R144, R20.reuse, R4 ;  /* 0x000000149004723c */ /* 0x080fea0000001804 */
[C---:B-1----:R-:W-:Y:S02]  /*bc00*/  FMUL.FTZ R8, R149.reuse, R140 ;  /* 0x0000008c95087220 */ /* 0x042fe40000410000 */
[C---:B------:R-:W-:Y:S02]  /*bc10*/  FMUL.FTZ R9, R149.reuse, R141 ;  /* 0x0000008d95097220 */ /* 0x040fe40000410000 */
[----:B------:R-:W1:Y:S03]  /*bc20*/  MUFU.EX2 R192, R192 ;  /* 0x000000c000c07308 */ /* 0x000e660000000800 */
[C---:B------:R-:W-:Y:S02]  /*bc30*/  FMUL.FTZ R12, R149.reuse, R136 ;  /* 0x00000088950c7220 */ /* 0x040fe40000410000 */
[C---:B---3--:R-:W-:Y:S02]  /*bc40*/  FMUL.FTZ R10, R148.reuse, R142 ;  /* 0x0000008e940a7220 */ /* 0x048fe40000410000 */
[C---:B------:R-:W-:Y:S02]  /*bc50*/  FMUL.FTZ R11, R148.reuse, R143 ;  /* 0x0000008f940b7220 */ /* 0x040fe40000410000 */
[C---:B------:R-:W-:Y:S01]  /*bc60*/  FMUL.FTZ R14, R148.reuse, R138 ;  /* 0x0000008a940e7220 */ /* 0x040fe20000410000 */
[----:B------:R-:W-:Y:S01]  /*bc70*/  MUFU.EX2 R193, R193 ;  /* 0x000000c100c17308 */ /* 0x000fe20000000800 */
[C---:B------:R-:W-:Y:S02]  /*bc80*/  FMUL.FTZ R15, R148.reuse, R139 ;  /* 0x0000008b940f7220 */ /* 0x040fe40000410000 */
[C---:B------:R-:W-:Y:S02]  /*bc90*/  FMUL.FTZ R13, R149.reuse, R137 ;  /* 0x00000089950d7220 */ /* 0x040fe40000410000 */
[C---:B------:R-:W-:Y:S02]  /*bca0*/  FMUL.FTZ R40, R149.reuse, R108 ;  /* 0x0000006c95287220 */ /* 0x040fe40000410000 */
[C---:B------:R-:W-:Y:S02]  /*bcb0*/  FMUL.FTZ R41, R149.reuse, R109 ;  /* 0x0000006d95297220 */ /* 0x040fe40000410000 */
[C---:B------:R-:W-:Y:S01]  /*bcc0*/  FMUL.FTZ R42, R148.reuse, R110 ;  /* 0x0000006e942a7220 */ /* 0x040fe20000410000 */
[----:B------:R-:W2:Y:S01]  /*bcd0*/  MUFU.EX2 R190, R190 ;  /* 0x000000be00be7308 */ /* 0x000ea20000000800 */
[----:B------:R-:W-:Y:S02]  /*bce0*/  FMUL.FTZ R43, R148, R111 ;  /* 0x0000006f942b7220 */ /* 0x000fe40000410000 */
[----:B------:R-:W-:Y:S01]  /*bcf0*/  LDSM.16.MT88.4 R108, [R214+0x1c80] ;  /* 0x001c8000d66c783b */ /* 0x000fe20000004200 */
[----:B-1----:R-:W-:Y:S01]  /*bd00*/  F2FP.PACK_AB R140, R192, R195 ;  /* 0x000000c3c08c723e */ /* 0x002fe200000000ff */
[C---:B------:R-:W-:Y:S02]  /*bd10*/  FMUL.FTZ R44, R149.reuse, R104 ;  /* 0x00000068952c7220 */ /* 0x040fe40000410000 */
[C---:B------:R-:W-:Y:S02]  /*bd20*/  FMUL.FTZ R45, R149.reuse, R105 ;  /* 0x00000069952d7220 */ /* 0x040fe40000410000 */
[C---:B------:R-:W-:Y:S01]  /*bd30*/  FMUL.FTZ R46, R148.reuse, R106 ;  /* 0x0000006a942e7220 */ /* 0x040fe20000410000 */
[----:B------:R-:W-:Y:S01]  /*bd40*/  MUFU.EX2 R191, R191 ;  /* 0x000000bf00bf7308 */ /* 0x000fe20000000800 */
[C---:B------:R-:W-:Y:S02]  /*bd50*/  FMUL.FTZ R47, R148.reuse, R107 ;  /* 0x0000006b942f7220 */ /* 0x040fe40000410000 */
[----:B------:R-:W-:Y:S01]  /*bd60*/  LDSM.16.MT88.4 R104, [R212+0x3080] ;  /* 0x00308000d468783b */ /* 0x000fe20000004200 */
[C---:B------:R-:W-:Y:S02]  /*bd70*/  FMUL.FTZ R24, R149.reuse, R124 ;  /* 0x0000007c95187220 */ /* 0x040fe40000410000 */
[C---:B------:R-:W-:Y:S02]  /*bd80*/  FMUL.FTZ R25, R149.reuse, R125 ;  /* 0x0000007d95197220 */ /* 0x040fe40000410000 */
[C---:B------:R-:W-:Y:S02]  /*bd90*/  FMUL.FTZ R26, R148.reuse, R126 ;  /* 0x0000007e941a7220 */ /* 0x040fe40000410000 */
[----:B------:R-:W1:Y:S01]  /*bda0*/  MUFU.EX2 R188, R188 ;  /* 0x000000bc00bc7308 */ /* 0x000e620000000800 */
[----:B------:R-:W-:Y:S02]  /*bdb0*/  FMUL.FTZ R27, R148, R127 ;  /* 0x0000007f941b7220 */ /* 0x000fe40000410000 */
[C---:B------:R-:W-:Y:S01]  /*bdc0*/  FMUL.FTZ R28, R149.reuse, R120 ;  /* 0x00000078951c7220 */ /* 0x040fe20000410000 */
[----:B--2---:R-:W-:Y:S01]  /*bdd0*/  F2FP.PACK_AB R142, R190, R193 ;  /* 0x000000c1be8e723e */ /* 0x004fe200000000ff */
[C---:B------:R-:W-:Y:S02]  /*bde0*/  FMUL.FTZ R29, R149.reuse, R121 ;  /* 0x00000079951d7220 */ /* 0x040fe40000410000 */
[C---:B------:R-:W-:Y:S02]  /*bdf0*/  FMUL.FTZ R30, R148.reuse, R122 ;  /* 0x0000007a941e7220 */ /* 0x040fe40000410000 */
[C---:B------:R-:W-:Y:S01]  /*be00*/  FMUL.FTZ R56, R149.reuse, R56 ;  /* 0x0000003895387220 */ /* 0x040fe20000410000 */
[----:B------:R-:W-:Y:S01]  /*be10*/  MUFU.EX2 R189, R189 ;  /* 0x000000bd00bd7308 */ /* 0x000fe20000000800 */
[C---:B------:R-:W-:Y:S02]  /*be20*/  FMUL.FTZ R57, R149.reuse, R57 ;  /* 0x0000003995397220 */ /* 0x040fe40000410000 */
[C---:B------:R-:W-:Y:S02]  /*be30*/  FMUL.FTZ R58, R148.reuse, R58 ;  /* 0x0000003a943a7220 */ /* 0x040fe40000410000 */
[C---:B------:R-:W-:Y:S02]  /*be40*/  FMUL.FTZ R59, R148.reuse, R59 ;  /* 0x0000003b943b7220 */ /* 0x040fe40000410000 */
[C---:B------:R-:W-:Y:S02]  /*be50*/  FMUL.FTZ R60, R149.reuse, R60 ;  /* 0x0000003c953c7220 */ /* 0x040fe40000410000 */
[----:B------:R-:W-:Y:S01]  /*be60*/  FMUL.FTZ R61, R149, R61 ;  /* 0x0000003d953d7220 */ /* 0x000fe20000410000 */
[----:B------:R-:W2:Y:S01]  /*be70*/  MUFU.EX2 R152, R152 ;  /* 0x0000009800987308 */ /* 0x000ea20000000800 */
[C---:B------:R-:W-:Y:S02]  /*be80*/  FMUL.FTZ R62, R148.reuse, R62 ;  /* 0x0000003e943e7220 */ /* 0x040fe40000410000 */
[----:B------:R-:W-:Y:S01]  /*be90*/  FMUL.FTZ R63, R148, R63 ;  /* 0x0000003f943f7220 */ /* 0x000fe20000410000 */
[----:B-1----:R-:W-:Y:S01]  /*bea0*/  F2FP.PACK_AB R141, R188, R191 ;  /* 0x000000bfbc8d723e */ /* 0x002fe200000000ff */
[--C-:B------:R-:W-:Y:S02]  /*beb0*/  FFMA.FTZ R194, R194, c[0x0][0x2d0], -R159.reuse ;  /* 0x0000b400c2c27a23 */ /* 0x100fe4000001089f */
[--C-:B------:R-:W-:Y:S02]  /*bec0*/  FFMA.FTZ R197, R196, c[0x0][0x2d0], -R159.reuse ;  /* 0x0000b400c4c57a23 */ /* 0x100fe4000001089f */
[--C-:B------:R-:W-:Y:S01]  /*bed0*/  FFMA.FTZ R196, R201, c[0x0][0x2d0], -R158.reuse ;  /* 0x0000b400c9c47a23 */ /* 0x100fe2000001089e */
[----:B------:R1:W-:Y:S01]  /*bee0*/  MUFU.EX2 R124, R177 ;  /* 0x000000b1007c7308 */ /* 0x0003e20000000800 */
[--C-:B------:R-:W-:Y:S02]  /*bef0*/  FFMA.FTZ R199, R199, c[0x0][0x2d0], -R158.reuse ;  /* 0x0000b400c7c77a23 */ /* 0x100fe4000001089e */
[--C-:B------:R-:W-:Y:S02]  /*bf00*/  FFMA.FTZ R198, R198, c[0x0][0x2d0], -R159.reuse ;  /* 0x0000b400c6c67a23 */ /* 0x100fe4000001089f */
[--C-:B------:R-:W-:Y:S02]  /*bf10*/  FFMA.FTZ R201, R200, c[0x0][0x2d0], -R159.reuse ;  /* 0x0000b400c8c97a23 */ /* 0x100fe4000001089f */
[----:B------:R-:W-:Y:S02]  /*bf20*/  FFMA.FTZ R159, R174, c[0x0][0x2d0], -R159 ;  /* 0x0000b400ae9f7a23 */ /* 0x000fe4000001089f */
[--C-:B------:R-:W-:Y:S01]  /*bf30*/  FFMA.FTZ R200, R247, c[0x0][0x2d0], -R158.reuse ;  /* 0x0000b400f7c87a23 */ /* 0x100fe2000001089e */
[----:B------:R-:W-:Y:S01]  /*bf40*/  MUFU.EX2 R125, R171 ;  /* 0x000000ab007d7308 */ /* 0x000fe20000000800 */
[--C-:B------:R-:W-:Y:S02]  /*bf50*/  FFMA.FTZ R203, R203, c[0x0][0x2d0], -R158.reuse ;  /* 0x0000b400cbcb7a23 */ /* 0x100fe4000001089e */
[----:B------:R-:W-:Y:S01]  /*bf60*/  FFMA.FTZ R158, R172, c[0x0][0x2d0], -R158 ;  /* 0x0000b400ac9e7a23 */ /* 0x000fe2000001089e */
[----:B--2---:R-:W-:Y:S01]  /*bf70*/  F2FP.PACK_AB R143, R152, R189 ;  /* 0x000000bd988f723e */ /* 0x004fe200000000ff */
[--C-:B------:R-:W-:Y:S02]  /*bf80*/  FFMA.FTZ R202, R202, c[0x0][0x2d0], -R157.reuse ;  /* 0x0000b400caca7a23 */ /* 0x100fe4000001089d */
[--C-:B------:R-:W-:Y:S02]  /*bf90*/  FFMA.FTZ R247, R248, c[0x0][0x2d0], -R157.reuse ;  /* 0x0000b400f8f77a23 */ /* 0x100fe4000001089d */
[--C-:B------:R-:W-:Y:S01]  /*bfa0*/  FFMA.FTZ R248, R251, c[0x0][0x2d0], -R156.reuse ;  /* 0x0000b400fbf87a23 */ /* 0x100fe2000001089c */
[----:B------:R-:W-:Y:S01]  /*bfb0*/  MUFU.EX2 R121, R170 ;  /* 0x000000aa00797308 */ /* 0x000fe20000000800 */
[C---:B------:R-:W-:Y:S04]  /*bfc0*/  HMMA.16816.F32 R8, R140.reuse, R20, R8 ;  /* 0x000000148c08723c */ /* 0x040fe80000001808 */
[--C-:B------:R-:W-:Y:S02]  /*bfd0*/  FFMA.FTZ R251, R178, c[0x0][0x2d0], -R157.reuse ;  /* 0x0000b400b2fb7a23 */ /* 0x100fe4000001089d */
[----:B-1----:R-:W-:Y:S01]  /*bfe0*/  LDSM.16.MT88.4 R176, [R212+0x3880] ;  /* 0x00388000d4b0783b */ /* 0x002fe20000004200 */
[C---:B------:R-:W-:Y:S01]  /*bff0*/  FMUL.FTZ R20, R151.reuse, R128 ;  /* 0x0000008097147220 */ /* 0x040fe20000410000 */
[-C--:B------:R-:W-:Y:S01]  /*c000*/  HMMA.16816.F32 R12, R140, R22.reuse, R12 ;  /* 0x000000168c0c723c */ /* 0x080fe2000000180c */
[----:B------:R-:W-:Y:S03]  /*c010*/  MUFU.EX2 R126, R169 ;  /* 0x000000a9007e7308 */ /* 0x000fe60000000800 */
[----:B------:R-:W-:Y:S02]  /*c020*/  FMUL.FTZ R21, R151, R129 ;  /* 0x0000008197157220 */ /* 0x000fe40000410000 */
[--C-:B------:R-:W-:Y:S02]  /*c030*/  FFMA.FTZ R162, R162, c[0x0][0x2d0], -R157.reuse ;  /* 0x0000b400a2a27a23 */ /* 0x100fe4000001089d */
[C---:B------:R-:W-:Y:S03]  /*c040*/  HMMA.16816.F32 R16, R144.reuse, R22, R16 ;  /* 0x000000169010723c */ /* 0x040fe60000001810 */
[----:B------:R1:W-:Y:S01]  /*c050*/  MUFU.EX2 R122, R168 ;  /* 0x000000a8007a7308 */ /* 0x0003e20000000800 */
[----:B------:R-:W-:Y:S02]  /*c060*/  FMUL.FTZ R31, R148, R123 ;  /* 0x0000007b941f7220 */ /* 0x000fe40000410000 */
[----:B------:R-:W-:Y:S02]  /*c070*/  FFMA.FTZ R157, R165, c[0x0][0x2d0], -R157 ;  /* 0x0000b400a59d7a23 */ /* 0x000fe4000001089d */
[C---:B------:R-:W-:Y:S04]  /*c080*/  FMUL.FTZ R22, R150.reuse, R130 ;  /* 0x0000008296167220 */ /* 0x040fe80000410000 */
[C---:B------:R-:W-:Y:S01]  /*c090*/  FMUL.FTZ R23, R150.reuse, R131 ;  /* 0x0000008396177220 */ /* 0x040fe20000410000 */
[----:B------:R-:W-:Y:S01]  /*c0a0*/  MUFU.EX2 R138, R175 ;  /* 0x000000af008a7308 */ /* 0x000fe20000000800 */
[----:B------:R-:W2:Y:S01]  /*c0b0*/  LDSM.16.MT88.4 R128, [R214+0x2480] ;  /* 0x00248000d680783b */ /* 0x000ea20000004200 */
[C---:B------:R-:W-:Y:S02]  /*c0c0*/  FMUL.FTZ R96, R151.reuse, R96 ;  /* 0x0000006097607220 */ /* 0x040fe40000410000 */
[C---:B------:R-:W-:Y:S02]  /*c0d0*/  FMUL.FTZ R97, R151.reuse, R97 ;  /* 0x0000006197617220 */ /* 0x040fe40000410000 */
[-C--:B------:R-:W-:Y:S03]  /*c0e0*/  HMMA.16816.F32 R20, R144, R36.reuse, R20 ;  /* 0x000000249014723c */ /* 0x080fe60000001814 */
[C---:B------:R-:W-:Y:S01]  /*c0f0*/  FMUL.FTZ R98, R150.reuse, R98 ;  /* 0x0000006296627220 */ /* 0x040fe20000410000 */
[----:B------:R3:W-:Y:S01]  /*c100*/  MUFU.EX2 R139, R173 ;  /* 0x000000ad008b7308 */ /* 0x0007e20000000800 */
[C---:B------:R-:W-:Y:S02]  /*c110*/  FMUL.FTZ R99, R150.reuse, R99 ;  /* 0x0000006396637220 */ /* 0x040fe40000410000 */
[C---:B------:R-:W-:Y:S01]  /*c120*/  FMUL.FTZ R68, R151.reuse, R68 ;  /* 0x0000004497447220 */ /* 0x040fe20000410000 */
[C---:B------:R-:W-:Y:S01]  /*c130*/  HMMA.16816.F32 R24, R140.reuse, R36, R24 ;  /* 0x000000248c18723c */ /* 0x040fe20000001818 */
[----:B-1----:R-:W-:Y:S03]  /*c140*/  LDSM.16.MT88.4 R168, [R212+0x2c80] ;  /* 0x002c8000d4a8783b */ /* 0x002fe60000004200 */
[C---:B------:R-:W-:Y:S02]  /*c150*/  FMUL.FTZ R69, R151.reuse, R69 ;  /* 0x0000004597457220 */ /* 0x040fe40000410000 */
[----:B------:R-:W-:Y:S01]  /*c160*/  MUFU.EX2 R127, R167 ;  /* 0x000000a7007f7308 */ /* 0x000fe20000000800 */
[C---:B------:R-:W-:Y:S01]  /*c170*/  FMUL.FTZ R36, R151.reuse, R112 ;  /* 0x0000007097247220 */ /* 0x040fe20000410000 */
[-C--:B------:R-:W-:Y:S04]  /*c180*/  HMMA.16816.F32 R28, R140, R38.reuse, R28 ;  /* 0x000000268c1c723c */ /* 0x080fe8000000181c */
[----:B------:R-:W-:Y:S02]  /*c190*/  FMUL.FTZ R37, R151, R113 ;  /* 0x0000007197257220 */ /* 0x000fe40000410000 */
[C---:B------:R-:W-:Y:S02]  /*c1a0*/  FMUL.FTZ R70, R150.reuse, R70 ;  /* 0x0000004696467220 */ /* 0x040fe40000410000 */
[C---:B------:R-:W-:Y:S01]  /*c1b0*/  HMMA.16816.F32 R32, R144.reuse, R38, R32 ;  /* 0x000000269020723c */ /* 0x040fe20000001820 */
[----:B------:R-:W1:Y:S01]  /*c1c0*/  MUFU.EX2 R136, R166 ;  /* 0x000000a600887308 */ /* 0x000e620000000800 */
[----:B---3--:R-:W-:Y:S02]  /*c1d0*/  LDSM.16.MT88.4 R172, [R214+0x3880] ;  /* 0x00388000d6ac783b */ /* 0x008fe40000004200 */
[C---:B------:R-:W-:Y:S03]  /*c1e0*/  FMUL.FTZ R71, R150.reuse, R71 ;  /* 0x0000004796477220 */ /* 0x040fe60000410000 */
[C---:B------:R-:W-:Y:S02]  /*c1f0*/  FMUL.FTZ R38, R150.reuse, R114 ;  /* 0x0000007296267220 */ /* 0x040fe40000410000 */
[----:B------:R-:W-:Y:S02]  /*c200*/  FMUL.FTZ R39, R150, R115 ;  /* 0x0000007396277220 */ /* 0x000fe40000410000 */
[----:B------:R3:W-:Y:S01]  /*c210*/  MUFU.EX2 R120, R164 ;  /* 0x000000a400787308 */ /* 0x0007e20000000800 */
[----:B------:R-:W4:Y:S01]  /*c220*/  LDSM.16.MT88.4 R112, [R212+0x2480] ;  /* 0x00248000d470783b */ /* 0x000f220000004200 */
[C---:B------:R-:W-:Y:S02]  /*c230*/  FMUL.FTZ R72, R149.reuse, R72 ;  /* 0x0000004895487220 */ /* 0x040fe40000410000 */
[C---:B------:R-:W-:Y:S01]  /*c240*/  FMUL.FTZ R73, R149.reuse, R73 ;  /* 0x0000004995497220 */ /* 0x040fe20000410000 */
[-C--:B--2---:R-:W-:Y:S03]  /*c250*/  HMMA.16816.F32 R36, R144, R128.reuse, R36 ;  /* 0x000000809024723c */ /* 0x084fe60000001824 */
[C---:B------:R-:W-:Y:S02]  /*c260*/  FMUL.FTZ R74, R148.reuse, R74 ;  /* 0x0000004a944a7220 */ /* 0x040fe40000410000 */
[----:B------:R-:W-:Y:S01]  /*c270*/  MUFU.EX2 R194, R194 ;  /* 0x000000c200c27308 */ /* 0x000fe20000000800 */
[----:B------:R-:W-:Y:S02]  /*c280*/  FMUL.FTZ R75, R148, R75 ;  /* 0x0000004b944b7220 */ /* 0x000fe40000410000 */
[C---:B------:R-:W-:Y:S04]  /*c290*/  HMMA.16816.F32 R40, R140.reuse, R128, R40 ;  /* 0x000000808c28723c */ /* 0x040fe80000001828 */
[C---:B------:R-:W-:Y:S01]  /*c2a0*/  FMUL.FTZ R76, R149.reuse, R76 ;  /* 0x0000004c954c7220 */ /* 0x040fe20000410000 */
[----:B-1----:R-:W-:Y:S01]  /*c2b0*/  F2FP.PACK_AB R160, R136, R127 ;  /* 0x0000007f88a0723e */ /* 0x002fe200000000ff */
[----:B------:R-:W-:Y:S01]  /*c2c0*/  FMUL.FTZ R77, R149, R77 ;  /* 0x0000004d954d7220 */ /* 0x000fe20000410000 */
[----:B------:R-:W1:Y:S01]  /*c2d0*/  MUFU.EX2 R197, R197 ;  /* 0x000000c500c57308 */ /* 0x000e620000000800 */
[-C--:B------:R-:W-:Y:S01]  /*c2e0*/  HMMA.16816.F32 R44, R140, R130.reuse, R44 ;  /* 0x000000828c2c723c */ /* 0x080fe2000000182c */
[----:B---3--:R-:W-:Y:S03]  /*c2f0*/  LDSM.16.MT88.4 R164, [R214+0x2c80] ;  /* 0x002c8000d6a4783b */ /* 0x008fe60000004200 */
[C---:B------:R-:W-:Y:S02]  /*c300*/  FMUL.FTZ R78, R148.reuse, R78 ;  /* 0x0000004e944e7220 */ /* 0x040fe40000410000 */
[----:B------:R-:W-:Y:S02]  /*c310*/  FMUL.FTZ R79, R148, R79 ;  /* 0x0000004f944f7220 */ /* 0x000fe40000410000 */
[C---:B------:R-:W-:Y:S01]  /*c320*/  HMMA.16816.F32 R48, R144.reuse, R130, R48 ;  /* 0x000000829030723c */ /* 0x040fe20000001830 */
[----:B------:R-:W-:Y:S03]  /*c330*/  MUFU.EX2 R196, R196 ;  /* 0x000000c400c47308 */ /* 0x000fe60000000800 */
[C---:B------:R-:W-:Y:S02]  /*c340*/  FMUL.FTZ R80, R151.reuse, R80 ;  /* 0x0000005097507220 */ /* 0x040fe40000410000 */
[C---:B------:R-:W-:Y:S02]  /*c350*/  FMUL.FTZ R81, R151.reuse, R81 ;  /* 0x0000005197517220 */ /* 0x040fe40000410000 */
[C---:B------:R-:W-:Y:S03]  /*c360*/  FMUL.FTZ R82, R150.reuse, R82 ;  /* 0x0000005296527220 */ /* 0x040fe60000410000 */
[----:B------:R-:W2:Y:S01]  /*c370*/  MUFU.EX2 R199, R199 ;  /* 0x000000c700c77308 */ /* 0x000ea20000000800 */
[-C--:B----4-:R-:W-:Y:S03]  /*c380*/  HMMA.16816.F32 R52, R144, R112.reuse, R52 ;  /* 0x000000709034723c */ /* 0x090fe60000001834 */
[C---:B------:R-:W-:Y:S02]  /*c390*/  FMUL.FTZ R83, R150.reuse, R83 ;  /* 0x0000005396537220 */ /* 0x040fe40000410000 */
[C---:B------:R-:W-:Y:S02]  /*c3a0*/  FMUL.FTZ R84, R151.reuse, R84 ;  /* 0x0000005497547220 */ /* 0x040fe40000410000 */
[----:B------:R-:W-:Y:S01]  /*c3b0*/  FMUL.FTZ R85, R151, R85 ;  /* 0x0000005597557220 */ /* 0x000fe20000410000 */
[C---:B------:R-:W-:Y:S01]  /*c3c0*/  HMMA.16816.F32 R56, R140.reuse, R112, R56 ;  /* 0x000000708c38723c */ /* 0x040fe20000001838 */
[----:B------:R-:W-:Y:S03]  /*c3d0*/  MUFU.EX2 R198, R198 ;  /* 0x000000c600c67308 */ /* 0x000fe60000000800 */
[C---:B------:R-:W-:Y:S02]  /*c3e0*/  FMUL.FTZ R86, R150.reuse, R86 ;  /* 0x0000005696567220 */ /* 0x040fe40000410000 */
[----:B------:R-:W-:Y:S02]  /*c3f0*/  FMUL.FTZ R87, R150, R87 ;  /* 0x0000005796577220 */ /* 0x000fe40000410000 */
[-C--:B------:R-:W-:Y:S03]  /*c400*/  HMMA.16816.F32 R60, R140, R114.reuse, R60 ;  /* 0x000000728c3c723c */ /* 0x080fe6000000183c */
[----:B------:R-:W3:Y:S01]  /*c410*/  MUFU.EX2 R201, R201 ;  /* 0x000000c900c97308 */ /* 0x000ee20000000800 */
[C---:B------:R-:W-:Y:S02]  /*c420*/  FMUL.FTZ R88, R149.reuse, R88 ;  /* 0x0000005895587220 */ /* 0x040fe40000410000 */
[----:B------:R-:W-:Y:S02]  /*c430*/  FMUL.FTZ R89, R149, R89 ;  /* 0x0000005995597220 */ /* 0x000fe40000410000 */
[C---:B------:R-:W-:Y:S01]  /*c440*/  HMMA.16816.F32 R64, R144.reuse, R114, R64 ;  /* 0x000000729040723c */ /* 0x040fe20000001840 */
[----:B------:R-:W4:Y:S03]  /*c450*/  LDSM.16.MT88.4 R112, [R212+0x1c80] ;  /* 0x001c8000d470783b */ /* 0x000f260000004200 */
[C---:B------:R-:W-:Y:S01]  /*c460*/  FMUL.FTZ R90, R148.reuse, R90 ;  /* 0x0000005a945a7220 */ /* 0x040fe20000410000 */
[----:B------:R-:W-:Y:S01]  /*c470*/  MUFU.EX2 R200, R200 ;  /* 0x000000c800c87308 */ /* 0x000fe20000000800 */
[C---:B------:R-:W-:Y:S02]  /*c480*/  FMUL.FTZ R91, R148.reuse, R91 ;  /* 0x0000005b945b7220 */ /* 0x040fe40000410000 */
[-C--:B------:R-:W-:Y:S04]  /*c490*/  HMMA.16816.F32 R68, R144, R100.reuse, R68 ;  /* 0x000000649044723c */ /* 0x080fe80000001844 */
[--C-:B------:R-:W-:Y:S02]  /*c4a0*/  FFMA.FTZ R249, R249, c[0x0][0x2d0], -R156.reuse ;  /* 0x0000b400f9f97a23 */ /* 0x100fe4000001089c */
[C---:B------:R-:W-:Y:S01]  /*c4b0*/  FMUL.FTZ R92, R149.reuse, R92 ;  /* 0x0000005c955c7220 */ /* 0x040fe20000410000 */
[----:B------:R-:W5:Y:S01]  /*c4c0*/  MUFU.EX2 R203, R203 ;  /* 0x000000cb00cb7308 */ /* 0x000f620000000800 */
[C---:B------:R-:W-:Y:S04]  /*c4d0*/  HMMA.16816.F32 R72, R140.reuse, R100, R72 ;  /* 0x000000648c48723c */ /* 0x040fe80000001848 */
[----:B------:R-:W-:Y:S02]  /*c4e0*/  FMUL.FTZ R93, R149, R93 ;  /* 0x0000005d955d7220 */ /* 0x000fe40000410000 */
[C---:B------:R-:W-:Y:S01]  /*c4f0*/  FMUL.FTZ R94, R148.reuse, R94 ;  /* 0x0000005e945e7220 */ /* 0x040fe20000410000 */
[----:B-1----:R-:W-:Y:S01]  /*c500*/  F2FP.PACK_AB R100, R197, R194 ;  /* 0x000000c2c564723e */ /* 0x002fe200000000ff */
[-C--:B------:R-:W-:Y:S01]  /*c510*/  HMMA.16816.F32 R76, R140, R102.reuse, R76 ;  /* 0x000000668c4c723c */ /* 0x080fe2000000184c */
[----:B------:R-:W-:Y:S03]  /*c520*/  MUFU.EX2 R202, R202 ;  /* 0x000000ca00ca7308 */ /* 0x000fe60000000800 */
[----:B--2---:R-:W-:Y:S01]  /*c530*/  F2FP.PACK_AB R101, R199, R196 ;  /* 0x000000c4c765723e */ /* 0x004fe200000000ff */
[----:B------:R-:W-:Y:S02]  /*c540*/  FMUL.FTZ R95, R148, R95 ;  /* 0x0000005f945f7220 */ /* 0x000fe40000410000 */
[--C-:B------:R-:W-:Y:S01]  /*c550*/  FFMA.FTZ R163, R163, c[0x0][0x2d0], -R156.reuse ;  /* 0x0000b400a3a37a23 */ /* 0x100fe2000001089c */
[C---:B------:R-:W-:Y:S03]  /*c560*/  HMMA.16816.F32 R80, R144.reuse, R102, R80 ;  /* 0x000000669050723c */ /* 0x040fe60000001850 */
[----:B------:R-:W1:Y:S01]  /*c570*/  MUFU.EX2 R247, R247 ;  /* 0x000000f700f77308 */ /* 0x000e620000000800 */
[--C-:B------:R-:W-:Y:S02]  /*c580*/  FFMA.FTZ R155, R155, c[0x0][0x2d0], -R156.reuse ;  /* 0x0000b4009b9b7a23 */ /* 0x100fe4000001089c */
[----:B------:R-:W-:Y:S01]  /*c590*/  FFMA.FTZ R156, R154, c[0x0][0x2d0], -R156 ;  /* 0x0000b4009a9c7a23 */ /* 0x000fe2000001089c */
[----:B---3--:R-:W-:Y:S01]  /*c5a0*/  F2FP.PACK_AB R102, R201, R198 ;  /* 0x000000c6c966723e */ /* 0x008fe200000000ff */
[-C--:B------:R-:W-:Y:S04]  /*c5b0*/  HMMA.16816.F32 R84, R144, R104.reuse, R84 ;  /* 0x000000689054723c */ /* 0x080fe80000001854 */
[----:B-----5:R-:W-:Y:S01]  /*c5c0*/  F2FP.PACK_AB R103, R203, R200 ;  /* 0x000000c8cb67723e */ /* 0x020fe200000000ff */
[----:B------:R-:W-:Y:S01]  /*c5d0*/  MUFU.EX2 R248, R248 ;  /* 0x000000f800f87308 */ /* 0x000fe20000000800 */
[----:B------:R-:W-:Y:S02]  /*c5e0*/  FFMA.FTZ R181, R151, R232, R181 ;  /* 0x000000e897b57223 */ /* 0x000fe400000100b5 */
[C---:B------:R-:W-:Y:S04]  /*c5f0*/  HMMA.16816.F32 R88, R140.reuse, R104, R88 ;  /* 0x000000688c58723c */ /* 0x040fe80000001858 */
[----:B------:R-:W-:Y:S02]  /*c600*/  FFMA.FTZ R184, R150, R231, R184 ;  /* 0x000000e796b87223 */ /* 0x000fe400000100b8 */
[----:B------:R-:W-:Y:S01]  /*c610*/  FFMA.FTZ R195, R149, R230, R195 ;  /* 0x000000e695c37223 */ /* 0x000fe200000100c3 */
[----:B------:R-:W2:Y:S01]  /*c620*/  MUFU.EX2 R249, R249 ;  /* 0x000000f900f97308 */ /* 0x000ea20000000800 */
[-C--:B------:R-:W-:Y:S04]  /*c630*/  HMMA.16816.F32 R92, R140, R106.reuse, R92 ;  /* 0x0000006a8c5c723c */ /* 0x080fe8000000185c */
[----:B-1----:R-:W-:Y:S01]  /*c640*/  F2FP.PACK_AB R104, R247, R202 ;  /* 0x000000caf768723e */ /* 0x002fe200000000ff */
[----:B------:R-:W-:Y:S02]  /*c650*/  FFMA.FTZ R191, R148, R227, R191 ;  /* 0x000000e394bf7223 */ /* 0x000fe400000100bf */
[----:B------:R-:W-:Y:S01]  /*c660*/  FADD.FTZ R181, R180, R181 ;  /* 0x000000b5b4b57221 */ /* 0x000fe20000010000 */
[----:B------:R-:W-:Y:S01]  /*c670*/  HMMA.16816.F32 R96, R144, R106, R96 ;  /* 0x0000006a9060723c */ /* 0x000fe20000001860 */
[----:B------:R-:W-:Y:S03]  /*c680*/  MUFU.EX2 R250, R250 ;  /* 0x000000fa00fa7308 */ /* 0x000fe60000000800 */
[----:B------:R-:W-:Y:S02]  /*c690*/  FADD.FTZ R183, R183, R184 ;  /* 0x000000b8b7b77221 */ /* 0x000fe40000010000 */
[----:B------:R-:W-:Y:S02]  /*c6a0*/  FADD.FTZ R192, R192, R195 ;  /* 0x000000c3c0c07221 */ /* 0x000fe40000010000 */
[-C--:B------:R-:W-:Y:S03]  /*c6b0*/  HMMA.16816.F32 R4, R100, R108.reuse, R4 ;  /* 0x0000006c6404723c */ /* 0x080fe60000001804 */
[----:B------:R-:W1:Y:S02]  /*c6c0*/  MUFU.EX2 R251, R251 ;  /* 0x000000fb00fb7308 */ /* 0x000e640000000800 */
[----:B------:R-:W-:Y:S01]  /*c6d0*/  FADD.FTZ R188, R188, R191 ;  /* 0x000000bfbcbc7221 */ /* 0x000fe20000010000 */
[----:B--2---:R-:W-:Y:S01]  /*c6e0*/  F2FP.PACK_AB R105, R249, R248 ;  /* 0x000000f8f969723e */ /* 0x004fe200000000ff */
[----:B------:R-:W-:Y:S02]  /*c6f0*/  FADD.FTZ R186, R186, R181 ;  /* 0x000000b5baba7221 */ /* 0x000fe40000010000 */
[----:B------:R-:W-:Y:S04]  /*c700*/  FADD.FTZ R182, R182, R183 ;  /* 0x000000b7b6b67221 */ /* 0x000fe80000010000 */
[----:B------:R-:W2:Y:S01]  /*c710*/  MUFU.EX2 R252, R252 ;  /* 0x000000fc00fc7308 */ /* 0x000ea20000000800 */
[----:B------:R-:W-:Y:S02]  /*c720*/  FADD.FTZ R193, R193, R192 ;  /* 0x000000c0c1c17221 */ /* 0x000fe40000010000 */
[----:B------:R-:W-:Y:S02]  /*c730*/  FADD.FTZ R189, R189, R188 ;  /* 0x000000bcbdbd7221 */ /* 0x000fe40000010000 */
[----:B------:R-:W-:Y:S02]  /*c740*/  FADD.FTZ R185, R185, R186 ;  /* 0x000000bab9b97221 */ /* 0x000fe40000010000 */
[----:B------:R-:W-:Y:S02]  /*c750*/  FADD.FTZ R187, R187, R182 ;  /* 0x000000b6bbbb7221 */ /* 0x000fe40000010000 */
[----:B------:R-:W-:Y:S01]  /*c760*/  FADD.FTZ R193, R190, R193 ;  /* 0x000000c1bec17221 */ /* 0x000fe20000010000 */
[----:B------:R-:W3:Y:S01]  /*c770*/  MUFU.EX2 R129, R159 ;  /* 0x0000009f00817308 */ /* 0x000ee20000000800 */
[----:B------:R-:W-:Y:S01]  /*c780*/  FADD.FTZ R189, R152, R189 ;  /* 0x000000bd98bd7221 */ /* 0x000fe20000010000 */
[----:B------:R-:W-:Y:S01]  /*c790*/  MOV R152, R153 ;  /* 0x0000009900987202 */ /* 0x000fe20000000f00 */
[----:B------:R-:W-:Y:S01]  /*c7a0*/  FADD.FTZ R194, R194, R185 ;  /* 0x000000b9c2c27221 */ /* 0x000fe20000010000 */
[----:B-1----:R-:W-:Y:S01]  /*c7b0*/  F2FP.PACK_AB R106, R251, R250 ;  /* 0x000000fafb6a723e */ /* 0x002fe200000000ff */
[----:B------:R-:W-:Y:S02]  /*c7c0*/  FADD.FTZ R196, R196, R187 ;  /* 0x000000bbc4c47221 */ /* 0x000fe40000010000 */
[----:B------:R-:W-:Y:S02]  /*c7d0*/  FADD.FTZ R202, R202, R193 ;  /* 0x000000c1caca7221 */ /* 0x000fe40000010000 */
[----:B------:R-:W-:Y:S01]  /*c7e0*/  FADD.FTZ R248, R248, R189 ;  /* 0x000000bdf8f87221 */ /* 0x000fe20000010000 */
[----:B------:R3:W1:Y:S01]  /*c7f0*/  MUFU.EX2 R128, R158 ;  /* 0x0000009e00807308 */ /* 0x0006620000000800 */
[----:B------:R-:W-:Y:S02]  /*c800*/  FADD.FTZ R197, R197, R194 ;  /* 0x000000c2c5c57221 */ /* 0x000fe40000010000 */
[----:B------:R-:W-:Y:S01]  /*c810*/  FADD.FTZ R199, R199, R196 ;  /* 0x000000c4c7c77221 */ /* 0x000fe20000010000 */
[----:B--2---:R-:W-:Y:S01]  /*c820*/  F2FP.PACK_AB R107, R124, R252 ;  /* 0x000000fc7c6b723e */ /* 0x004fe200000000ff */
[----:B------:R-:W-:Y:S02]  /*c830*/  FADD.FTZ R247, R247, R202 ;  /* 0x000000caf7f77221 */ /* 0x000fe40000010000 */
[----:B------:R-:W-:Y:S02]  /*c840*/  FADD.FTZ R249, R249, R248 ;  /* 0x000000f8f9f97221 */ /* 0x000fe40000010000 */
[----:B------:R-:W-:Y:S01]  /*c850*/  FADD.FTZ R198, R198, R197 ;  /* 0x000000c5c6c67221 */ /* 0x000fe20000010000 */
[----:B------:R2:W-:Y:S01]  /*c860*/  MUFU.EX2 R131, R157 ;  /* 0x0000009d00837308 */ /* 0x0005e20000000800 */
[C---:B------:R-:W-:Y:S04]  /*c870*/  HMMA.16816.F32 R8, R104.reuse, R108, R8 ;  /* 0x0000006c6808723c */ /* 0x040fe80000001808 */
[----:B------:R-:W-:Y:S02]  /*c880*/  FADD.FTZ R200, R200, R199 ;  /* 0x000000c7c8c87221 */ /* 0x000fe40000010000 */
[----:B------:R-:W-:Y:S02]  /*c890*/  FADD.FTZ R250, R250, R247 ;  /* 0x000000f7fafa7221 */ /* 0x000fe40000010000 */
[-C--:B------:R-:W-:Y:S01]  /*c8a0*/  HMMA.16816.F32 R12, R104, R110.reuse, R12 ;  /* 0x0000006e680c723c */ /* 0x080fe2000000180c */
[----:B------:R5:W-:Y:S03]  /*c8b0*/  MUFU.EX2 R154, R156 ;  /* 0x0000009c009a7308 */ /* 0x000be60000000800 */
[----:B------:R-:W-:Y:S01]  /*c8c0*/  FADD.FTZ R249, R252, R249 ;  /* 0x000000f9fcf97221 */ /* 0x000fe20000010000 */
[----:B---3--:R-:W-:Y:S01]  /*c8d0*/  F2FP.PACK_AB R158, R129, R138 ;  /* 0x0000008a819e723e */ /* 0x008fe200000000ff */
[----:B------:R-:W-:Y:S01]  /*c8e0*/  FADD.FTZ R198, R201, R198 ;  /* 0x000000c6c9c67221 */ /* 0x000fe20000010000 */
[----:B-1----:R-:W-:Y:S01]  /*c8f0*/  F2FP.PACK_AB R159, R128, R139 ;  /* 0x0000008b809f723e */ /* 0x002fe200000000ff */
[C---:B------:R-:W-:Y:S01]  /*c900*/  HMMA.16816.F32 R16, R100.reuse, R110, R16 ;  /* 0x0000006e6410723c */ /* 0x040fe20000001810 */
[----:B------:R-:W1:Y:S02]  /*c910*/  LDSM.16.MT88.4 R108, [R212+0x2880] ;  /* 0x00288000d46c783b */ /* 0x000e640000004200 */
[----:B------:R-:W3:Y:S01]  /*c920*/  MUFU.EX2 R137, R163 ;  /* 0x000000a300897308 */ /* 0x000ee20000000800 */
[----:B------:R-:W-:Y:S02]  /*c930*/  FADD.FTZ R200, R203, R200 ;  /* 0x000000c8cbc87221 */ /* 0x000fe40000010000 */
[----:B------:R-:W-:Y:S01]  /*c940*/  FADD.FTZ R250, R251, R250 ;  /* 0x000000fafbfa7221 */ /* 0x000fe20000010000 */
[----:B--2---:R-:W-:Y:S01]  /*c950*/  F2FP.PACK_AB R157, R122, R126 ;  /* 0x0000007e7a9d723e */ /* 0x004fe200000000ff */
[-C--:B----4-:R-:W-:Y:S05]  /*c960*/  HMMA.16816.F32 R20, R100, R112.reuse, R20 ;  /* 0x000000706414723c */ /* 0x090fea0000001814 */
[----:B------:R-:W2:Y:S03]  /*c970*/  MUFU.EX2 R123, R162 ;  /* 0x000000a2007b7308 */ /* 0x000ea60000000800 */
[C---:B------:R-:W-:Y:S04]  /*c980*/  HMMA.16816.F32 R24, R104.reuse, R112, R24 ;  /* 0x000000706818723c */ /* 0x040fe80000001818 */
[----:B-----5:R-:W-:Y:S03]  /*c990*/  F2FP.PACK_AB R156, R121, R125 ;  /* 0x0000007d799c723e */ /* 0x020fe600000000ff */
[----:B------:R-:W4:Y:S01]  /*c9a0*/  MUFU.EX2 R155, R155 ;  /* 0x0000009b009b7308 */ /* 0x000f220000000800 */
[-C--:B------:R-:W-:Y:S04]  /*c9b0*/  HMMA.16816.F32 R28, R104, R114.reuse, R28 ;  /* 0x00000072681c723c */ /* 0x080fe8000000181c */
[----:B---3--:R-:W-:Y:S04]  /*c9c0*/  F2FP.PACK_AB R161, R137, R120 ;  /* 0x0000007889a1723e */ /* 0x008fe800000000ff */
[C---:B------:R-:W-:Y:S01]  /*c9d0*/  HMMA.16816.F32 R32, R100.reuse, R114, R32 ;  /* 0x000000726420723c */ /* 0x040fe20000001820 */
[----:B------:R-:W3:Y:S03]  /*c9e0*/  LDSM.16.MT88.4 R112, [R214+0x3480] ;  /* 0x00348000d670783b */ /* 0x000ee60000004200 */
[----:B--2---:R-:W-:Y:S04]  /*c9f0*/  F2FP.PACK_AB R162, R131, R123 ;  /* 0x0000007b83a2723e */ /* 0x004fe800000000ff */
[-C--:B------:R-:W-:Y:S04]  /*ca00*/  HMMA.16816.F32 R36, R100, R116.reuse, R36 ;  /* 0x000000746424723c */ /* 0x080fe80000001824 */
[----:B----4-:R-:W-:Y:S04]  /*ca10*/  F2FP.PACK_AB R163, R154, R155 ;  /* 0x0000009b9aa3723e */ /* 0x010fe800000000ff */
[C---:B------:R-:W-:Y:S08]  /*ca20*/  HMMA.16816.F32 R40, R104.reuse, R116, R40 ;  /* 0x000000746828723c */ /* 0x040ff00000001828 */
[-C--:B------:R-:W-:Y:S08]  /*ca30*/  HMMA.16816.F32 R44, R104, R118.reuse, R44 ;  /* 0x00000076682c723c */ /* 0x080ff0000000182c */
[C---:B------:R-:W-:Y:S01]  /*ca40*/  HMMA.16816.F32 R48, R100.reuse, R118, R48 ;  /* 0x000000766430723c */ /* 0x040fe20000001830 */
[----:B------:R-:W2:Y:S07]  /*ca50*/  LDSM.16.MT88.4 R116, [R212+0x3480] ;  /* 0x00348000d474783b */ /* 0x000eae0000004200 */
[-C--:B-1----:R-:W-:Y:S08]  /*ca60*/  HMMA.16816.F32 R52, R100, R108.reuse, R52 ;  /* 0x0000006c6434723c */ /* 0x082ff00000001834 */
[C---:B------:R-:W-:Y:S08]  /*ca70*/  HMMA.16816.F32 R56, R104.reuse, R108, R56 ;  /* 0x0000006c6838723c */ /* 0x040ff00000001838 */
[-C--:B------:R-:W-:Y:S08]  /*ca80*/  HMMA.16816.F32 R60, R104, R110.reuse, R60 ;  /* 0x0000006e683c723c */ /* 0x080ff0000000183c */
[C---:B------:R-:W-:Y:S01]  /*ca90*/  HMMA.16816.F32 R64, R100.reuse, R110, R64 ;  /* 0x0000006e6440723c */ /* 0x040fe20000001840 */
[----:B------:R-:W1:Y:S07]  /*caa0*/  LDSM.16.MT88.4 R108, [R212+0x2080] ;  /* 0x00208000d46c783b */ /* 0x000e6e0000004200 */
[-C--:B---3--:R-:W-:Y:S08]  /*cab0*/  HMMA.16816.F32 R68, R100, R112.reuse, R68 ;  /* 0x000000706444723c */ /* 0x088ff00000001844 */
[C---:B------:R-:W-:Y:S08]  /*cac0*/  HMMA.16816.F32 R72, R104.reuse, R112, R72 ;  /* 0x000000706848723c */ /* 0x040ff00000001848 */
[-C--:B------:R-:W-:Y:S08]  /*cad0*/  HMMA.16816.F32 R76, R104, R114.reuse, R76 ;  /* 0x00000072684c723c */ /* 0x080ff0000000184c */
[C---:B------:R-:W-:Y:S08]  /*cae0*/  HMMA.16816.F32 R80, R100.reuse, R114, R80 ;  /* 0x000000726450723c */ /* 0x040ff00000001850 */
[-C--:B--2---:R-:W-:Y:S08]  /*caf0*/  HMMA.16816.F32 R84, R100, R116.reuse, R84 ;  /* 0x000000746454723c */ /* 0x084ff00000001854 */
[C---:B------:R-:W-:Y:S08]  /*cb00*/  HMMA.16816.F32 R88, R104.reuse, R116, R88 ;  /* 0x000000746858723c */ /* 0x040ff00000001858 */
[-C--:B------:R-:W-:Y:S08]  /*cb10*/  HMMA.16816.F32 R92, R104, R118.reuse, R92 ;  /* 0x00000076685c723c */ /* 0x080ff0000000185c */
[----:B------:R-:W-:Y:S08]  /*cb20*/  HMMA.16816.F32 R96, R100, R118, R96 ;  /* 0x000000766460723c */ /* 0x000ff00000001860 */
[-C--:B------:R-:W-:Y:S07]  /*cb30*/  HMMA.16816.F32 R144, R156, R132.reuse, R4 ;  /* 0x000000849c90723c */ /* 0x080fee0000001804 */
[----:B------:R-:W-:Y:S01]  /*cb40*/  MOV R4, R137 ;  /* 0x0000008900047202 */ /* 0x000fe20000000f00 */
[C---:B------:R-:W-:Y:S04]  /*cb50*/  HMMA.16816.F32 R140, R160.reuse, R132, R8 ;  /* 0x00000084a08c723c */ /* 0x040fe80000001808 */
[----:B------:R-:W-:Y:S02]  /*cb60*/  MOV R7, R131 ;  /* 0x0000008300077202 */ /* 0x000fe40000000f00 */
[----:B------:R-:W-:Y:S02]  /*cb70*/  MOV R6, R128 ;  /* 0x0000008000067202 */ /* 0x000fe40000000f00 */
[----:B------:R-:W-:Y:S04]  /*cb80*/  MOV R10, R139 ;  /* 0x0000008b000a7202 */ /* 0x000fe80000000f00 */
[----:B------:R-:W-:Y:S02]  /*cb90*/  MOV R9, R138 ;  /* 0x0000008a00097202 */ /* 0x000fe40000000f00 */
[----:B------:R-:W-:Y:S02]  /*cba0*/  MOV R8, R136 ;  /* 0x0000008800087202 */ /* 0x000fe40000000f00 */
[-C--:B------:R-:W-:Y:S03]  /*cbb0*/  HMMA.16816.F32 R136, R160, R134.reuse, R12 ;  /* 0x00000086a088723c */ /* 0x080fe6000000180c */
[----:B------:R-:W-:Y:S02]  /*cbc0*/  MOV R5, R129 ;  /* 0x0000008100057202 */ /* 0x000fe40000000f00 */
[----:B------:R-:W-:Y:S02]  /*cbd0*/  MOV R11, R123 ;  /* 0x0000007b000b7202 */ /* 0x000fe40000000f00 */
[----:B------:R-:W-:Y:S01]  /*cbe0*/  MOV R12, R127 ;  /* 0x0000007f000c7202 */ /* 0x000fe20000000f00 */
[C---:B------:R-:W-:Y:S04]  /*cbf0*/  HMMA.16816.F32 R132, R156.reuse, R134, R16 ;  /* 0x000000869c84723c */ /* 0x040fe80000001810 */
[----:B------:R-:W-:Y:S01]  /*cc00*/  MOV R15, R122 ;  /* 0x0000007a000f7202 */ /* 0x000fe20000000f00 */
[----:B------:R-:W-:Y:S01]  /*cc10*/  FADD.FTZ R250, R12, R250 ;  /* 0x000000fa0cfa7221 */ /* 0x000fe20000010000 */
[----:B------:R-:W-:Y:S02]  /*cc20*/  MOV R14, R121 ;  /* 0x00000079000e7202 */ /* 0x000fe40000000f00 */
[-C--:B-1----:R-:W-:Y:S04]  /*cc30*/  HMMA.16816.F32 R128, R156, R108.reuse, R20 ;  /* 0x0000006c9c80723c */ /* 0x082fe80000001814 */
[----:B------:R-:W-:Y:S01]  /*cc40*/  MOV R19, R126 ;  /* 0x0000007e00137202 */ /* 0x000fe20000000f00 */
[----:B------:R-:W-:Y:S01]  /*cc50*/  FADD.FTZ R250, R8, R250 ;  /* 0x000000fa08fa7221 */ /* 0x000fe20000010000 */
[----:B------:R-:W-:Y:S02]  /*cc60*/  MOV R18, R125 ;  /* 0x0000007d00127202 */ /* 0x000fe40000000f00 */
[----:B------:R-:W-:Y:S01]  /*cc70*/  MOV R17, R124 ;  /* 0x0000007c00117202 */ /* 0x000fe20000000f00 */
[----:B------:R-:W-:Y:S01]  /*cc80*/  FADD.FTZ R200, R19, R200 ;  /* 0x000000c813c87221 */ /* 0x000fe20000010000 */
[C---:B------:R-:W-:Y:S04]  /*cc90*/  HMMA.16816.F32 R124, R160.reuse, R108, R24 ;  /* 0x0000006ca07c723c */ /* 0x040fe80000001818 */
[----:B------:R-:W-:Y:S01]  /*cca0*/  MOV R13, R120 ;  /* 0x00000078000d7202 */ /* 0x000fe20000000f00 */
[----:B------:R-:W-:Y:S02]  /*ccb0*/  FADD.FTZ R249, R17, R249 ;  /* 0x000000f911f97221 */ /* 0x000fe40000010000 */
[----:B------:R-:W-:Y:S01]  /*ccc0*/  FADD.FTZ R198, R18, R198 ;  /* 0x000000c612c67221 */ /* 0x000fe20000010000 */
[-C--:B------:R-:W-:Y:S04]  /*ccd0*/  HMMA.16816.F32 R120, R160, R110.reuse, R28 ;  /* 0x0000006ea078723c */ /* 0x080fe8000000181c */
[----:B------:R-:W-:Y:S02]  /*cce0*/  FADD.FTZ R249, R13, R249 ;  /* 0x000000f90df97221 */ /* 0x000fe40000010000 */
[----:B------:R-:W-:Y:S02]  /*ccf0*/  FADD.FTZ R198, R14, R198 ;  /* 0x000000c60ec67221 */ /* 0x000fe40000010000 */
[C---:B------:R-:W-:Y:S04]  /*cd00*/  HMMA.16816.F32 R116, R156.reuse, R110, R32 ;  /* 0x0000006e9c74723c */ /* 0x040fe80000001820 */
[----:B------:R-:W-:Y:S02]  /*cd10*/  FADD.FTZ R200, R15, R200 ;  /* 0x000000c80fc87221 */ /* 0x000fe40000010000 */
[----:B------:R-:W-:Y:S02]  /*cd20*/  FADD.FTZ R4, R4, R249 ;  /* 0x000000f904047221 */ /* 0x000fe40000010000 */
        /* <DEDUP_REMOVED lines=24> */
[----:B------:R-:W-:-:S07]  /*ceb0*/  @P0 BRA `(.L_x_205) ;  /* 0xffffd05000000947 */ /* 0x000fce000383ffff */
.L_x_202:
[----:B------:R-:W-:-:S13]  /*cec0*/  ISETP.GE.AND P0, PT, R233, UR6, PT ;  /* 0x00000006e9007c0c */ /* 0x000fda000bf06270 */
[----:B------:R-:W-:Y:S05]  /*ced0*/  @!P0 BRA `(.L_x_206) ;  /* 0x000044b000008947 */ /* 0x000fea0003800000 */
[----:B------:R-:W-:Y:S01]  /*cee0*/  IADD3 R242, P0, R234, 0x20, RZ ;  /* 0x00000020eaf27810 */ /* 0x000fe20007f1e0ff */
[----:B------:R-:W-:Y:S01]  /*cef0*/  ULDC.64 UR4, c[0x0][0x208] ;  /* 0x0000820000047ab9 */ /* 0x000fe20000000a00 */
[----:B------:R-:W-:Y:S01]  /*cf00*/  IADD3 R203, P1, R220, 0x20, RZ ;  /* 0x00000020dccb7810 */ /* 0x000fe20007f3e0ff */
[----:B------:R-:W-:Y:S01]  /*cf10*/  UIMAD.WIDE.U32 UR10, UR4, 0x30, URZ ;  /* 0x00000030040a78a5 */ /* 0x000fe2000f8e003f */
[-C--:B------:R-:W-:Y:S01]  /*cf20*/  IADD3.X R241, RZ, R237.reuse, RZ, P0, !PT ;  /* 0x000000edfff17210 */ /* 0x080fe200007fe4ff */
[----:B------:R-:W-:Y:S01]  /*cf30*/  UIMAD UR5, UR5, 0x30, URZ ;  /* 0x00000030050578a4 */ /* 0x000fe2000f8e023f */
[----:B------:R-:W-:Y:S01]  /*cf40*/  IADD3 R240, P2, R234, 0x40, RZ ;  /* 0x00000040eaf07810 */ /* 0x000fe20007f5e0ff */
[----:B------:R-:W-:Y:S01]  /*cf50*/  IMAD.MOV.U32 R150, RZ, RZ, R2 ;  /* 0x000000ffff967224 */ /* 0x000fe200078e0002 */
[----:B------:R-:W-:Y:S01]  /*cf60*/  IADD3 R201, P0, R220, 0x40, RZ ;  /* 0x00000040dcc97810 */ /* 0x000fe20007f1e0ff */
[----:B------:R-:W-:Y:S01]  /*cf70*/  IMAD.MOV.U32 R151, RZ, RZ, R3 ;  /* 0x000000ffff977224 */ /* 0x000fe200078e0003 */
[----:B------:R-:W-:Y:S01]  /*cf80*/  IADD3 R238, -R238, 0x30, RZ ;  /* 0x00000030eeee7810 */ /* 0x000fe20007ffe1ff */
[----:B------:R-:W-:Y:S01]  /*cf90*/  IMAD.MOV.U32 R148, RZ, RZ, R152 ;  /* 0x000000ffff947224 */ /* 0x000fe200078e0098 */
[----:B------:R-:W-:Y:S01]  /*cfa0*/  IADD3.X R239, RZ, R237, RZ, P2, !PT ;  /* 0x000000edffef7210 */ /* 0x000fe200017fe4ff */
[----:B------:R-:W-:Y:S01]  /*cfb0*/  IMAD.MOV.U32 R149, RZ, RZ, R0 ;  /* 0x000000ffff957224 */ /* 0x000fe200078e0000 */
[----:B------:R-:W-:Y:S01]  /*cfc0*/  IADD3.X R200, RZ, R229, RZ, P0, !PT ;  /* 0x000000e5ffc87210 */ /* 0x000fe200007fe4ff */
[----:B------:R-:W-:Y:S01]  /*cfd0*/  IMAD.X R202, RZ, RZ, R229, P1 ;  /* 0x000000ffffca7224 */ /* 0x000fe200008e06e5 */
[----:B------:R-:W-:-:S02]  /*cfe0*/  UIADD3 UR5, UR11, UR5, URZ ;  /* 0x000000050b057290 */ /* 0x000fc4000fffe03f */
.L_x_224:
[----:B------:R-:W-:Y:S04]  /*cff0*/  DEPBAR.LE SB0, 0x0 ;  /* 0x000080000000791a */ /* 0x000fe80000000000 */
[----:B------:R-:W-:Y:S01]  /*d000*/  BAR.SYNC.DEFER_BLOCKING 0x0 ;  /* 0x0000000000007b1d */ /* 0x000fe20000010000 */
[----:B------:R-:W-:Y:S01]  /*d010*/  SHF.R.S32.HI R0, RZ, 0x1f, R233 ;  /* 0x0000001fff007819 */ /* 0x000fe200000114e9 */
[C---:B------:R-:W-:Y:S02]  /*d020*/  IMAD R3, R233.reuse, UR5, RZ ;  /* 0x00000005e9037c24 */ /* 0x040fe4000f8e02ff */
[----:B------:R-:W-:Y:S04]  /*d030*/  IMAD.WIDE.U32 R20, R233, UR10, RZ ;  /* 0x0000000ae9147c25 */ /* 0x000fe8000f8e00ff */
[----:B------:R-:W-:Y:S01]  /*d040*/  IMAD R3, R0, UR10, R3 ;  /* 0x0000000a00037c24 */ /* 0x000fe2000f8e0203 */
[-C--:B------:R-:W-:Y:S04]  /*d050*/  IADD3 R0, P0, R234, R20.reuse, RZ ;  /* 0x00000014ea007210 */ /* 0x080fe80007f1e0ff */
[----:B------:R-:W-:Y:S02]  /*d060*/  IADD3 R30, R21, R3, RZ ;  /* 0x00000003151e7210 */ /* 0x000fe40007ffe0ff */
[-C--:B------:R-:W-:Y:S02]  /*d070*/  IADD3 R3, P2, R242, R20.reuse, RZ ;  /* 0x00000014f2037210 */ /* 0x080fe40007f5e0ff */
[----:B------:R-:W-:Y:S02]  /*d080*/  IADD3.X R21, R30, R237, RZ, P0, !PT ;  /* 0x000000ed1e157210 */ /* 0x000fe400007fe4ff */
[----:B------:R-:W-:Y:S02]  /*d090*/  LEA R36, P0, R0, c[0x0][0x1f8], 0x1 ;  /* 0x00007e0000247a11 */ /* 0x000fe400078008ff */
[----:B------:R-:W-:Y:S02]  /*d0a0*/  IADD3.X R2, R30, R241, RZ, P2, !PT ;  /* 0x000000f11e027210 */ /* 0x000fe400017fe4ff */
[----:B------:R-:W-:Y:S01]  /*d0b0*/  LEA.HI.X R37, R0, c[0x0][0x1fc], R21, 0x1, P0 ;  /* 0x00007f0000257a11 */ /* 0x000fe200000f0c15 */
[----:B------:R-:W-:Y:S01]  /*d0c0*/  LDSM.16.M88.4 R48, [R217+0x6080] ;  /* 0x00608000d930783b */ /* 0x000fe20000000200 */
[----:B------:R-:W-:Y:S02]  /*d0d0*/  @!P3 IADD3 R31, P0, R225, R20, RZ ;  /* 0x00000014e11fb210 */ /* 0x000fe40007f1e0ff */
[C---:B------:R-:W-:Y:S04]  /*d0e0*/  LEA R40, P2, R3.reuse, c[0x0][0x1f8], 0x1 ;  /* 0x00007e0003287a11 */ /* 0x040fe800078408ff */
[----:B------:R-:W-:Y:S01]  /*d0f0*/  LEA.HI.X R41, R3, c[0x0][0x1fc], R2, 0x1, P2 ;  /* 0x00007f0003297a11 */ /* 0x000fe200010f0c02 */
[----:B------:R-:W1:Y:S01]  /*d100*/  LDSM.16.M88.4 R16, [R216+0x3c80] ;  /* 0x003c8000d810783b */ /* 0x000e620000000200 */
[----:B------:R-:W-:Y:S07]  /*d110*/  @!P3 IADD3 R3, P2, R31, R234, RZ ;  /* 0x000000ea1f03b210 */ /* 0x000fee0007f5e0ff */
[----:B------:R-:W2:Y:S08]  /*d120*/  LDSM.16.M88.4 R44, [R217+0x7080] ;  /* 0x00708000d92c783b */ /* 0x000eb00000000200 */
[----:B------:R-:W3:Y:S08]  /*d130*/  LDSM.16.M88.4 R32, [R216+0x4080] ;  /* 0x00408000d820783b */ /* 0x000ef00000000200 */
[----:B------:R-:W4:Y:S08]  /*d140*/  LDSM.16.M88.4 R152, [R216+0x4480] ;  /* 0x00448000d898783b */ /* 0x000f300000000200 */
[----:B------:R-:W-:Y:S01]  /*d150*/  LDSM.16.M88.4 R156, [R213+0x6080] ;  /* 0x00608000d59c783b */ /* 0x000fe20000000200 */
[-C--:B-1----:R-:W-:Y:S07]  /*d160*/  HMMA.16816.F32 R4, R48, R16.reuse, RZ ;  /* 0x000000103004723c */ /* 0x082fee00000018ff */
[----:B------:R-:W1:Y:S01]  /*d170*/  LDSM.16.M88.4 R160, [R215] ;  /* 0x00000000d7a0783b */ /* 0x000e620000000200 */
[C---:B--2---:R-:W-:Y:S07]  /*d180*/  HMMA.16816.F32 R8, R44.reuse, R16, RZ ;  /* 0x000000102c08723c */ /* 0x044fee00000018ff */
[----:B------:R-:W2:Y:S01]  /*d190*/  LDSM.16.M88.4 R164, [R213+0x7080] ;  /* 0x00708000d5a4783b */ /* 0x000ea20000000200 */
[----:B------:R-:W-:Y:S01]  /*d1a0*/  IADD3 R17, P1, R240, R20, RZ ;  /* 0x00000014f0117210 */ /* 0x000fe20007f3e0ff */
[-C--:B------:R-:W-:Y:S06]  /*d1b0*/  HMMA.16816.F32 R12, R44, R18.reuse, RZ ;  /* 0x000000122c0c723c */ /* 0x080fec00000018ff */
[----:B------:R-:W5:Y:S01]  /*d1c0*/  LDSM.16.M88.4 R168, [R211] ;  /* 0x00000000d3a8783b */ /* 0x000f620000000200 */
[C---:B------:R-:W-:Y:S02]  /*d1d0*/  IADD3.X R16, R30.reuse, R239, RZ, P1, !PT ;  /* 0x000000ef1e107210 */ /* 0x040fe40000ffe4ff */
[C---:B------:R-:W-:Y:S03]  /*d1e0*/  LEA R194, P1, R17.reuse, c[0x0][0x1f8], 0x1 ;  /* 0x00007e0011c27a11 */ /* 0x040fe600078208ff */
[----:B------:R-:W-:Y:S02]  /*d1f0*/  @!P3 IADD3.X R30, R30, R224, RZ, P0, !PT ;  /* 0x000000e01e1eb210 */ /* 0x000fe400007fe4ff */
[----:B------:R-:W1:Y:S01]  /*d200*/  LDSM.16.M88.4 R172, [R210] ;  /* 0x00000000d2ac783b */ /* 0x000e620000000200 */
[----:B------:R-:W-:Y:S02]  /*d210*/  LEA.HI.X R195, R17, c[0x0][0x1fc], R16, 0x1, P1 ;  /* 0x00007f0011c37a11 */ /* 0x000fe400008f0c10 */
[C---:B------:R-:W-:Y:S02]  /*d220*/  HMMA.16816.F32 R16, R48.reuse, R18, RZ ;  /* 0x000000123010723c */ /* 0x040fe400000018ff */
[C---:B------:R-:W-:Y:S03]  /*d230*/  @!P3 IADD3 R29, P1, R31.reuse, R242, RZ ;  /* 0x000000f21f1db210 */ /* 0x040fe60007f3e0ff */
[----:B------:R-:W-:Y:S01]  /*d240*/  @!PT LDS RZ, [RZ] ;  /* 0x00000000fffff984 */ /* 0x000fe20000000800 */
[----:B------:R-:W-:Y:S01]  /*d250*/  @!PT LDS RZ, [RZ] ;  /* 0x00000000fffff984 */ /* 0x000fe20000000800 */
[----:B------:R-:W-:Y:S01]  /*d260*/  @!PT LDS RZ, [RZ] ;  /* 0x00000000fffff984 */ /* 0x000fe20000000800 */
[----:B------:R4:W-:Y:S01]  /*d270*/  LDGSTS.E.BYPASS.LTC128B.128 [R218+0x1880], [R36.64], !P6 ;  /* 0x0188000024da7fae */ /* 0x0009e2000f101d48 */
[----:B------:R-:W-:Y:S02]  /*d280*/  @!P3 IADD3 R31, P0, R31, R240, RZ ;  /* 0x000000f01f1fb210 */ /* 0x000fe40007f1e0ff */
[C---:B------:R-:W-:Y:S01]  /*d290*/  @!P3 IADD3.X R0, R30.reuse, R237, RZ, P2, !PT ;  /* 0x000000ed1e00b210 */ /* 0x040fe200017fe4ff */
[-C--:B---3--:R-:W-:Y:S03]  /*d2a0*/  HMMA.16816.F32 R20, R48, R32.reuse, RZ ;  /* 0x000000203014723c */ /* 0x088fe600000018ff */
[----:B------:R-:W-:Y:S01]  /*d2b0*/  @!P3 LEA R196, P2, R3, c[0x0][0x1f8], 0x1 ;  /* 0x00007e0003c4ba11 */ /* 0x000fe200078408ff */
[----:B------:R3:W-:Y:S01]  /*d2c0*/  LDGSTS.E.BYPASS.LTC128B.128 [R218+0x2480], [R40.64], !P5 ;  /* 0x0248000028da7fae */ /* 0x0007e2000e901d48 */
[C---:B------:R-:W-:Y:S02]  /*d2d0*/  @!P3 IADD3.X R28, R30.reuse, R241, RZ, P1, !PT ;  /* 0x000000f11e1cb210 */ /* 0x040fe40000ffe4ff */
[----:B------:R-:W-:Y:S01]  /*d2e0*/  @!P3 LEA R192, P1, R29, c[0x0][0x1f8], 0x1 ;  /* 0x00007e001dc0ba11 */ /* 0x000fe200078208ff */
[C---:B------:R-:W-:Y:S04]  /*d2f0*/  HMMA.16816.F32 R24, R44.reuse, R32, RZ ;  /* 0x000000202c18723c */ /* 0x040fe800000018ff */
[----:B------:R1:W-:Y:S01]  /*d300*/  LDGSTS.E.BYPASS.LTC128B.128 [R218+0x3080], [R194.64], !P4 ;  /* 0x03080000c2da7fae */ /* 0x0003e2000e101d48 */
[----:B------:R-:W-:Y:S02]  /*d310*/  @!P3 IADD3.X R30, R30, R239, RZ, P0, !PT ;  /* 0x000000ef1e1eb210 */ /* 0x000fe400007fe4ff */
[----:B------:R-:W-:Y:S02]  /*d320*/  @!P3 LEA R2, P0, R31, c[0x0][0x1f8], 0x1 ;  /* 0x00007e001f02ba11 */ /* 0x000fe400078008ff */
[----:B------:R-:W-:Y:S03]  /*d330*/  @!P3 LEA.HI.X R197, R3, c[0x0][0x1fc], R0, 0x1, P2 ;  /* 0x00007f0003c5ba11 */ /* 0x000fe600010f0c00 */
[----:B------:R-:W-:Y:S02]  /*d340*/  @!P3 LEA.HI.X R193, R29, c[0x0][0x1fc], R28, 0x1, P1 ;  /* 0x00007f001dc1ba11 */ /* 0x000fe400008f0c1c */
[----:B------:R1:W-:Y:S01]  /*d350*/  @!P3 LDGSTS.E.BYPASS.LTC128B.128 [R218+0x2080], [R196.64], !P6 ;  /* 0x02080000c4dabfae */ /* 0x0003e2000f101d48 */
[----:B------:R-:W-:Y:S02]  /*d360*/  @!P3 LEA.HI.X R3, R31, c[0x0][0x1fc], R30, 0x1, P0 ;  /* 0x00007f001f03ba11 */ /* 0x000fe400000f0c1e */
[-C--:B------:R-:W-:Y:S01]  /*d370*/  HMMA.16816.F32 R28, R44, R34.reuse, RZ ;  /* 0x000000222c1c723c */ /* 0x080fe200000018ff */
[----:B------:R-:W-:Y:S04]  /*d380*/  ISETP.GT.AND P0, PT, R233, UR6, PT ;  /* 0x00000006e9007c0c */ /* 0x000fe8000bf04270 */
[----:B------:R1:W-:Y:S03]  /*d390*/  @!P3 LDGSTS.E.BYPASS.LTC128B.128 [R218+0x2c80], [R192.64], !P5 ;  /* 0x02c80000c0dabfae */ /* 0x0003e6000e901d48 */
[C---:B------:R-:W-:Y:S05]  /*d3a0*/  HMMA.16816.F32 R32, R48.reuse, R34, RZ ;  /* 0x000000223020723c */ /* 0x040fea00000018ff */
[----:B------:R1:W-:Y:S03]  /*d3b0*/  @!P3 LDGSTS.E.BYPASS.LTC128B.128 [R218+0x3880], [R2.64], !P4 ;  /* 0x0388000002dabfae */ /* 0x0003e6000e101d48 */
[-C--:B----4-:R-:W-:Y:S05]  /*d3c0*/  HMMA.16816.F32 R36, R48, R152.reuse, RZ ;  /* 0x000000983024723c */ /* 0x090fea00000018ff */
[----:B------:R-:W-:Y:S03]  /*d3d0*/  LDSM.16.M88.4 R176, [R217+0x8080] ;  /* 0x00808000d9b0783b */ /* 0x000fe60000000200 */
[C---:B---3--:R-:W-:Y:S05]  /*d3e0*/  HMMA.16816.F32 R40, R44.reuse, R152, RZ ;  /* 0x000000982c28723c */ /* 0x048fea00000018ff */
[----:B------:R-:W0:Y:S03]  /*d3f0*/  LDGDEPBAR ;  /* 0x00000000000079af */ /* 0x000e260000000000 */
[-C--:B------:R-:W-:Y:S05]  /*d400*/  HMMA.16816.F32 R44, R44, R154.reuse, RZ ;  /* 0x0000009a2c2c723c */ /* 0x080fea00000018ff */
[----:B------:R-:W3:Y:S03]  /*d410*/  LDSM.16.M88.4 R180, [R216+0x4880] ;  /* 0x00488000d8b4783b */ /* 0x000ee60000000200 */
[----:B------:R-:W-:Y:S05]  /*d420*/  HMMA.16816.F32 R48, R48, R154, RZ ;  /* 0x0000009a3030723c */ /* 0x000fea00000018ff */
[----:B------:R-:W4:Y:S03]  /*d430*/  LDSM.16.M88.4 R184, [R217+0x9080] ;  /* 0x00908000d9b8783b */ /* 0x000f260000000200 */
[-C--:B-1----:R-:W-:Y:S05]  /*d440*/  HMMA.16816.F32 R4, R156, R160.reuse, R4 ;  /* 0x000000a09c04723c */ /* 0x082fea0000001804 */
[----:B------:R-:W1:Y:S03]  /*d450*/  LDSM.16.M88.4 R188, [R216+0x4c80] ;  /* 0x004c8000d8bc783b */ /* 0x000e660000000200 */
[C---:B--2---:R-:W-:Y:S05]  /*d460*/  HMMA.16816.F32 R8, R164.reuse, R160, R8 ;  /* 0x000000a0a408723c */ /* 0x044fea0000001808 */
[----:B------:R-:W2:Y:S03]  /*d470*/  LDSM.16.M88.4 R152, [R216+0x5080] ;  /* 0x00508000d898783b */ /* 0x000ea60000000200 */
[-C--:B------:R-:W-:Y:S05]  /*d480*/  HMMA.16816.F32 R12, R164, R162.reuse, R12 ;  /* 0x000000a2a40c723c */ /* 0x080fea000000180c */
[----:B------:R-:W-:Y:S03]  /*d490*/  LDSM.16.M88.4 R192, [R209] ;  /* 0x00000000d1c0783b */ /* 0x000fe60000000200 */
[C---:B------:R-:W-:Y:S05]  /*d4a0*/  HMMA.16816.F32 R16, R156.reuse, R162, R16 ;  /* 0x000000a29c10723c */ /* 0x040fea0000001810 */
[----:B------:R-:W1:Y:S03]  /*d4b0*/  LDSM.16.M88.4 R160, [R213+0x8080] ;  /* 0x00808000d5a0783b */ /* 0x000e660000000200 */
[-C--:B-----5:R-:W-:Y:S05]  /*d4c0*/  HMMA.16816.F32 R20, R156, R168.reuse, R20 ;  /* 0x000000a89c14723c */ /* 0x0a0fea0000001814 */
[----:B------:R-:W5:Y:S03]  /*d4d0*/  LDSM.16.M88.4 R196, [R213+0x9080] ;  /* 0x00908000d5c4783b */ /* 0x000f660000000200 */
        /* <DEDUP_REMOVED lines=9> */
[----:B------:R-:W2:Y:S07]  /*d570*/  LDSM.16.M88.4 R156, [R208] ;  /* 0x00000000d09c783b */ /* 0x000eae0000000200 */
[-C--:B---3--:R-:W-:Y:S01]  /*d580*/  HMMA.16816.F32 R4, R176, R180.reuse, R4 ;  /* 0x000000b4b004723c */ /* 0x088fe20000001804 */
[----:B------:R-:W3:Y:S07]  /*d590*/  LDSM.16.M88.4 R172, [R216+0x5480] ;  /* 0x00548000d8ac783b */ /* 0x000eee0000000200 */
[C---:B----4-:R-:W-:Y:S08]  /*d5a0*/  HMMA.16816.F32 R8, R184.reuse, R180, R8 ;  /* 0x000000b4b808723c */ /* 0x050ff00000001808 */
        /* <DEDUP_REMOVED lines=8> */
[-C--:B--2---:R-:W-:Y:S08]  /*d630*/  HMMA.16816.F32 R36, R176, R152.reuse, R36 ;  /* 0x00000098b024723c */ /* 0x084ff00000001824 */
[C---:B------:R-:W-:Y:S08]  /*d640*/  HMMA.16816.F32 R40, R184.reuse, R152, R40 ;  /* 0x00000098b828723c */ /* 0x040ff00000001828 */
[-C--:B------:R-:W-:Y:S01]  /*d650*/  HMMA.16816.F32 R44, R184, R154.reuse, R44 ;  /* 0x0000009ab82c723c */ /* 0x080fe2000000182c */
[----:B------:R-:W-:Y:S07]  /*d660*/  LDSM.16.M88.4 R184, [R213+0xa080] ;  /* 0x00a08000d5b8783b */ /* 0x000fee0000000200 */
[----:B------:R-:W-:Y:S01]  /*d670*/  HMMA.16816.F32 R48, R176, R154, R48 ;  /* 0x0000009ab030723c */ /* 0x000fe20000001830 */
[----:B------:R-:W1:Y:S07]  /*d680*/  LDSM.16.M88.4 R152, [R217+0xb080] ;  /* 0x00b08000d998783b */ /* 0x000e6e0000000200 */
[-C--:B------:R-:W-:Y:S01]  /*d690*/  HMMA.16816.F32 R4, R160, R192.reuse, R4 ;  /* 0x000000c0a004723c */ /* 0x080fe20000001804 */
[----:B------:R-:W2:Y:S07]  /*d6a0*/  LDSM.16.M88.4 R176, [R216+0x5880] ;  /* 0x00588000d8b0783b */ /* 0x000eae0000000200 */
[C---:B-----5:R-:W-:Y:S08]  /*d6b0*/  HMMA.16816.F32 R8, R196.reuse, R192, R8 ;  /* 0x000000c0c408723c */ /* 0x060ff00000001808 */
[-C--:B------:R-:W-:Y:S08]  /*d6c0*/  HMMA.16816.F32 R12, R196, R194.reuse, R12 ;  /* 0x000000c2c40c723c */ /* 0x080ff0000000180c */
[C---:B------:R-:W-:Y:S08]  /*d6d0*/  HMMA.16816.F32 R16, R160.reuse, R194, R16 ;  /* 0x000000c2a010723c */ /* 0x040ff00000001810 */
        /* <DEDUP_REMOVED lines=8> */
[----:B------:R-:W-:Y:S08]  /*d760*/  HMMA.16816.F32 R48, R160, R166, R48 ;  /* 0x000000a6a030723c */ /* 0x000ff00000001830 */
[-C--:B---3--:R-:W-:Y:S08]  /*d770*/  HMMA.16816.F32 R4, R168, R172.reuse, R4 ;  /* 0x000000aca804723c */ /* 0x088ff00000001804 */
        /* <DEDUP_REMOVED lines=12> */
[C---:B----4-:R-:W-:Y:S08]  /*d840*/  HMMA.16816.F32 R8, R156.reuse, R188, R8 ;  /* 0x000000bc9c08723c */ /* 0x050ff00000001808 */
[-C--:B------:R-:W-:Y:S08]  /*d850*/  HMMA.16816.F32 R12, R156, R190.reuse, R12 ;  /* 0x000000be9c0c723c */ /* 0x080ff0000000180c */
[----:B------:R-:W-:Y:S01]  /*d860*/  FMUL.FTZ R154, R4, c[0x0][0x320] ;  /* 0x0000c800049a7a20 */ /* 0x000fe20000410000 */
[C---:B------:R-:W-:Y:S04]  /*d870*/  HMMA.16816.F32 R16, R184.reuse, R190, R16 ;  /* 0x000000beb810723c */ /* 0x040fe80000001810 */
[----:B------:R-:W-:Y:S01]  /*d880*/  FMUL.FTZ R160, R5, c[0x0][0x320] ;  /* 0x0000c80005a07a20 */ /* 0x000fe20000410000 */
[----:B------:R-:W1:Y:S01]  /*d890*/  MUFU.TANH R154, R154 ;  /* 0x0000009a009a7308 */ /* 0x000e620000002400 */
[----:B------:R-:W-:Y:S02]  /*d8a0*/  FMUL.FTZ R152, R6, c[0x0][0x320] ;  /* 0x0000c80006987a20 */ /* 0x000fe40000410000 */
[----:B------:R-:W-:Y:S02]  /*d8b0*/  FMUL.FTZ R155, R7, c[0x0][0x320] ;  /* 0x0000c800079b7a20 */ /* 0x000fe40000410000 */
[----:B------:R-:W2:Y:S02]  /*d8c0*/  LDSM.16.M88.4 R4, [R205] ;  /* 0x00000000cd04783b */ /* 0x000ea40000000200 */
[----:B------:R-:W-:Y:S02]  /*d8d0*/  FMUL.FTZ R9, R9, c[0x0][0x320] ;  /* 0x0000c80009097a20 */ /* 0x000fe40000410000 */
[----:B------:R-:W-:Y:S01]  /*d8e0*/  FMUL.FTZ R2, R10, c[0x0][0x320] ;  /* 0x0000c8000a027a20 */ /* 0x000fe20000410000 */
[----:B------:R-:W3:Y:S01]  /*d8f0*/  MUFU.TANH R160, R160 ;  /* 0x000000a000a07308 */ /* 0x000ee20000002400 */
[----:B------:R-:W-:Y:S02]  /*d900*/  FMUL.FTZ R3, R11, c[0x0][0x320] ;  /* 0x0000c8000b037a20 */ /* 0x000fe40000410000 */
[----:B------:R-:W-:Y:S02]  /*d910*/  FMUL.FTZ R0, R8, c[0x0][0x320] ;  /* 0x0000c80008007a20 */ /* 0x000fe40000410000 */
        /* <DEDUP_REMOVED lines=8> */
[----:B------:R-:W-:Y:S01]  /*d9a0*/  FMUL.FTZ R15, R19, c[0x0][0x320] ;  /* 0x0000c800130f7a20 */ /* 0x000fe20000410000 */
[----:B------:R5:W1:Y:S10]  /*d9b0*/  MUFU.TANH R16, R8 ;  /* 0x0000000800107308 */ /* 0x000a740000002400 */
[----:B------:R-:W1:Y:S01]  /*d9c0*/  MUFU.TANH R152, R152 ;  /* 0x0000009800987308 */ /* 0x000e620000002400 */
[-C--:B--2---:R-:W-:Y:S09]  /*d9d0*/  HMMA.16816.F32 R20, R184, R4.reuse, R20 ;  /* 0x00000004b814723c */ /* 0x084ff20000001814 */
[----:B------:R-:W2:Y:S01]  /*d9e0*/  MUFU.TANH R155, R155 ;  /* 0x0000009b009b7308 */ /* 0x000ea20000002400 */
[C---:B------:R-:W-:Y:S01]  /*d9f0*/  HMMA.16816.F32 R24, R156.reuse, R4, R24 ;  /* 0x000000049c18723c */ /* 0x040fe20000001818 */
[----:B-----5:R-:W5:Y:S01]  /*da00*/  LDSM.16.M88.4 R8, [R204] ;  /* 0x00000000cc08783b */ /* 0x020f620000000200 */
[----:B------:R-:W-:Y:S07]  /*da10*/  DEPBAR.LE SB0, 0x0 ;  /* 0x000080000000791a */ /* 0x000fee0000000000 */
[----:B------:R-:W1:Y:S01]  /*da20*/  MUFU.TANH R0, R0 ;  /* 0x0000000000007308 */ /* 0x000e620000002400 */
[-C--:B------:R-:W-:Y:S01]  /*da30*/  HMMA.16816.F32 R28, R156, R6.reuse, R28 ;  /* 0x000000069c1c723c */ /* 0x080fe2000000181c */
[----:B------:R-:W-:Y:S07]  /*da40*/  BAR.SYNC.DEFER_BLOCKING 0x0 ;  /* 0x0000000000007b1d */ /* 0x000fee0000010000 */
[C---:B------:R-:W-:Y:S01]  /*da50*/  HMMA.16816.F32 R32, R184.reuse, R6, R32 ;  /* 0x00000006b820723c */ /* 0x040fe20000001820 */
        /* <DEDUP_REMOVED lines=13> */
[-C--:B-----5:R-:W-:Y:S03]  /*db30*/  HMMA.16816.F32 R36, R184, R8.reuse, R36 ;  /* 0x00000008b824723c */ /* 0x0a0fe60000001824 */
[----:B------:R-:W-:Y:S02]  /*db40*/  FMUL.FTZ R29, R29, c[0x0][0x320] ;  /* 0x0000c8001d1d7a20 */ /* 0x000fe40000410000 */
[----:B------:R-:W-:Y:S01]  /*db50*/  FMUL.FTZ R30, R30, c[0x0][0x320] ;  /* 0x0000c8001e1e7a20 */ /* 0x000fe20000410000 */
[----:B------:R-:W1:Y:S01]  /*db60*/  MUFU.TANH R162, R162 ;  /* 0x000000a200a27308 */ /* 0x000e620000002400 */
[----:B------:R-:W-:Y:S01]  /*db70*/  FMUL.FTZ R31, R31, c[0x0][0x320] ;  /* 0x0000c8001f1f7a20 */ /* 0x000fe20000410000 */
[C---:B------:R-:W-:Y:S04]  /*db80*/  HMMA.16816.F32 R40, R156.reuse, R8, R40 ;  /* 0x000000089c28723c */ /* 0x040fe80000001828 */
[----:B------:R-:W-:Y:S02]  /*db90*/  FMUL.FTZ R33, R33, c[0x0][0x320] ;  /* 0x0000c80021217a20 */ /* 0x000fe40000410000 */
[----:B------:R-:W-:Y:S02]  /*dba0*/  FMUL.FTZ R34, R34, c[0x0][0x320] ;  /* 0x0000c80022227a20 */ /* 0x000fe40000410000 */
[----:B------:R-:W1:Y:S01]  /*dbb0*/  MUFU.TANH R12, R12 ;  /* 0x0000000c000c7308 */ /* 0x000e620000002400 */
[-C--:B------:R-:W-:Y:S03]  /*dbc0*/  HMMA.16816.F32 R44, R156, R10.reuse, R44 ;  /* 0x0000000a9c2c723c */ /* 0x080fe6000000182c */
[----:B------:R-:W-:Y:S04]  /*dbd0*/  FMUL.FTZ R35, R35, c[0x0][0x320] ;  /* 0x0000c80023237a20 */ /* 0x000fe80000410000 */
[----:B------:R-:W-:Y:S01]  /*dbe0*/  FMUL.FTZ R175, R36, c[0x0][0x320] ;  /* 0x0000c80024af7a20 */ /* 0x000fe20000410000 */
        /* <DEDUP_REMOVED lines=21> */
[----:B------:R-:W1:Y:S10]  /*dd40*/  MUFU.TANH R18, R18 ;  /* 0x0000001200127308 */ /* 0x000e740000002400 */
[----:B------:R-:W1:Y:S10]  /*dd50*/  MUFU.TANH R5, R5 ;  /* 0x0000000500057308 */ /* 0x000e740000002400 */
[----:B------:R-:W1:Y:S10]  /*dd60*/  MUFU.TANH R4, R4 ;  /* 0x0000000400047308 */ /* 0x000e740000002400 */
        /* <DEDUP_REMOVED lines=19> */
[----:B------:R-:W1:Y:S10]  /*dea0*/  MUFU.TANH R6, R6 ;  /* 0x0000000600067308 */ /* 0x000e740000002400 */
[----:B------:R-:W1:Y:S10]  /*deb0*/  MUFU.TANH R165, R165 ;  /* 0x000000a500a57308 */ /* 0x000e740000002400 */
[----:B------:R1:W1:Y:S10]  /*dec0*/  MUFU.TANH R163, R45 ;  /* 0x0000002d00a37308 */ /* 0x0002740000002400 */
[----:B------:R-:W1:Y:S10]  /*ded0*/  MUFU.TANH R11, R11 ;  /* 0x0000000b000b7308 */ /* 0x000e740000002400 */
[----:B------:R-:W1:Y:S10]  /*dee0*/  MUFU.TANH R7, R7 ;  /* 0x0000000700077308 */ /* 0x000e740000002400 */
[----:B------:R-:W1:Y:S10]  /*def0*/  MUFU.TANH R174, R174 ;  /* 0x000000ae00ae7308 */ /* 0x000e740000002400 */
[----:B------:R1:W1:Y:S10]  /*df00*/  MUFU.TANH R172, R49 ;  /* 0x0000003100ac7308 */ /* 0x0002740000002400 */
[----:B------:R1:W1:Y:S10]  /*df10*/  MUFU.TANH R170, R50 ;  /* 0x0000003200aa7308 */ /* 0x0002740000002400 */
[----:B------:R1:W1:Y:S01]  /*df20*/  MUFU.TANH R168, R51 ;  /* 0x0000003300a87308 */ /* 0x0002620000002400 */
[----:B------:R-:W-:-:S05]  /*df30*/  @!P0 BRA `(.L_x_207) ;  /* 0x000002e000008947 */ /* 0x000fca0003800000 */
[----:B--234-:R-:W-:Y:S02]  /*df40*/  IADD3 R9, R233, -0x1, RZ ;  /* 0xffffffffe9097810 */ /* 0x01cfe40007ffe0ff */
[----:B------:R-:W-:Y:S02]  /*df50*/  ISETP.GE.AND P1, PT, R238, 0x1, PT ;  /* 0x00000001ee00780c */ /* 0x000fe40003f26270 */
[----:B------:R-:W-:Y:S01]  /*df60*/  SHF.R.S32.HI R8, RZ, 0x1f, R9 ;  /* 0x0000001fff087819 */ /* 0x000fe20000011409 */
[C---:B-1----:R-:W-:Y:S04]  /*df70*/  IMAD.WIDE.U32 R28, R9.reuse, c[0x0][0x1e0], RZ ;  /* 0x00007800091c7a25 */ /* 0x042fe800078e00ff */
        /* <DEDUP_REMOVED lines=35> */
[----:B------:R-:W-:Y:S02]  /*e1b0*/  @P0 LEA.HI.X R21, R21, c[0x0][0x1cc], R10, 0x1, P2 ;  /* 0x0000730015150a11 */ /* 0x000fe400010f0c0a */
[----:B------:R-:W-:Y:S03]  /*e1c0*/  @P0 IADD3 R8, P2, R8, R201, RZ ;  /* 0x000000c908080210 */ /* 0x000fe60007f5e0ff */
[----:B------:R1:W-:Y:S02]  /*e1d0*/  @P0 LDGSTS.E.BYPASS.LTC128B.128 [R218+0x5080], [R20.64], !P5 ;  /* 0x0508000014da0fae */ /* 0x0003e4000e901d48 */
[----:B------:R-:W-:Y:S01]  /*e1e0*/  @P0 IMAD.X R9, R9, 0x1, R200, P2 ;  /* 0x0000000109090824 */ /* 0x000fe200010e06c8 */
[C---:B------:R-:W-:Y:S04]  /*e1f0*/  @P0 LEA R30, P2, R8.reuse, c[0x0][0x1c8], 0x1 ;  /* 0x00007200081e0a11 */ /* 0x040fe800078408ff */
[----:B------:R-:W-:Y:S05]  /*e200*/  @P0 LEA.HI.X R31, R8, c[0x0][0x1cc], R9, 0x1, P2 ;  /* 0x00007300081f0a11 */ /* 0x000fea00010f0c09 */
[----:B------:R1:W-:Y:S04]  /*e210*/  @P0 LDGSTS.E.BYPASS.LTC128B.128 [R218+0x5c80], [R30.64], !P4 ;  /* 0x05c800001eda0fae */ /* 0x0003e8000e101d48 */
.L_x_207:
[----:B--234-:R-:W-:Y:S01]  /*e220*/  PLOP3.LUT P1, PT, PT, PT, UP2, 0x80, 0x0 ;  /* 0x000000000000781c */ /* 0x01cfe20003f2f028 */
[----:B------:R-:W0:Y:S01]  /*e230*/  LDGDEPBAR ;  /* 0x00000000000079af */ /* 0x000e220000000000 */
[----:B------:R-:W-:Y:S01]  /*e240*/  PLOP3.LUT P0, PT, PT, PT, UP2, 0x80, 0x0 ;  /* 0x000000000000781c */ /* 0x000fe20003f0f028 */
[----:B-1----:R-:W-:Y:S02]  /*e250*/  IMAD.MOV.U32 R30, RZ, RZ, R219 ;  /* 0x000000ffff1e7224 */ /* 0x002fe400078e00db */
[----:B------:R-:W-:Y:S04]  /*e260*/  IMAD R31, R233, -0x30, RZ ;  /* 0xffffffd0e91f7824 */ /* 0x000fe800078e02ff */
[----:B------:R-:W-:Y:S01]  /*e270*/  IMAD.IADD R9, R31, 0x1, -R226 ;  /* 0x000000011f097824 */ /* 0x000fe200078e0ae2 */
[----:B------:R-:W-:Y:S03]  /*e280*/  IADD3 R28, -R226, 0x1, R31 ;  /* 0x00000001e21c7810 */ /* 0x000fe60007ffe11f */
[----:B------:R-:W-:Y:S01]  /*e290*/  @P1 IMAD.HI.U32 R8, R219, c[0x0][0x2c8], RZ ;  /* 0x0000b200db081a27 */ /* 0x000fe200078e00ff */
[----:B------:R-:W-:Y:S04]  /*e2a0*/  IADD3 R28, R28, c[0x0][0x1d0], RZ ;  /* 0x000074001c1c7a10 */ /* 0x000fe80007ffe0ff */
[----:B------:R-:W-:Y:S02]  /*e2b0*/  @P0 SHF.R.U32.HI R30, RZ, c[0x0][0x2cc], R8 ;  /* 0x0000b300ff1e0a19 */ /* 0x000fe40000011608 */
[----:B------:R-:W-:Y:S02]  /*e2c0*/  PLOP3.LUT P0, PT, PT, PT, UP1, 0x40, 0x0 ;  /* 0x000000000000781c */ /* 0x000fe40003f0e818 */
[----:B------:R-:W-:Y:S01]  /*e2d0*/  IADD3 R28, R28, -c[0x0][0x168], RZ ;  /* 0x80005a001c1c7a10 */ /* 0x000fe20007ffe0ff */
[----:B------:R-:W1:Y:S03]  /*e2e0*/  SHFL.IDX PT, R8, R30, RZ, 0x1c1f ;  /* 0x001c1fff1e087589 */ /* 0x000e6600000e0000 */
[C---:B------:R-:W-:Y:S02]  /*e2f0*/  IADD3 R29, R28.reuse, c[0x0][0x328], RZ ;  /* 0x0000ca001c1d7a10 */ /* 0x040fe40007ffe0ff */
[----:B------:R-:W-:Y:S03]  /*e300*/  IADD3 R28, R28, UR7, RZ ;  /* 0x000000071c1c7c10 */ /* 0x000fe6000fffe0ff */
[--C-:B-1----:R-:W-:Y:S02]  /*e310*/  IMAD.IADD R33, R29, 0x1, R8.reuse ;  /* 0x000000011d217824 */ /* 0x102fe400078e0208 */
        /* <DEDUP_REMOVED lines=16> */
.L_x_210:
[----:B------:R-:W-:Y:S04]  /*e420*/  MOV R8, c[0x0][0x32c] ;  /* 0x0000cb0000087a02 */ /* 0x000fe80000000f00 */
[----:B------:R-:W-:Y:S11]  /*e430*/  ISETP.NE.AND P0, PT, R8, 0x1, PT ;  /* 0x000000010800780c */ /* 0x000ff60003f05270 */
[----:B------:R-:W-:Y:S02]  /*e440*/  @!UPT UIADD3 URZ, URZ, URZ, URZ ;  /* 0x0000003f3f3ff290 */ /* 0x000fe4000fffe03f */
[----:B------:R-:W-:Y:S05]  /*e450*/  @P0 IMAD.HI.U32 R8, R10, c[0x0][0x330], RZ ;  /* 0x0000cc000a080a27 */ /* 0x000fea00078e00ff */
[----:B------:R-:W-:Y:S02]  /*e460*/  @P0 SHF.R.U32.HI R10, RZ, c[0x0][0x334], R8 ;  /* 0x0000cd00ff0a0a19 */ /* 0x000fe40000011608 */
.L_x_211:
[----:B------:R-:W-:Y:S05]  /*e470*/  BSYNC B0 ;  /* 0x0000000000007941 */ /* 0x000fea0003800000 */
.L_x_209:
[----:B------:R-:W-:Y:S05]  /*e480*/  IMAD R21, R10, c[0x0][0x32c], R9 ;  /* 0x0000cb000a157a24 */ /* 0x000fea00078e0209 */
[----:B------:R-:W-:Y:S02]  /*e490*/  IADD3 R8, R21, c[0x0][0x32c], RZ ;  /* 0x0000cb0015087a10 */ /* 0x000fe40007ffe0ff */
[----:B------:R-:W-:Y:S02]  /*e4a0*/  IMNMX R22, R22, R21, !PT ;  /* 0x0000001516167217 */ /* 0x000fe40007800200 */
[----:B------:R-:W-:Y:S02]  /*e4b0*/  IMNMX R33, R33, R8, PT ;  /* 0x0000000821217217 */ /* 0x000fe40003800200 */
.L_x_208:
[C---:B------:R-:W-:Y:S02]  /*e4c0*/  ISETP.GE.AND P0, PT, R31.reuse, 0x2, PT ;  /* 0x000000021f00780c */ /* 0x040fe40003f06270 */
[----:B------:R-:W-:Y:S02]  /*e4d0*/  ISETP.GE.AND P1, PT, R31, 0x9, PT ;  /* 0x000000091f00780c */ /* 0x000fe40003f26270 */
[----:B------:R-:W-:Y:S02]  /*e4e0*/  P2R R10, PR, RZ, 0x1 ;  /* 0x00000001ff0a7803 */ /* 0x000fe40000000000 */
[----:B------:R-:W-:Y:S02]  /*e4f0*/  ISETP.GT.AND P0, PT, R22, 0x1, !P0 ;  /* 0x000000011600780c */ /* 0x000fe40004704270 */
[----:B------:R-:W-:Y:S02]  /*e500*/  P2R R27, PR, RZ, 0x2 ;  /* 0x00000002ff1b7803 */ /* 0x000fe40000000000 */
[----:B------:R-:W-:Y:S02]  /*e510*/  ISETP.LT.OR P0, PT, R33, 0x2, P0 ;  /* 0x000000022100780c */ /* 0x000fe40000701670 */
[C---:B------:R-:W-:Y:S02]  /*e520*/  ISETP.GE.AND P2, PT, R31.reuse, 0x1, PT ;  /* 0x000000011f00780c */ /* 0x040fe40003f46270 */
        /* <DEDUP_REMOVED lines=21> */
[----:B------:R-:W-:Y:S01]  /*e680*/  ISETP.GT.AND P0, PT, R22, 0x18, !P1 ;  /* 0x000000181600780c */ /* 0x000fe20004f04270 */
[----:B------:R-:W1:Y:S01]  /*e690*/  SHFL.IDX PT, R18, R30, 0x1, 0x1c1f ;  /* 0x003c1f001e127f89 */ /* 0x000e6200000e0000 */
        /* <DEDUP_REMOVED lines=11> */
[----:B------:R-:W-:Y:S01]  /*e750*/  ISETP.LT.OR P0, PT, R33, 0x21, P0 ;  /* 0x000000212100780c */ /* 0x000fe20000701670 */
[--C-:B-1----:R-:W-:Y:S01]  /*e760*/  IMAD.IADD R17, R28, 0x1, R18.reuse ;  /* 0x000000011c117824 */ /* 0x102fe200078e0212 */
[----:B------:R-:W-:Y:S02]  /*e770*/  P2R R19, PR, RZ, 0x2 ;  /* 0x00000002ff137803 */ /* 0x000fe40000000000 */
[----:B------:R-:W-:Y:S02]  /*e780*/  FSEL R175, R175, -INF , !P0 ;  /* 0xff800000afaf7808 */ /* 0x000fe40004000000 */
[----:B------:R-:W-:Y:S02]  /*e790*/  ISETP.GT.AND P0, PT, R22, 0x21, !P1 ;  /* 0x000000211600780c */ /* 0x000fe40004f04270 */
[----:B------:R-:W-:Y:S02]  /*e7a0*/  ISETP.GE.AND P1, PT, R31, 0x29, PT ;  /* 0x000000291f00780c */ /* 0x000fe40003f26270 */
[C---:B------:R-:W-:Y:S02]  /*e7b0*/  ISETP.LT.OR P0, PT, R33.reuse, 0x22, P0 ;  /* 0x000000222100780c */ /* 0x040fe40000701670 */
[----:B------:R-:W-:Y:S02]  /*e7c0*/  P2R R32, PR, RZ, 0x4 ;  /* 0x00000004ff207803 */ /* 0x000fe40000000000 */
[----:B------:R-:W-:Y:S02]  /*e7d0*/  FSEL R250, R250, -INF , !P0 ;  /* 0xff800000fafa7808 */ /* 0x000fe40004000000 */
[----:B------:R-:W-:Y:S04]  /*e7e0*/  ISETP.GT.AND P0, PT, R22, 0x28, !P1 ;  /* 0x000000281600780c */ /* 0x000fe80004f04270 */
[C---:B------:R-:W-:Y:S04]  /*e7f0*/  ISETP.LT.OR P0, PT, R33.reuse, 0x29, P0 ;  /* 0x000000292100780c */ /* 0x040fe80000701670 */
[----:B------:R-:W-:Y:S02]  /*e800*/  FSEL R174, R174, -INF , !P0 ;  /* 0xff800000aeae7808 */ /* 0x000fe40004000000 */
[----:B------:R-:W-:Y:S04]  /*e810*/  ISETP.GT.AND P0, PT, R22, RZ, !P2 ;  /* 0x000000ff1600720c */ /* 0x000fe80005704270 */
[----:B------:R-:W-:Y:S04]  /*e820*/  ISETP.LT.OR P0, PT, R33, 0x1, P0 ;  /* 0x000000012100780c */ /* 0x000fe80000701670 */
[----:B------:R-:W-:Y:S02]  /*e830*/  FSEL R154, R154, -INF , !P0 ;  /* 0xff8000009a9a7808 */ /* 0x000fe40004000000 */
[----:B------:R-:W-:Y:S01]  /*e840*/  ISETP.GE.AND P0, PT, R31, 0x2a, PT ;  /* 0x0000002a1f00780c */ /* 0x000fe20003f06270 */
[----:B------:R-:W-:Y:S03]  /*e850*/  IMAD.IADD R31, R29, 0x1, R18 ;  /* 0x000000011d1f7824 */ /* 0x000fe600078e0212 */
        /* <DEDUP_REMOVED lines=20> */
.L_x_214:
[----:B------:R-:W-:Y:S04]  /*e9a0*/  MOV R18, c[0x0][0x32c] ;  /* 0x0000cb0000127a02 */ /* 0x000fe80000000f00 */
[----:B------:R-:W-:Y:S11]  /*e9b0*/  ISETP.NE.AND P2, PT, R18, 0x1, PT ;  /* 0x000000011200780c */ /* 0x000ff60003f45270 */
[----:B------:R-:W-:Y:S02]  /*e9c0*/  @!UPT UIADD3 URZ, URZ, URZ, URZ ;  /* 0x0000003f3f3ff290 */ /* 0x000fe4000fffe03f */
[----:B------:R-:W-:Y:S05]  /*e9d0*/  @P2 IMAD.HI.U32 R18, R22, c[0x0][0x330], RZ ;  /* 0x0000cc0016122a27 */ /* 0x000fea00078e00ff */
[----:B------:R-:W-:Y:S02]  /*e9e0*/  @P2 SHF.R.U32.HI R22, RZ, c[0x0][0x334], R18 ;  /* 0x0000cd00ff162a19 */ /* 0x000fe40000011612 */
.L_x_215:
[----:B------:R-:W-:Y:S05]  /*e9f0*/  BSYNC B0 ;  /* 0x0000000000007941 */ /* 0x000fea0003800000 */
.L_x_213:
[----:B------:R-:W-:Y:S05]  /*ea00*/  IMAD R22, R22, c[0x0][0x32c], R9 ;  /* 0x0000cb0016167a24 */ /* 0x000fea00078e0209 */
[----:B------:R-:W-:Y:S02]  /*ea10*/  IADD3 R18, R22, c[0x0][0x32c], RZ ;  /* 0x0000cb0016127a10 */ /* 0x000fe40007ffe0ff */
[----:B------:R-:W-:Y:S02]  /*ea20*/  IMNMX R17, R17, R22, !PT ;  /* 0x0000001611117217 */ /* 0x000fe40007800200 */
[----:B------:R-:W-:Y:S02]  /*ea30*/  IMNMX R31, R31, R18, PT ;  /* 0x000000121f1f7217 */ /* 0x000fe40003800200 */
.L_x_212:
        /* <DEDUP_REMOVED lines=12> */
[----:B------:R-:W-:Y:S01]  /*eb00*/  ISETP.NE.AND P2, PT, R26, RZ, PT ;  /* 0x000000ff1a00720c */ /* 0x000fe20003f45270 */
[----:B------:R-:W1:Y:S03]  /*eb10*/  SHFL.IDX PT, R15, R30, 0x2, 0x1c1f ;  /* 0x005c1f001e0f7f89 */ /* 0x000e6600000e0000 */
[----:B------:R-:W-:Y:S04]  /*eb20*/  ISETP.GT.AND P2, PT, R17, 0x10, !P2 ;  /* 0x000000101100780c */ /* 0x000fe80005744270 */
[----:B------:R-:W-:Y:S04]  /*eb30*/  ISETP.LT.OR P2, PT, R31, 0x11, P2 ;  /* 0x000000111f00780c */ /* 0x000fe80001741670 */
[----:B------:R-:W-:Y:S02]  /*eb40*/  FSEL R46, R5, -INF , !P2 ;  /* 0xff800000052e7808 */ /* 0x000fe40005000000 */
[----:B------:R-:W-:Y:S04]  /*eb50*/  ISETP.NE.AND P2, PT, R25, RZ, PT ;  /* 0x000000ff1900720c */ /* 0x000fe80003f45270 */
[----:B------:R-:W-:Y:S04]  /*eb60*/  ISETP.GT.AND P2, PT, R17, 0x11, !P2 ;  /* 0x000000111100780c */ /* 0x000fe80005744270 */
[----:B------:R-:W-:Y:S01]  /*eb70*/  ISETP.LT.OR P2, PT, R31, 0x12, P2 ;  /* 0x000000121f00780c */ /* 0x000fe20001741670 */
[--C-:B-1----:R-:W-:Y:S03]  /*eb80*/  IMAD.IADD R5, R29, 0x1, R15.reuse ;  /* 0x000000011d057824 */ /* 0x102fe600078e020f */
[----:B------:R-:W-:Y:S01]  /*eb90*/  FSEL R44, R4, -INF , !P2 ;  /* 0xff800000042c7808 */ /* 0x000fe20005000000 */
[----:B------:R-:W-:Y:S01]  /*eba0*/  IMAD.IADD R4, R28, 0x1, R15 ;  /* 0x000000011c047824 */ /* 0x000fe200078e020f */
        /* <DEDUP_REMOVED lines=43> */
.L_x_218:
[----:B------:R-:W-:Y:S04]  /*ee60*/  MOV R15, c[0x0][0x32c] ;  /* 0x0000cb00000f7a02 */ /* 0x000fe80000000f00 */
[----:B------:R-:W-:Y:S11]  /*ee70*/  ISETP.NE.AND P2, PT, R15, 0x1, PT ;  /* 0x000000010f00780c */ /* 0x000ff60003f45270 */
[----:B------:R-:W-:Y:S02]  /*ee80*/  @!UPT UIADD3 URZ, URZ, URZ, URZ ;  /* 0x0000003f3f3ff290 */ /* 0x000fe4000fffe03f */
[----:B------:R-:W-:Y:S05]  /*ee90*/  @P2 IMAD.HI.U32 R15, R34, c[0x0][0x330], RZ ;  /* 0x0000cc00220f2a27 */ /* 0x000fea00078e00ff */
[----:B------:R-:W-:Y:S02]  /*eea0*/  @P2 SHF.R.U32.HI R34, RZ, c[0x0][0x334], R15 ;  /* 0x0000cd00ff222a19 */ /* 0x000fe4000001160f */
.L_x_219:
[----:B------:R-:W-:Y:S05]  /*eeb0*/  BSYNC B0 ;  /* 0x0000000000007941 */ /* 0x000fea0003800000 */
.L_x_217:
[----:B------:R-:W-:Y:S05]  /*eec0*/  IMAD R15, R34, c[0x0][0x32c], R9 ;  /* 0x0000cb00220f7a24 */ /* 0x000fea00078e0209 */
[----:B------:R-:W-:Y:S02]  /*eed0*/  IADD3 R34, R15, c[0x0][0x32c], RZ ;  /* 0x0000cb000f227a10 */ /* 0x000fe40007ffe0ff */
[----:B------:R-:W-:Y:S02]  /*eee0*/  IMNMX R4, R4, R15, !PT ;  /* 0x0000000f04047217 */ /* 0x000fe40007800200 */
[----:B------:R-:W-:Y:S02]  /*eef0*/  IMNMX R5, R5, R34, PT ;  /* 0x0000002205057217 */ /* 0x000fe40003800200 */
.L_x_216:
[----:B------:R-:W-:Y:S04]  /*ef00*/  ISETP.NE.AND P2, PT, R10, RZ, PT ;  /* 0x000000ff0a00720c */ /* 0x000fe80003f45270 */
[C---:B------:R-:W-:Y:S04]  /*ef10*/  ISETP.GT.AND P2, PT, R4.reuse, 0x1, !P2 ;  /* 0x000000010400780c */ /* 0x040fe80005744270 */
        /* <DEDUP_REMOVED lines=8> */
[C---:B------:R-:W-:Y:S04]  /*efa0*/  ISETP.LT.OR P2, PT, R5.reuse, 0xa, P2 ;  /* 0x0000000a0500780c */ /* 0x040fe80001741670 */
        /* <DEDUP_REMOVED lines=26> */
[----:B------:R-:W-:Y:S04]  /*f150*/  ISETP.LT.OR P2, PT, R5, 0x29, P2 ;  /* 0x000000290500780c */ /* 0x000fe80001741670 */
[----:B------:R-:W-:Y:S02]  /*f160*/  FSEL R165, R165, -INF , !P2 ;  /* 0xff800000a5a57808 */ /* 0x000fe40005000000 */
[----:B------:R-:W-:Y:S04]  /*f170*/  ISETP.NE.AND P2, PT, R32, RZ, PT ;  /* 0x000000ff2000720c */ /* 0x000fe80003f45270 */
[----:B------:R-:W-:Y:S04]  /*f180*/  ISETP.GT.AND P2, PT, R4, RZ, !P2 ;  /* 0x000000ff0400720c */ /* 0x000fe80005744270 */
[C---:B------:R-:W-:Y:S04]  /*f190*/  ISETP.LT.OR P2, PT, R5.reuse, 0x1, P2 ;  /* 0x000000010500780c */ /* 0x040fe80001741670 */
[----:B------:R-:W-:Y:S02]  /*f1a0*/  FSEL R31, R0, -INF , !P2 ;  /* 0xff800000001f7808 */ /* 0x000fe40005000000 */
[----:B------:R-:W1:Y:S01]  /*f1b0*/  SHFL.IDX PT, R0, R30, 0x3, 0x1c1f ;  /* 0x007c1f001e007f89 */ /* 0x000e6200000e0000 */
[----:B------:R-:W-:Y:S04]  /*f1c0*/  ISETP.GT.AND P2, PT, R4, 0x29, !P0 ;  /* 0x000000290400780c */ /* 0x000fe80004744270 */
        /* <DEDUP_REMOVED lines=20> */
.L_x_222:
[----:B------:R-:W-:Y:S04]  /*f310*/  MOV R0, c[0x0][0x32c] ;  /* 0x0000cb0000007a02 */ /* 0x000fe80000000f00 */
[----:B------:R-:W-:Y:S11]  /*f320*/  ISETP.NE.AND P2, PT, R0, 0x1, PT ;  /* 0x000000010000780c */ /* 0x000ff60003f45270 */
[----:B------:R-:W-:Y:S02]  /*f330*/  @!UPT UIADD3 URZ, URZ, URZ, URZ ;  /* 0x0000003f3f3ff290 */ /* 0x000fe4000fffe03f */
[----:B------:R-:W-:Y:S05]  /*f340*/  @P2 IMAD.HI.U32 R0, R4, c[0x0][0x330], RZ ;  /* 0x0000cc0004002a27 */ /* 0x000fea00078e00ff */
[----:B------:R-:W-:Y:S02]  /*f350*/  @P2 SHF.R.U32.HI R4, RZ, c[0x0][0x334], R0 ;  /* 0x0000cd00ff042a19 */ /* 0x000fe40000011600 */
.L_x_223:
[----:B------:R-:W-:Y:S05]  /*f360*/  BSYNC B0 ;  /* 0x0000000000007941 */ /* 0x000fea0003800000 */
.L_x_221:
[----:B------:R-:W-:Y:S05]  /*f370*/  IMAD R9, R4, c[0x0][0x32c], R9 ;  /* 0x0000cb0004097a24 */ /* 0x000fea00078e0209 */
[----:B------:R-:W-:Y:S02]  /*f380*/  IADD3 R0, R9, c[0x0][0x32c], RZ ;  /* 0x0000cb0009007a10 */ /* 0x000fe40007ffe0ff */
[----:B------:R-:W-:Y:S02]  /*f390*/  IMNMX R28, R28, R9, !PT ;  /* 0x000000091c1c7217 */ /* 0x000fe40007800200 */
[----:B------:R-:W-:Y:S02]  /*f3a0*/  IMNMX R29, R29, R0, PT ;  /* 0x000000001d1d7217 */ /* 0x000fe40003800200 */
.L_x_220:
[----:B------:R-:W-:Y:S01]  /*f3b0*/  ISETP.NE.AND P2, PT, R32, RZ, PT ;  /* 0x000000ff2000720c */ /* 0x000fe20003f45270 */
[----:B------:R-:W-:Y:S01]  /*f3c0*/  LDSM.16.MT88.4 R36, [R212+0x1880] ;  /* 0x00188000d424783b */ /* 0x000fe20000004200 */
[C---:B------:R-:W-:Y:S02]  /*f3d0*/  ISETP.GT.AND P1, PT, R28.reuse, 0x28, !P1 ;  /* 0x000000281c00780c */ /* 0x040fe40004f24270 */
[C---:B------:R-:W-:Y:S02]  /*f3e0*/  ISETP.GT.AND P2, PT, R28.reuse, RZ, !P2 ;  /* 0x000000ff1c00720c */ /* 0x040fe40005744270 */
[C---:B------:R-:W-:Y:S02]  /*f3f0*/  ISETP.LT.OR P1, PT, R29.reuse, 0x29, P1 ;  /* 0x000000291d00780c */ /* 0x040fe40000f21670 */
[C---:B------:R-:W-:Y:S02]  /*f400*/  ISETP.LT.OR P2, PT, R29.reuse, 0x1, P2 ;  /* 0x000000011d00780c */ /* 0x040fe40001741670 */
[----:B------:R-:W-:Y:S02]  /*f410*/  ISETP.GT.AND P0, PT, R28, 0x29, !P0 ;  /* 0x000000291c00780c */ /* 0x000fe40004704270 */
[----:B------:R-:W-:Y:S02]  /*f420*/  FSEL R9, R2, -INF , !P2 ;  /* 0xff80000002097808 */ /* 0x000fe40005000000 */
[----:B------:R-:W-:Y:S02]  /*f430*/  ISETP.NE.AND P2, PT, R10, RZ, PT ;  /* 0x000000ff0a00720c */ /* 0x000fe40003f45270 */
[----:B------:R-:W-:Y:S02]  /*f440*/  ISETP.LT.OR P0, PT, R29, 0x2a, P0 ;  /* 0x0000002a1d00780c */ /* 0x000fe40000701670 */
[----:B------:R-:W-:Y:S02]  /*f450*/  ISETP.GT.AND P2, PT, R28, 0x1, !P2 ;  /* 0x000000011c00780c */ /* 0x000fe40005744270 */
[----:B------:R-:W-:Y:S02]  /*f460*/  FSEL R153, R7, -INF , !P0 ;  /* 0xff80000007997808 */ /* 0x000fe40004000000 */
[----:B------:R-:W-:Y:S04]  /*f470*/  ISETP.LT.OR P2, PT, R29, 0x2, P2 ;  /* 0x000000021d00780c */ /* 0x000fe80001741670 */
[----:B------:R-:W-:Y:S02]  /*f480*/  FSEL R10, R3, -INF , !P2 ;  /* 0xff800000030a7808 */ /* 0x000fe40005000000 */
[----:B------:R-:W-:Y:S02]  /*f490*/  ISETP.NE.AND P2, PT, R27, RZ, PT ;  /* 0x000000ff1b00720c */ /* 0x000fe40003f45270 */
[----:B------:R-:W-:Y:S02]  /*f4a0*/  FMNMX.FTZ R3, R154, R151, !PT ;  /* 0x000000979a037209 */ /* 0x000fe40007810000 */
[----:B------:R-:W-:Y:S02]  /*f4b0*/  ISETP.GT.AND P2, PT, R28, 0x8, !P2 ;  /* 0x000000081c00780c */ /* 0x000fe40005744270 */
[----:B------:R-:W-:Y:S02]  /*f4c0*/  FMNMX.FTZ R3, R160, R3, !PT ;  /* 0x00000003a0037209 */ /* 0x000fe40007810000 */
[C---:B------:R-:W-:Y:S02]  /*f4d0*/  ISETP.LT.OR P2, PT, R29.reuse, 0x9, P2 ;  /* 0x000000091d00780c */ /* 0x040fe40001741670 */
        /* <DEDUP_REMOVED lines=9> */
[----:B------:R-:W-:Y:S02]  /*f570*/  FMNMX.FTZ R13, R152, R150, !PT ;  /* 0x00000096980d7209 */ /* 0x000fe40007810000 */
[----:B------:R-:W-:Y:S02]  /*f580*/  ISETP.NE.AND P2, PT, R26, RZ, PT ;  /* 0x000000ff1a00720c */ /* 0x000fe40003f45270 */
[----:B------:R-:W-:Y:S02]  /*f590*/  FMNMX.FTZ R13, R22, R13, !PT ;  /* 0x0000000d160d7209 */ /* 0x000fe40007810000 */
[----:B------:R-:W-:Y:S02]  /*f5a0*/  ISETP.GT.AND P2, PT, R28, 0x10, !P2 ;  /* 0x000000101c00780c */ /* 0x000fe40005744270 */
[----:B------:R-:W-:Y:S02]  /*f5b0*/  FMNMX.FTZ R13, R18, R13, !PT ;  /* 0x0000000d120d7209 */ /* 0x000fe40007810000 */
[----:B------:R-:W-:Y:S02]  /*f5c0*/  FMNMX.FTZ R0, R194, R3, !PT ;  /* 0x00000003c2007209 */ /* 0x000fe40007810000 */
[----:B------:R-:W-:Y:S02]  /*f5d0*/  ISETP.LT.OR P2, PT, R29, 0x11, P2 ;  /* 0x000000111d00780c */ /* 0x000fe40001741670 */
[----:B------:R-:W-:Y:S02]  /*f5e0*/  FMNMX.FTZ R13, R14, R13, !PT ;  /* 0x0000000d0e0d7209 */ /* 0x000fe40007810000 */
[----:B------:R-:W-:Y:S02]  /*f5f0*/  FMNMX.FTZ R0, R195, R0, !PT ;  /* 0x00000000c3007209 */ /* 0x000fe40007810000 */
[----:B------:R-:W-:Y:S02]  /*f600*/  FMNMX.FTZ R13, R46, R13, !PT ;  /* 0x0000000d2e0d7209 */ /* 0x000fe40007810000 */
[----:B------:R-:W-:Y:S02]  /*f610*/  FSEL R245, R245, -INF , !P2 ;  /* 0xff800000f5f57808 */ /* 0x000fe40005000000 */
[----:B------:R-:W-:Y:S02]  /*f620*/  ISETP.NE.AND P2, PT, R25, RZ, PT ;  /* 0x000000ff1900720c */ /* 0x000fe40003f45270 */
[----:B------:R-:W-:Y:S02]  /*f630*/  FMNMX.FTZ R5, R175, R0, !PT ;  /* 0x00000000af057209 */ /* 0x000fe40007810000 */
[----:B------:R-:W-:Y:S02]  /*f640*/  FMNMX.FTZ R13, R44, R13, !PT ;  /* 0x0000000d2c0d7209 */ /* 0x000fe40007810000 */
[----:B------:R-:W-:Y:S02]  /*f650*/  ISETP.GT.AND P2, PT, R28, 0x11, !P2 ;  /* 0x000000111c00780c */ /* 0x000fe40005744270 */
        /* <DEDUP_REMOVED lines=8> */
[----:B------:R-:W-:Y:S02]  /*f6e0*/  ISETP.GT.AND P2, PT, R28, 0x18, !P2 ;  /* 0x000000181c00780c */ /* 0x000fe40005744270 */
[----:B------:R-:W-:Y:S01]  /*f6f0*/  FMNMX.FTZ R13, R248, R13, !PT ;  /* 0x0000000df80d7209 */ /* 0x000fe20007810000 */
[----:B------:R-:W1:Y:S01]  /*f700*/  SHFL.BFLY PT, R4, R3, 0x2, 0x1f ;  /* 0x0c401f0003047f89 */ /* 0x000e6200000e0000 */
[----:B------:R-:W-:Y:S02]  /*f710*/  FMNMX.FTZ R0, R31, R149, !PT ;  /* 0x000000951f007209 */ /* 0x000fe40007810000 */
[----:B------:R-:W-:Y:S02]  /*f720*/  ISETP.LT.OR P2, PT, R29, 0x19, P2 ;  /* 0x000000191d00780c */ /* 0x000fe40001741670 */
[----:B------:R-:W-:Y:S02]  /*f730*/  FMNMX.FTZ R0, R17, R0, !PT ;  /* 0x0000000011007209 */ /* 0x000fe40007810000 */
[----:B------:R-:W-:Y:S02]  /*f740*/  FMNMX.FTZ R13, R244, R13, !PT ;  /* 0x0000000df40d7209 */ /* 0x000fe40007810000 */
[----:B------:R-:W-:Y:S02]  /*f750*/  FSEL R249, R249, -INF , !P2 ;  /* 0xff800000f9f97808 */ /* 0x000fe40005000000 */
[----:B------:R-:W-:Y:S02]  /*f760*/  ISETP.NE.AND P2, PT, R23, RZ, PT ;  /* 0x000000ff1700720c */ /* 0x000fe40003f45270 */
[----:B------:R-:W-:Y:S02]  /*f770*/  FMNMX.FTZ R13, R170, R13, !PT ;  /* 0x0000000daa0d7209 */ /* 0x000fe40007810000 */
[----:B------:R-:W-:Y:S02]  /*f780*/  FMNMX.FTZ R0, R161, R0, !PT ;  /* 0x00000000a1007209 */ /* 0x000fe40007810000 */
[----:B------:R-:W-:Y:S02]  /*f790*/  FMNMX.FTZ R5, R168, R13, !PT ;  /* 0x0000000da8057209 */ /* 0x000fe40007810000 */
[----:B------:R-:W-:Y:S02]  /*f7a0*/  ISETP.GT.AND P2, PT, R28, 0x19, !P2 ;  /* 0x000000191c00780c */ /* 0x000fe40005744270 */
[----:B------:R-:W-:Y:S01]  /*f7b0*/  FMNMX.FTZ R13, R15, R0, !PT ;  /* 0x000000000f0d7209 */ /* 0x000fe20007810000 */
[----:B------:R-:W2:Y:S01]  /*f7c0*/  SHFL.BFLY PT, R2, R5, 0x2, 0x1f ;  /* 0x0c401f0005027f89 */ /* 0x000ea200000e0000 */
        /* <DEDUP_REMOVED lines=12> */
[----:B-1----:R-:W-:Y:S02]  /*f890*/  FMNMX.FTZ R4, R3, R4, !PT ;  /* 0x0000000403047209 */ /* 0x002fe40007810000 */
[----:B------:R-:W-:Y:S02]  /*f8a0*/  FMNMX.FTZ R0, R167, R0, !PT ;  /* 0x00000000a7007209 */ /* 0x000fe40007810000 */
[----:B------:R-:W-:Y:S01]  /*f8b0*/  ISETP.GT.AND P2, PT, R28, 0x21, !P2 ;  /* 0x000000211c00780c */ /* 0x000fe20005744270 */
[----:B------:R-:W1:Y:S01]  /*f8c0*/  SHFL.BFLY PT, R3, R4, 0x1, 0x1f ;  /* 0x0c201f0004037f89 */ /* 0x000e6200000e0000 */
[----:B------:R-:W-:Y:S02]  /*f8d0*/  FMNMX.FTZ R0, R165, R0, !PT ;  /* 0x00000000a5007209 */ /* 0x000fe40007810000 */
[----:B------:R-:W-:Y:S02]  /*f8e0*/  ISETP.LT.OR P2, PT, R29, 0x22, P2 ;  /* 0x000000221d00780c */ /* 0x000fe40001741670 */
[----:B--2---:R-:W-:Y:S02]  /*f8f0*/  FMNMX.FTZ R2, R5, R2, !PT ;  /* 0x0000000205027209 */ /* 0x004fe40007810000 */
[----:B------:R-:W-:Y:S02]  /*f900*/  FSEL R162, R6, -INF , !P2 ;  /* 0xff80000006a27808 */ /* 0x000fe40005000000 */
[----:B------:R-:W-:Y:S01]  /*f910*/  FMNMX.FTZ R6, R163, R0, !PT ;  /* 0x00000000a3067209 */ /* 0x000fe20007810000 */
[----:B------:R-:W2:Y:S01]  /*f920*/  SHFL.BFLY PT, R13, R2, 0x1, 0x1f ;  /* 0x0c201f00020d7f89 */ /* 0x000ea200000e0000 */
[----:B------:R-:W-:Y:S04]  /*f930*/  FMNMX.FTZ R19, R9, R148, !PT ;  /* 0x0000009409137209 */ /* 0x000fe80007810000 */
[----:B------:R-:W-:Y:S03]  /*f940*/  FMNMX.FTZ R19, R10, R19, !PT ;  /* 0x000000130a137209 */ /* 0x000fe60007810000 */
[----:B------:R-:W3:Y:S01]  /*f950*/  SHFL.BFLY PT, R5, R6, 0x2, 0x1f ;  /* 0x0c401f0006057f89 */ /* 0x000ee200000e0000 */
[----:B------:R-:W-:Y:S04]  /*f960*/  FMNMX.FTZ R19, R12, R19, !PT ;  /* 0x000000130c137209 */ /* 0x000fe80007810000 */
[----:B------:R-:W-:Y:S02]  /*f970*/  FMNMX.FTZ R0, R8, R19, !PT ;  /* 0x0000001308007209 */ /* 0x000fe40007810000 */
[----:B-1----:R-:W-:Y:S04]  /*f980*/  FMNMX.FTZ R3, R4, R3, !PT ;  /* 0x0000000304037209 */ /* 0x002fe80007810000 */
[C---:B------:R-:W-:Y:S01]  /*f990*/  FSETP.NEU.FTZ.AND P2, PT, R3.reuse, -INF , PT ;  /* 0xff8000000300780b */ /* 0x040fe20003f5d000 */
[----:B------:R-:W-:Y:S01]  /*f9a0*/  FMUL.FTZ R173, R3, c[0x0][0x2d0] ;  /* 0x0000b40003ad7a20 */ /* 0x000fe20000410000 */
[----:B--2---:R-:W-:Y:S04]  /*f9b0*/  FMNMX.FTZ R2, R2, R13, !PT ;  /* 0x0000000d02027209 */ /* 0x004fe80007810000 */
[----:B------:R-:W-:Y:S01]  /*f9c0*/  FSEL R173, R173, RZ, P2 ;  /* 0x000000ffadad7208 */ /* 0x000fe20001000000 */
[----:B------:R-:W-:Y:S04]  /*f9d0*/  FMUL.FTZ R171, R2, c[0x0][0x2d0] ;  /* 0x0000b40002ab7a20 */ /* 0x000fe80000410000 */
[--C-:B------:R-:W-:Y:S01]  /*f9e0*/  FFMA.FTZ R178, R160, c[0x0][0x2d0], -R173.reuse ;  /* 0x0000b400a0b27a23 */ /* 0x100fe200000108ad */
[----:B------:R-:W-:Y:S01]  /*f9f0*/  FSEL R160, R11, -INF , !P1 ;  /* 0xff8000000ba07808 */ /* 0x000fe20004800000 */
[--C-:B------:R-:W-:Y:S01]  /*fa00*/  FFMA.FTZ R177, R20, c[0x0][0x2d0], -R173.reuse ;  /* 0x0000b40014b17a23 */ /* 0x100fe200000108ad */
[----:B------:R-:W-:Y:S01]  /*fa10*/  FMNMX.FTZ R11, R245, R0, !PT ;  /* 0x00000000f50b7209 */ /* 0x000fe20007810000 */
[--C-:B------:R-:W-:Y:S01]  /*fa20*/  FFMA.FTZ R179, R154, c[0x0][0x2d0], -R173.reuse ;  /* 0x0000b4009ab37a23 */ /* 0x100fe200000108ad */
[----:B---3--:R-:W-:Y:S01]  /*fa30*/  FMNMX.FTZ R6, R6, R5, !PT ;  /* 0x0000000506067209 */ /* 0x008fe20007810000 */
[--C-:B------:R-:W-:Y:S01]  /*fa40*/  FFMA.FTZ R176, R16, c[0x0][0x2d0], -R173.reuse ;  /* 0x0000b40010b07a23 */ /* 0x100fe200000108ad */
[----:B------:R-:W-:Y:S01]  /*fa50*/  FMNMX.FTZ R0, R252, R11, !PT ;  /* 0x0000000bfc007209 */ /* 0x000fe20007810000 */
[----:B------:R-:W-:Y:S01]  /*fa60*/  MUFU.EX2 R178, R178 ;  /* 0x000000b200b27308 */ /* 0x000fe20000000800 */
[----:B------:R-:W-:Y:S01]  /*fa70*/  FSETP.NEU.FTZ.AND P1, PT, R2, -INF , PT ;  /* 0xff8000000200780b */ /* 0x000fe20003f3d000 */
[----:B------:R-:W1:Y:S01]  /*fa80*/  SHFL.BFLY PT, R5, R6, 0x1, 0x1f ;  /* 0x0c201f0006057f89 */ /* 0x000e6200000e0000 */
[----:B------:R-:W-:Y:S01]  /*fa90*/  FMNMX.FTZ R0, R249, R0, !PT ;  /* 0x00000000f9007209 */ /* 0x000fe20007810000 */
[--C-:B------:R-:W-:Y:S01]  /*faa0*/  FFMA.FTZ R174, R174, c[0x0][0x2d0], -R173.reuse ;  /* 0x0000b400aeae7a23 */ /* 0x100fe200000108ad */
[----:B------:R-:W-:Y:S01]  /*fab0*/  FSEL R171, R171, RZ, P1 ;  /* 0x000000ffabab7208 */ /* 0x000fe20000800000 */
[--C-:B------:R-:W-:Y:S01]  /*fac0*/  FFMA.FTZ R190, R42, c[0x0][0x2d0], -R173.reuse ;  /* 0x0000b4002abe7a23 */ /* 0x100fe200000108ad */
[----:B------:R-:W-:Y:S01]  /*fad0*/  FMNMX.FTZ R11, R247, R0, !PT ;  /* 0x00000000f70b7209 */ /* 0x000fe20007810000 */
[----:B------:R-:W-:Y:S01]  /*fae0*/  FFMA.FTZ R191, R40, c[0x0][0x2d0], -R173 ;  /* 0x0000b40028bf7a23 */ /* 0x000fe200000108ad */
[----:B------:R-:W-:Y:S01]  /*faf0*/  FSEL R7, R2, RZ, P1 ;  /* 0x000000ff02077208 */ /* 0x000fe20000800000 */
[--C-:B------:R-:W-:Y:S01]  /*fb00*/  FFMA.FTZ R155, R152, c[0x0][0x2d0], -R171.reuse ;  /* 0x0000b400989b7a23 */ /* 0x100fe200000108ab */
[----:B------:R-:W-:Y:S01]  /*fb10*/  FMNMX.FTZ R11, R164, R11, !PT ;  /* 0x0000000ba40b7209 */ /* 0x000fe20007810000 */
[--C-:B------:R-:W-:Y:S01]  /*fb20*/  FFMA.FTZ R154, R22, c[0x0][0x2d0], -R171.reuse ;  /* 0x0000b400169a7a23 */ /* 0x100fe200000108ab */
[----:B------:R-:W2:Y:S01]  /*fb30*/  MUFU.EX2 R179, R179 ;  /* 0x000000b300b37308 */ /* 0x000ea20000000800 */
[----:B------:R-:W-:Y:S01]  /*fb40*/  LDSM.16.MT88.4 R20, [R214+0x1880] ;  /* 0x00188000d614783b */ /* 0x000fe20000004200 */
[----:B------:R-:W-:Y:S01]  /*fb50*/  FMNMX.FTZ R11, R162, R11, !PT ;  /* 0x0000000ba20b7209 */ /* 0x000fe20007810000 */
[--C-:B------:R-:W-:Y:S02]  /*fb60*/  FFMA.FTZ R183, R18, c[0x0][0x2d0], -R171.reuse ;  /* 0x0000b40012b77a23 */ /* 0x100fe400000108ab */
[--C-:B------:R-:W-:Y:S01]  /*fb70*/  FFMA.FTZ R182, R14, c[0x0][0x2d0], -R171.reuse ;  /* 0x0000b4000eb67a23 */ /* 0x100fe200000108ab */
[----:B------:R-:W-:Y:S01]  /*fb80*/  FMNMX.FTZ R0, R160, R11, !PT ;  /* 0x0000000ba0007209 */ /* 0x000fe20007810000 */
[--C-:B------:R-:W-:Y:S02]  /*fb90*/  FFMA.FTZ R170, R170, c[0x0][0x2d0], -R171.reuse ;  /* 0x0000b400aaaa7a23 */ /* 0x100fe400000108ab */
[--C-:B------:R-:W-:Y:S01]  /*fba0*/  FFMA.FTZ R192, R46, c[0x0][0x2d0], -R171.reuse ;  /* 0x0000b4002ec07a23 */ /* 0x100fe200000108ab */
[----:B------:R-:W-:Y:S01]  /*fbb0*/  FMNMX.FTZ R4, R153, R0, !PT ;  /* 0x0000000099047209 */ /* 0x000fe20007810000 */
[----:B------:R-:W-:Y:S01]  /*fbc0*/  MUFU.EX2 R177, R177 ;  /* 0x000000b100b17308 */ /* 0x000fe20000000800 */
[----:B------:R-:W-:Y:S01]  /*fbd0*/  FFMA.FTZ R193, R44, c[0x0][0x2d0], -R171 ;  /* 0x0000b4002cc17a23 */ /* 0x000fe200000108ab */
[----:B-1----:R-:W-:Y:S01]  /*fbe0*/  FMNMX.FTZ R0, R6, R5, !PT ;  /* 0x0000000506007209 */ /* 0x002fe20007810000 */
[----:B------:R-:W-:Y:S01]  /*fbf0*/  FADD.FTZ R6, -R7, R150 ;  /* 0x0000009607067221 */ /* 0x000fe20000010100 */
[----:B------:R-:W1:Y:S01]  /*fc00*/  SHFL.BFLY PT, R5, R4, 0x2, 0x1f ;  /* 0x0c401f0004057f89 */ /* 0x000e6200000e0000 */
[--C-:B------:R-:W-:Y:S01]  /*fc10*/  FFMA.FTZ R194, R194, c[0x0][0x2d0], -R173.reuse ;  /* 0x0000b400c2c27a23 */ /* 0x100fe200000108ad */
[C---:B------:R-:W-:Y:S01]  /*fc20*/  FSETP.NEU.FTZ.AND P0, PT, R0.reuse, -INF , PT ;  /* 0xff8000000000780b */ /* 0x040fe20003f1d000 */
[----:B------:R-:W-:Y:S02]  /*fc30*/  FMUL.FTZ R166, R0, c[0x0][0x2d0] ;  /* 0x0000b40000a67a20 */ /* 0x000fe40000410000 */
[----:B------:R-:W-:Y:S01]  /*fc40*/  FMUL.FTZ R150, R6, c[0x0][0x2d0] ;  /* 0x0000b40006967a20 */ /* 0x000fe20000410000 */
[----:B------:R-:W3:Y:S01]  /*fc50*/  MUFU.EX2 R176, R176 ;  /* 0x000000b000b07308 */ /* 0x000ee20000000800 */
[----:B------:R-:W-:Y:S01]  /*fc60*/  FFMA.FTZ R195, R195, c[0x0][0x2d0], -R173 ;  /* 0x0000b400c3c37a23 */ /* 0x000fe200000108ad */
[----:B------:R-:W-:Y:S01]  /*fc70*/  FSEL R166, R166, RZ, P0 ;  /* 0x000000ffa6a67208 */ /* 0x000fe20000000000 */
[--C-:B------:R-:W-:Y:S01]  /*fc80*/  FFMA.FTZ R196, R196, c[0x0][0x2d0], -R171.reuse ;  /* 0x0000b400c4c47a23 */ /* 0x100fe200000108ab */
[----:B--2---:R-:W-:Y:S01]  /*fc90*/  F2FP.PACK_AB R156, R178, R179 ;  /* 0x000000b3b29c723e */ /* 0x004fe200000000ff */
[----:B------:R-:W-:Y:S02]  /*fca0*/  FFMA.FTZ R197, R246, c[0x0][0x2d0], -R171 ;  /* 0x0000b400f6c57a23 */ /* 0x000fe400000108ab */
[--C-:B------:R-:W-:Y:S02]  /*fcb0*/  FFMA.FTZ R185, R161, c[0x0][0x2d0], -R166.reuse ;  /* 0x0000b400a1b97a23 */ /* 0x100fe400000108a6 */
[--C-:B------:R-:W-:Y:S01]  /*fcc0*/  FFMA.FTZ R181, R31, c[0x0][0x2d0], -R166.reuse ;  /* 0x0000b4001fb57a23 */ /* 0x100fe200000108a6 */
[----:B------:R-:W2:Y:S01]  /*fcd0*/  MUFU.EX2 R150, R150 ;  /* 0x0000009600967308 */ /* 0x000ea20000000800 */
[--C-:B------:R-:W-:Y:S02]  /*fce0*/  FFMA.FTZ R180, R17, c[0x0][0x2d0], -R166.reuse ;  /* 0x0000b40011b47a23 */ /* 0x100fe400000108a6 */
[--C-:B------:R-:W-:Y:S02]  /*fcf0*/  FFMA.FTZ R184, R15, c[0x0][0x2d0], -R166.reuse ;  /* 0x0000b4000fb87a23 */ /* 0x100fe400000108a6 */
[--C-:B------:R-:W-:Y:S02]  /*fd00*/  FFMA.FTZ R169, R169, c[0x0][0x2d0], -R166.reuse ;  /* 0x0000b400a9a97a23 */ /* 0x100fe400000108a6 */
[--C-:B------:R-:W-:Y:S01]  /*fd10*/  FFMA.FTZ R167, R167, c[0x0][0x2d0], -R166.reuse ;  /* 0x0000b400a7a77a23 */ /* 0x100fe200000108a6 */
[----:B-1----:R-:W-:Y:S01]  /*fd20*/  FMNMX.FTZ R5, R4, R5, !PT ;  /* 0x0000000504057209 */ /* 0x002fe20007810000 */
[--C-:B------:R-:W-:Y:S01]  /*fd30*/  FFMA.FTZ R165, R165, c[0x0][0x2d0], -R166.reuse ;  /* 0x0000b400a5a57a23 */ /* 0x100fe200000108a6 */
[----:B------:R-:W-:Y:S01]  /*fd40*/  FSEL R4, R3, RZ, P2 ;  /* 0x000000ff03047208 */ /* 0x000fe20001000000 */
[----:B------:R-:W-:Y:S01]  /*fd50*/  MUFU.EX2 R155, R155 ;  /* 0x0000009b009b7308 */ /* 0x000fe20000000800 */
[--C-:B------:R-:W-:Y:S01]  /*fd60*/  FFMA.FTZ R198, R198, c[0x0][0x2d0], -R166.reuse ;  /* 0x0000b400c6c67a23 */ /* 0x100fe200000108a6 */
[----:B------:R-:W1:Y:S01]  /*fd70*/  SHFL.BFLY PT, R152, R5, 0x1, 0x1f ;  /* 0x0c201f0005987f89 */ /* 0x000e6200000e0000 */
[----:B---3--:R-:W-:Y:S01]  /*fd80*/  F2FP.PACK_AB R158, R176, R177 ;  /* 0x000000b1b09e723e */ /* 0x008fe200000000ff */
[----:B------:R-:W-:Y:S02]  /*fd90*/  FADD.FTZ R4, -R4, R151 ;  /* 0x0000009704047221 */ /* 0x000fe40000010100 */
[--C-:B------:R-:W-:Y:S02]  /*fda0*/  FFMA.FTZ R199, R199, c[0x0][0x2d0], -R166.reuse ;  /* 0x0000b400c7c77a23 */ /* 0x100fe400000108a6 */
[----:B------:R-:W-:Y:S01]  /*fdb0*/  FMUL.FTZ R151, R4, c[0x0][0x2d0] ;  /* 0x0000b40004977a20 */ /* 0x000fe20000410000 */
[----:B------:R-:W-:Y:S01]  /*fdc0*/  FSEL R4, R0, RZ, P0 ;  /* 0x000000ff00047208 */ /* 0x000fe20000000000 */
[----:B------:R-:W3:Y:S01]  /*fdd0*/  MUFU.EX2 R154, R154 ;  /* 0x0000009a009a7308 */ /* 0x000ee20000000800 */
[----:B------:R-:W-:Y:S02]  /*fde0*/  FFMA.FTZ R243, R243, c[0x0][0x2d0], -R166 ;  /* 0x0000b400f3f37a23 */ /* 0x000fe400000108a6 */
[----:B--2---:R-:W-:Y:S02]  /*fdf0*/  FMUL.FTZ R6, R150, R146 ;  /* 0x0000009296067220 */ /* 0x004fe40000410000 */
[----:B------:R-:W-:Y:S02]  /*fe00*/  FADD.FTZ R4, -R4, R149 ;  /* 0x0000009504047221 */ /* 0x000fe40000010100 */
[----:B------:R-:W-:Y:S02]  /*fe10*/  FMUL.FTZ R7, R150, R147 ;  /* 0x0000009396077220 */ /* 0x000fe40000410000 */
[----:B------:R-:W-:Y:S01]  /*fe20*/  FMUL.FTZ R149, R4, c[0x0][0x2d0] ;  /* 0x0000b40004957a20 */ /* 0x000fe20000410000 */
[----:B------:R-:W2:Y:S01]  /*fe30*/  MUFU.EX2 R151, R151 ;  /* 0x0000009700977308 */ /* 0x000ea20000000800 */
[C---:B------:R-:W-:Y:S02]  /*fe40*/  FMUL.FTZ R18, R150.reuse, R134 ;  /* 0x0000008696127220 */ /* 0x040fe40000410000 */
[C---:B------:R-:W-:Y:S02]  /*fe50*/  FMUL.FTZ R19, R150.reuse, R135 ;  /* 0x0000008796137220 */ /* 0x040fe40000410000 */
[C---:B------:R-:W-:Y:S01]  /*fe60*/  FMUL.FTZ R34, R150.reuse, R118 ;  /* 0x0000007696227220 */ /* 0x040fe20000410000 */
[----:B-1----:R-:W-:Y:S01]  /*fe70*/  FMNMX.FTZ R152, R5, R152, !PT ;  /* 0x0000009805987209 */ /* 0x002fe20007810000 */
[C---:B------:R-:W-:Y:S02]  /*fe80*/  FMUL.FTZ R35, R150.reuse, R119 ;  /* 0x0000007796237220 */ /* 0x040fe40000410000 */
[----:B------:R-:W-:Y:S01]  /*fe90*/  FMUL.FTZ R50, R150, R102 ;  /* 0x0000006696327220 */ /* 0x000fe20000410000 */
[C---:B------:R-:W-:Y:S01]  /*fea0*/  FSETP.NEU.FTZ.AND P0, PT, R152.reuse, -INF , PT ;  /* 0xff8000009800780b */ /* 0x040fe20003f1d000 */
[----:B------:R-:W-:Y:S01]  /*feb0*/  FMUL.FTZ R161, R152, c[0x0][0x2d0] ;  /* 0x0000b40098a17a20 */ /* 0x000fe20000410000 */
[----:B------:R-:W-:Y:S01]  /*fec0*/  MUFU.EX2 R183, R183 ;  /* 0x000000b700b77308 */ /* 0x000fe20000000800 */
[----:B------:R-:W-:Y:S01]  /*fed0*/  FMUL.FTZ R51, R150, R103 ;  /* 0x0000006796337220 */ /* 0x000fe20000410000 */
[----:B------:R-:W-:Y:S01]  /*fee0*/  FSEL R5, R152, RZ, P0 ;  /* 0x000000ff98057208 */ /* 0x000fe20000000000 */
[C---:B------:R-:W-:Y:S01]  /*fef0*/  FMUL.FTZ R54, R150.reuse, R54 ;  /* 0x0000003696367220 */ /* 0x040fe20000410000 */
[----:B------:R-:W-:Y:S01]  /*ff00*/  FSEL R161, R161, RZ, P0 ;  /* 0x000000ffa1a17208 */ /* 0x000fe20000000000 */
[----:B------:R-:W-:Y:S01]  /*ff10*/  FMUL.FTZ R55, R150, R55 ;  /* 0x0000003796377220 */ /* 0x000fe20000410000 */
[----:B---3--:R-:W-:Y:S01]  /*ff20*/  F2FP.PACK_AB R157, R154, R155 ;  /* 0x0000009b9a9d723e */ /* 0x008fe200000000ff */
[----:B------:R-:W-:Y:S01]  /*ff30*/  FADD.FTZ R5, -R5, R148 ;  /* 0x0000009405057221 */ /* 0x000fe20000010100 */
[----:B------:R-:W-:Y:S01]  /*ff40*/  ISETP.GT.AND P0, PT, R233, UR6, PT ;  /* 0x00000006e9007c0c */ /* 0x000fe2000bf04270 */
[--C-:B------:R-:W-:Y:S01]  /*ff50*/  FFMA.FTZ R187, R12, c[0x0][0x2d0], -R161.reuse ;  /* 0x0000b4000cbb7a23 */ /* 0x100fe200000108a1 */
[----:B------:R-:W1:Y:S01]  /*ff60*/  MUFU.EX2 R182, R182 ;  /* 0x000000b600b67308 */ /* 0x000e620000000800 */
[--C-:B------:R-:W-:Y:S01]  /*ff70*/  FFMA.FTZ R189, R9, c[0x0][0x2d0], -R161.reuse ;  /* 0x0000b40009bd7a23 */ /* 0x100fe200000108a1 */
[----:B------:R-:W-:Y:S01]  /*ff80*/  IADD3 R233, R233, -0x1, RZ ;  /* 0xffffffffe9e97810 */ /* 0x000fe20007ffe0ff */
[--C-:B------:R-:W-:Y:S02]  /*ff90*/  FFMA.FTZ R188, R10, c[0x0][0x2d0], -R161.reuse ;  /* 0x0000b4000abc7a23 */ /* 0x100fe400000108a1 */
[--C-:B------:R-:W-:Y:S02]  /*ffa0*/  FFMA.FTZ R186, R8, c[0x0][0x2d0], -R161.reuse ;  /* 0x0000b40008ba7a23 */ /* 0x100fe400000108a1 */
[----:B------:R-:W-:Y:S02]  /*ffb0*/  FMUL.FTZ R8, R5, c[0x0][0x2d0] ;  /* 0x0000b40005087a20 */ /* 0x000fe40000410000 */
[C---:B--2---:R-:W-:Y:S01]  /*ffc0*/  FMUL.FTZ R4, R151.reuse, R144 ;  /* 0x0000009097047220 */ /* 0x044fe20000410000 */
[----:B------:R-:W2:Y:S01]  /*ffd0*/  MUFU.EX2 R149, R149 ;  /* 0x0000009500957308 */ /* 0x000ea20000000800 */
[C---:B------:R-:W-:Y:S02]  /*ffe0*/  FMUL.FTZ R5, R151.reuse, R145 ;  /* 0x0000009197057220 */ /* 0x040fe40000410000 */
[C---:B------:R-:W-:Y:S02]  /*fff0*/  FMUL.FTZ R16, R151.reuse, R132 ;  /* 0x0000008497107220 */ /* 0x040fe40000410000 */
[C---:B------:R-:W-:Y:S02]  /*10000*/  FMUL.FTZ R17, R151.reuse, R133 ;  /* 0x0000008597117220 */ /* 0x040fe40000410000 */
[----:B------:R-:W-:Y:S01]  /*10010*/  LDSM.16.MT88.4 R132, [R214+0x2080] ;  /* 0x00208000d684783b */ /* 0x000fe20000004200 */
[C---:B------:R-:W-:Y:S02]  /*10020*/  FMUL.FTZ R32, R151.reuse, R116 ;  /* 0x0000007497207220 */ /* 0x040fe40000410000 */
[----:B------:R3:W4:Y:S01]  /*10030*/  MUFU.EX2 R148, R8 ;  /* 0x0000000800947308 */ /* 0x0007220000000800 */
[C---:B------:R-:W-:Y:S02]  /*10040*/  FMUL.FTZ R33, R151.reuse, R117 ;  /* 0x0000007597217220 */ /* 0x040fe40000410000 */
[C---:B------:R-:W-:Y:S01]  /*10050*/  FMUL.FTZ R48, R151.reuse, R100 ;  /* 0x0000006497307220 */ /* 0x040fe20000410000 */
[----:B-1----:R-:W-:Y:S01]  /*10060*/  F2FP.PACK_AB R159, R182, R183 ;  /* 0x000000b7b69f723e */ /* 0x002fe200000000ff */
[----:B------:R-:W-:Y:S01]  /*10070*/  LDSM.16.MT88.4 R116, [R214+0x2880] ;  /* 0x00288000d674783b */ /* 0x000fe20000004200 */
[C---:B------:R-:W-:Y:S02]  /*10080*/  FMUL.FTZ R49, R151.reuse, R101 ;  /* 0x0000006597317220 */ /* 0x040fe40000410000 */
[----:B------:R-:W-:Y:S02]  /*10090*/  FFMA.FTZ R164, R164, c[0x0][0x2d0], -R161 ;  /* 0x0000b400a4a47a23 */ /* 0x000fe400000108a1 */
[----:B------:R-:W-:Y:S01]  /*100a0*/  MUFU.EX2 R181, R181 ;  /* 0x000000b500b57308 */ /* 0x000fe20000000800 */
[-C--:B------:R-:W-:Y:S01]  /*100b0*/  HMMA.16816.F32 R4, R156, R20.reuse, R4 ;  /* 0x000000149c04723c */ /* 0x080fe20000001804 */
[----:B------:R-:W-:Y:S01]  /*100c0*/  FMUL.FTZ R52, R151, R52 ;  /* 0x0000003497347220 */ /* 0x000fe20000410000 */
[----:B------:R-:W-:Y:S01]  /*100d0*/  LDSM.16.MT88.4 R100, [R214+0x3080] ;  /* 0x00308000d664783b */ /* 0x000fe20000004200 */
[C---:B--2---:R-:W-:Y:S02]  /*100e0*/  FMUL.FTZ R9, R149.reuse, R141 ;  /* 0x0000008d95097220 */ /* 0x044fe40000410000 */
[C---:B------:R-:W-:Y:S02]  /*100f0*/  FMUL.FTZ R12, R149.reuse, R136 ;  /* 0x00000088950c7220 */ /* 0x040fe40000410000 */
[C---:B------:R-:W-:Y:S02]  /*10100*/  FMUL.FTZ R13, R149.reuse, R137 ;  /* 0x00000089950d7220 */ /* 0x040fe40000410000 */
[----:B------:R-:W1:Y:S03]  /*10110*/  MUFU.EX2 R180, R180 ;  /* 0x000000b400b47308 */ /* 0x000e660000000800 */
[C---:B------:R-:W-:Y:S02]  /*10120*/  FMUL.FTZ R40, R149.reuse, R108 ;  /* 0x0000006c95287220 */ /* 0x040fe40000410000 */
[C---:B---3--:R-:W-:Y:S02]  /*10130*/  FMUL.FTZ R8, R149.reuse, R140 ;  /* 0x0000008c95087220 */ /* 0x048fe40000410000 */
[C---:B----4-:R-:W-:Y:S02]  /*10140*/  FMUL.FTZ R10, R148.reuse, R142 ;  /* 0x0000008e940a7220 */ /* 0x050fe40000410000 */
        /* <DEDUP_REMOVED lines=8> */
[----:B------:R-:W-:Y:S01]  /*101d0*/  LDSM.16.MT88.4 R108, [R214+0x1c80] ;  /* 0x001c8000d66c783b */ /* 0x000fe20000004200 */
[C---:B------:R-:W-:Y:S01]  /*101e0*/  FMUL.FTZ R44, R149.reuse, R104 ;  /* 0x00000068952c7220 */ /* 0x040fe20000410000 */
[----:B-1----:R-:W-:Y:S01]  /*101f0*/  F2FP.PACK_AB R144, R180, R181 ;  /* 0x000000b5b490723e */ /* 0x002fe200000000ff */
[C---:B------:R-:W-:Y:S02]  /*10200*/  FMUL.FTZ R45, R149.reuse, R105 ;  /* 0x00000069952d7220 */ /* 0x040fe40000410000 */
[C---:B------:R-:W-:Y:S02]  /*10210*/  FMUL.FTZ R46, R148.reuse, R106 ;  /* 0x0000006a942e7220 */ /* 0x040fe40000410000 */
[C---:B------:R-:W-:Y:S02]  /*10220*/  FMUL.FTZ R47, R148.reuse, R107 ;  /* 0x0000006b942f7220 */ /* 0x040fe40000410000 */
[----:B------:R-:W-:Y:S01]  /*10230*/  MUFU.EX2 R189, R189 ;  /* 0x000000bd00bd7308 */ /* 0x000fe20000000800 */
[----:B------:R-:W-:Y:S01]  /*10240*/  LDSM.16.MT88.4 R104, [R212+0x3080] ;  /* 0x00308000d468783b */ /* 0x000fe20000004200 */
[C---:B------:R-:W-:Y:S02]  /*10250*/  FMUL.FTZ R24, R149.reuse, R124 ;  /* 0x0000007c95187220 */ /* 0x040fe40000410000 */
[C---:B------:R-:W-:Y:S02]  /*10260*/  FMUL.FTZ R25, R149.reuse, R125 ;  /* 0x0000007d95197220 */ /* 0x040fe40000410000 */
[C---:B------:R-:W-:Y:S02]  /*10270*/  FMUL.FTZ R26, R148.reuse, R126 ;  /* 0x0000007e941a7220 */ /* 0x040fe40000410000 */
[C---:B------:R-:W-:Y:S02]  /*10280*/  FMUL.FTZ R27, R148.reuse, R127 ;  /* 0x0000007f941b7220 */ /* 0x040fe40000410000 */
[----:B------:R-:W1:Y:S01]  /*10290*/  MUFU.EX2 R188, R188 ;  /* 0x000000bc00bc7308 */ /* 0x000e620000000800 */
[----:B------:R-:W-:Y:S02]  /*102a0*/  FMUL.FTZ R29, R149, R121 ;  /* 0x00000079951d7220 */ /* 0x000fe40000410000 */
[----:B------:R-:W-:Y:S01]  /*102b0*/  FMUL.FTZ R30, R148, R122 ;  /* 0x0000007a941e7220 */ /* 0x000fe20000410000 */
[----:B--2---:R-:W-:Y:S01]  /*102c0*/  F2FP.PACK_AB R146, R184, R185 ;  /* 0x000000b9b892723e */ /* 0x004fe200000000ff */
[----:B------:R-:W-:Y:S02]  /*102d0*/  FMUL.FTZ R53, R151, R53 ;  /* 0x0000003597357220 */ /* 0x000fe40000410000 */
[C---:B------:R-:W-:Y:S02]  /*102e0*/  FMUL.FTZ R56, R149.reuse, R56 ;  /* 0x0000003895387220 */ /* 0x040fe40000410000 */
[C---:B------:R-:W-:Y:S01]  /*102f0*/  FMUL.FTZ R57, R149.reuse, R57 ;  /* 0x0000003995397220 */ /* 0x040fe20000410000 */
[----:B------:R-:W-:Y:S01]  /*10300*/  MUFU.EX2 R187, R187 ;  /* 0x000000bb00bb7308 */ /* 0x000fe20000000800 */
[C---:B------:R-:W-:Y:S02]  /*10310*/  FMUL.FTZ R58, R148.reuse, R58 ;  /* 0x0000003a943a7220 */ /* 0x040fe40000410000 */
[C---:B------:R-:W-:Y:S02]  /*10320*/  FMUL.FTZ R59, R148.reuse, R59 ;  /* 0x0000003b943b7220 */ /* 0x040fe40000410000 */
[C---:B------:R-:W-:Y:S02]  /*10330*/  FMUL.FTZ R60, R149.reuse, R60 ;  /* 0x0000003c953c7220 */ /* 0x040fe40000410000 */
[----:B------:R-:W-:Y:S02]  /*10340*/  FMUL.FTZ R61, R149, R61 ;  /* 0x0000003d953d7220 */ /* 0x000fe40000410000 */
[C---:B------:R-:W-:Y:S01]  /*10350*/  FMUL.FTZ R62, R148.reuse, R62 ;  /* 0x0000003e943e7220 */ /* 0x040fe20000410000 */
[----:B------:R-:W2:Y:S01]  /*10360*/  MUFU.EX2 R186, R186 ;  /* 0x000000ba00ba7308 */ /* 0x000ea20000000800 */
[----:B------:R-:W-:Y:S02]  /*10370*/  FMUL.FTZ R63, R148, R63 ;  /* 0x0000003f943f7220 */ /* 0x000fe40000410000 */
[C---:B------:R-:W-:Y:S01]  /*10380*/  FMUL.FTZ R64, R151.reuse, R64 ;  /* 0x0000004097407220 */ /* 0x040fe20000410000 */
[----:B-1----:R-:W-:Y:S01]  /*10390*/  F2FP.PACK_AB R145, R188, R189 ;  /* 0x000000bdbc91723e */ /* 0x002fe200000000ff */
[----:B------:R-:W-:Y:S02]  /*103a0*/  FMUL.FTZ R65, R151, R65 ;  /* 0x0000004197417220 */ /* 0x000fe40000410000 */
[C---:B------:R-:W-:Y:S02]  /*103b0*/  FMUL.FTZ R66, R150.reuse, R66 ;  /* 0x0000004296427220 */ /* 0x040fe40000410000 */
[----:B------:R-:W-:Y:S01]  /*103c0*/  FMUL.FTZ R67, R150, R67 ;  /* 0x0000004396437220 */ /* 0x000fe20000410000 */
[----:B------:R-:W-:Y:S01]  /*103d0*/  MUFU.EX2 R127, R174 ;  /* 0x000000ae007f7308 */ /* 0x000fe20000000800 */
[--C-:B------:R-:W-:Y:S02]  /*103e0*/  FFMA.FTZ R246, R251, c[0x0][0x2d0], -R166.reuse ;  /* 0x0000b400fbf67a23 */ /* 0x100fe400000108a6 */
[--C-:B------:R-:W-:Y:S02]  /*103f0*/  FFMA.FTZ R251, R175, c[0x0][0x2d0], -R173.reuse ;  /* 0x0000b400affb7a23 */ /* 0x100fe400000108ad */
[----:B------:R-:W-:Y:S02]  /*10400*/  FFMA.FTZ R166, R163, c[0x0][0x2d0], -R166 ;  /* 0x0000b400a3a67a23 */ /* 0x000fe400000108a6 */
[--C-:B------:R-:W-:Y:S02]  /*10410*/  FFMA.FTZ R250, R250, c[0x0][0x2d0], -R173.reuse ;  /* 0x0000b400fafa7a23 */ /* 0x100fe400000108ad */
[----:B------:R-:W-:Y:S01]  /*10420*/  FFMA.FTZ R173, R172, c[0x0][0x2d0], -R173 ;  /* 0x0000b400acad7a23 */ /* 0x000fe200000108ad */
[----:B------:R-:W-:Y:S01]  /*10430*/  MUFU.EX2 R121, R170 ;  /* 0x000000aa00797308 */ /* 0x000fe20000000800 */
[--C-:B------:R-:W-:Y:S02]  /*10440*/  FFMA.FTZ R248, R248, c[0x0][0x2d0], -R171.reuse ;  /* 0x0000b400f8f87a23 */ /* 0x100fe400000108ab */
[--C-:B------:R-:W-:Y:S01]  /*10450*/  FFMA.FTZ R244, R244, c[0x0][0x2d0], -R171.reuse ;  /* 0x0000b400f4f47a23 */ /* 0x100fe200000108ab */
[----:B--2---:R-:W-:Y:S01]  /*10460*/  F2FP.PACK_AB R147, R186, R187 ;  /* 0x000000bbba93723e */ /* 0x004fe200000000ff */
[----:B------:R-:W-:Y:S02]  /*10470*/  FFMA.FTZ R171, R168, c[0x0][0x2d0], -R171 ;  /* 0x0000b400a8ab7a23 */ /* 0x000fe400000108ab */
[C---:B------:R-:W-:Y:S02]  /*10480*/  FMUL.FTZ R28, R149.reuse, R120 ;  /* 0x00000078951c7220 */ /* 0x040fe40000410000 */
[C---:B------:R-:W-:Y:S01]  /*10490*/  FMUL.FTZ R31, R148.reuse, R123 ;  /* 0x0000007b941f7220 */ /* 0x040fe20000410000 */
[----:B------:R1:W-:Y:S01]  /*104a0*/  MUFU.EX2 R136, R173 ;  /* 0x000000ad00887308 */ /* 0x0003e20000000800 */
[C---:B------:R-:W-:Y:S01]  /*104b0*/  HMMA.16816.F32 R8, R144.reuse, R20, R8 ;  /* 0x000000149008723c */ /* 0x040fe20000001808 */
[C---:B------:R-:W-:Y:S02]  /*104c0*/  FMUL.FTZ R72, R149.reuse, R72 ;  /* 0x0000004895487220 */ /* 0x040fe40000410000 */
[----:B------:R-:W-:Y:S02]  /*104d0*/  FMUL.FTZ R73, R149, R73 ;  /* 0x0000004995497220 */ /* 0x000fe40000410000 */
[C---:B------:R-:W-:Y:S02]  /*104e0*/  FMUL.FTZ R74, R148.reuse, R74 ;  /* 0x0000004a944a7220 */ /* 0x040fe40000410000 */
[C---:B------:R-:W-:Y:S01]  /*104f0*/  FMUL.FTZ R20, R151.reuse, R128 ;  /* 0x0000008097147220 */ /* 0x040fe20000410000 */
[-C--:B------:R-:W-:Y:S01]  /*10500*/  HMMA.16816.F32 R12, R144, R22.reuse, R12 ;  /* 0x00000016900c723c */ /* 0x080fe2000000180c */
[----:B------:R-:W-:Y:S01]  /*10510*/  FMUL.FTZ R21, R151, R129 ;  /* 0x0000008197157220 */ /* 0x000fe20000410000 */
[----:B------:R-:W-:Y:S02]  /*10520*/  MUFU.EX2 R138, R171 ;  /* 0x000000ab008a7308 */ /* 0x000fe40000000800 */
[C---:B------:R-:W-:Y:S02]  /*10530*/  FMUL.FTZ R75, R148.reuse, R75 ;  /* 0x0000004b944b7220 */ /* 0x040fe40000410000 */
[C---:B------:R-:W-:Y:S02]  /*10540*/  FMUL.FTZ R76, R149.reuse, R76 ;  /* 0x0000004c954c7220 */ /* 0x040fe40000410000 */
[C---:B------:R-:W-:Y:S01]  /*10550*/  HMMA.16816.F32 R16, R156.reuse, R22, R16 ;  /* 0x000000169c10723c */ /* 0x040fe20000001810 */
[C---:B------:R-:W-:Y:S03]  /*10560*/  FMUL.FTZ R77, R149.reuse, R77 ;  /* 0x0000004d954d7220 */ /* 0x040fe60000410000 */
[----:B------:R2:W-:Y:S01]  /*10570*/  MUFU.EX2 R124, R169 ;  /* 0x000000a9007c7308 */ /* 0x0005e20000000800 */
[----:B------:R-:W-:Y:S02]  /*10580*/  FMUL.FTZ R78, R148, R78 ;  /* 0x0000004e944e7220 */ /* 0x000fe40000410000 */
[C---:B------:R-:W-:Y:S01]  /*10590*/  FMUL.FTZ R22, R150.reuse, R130 ;  /* 0x0000008296167220 */ /* 0x040fe20000410000 */
[----:B-1----:R-:W-:Y:S01]  /*105a0*/  LDSM.16.MT88.4 R172, [R214+0x3880] ;  /* 0x00388000d6ac783b */ /* 0x002fe20000004200 */
[----:B------:R-:W-:Y:S03]  /*105b0*/  FMUL.FTZ R23, R150, R131 ;  /* 0x0000008396177220 */ /* 0x000fe60000410000 */
[C---:B------:R-:W-:Y:S02]  /*105c0*/  FMUL.FTZ R79, R148.reuse, R79 ;  /* 0x0000004f944f7220 */ /* 0x040fe40000410000 */
[----:B------:R-:W-:Y:S01]  /*105d0*/  MUFU.EX2 R126, R167 ;  /* 0x000000a7007e7308 */ /* 0x000fe20000000800 */
[C---:B------:R-:W-:Y:S01]  /*105e0*/  FMUL.FTZ R88, R149.reuse, R88 ;  /* 0x0000005895587220 */ /* 0x040fe20000410000 */
[-C--:B------:R-:W-:Y:S01]  /*105f0*/  HMMA.16816.F32 R20, R156, R36.reuse, R20 ;  /* 0x000000249c14723c */ /* 0x080fe20000001814 */
[----:B------:R-:W1:Y:S01]  /*10600*/  LDSM.16.MT88.4 R128, [R214+0x2480] ;  /* 0x00248000d680783b */ /* 0x000e620000004200 */
[C---:B------:R-:W-:Y:S02]  /*10610*/  FMUL.FTZ R89, R149.reuse, R89 ;  /* 0x0000005995597220 */ /* 0x040fe40000410000 */
[C---:B------:R-:W-:Y:S02]  /*10620*/  FMUL.FTZ R90, R148.reuse, R90 ;  /* 0x0000005a945a7220 */ /* 0x040fe40000410000 */
[C---:B------:R-:W-:Y:S02]  /*10630*/  FMUL.FTZ R91, R148.reuse, R91 ;  /* 0x0000005b945b7220 */ /* 0x040fe40000410000 */
[C---:B------:R-:W-:Y:S01]  /*10640*/  HMMA.16816.F32 R24, R144.reuse, R36, R24 ;  /* 0x000000249018723c */ /* 0x040fe20000001818 */
[----:B------:R-:W-:Y:S01]  /*10650*/  MUFU.EX2 R122, R165 ;  /* 0x000000a5007a7308 */ /* 0x000fe20000000800 */
[----:B--2---:R-:W-:Y:S02]  /*10660*/  LDSM.16.MT88.4 R168, [R212+0x2c80] ;  /* 0x002c8000d4a8783b */ /* 0x004fe40000004200 */
[----:B------:R-:W-:Y:S03]  /*10670*/  FMUL.FTZ R92, R149, R92 ;  /* 0x0000005c955c7220 */ /* 0x000fe60000410000 */
[C---:B------:R-:W-:Y:S01]  /*10680*/  FMUL.FTZ R36, R151.reuse, R112 ;  /* 0x0000007097247220 */ /* 0x040fe20000410000 */
[-C--:B------:R-:W-:Y:S01]  /*10690*/  HMMA.16816.F32 R28, R144, R38.reuse, R28 ;  /* 0x00000026901c723c */ /* 0x080fe2000000181c */
[----:B------:R-:W-:Y:S02]  /*106a0*/  FMUL.FTZ R37, R151, R113 ;  /* 0x0000007197257220 */ /* 0x000fe40000410000 */
[----:B------:R-:W-:Y:S01]  /*106b0*/  MUFU.EX2 R139, R166 ;  /* 0x000000a6008b7308 */ /* 0x000fe20000000800 */
[----:B------:R-:W-:Y:S02]  /*106c0*/  FMUL.FTZ R93, R149, R93 ;  /* 0x0000005d955d7220 */ /* 0x000fe40000410000 */
[C---:B------:R-:W-:Y:S02]  /*106d0*/  FMUL.FTZ R94, R148.reuse, R94 ;  /* 0x0000005e945e7220 */ /* 0x040fe40000410000 */
[C---:B------:R-:W-:Y:S01]  /*106e0*/  HMMA.16816.F32 R32, R156.reuse, R38, R32 ;  /* 0x000000269c20723c */ /* 0x040fe20000001820 */
[----:B------:R-:W-:Y:S03]  /*106f0*/  FMUL.FTZ R95, R148, R95 ;  /* 0x0000005f945f7220 */ /* 0x000fe60000410000 */
[C---:B------:R-:W-:Y:S01]  /*10700*/  FMUL.FTZ R96, R151.reuse, R96 ;  /* 0x0000006097607220 */ /* 0x040fe20000410000 */
[----:B------:R2:W-:Y:S01]  /*10710*/  MUFU.EX2 R125, R164 ;  /* 0x000000a4007d7308 */ /* 0x0005e20000000800 */
[C---:B------:R-:W-:Y:S02]  /*10720*/  FMUL.FTZ R97, R151.reuse, R97 ;  /* 0x0000006197617220 */ /* 0x040fe40000410000 */
[C---:B------:R-:W-:Y:S04]  /*10730*/  FMUL.FTZ R38, R150.reuse, R114 ;  /* 0x0000007296267220 */ /* 0x040fe80000410000 */
[C---:B------:R-:W-:Y:S02]  /*10740*/  FMUL.FTZ R39, R150.reuse, R115 ;  /* 0x0000007396277220 */ /* 0x040fe40000410000 */
[----:B------:R-:W3:Y:S01]  /*10750*/  LDSM.16.MT88.4 R112, [R212+0x2480] ;  /* 0x00248000d470783b */ /* 0x000ee20000004200 */
[----:B------:R-:W-:Y:S01]  /*10760*/  MUFU.EX2 R190, R190 ;  /* 0x000000be00be7308 */ /* 0x000fe20000000800 */
[C---:B------:R-:W-:Y:S02]  /*10770*/  FMUL.FTZ R98, R150.reuse, R98 ;  /* 0x0000006296627220 */ /* 0x040fe40000410000 */
[C---:B------:R-:W-:Y:S01]  /*10780*/  FMUL.FTZ R99, R150.reuse, R99 ;  /* 0x0000006396637220 */ /* 0x040fe20000410000 */
[-C--:B-1----:R-:W-:Y:S01]  /*10790*/  HMMA.16816.F32 R36, R156, R128.reuse, R36 ;  /* 0x000000809c24723c */ /* 0x082fe20000001824 */
[C---:B------:R-:W-:Y:S02]  /*107a0*/  FMUL.FTZ R68, R151.reuse, R68 ;  /* 0x0000004497447220 */ /* 0x040fe40000410000 */
[C---:B------:R-:W-:Y:S02]  /*107b0*/  FMUL.FTZ R69, R151.reuse, R69 ;  /* 0x0000004597457220 */ /* 0x040fe40000410000 */
[C---:B------:R-:W-:Y:S01]  /*107c0*/  FMUL.FTZ R70, R150.reuse, R70 ;  /* 0x0000004696467220 */ /* 0x040fe20000410000 */
[----:B------:R-:W1:Y:S01]  /*107d0*/  MUFU.EX2 R191, R191 ;  /* 0x000000bf00bf7308 */ /* 0x000e620000000800 */
[C---:B------:R-:W-:Y:S01]  /*107e0*/  FMUL.FTZ R71, R150.reuse, R71 ;  /* 0x0000004796477220 */ /* 0x040fe20000410000 */
[C---:B------:R-:W-:Y:S01]  /*107f0*/  HMMA.16816.F32 R40, R144.reuse, R128, R40 ;  /* 0x000000809028723c */ /* 0x040fe20000001828 */
[C---:B------:R-:W-:Y:S01]  /*10800*/  FMUL.FTZ R80, R151.reuse, R80 ;  /* 0x0000005097507220 */ /* 0x040fe20000410000 */
[----:B--2---:R-:W-:Y:S02]  /*10810*/  LDSM.16.MT88.4 R164, [R214+0x2c80] ;  /* 0x002c8000d6a4783b */ /* 0x004fe40000004200 */
[C---:B------:R-:W-:Y:S02]  /*10820*/  FMUL.FTZ R81, R151.reuse, R81 ;  /* 0x0000005197517220 */ /* 0x040fe40000410000 */
[C---:B------:R-:W-:Y:S02]  /*10830*/  FMUL.FTZ R82, R150.reuse, R82 ;  /* 0x0000005296527220 */ /* 0x040fe40000410000 */
[-C--:B------:R-:W-:Y:S01]  /*10840*/  HMMA.16816.F32 R44, R144, R130.reuse, R44 ;  /* 0x00000082902c723c */ /* 0x080fe2000000182c */
[----:B------:R-:W-:Y:S03]  /*10850*/  MUFU.EX2 R192, R192 ;  /* 0x000000c000c07308 */ /* 0x000fe60000000800 */
[C---:B------:R-:W-:Y:S02]  /*10860*/  FMUL.FTZ R83, R150.reuse, R83 ;  /* 0x0000005396537220 */ /* 0x040fe40000410000 */
[C---:B------:R-:W-:Y:S02]  /*10870*/  FMUL.FTZ R84, R151.reuse, R84 ;  /* 0x0000005497547220 */ /* 0x040fe40000410000 */
[C---:B------:R-:W-:Y:S01]  /*10880*/  HMMA.16816.F32 R48, R156.reuse, R130, R48 ;  /* 0x000000829c30723c */ /* 0x040fe20000001830 */
[----:B------:R-:W-:Y:S02]  /*10890*/  FMUL.FTZ R85, R151, R85 ;  /* 0x0000005597557220 */ /* 0x000fe40000410000 */
[----:B------:R-:W2:Y:S01]  /*108a0*/  MUFU.EX2 R193, R193 ;  /* 0x000000c100c17308 */ /* 0x000ea20000000800 */
[C---:B------:R-:W-:Y:S02]  /*108b0*/  FMUL.FTZ R86, R150.reuse, R86 ;  /* 0x0000005696567220 */ /* 0x040fe40000410000 */
[----:B------:R-:W-:Y:S02]  /*108c0*/  FMUL.FTZ R87, R150, R87 ;  /* 0x0000005796577220 */ /* 0x000fe40000410000 */
[--C-:B------:R-:W-:Y:S01]  /*108d0*/  FFMA.FTZ R245, R245, c[0x0][0x2d0], -R161.reuse ;  /* 0x0000b400f5f57a23 */ /* 0x100fe200000108a1 */
[-C--:B---3--:R-:W-:Y:S03]  /*108e0*/  HMMA.16816.F32 R52, R156, R112.reuse, R52 ;  /* 0x000000709c34723c */ /* 0x088fe60000001834 */
[--C-:B------:R-:W-:Y:S01]  /*108f0*/  FFMA.FTZ R252, R252, c[0x0][0x2d0], -R161.reuse ;  /* 0x0000b400fcfc7a23 */ /* 0x100fe200000108a1 */
[----:B------:R-:W-:Y:S01]  /*10900*/  MUFU.EX2 R194, R194 ;  /* 0x000000c200c27308 */ /* 0x000fe20000000800 */
[--C-:B------:R-:W-:Y:S02]  /*10910*/  FFMA.FTZ R249, R249, c[0x0][0x2d0], -R161.reuse ;  /* 0x0000b400f9f97a23 */ /* 0x100fe400000108a1 */
[--C-:B------:R-:W-:Y:S02]  /*10920*/  FFMA.FTZ R247, R247, c[0x0][0x2d0], -R161.reuse ;  /* 0x0000b400f7f77a23 */ /* 0x100fe400000108a1 */
[--C-:B------:R-:W-:Y:S01]  /*10930*/  FFMA.FTZ R162, R162, c[0x0][0x2d0], -R161.reuse ;  /* 0x0000b400a2a27a23 */ /* 0x100fe200000108a1 */
[C---:B------:R-:W-:Y:S02]  /*10940*/  HMMA.16816.F32 R56, R144.reuse, R112, R56 ;  /* 0x000000709038723c */ /* 0x040fe40000001838 */
[--C-:B------:R-:W-:Y:S02]  /*10950*/  FFMA.FTZ R160, R160, c[0x0][0x2d0], -R161.reuse ;  /* 0x0000b400a0a07a23 */ /* 0x100fe400000108a1 */
[----:B------:R-:W3:Y:S01]  /*10960*/  MUFU.EX2 R195, R195 ;  /* 0x000000c300c37308 */ /* 0x000ee20000000800 */
[----:B------:R-:W-:Y:S02]  /*10970*/  FFMA.FTZ R161, R153, c[0x0][0x2d0], -R161 ;  /* 0x0000b40099a17a23 */ /* 0x000fe400000108a1 */
[----:B------:R-:W-:Y:S01]  /*10980*/  FFMA.FTZ R179, R151, R232, R179 ;  /* 0x000000e897b37223 */ /* 0x000fe200000100b3 */
[-C--:B------:R-:W-:Y:S01]  /*10990*/  HMMA.16816.F32 R60, R144, R114.reuse, R60 ;  /* 0x00000072903c723c */ /* 0x080fe2000000183c */
[----:B------:R-:W-:Y:S03]  /*109a0*/  MOV R151, R3 ;  /* 0x0000000300977202 */ /* 0x000fe60000000f00 */
[----:B------:R-:W-:Y:S01]  /*109b0*/  FFMA.FTZ R155, R150, R231, R155 ;  /* 0x000000e7969b7223 */ /* 0x000fe2000001009b */
[----:B------:R-:W-:Y:S01]  /*109c0*/  MOV R150, R2 ;  /* 0x0000000200967202 */ /* 0x000fe20000000f00 */
[----:B------:R-:W-:Y:S01]  /*109d0*/  MUFU.EX2 R196, R196 ;  /* 0x000000c400c47308 */ /* 0x000fe20000000800 */
[----:B------:R-:W-:Y:S01]  /*109e0*/  FFMA.FTZ R181, R149, R230, R181 ;  /* 0x000000e695b57223 */ /* 0x000fe200000100b5 */
[C---:B------:R-:W-:Y:S01]  /*109f0*/  HMMA.16816.F32 R64, R156.reuse, R114, R64 ;  /* 0x000000729c40723c */ /* 0x040fe20000001840 */
[----:B------:R-:W4:Y:S03]  /*10a00*/  LDSM.16.MT88.4 R112, [R212+0x1c80] ;  /* 0x001c8000d470783b */ /* 0x000f260000004200 */
[----:B------:R-:W-:Y:S01]  /*10a10*/  FFMA.FTZ R189, R148, R227, R189 ;  /* 0x000000e394bd7223 */ /* 0x000fe200000100bd */
[----:B------:R-:W-:Y:S01]  /*10a20*/  MOV R149, R0 ;  /* 0x0000000000957202 */ /* 0x000fe20000000f00 */
[----:B------:R-:W-:Y:S01]  /*10a30*/  FADD.FTZ R178, R178, R179 ;  /* 0x000000b3b2b27221 */ /* 0x000fe20000010000 */
[----:B------:R-:W-:Y:S01]  /*10a40*/  MOV R148, R152 ;  /* 0x0000009800947202 */ /* 0x000fe20000000f00 */
[-C--:B------:R-:W-:Y:S01]  /*10a50*/  HMMA.16816.F32 R68, R156, R100.reuse, R68 ;  /* 0x000000649c44723c */ /* 0x080fe20000001844 */
[----:B------:R-:W5:Y:S03]  /*10a60*/  MUFU.EX2 R197, R197 ;  /* 0x000000c500c57308 */ /* 0x000f660000000800 */
[----:B------:R-:W-:Y:S02]  /*10a70*/  FADD.FTZ R154, R154, R155 ;  /* 0x0000009b9a9a7221 */ /* 0x000fe40000010000 */
[----:B------:R-:W-:Y:S02]  /*10a80*/  FADD.FTZ R180, R180, R181 ;  /* 0x000000b5b4b47221 */ /* 0x000fe40000010000 */
[C---:B------:R-:W-:Y:S01]  /*10a90*/  HMMA.16816.F32 R72, R144.reuse, R100, R72 ;  /* 0x000000649048723c */ /* 0x040fe20000001848 */
[----:B------:R-:W-:Y:S02]  /*10aa0*/  FADD.FTZ R188, R188, R189 ;  /* 0x000000bdbcbc7221 */ /* 0x000fe40000010000 */
[----:B------:R-:W-:Y:S01]  /*10ab0*/  MUFU.EX2 R198, R198 ;  /* 0x000000c600c67308 */ /* 0x000fe20000000800 */
[----:B------:R-:W-:Y:S02]  /*10ac0*/  FADD.FTZ R177, R177, R178 ;  /* 0x000000b2b1b17221 */ /* 0x000fe40000010000 */
[----:B------:R-:W-:Y:S01]  /*10ad0*/  FADD.FTZ R183, R183, R154 ;  /* 0x0000009ab7b77221 */ /* 0x000fe20000010000 */
[----:B-1----:R-:W-:Y:S01]  /*10ae0*/  F2FP.PACK_AB R100, R191, R190 ;  /* 0x000000bebf64723e */ /* 0x002fe200000000ff */
[-C--:B------:R-:W-:Y:S01]  /*10af0*/  HMMA.16816.F32 R76, R144, R102.reuse, R76 ;  /* 0x00000066904c723c */ /* 0x080fe2000000184c */
[----:B--2---:R-:W-:Y:S03]  /*10b00*/  F2FP.PACK_AB R101, R193, R192 ;  /* 0x000000c0c165723e */ /* 0x004fe600000000ff */
[----:B------:R-:W-:Y:S01]  /*10b10*/  FADD.FTZ R185, R185, R180 ;  /* 0x000000b4b9b97221 */ /* 0x000fe20000010000 */
[----:B------:R-:W1:Y:S01]  /*10b20*/  MUFU.EX2 R199, R199 ;  /* 0x000000c700c77308 */ /* 0x000e620000000800 */
[----:B------:R-:W-:Y:S02]  /*10b30*/  FADD.FTZ R187, R187, R188 ;  /* 0x000000bcbbbb7221 */ /* 0x000fe40000010000 */
[C---:B------:R-:W-:Y:S01]  /*10b40*/  HMMA.16816.F32 R80, R156.reuse, R102, R80 ;  /* 0x000000669c50723c */ /* 0x040fe20000001850 */
[----:B------:R-:W-:Y:S03]  /*10b50*/  FADD.FTZ R177, R176, R177 ;  /* 0x000000b1b0b17221 */ /* 0x000fe60000010000 */
[----:B------:R-:W-:Y:S02]  /*10b60*/  FADD.FTZ R183, R182, R183 ;  /* 0x000000b7b6b77221 */ /* 0x000fe40000010000 */
[----:B------:R-:W-:Y:S01]  /*10b70*/  FADD.FTZ R185, R184, R185 ;  /* 0x000000b9b8b97221 */ /* 0x000fe20000010000 */
[----:B---3--:R-:W-:Y:S01]  /*10b80*/  F2FP.PACK_AB R102, R195, R194 ;  /* 0x000000c2c366723e */ /* 0x008fe200000000ff */
[-C--:B------:R-:W-:Y:S01]  /*10b90*/  HMMA.16816.F32 R84, R156, R104.reuse, R84 ;  /* 0x000000689c54723c */ /* 0x080fe20000001854 */
[----:B-----5:R-:W-:Y:S01]  /*10ba0*/  F2FP.PACK_AB R103, R197, R196 ;  /* 0x000000c4c567723e */ /* 0x020fe200000000ff */
[----:B------:R-:W-:Y:S02]  /*10bb0*/  MUFU.EX2 R243, R243 ;  /* 0x000000f300f37308 */ /* 0x000fe40000000800 */
[----:B------:R-:W-:Y:S02]  /*10bc0*/  FADD.FTZ R186, R186, R187 ;  /* 0x000000bbbaba7221 */ /* 0x000fe40000010000 */
[----:B------:R-:W-:Y:S02]  /*10bd0*/  FADD.FTZ R190, R190, R177 ;  /* 0x000000b1bebe7221 */ /* 0x000fe40000010000 */
[C---:B------:R-:W-:Y:S01]  /*10be0*/  HMMA.16816.F32 R88, R144.reuse, R104, R88 ;  /* 0x000000689058723c */ /* 0x040fe20000001858 */
[----:B------:R-:W-:Y:S03]  /*10bf0*/  FADD.FTZ R192, R192, R183 ;  /* 0x000000b7c0c07221 */ /* 0x000fe60000010000 */
[----:B------:R-:W2:Y:S01]  /*10c00*/  MUFU.EX2 R246, R246 ;  /* 0x000000f600f67308 */ /* 0x000ea20000000800 */
[----:B------:R-:W-:Y:S02]  /*10c10*/  FADD.FTZ R191, R191, R190 ;  /* 0x000000bebfbf7221 */ /* 0x000fe40000010000 */
[----:B-1----:R-:W-:Y:S01]  /*10c20*/  F2FP.PACK_AB R104, R199, R198 ;  /* 0x000000c6c768723e */ /* 0x002fe200000000ff */
[-C--:B------:R-:W-:Y:S01]  /*10c30*/  HMMA.16816.F32 R92, R144, R106.reuse, R92 ;  /* 0x0000006a905c723c */ /* 0x080fe2000000185c */
[----:B------:R-:W-:Y:S03]  /*10c40*/  FADD.FTZ R198, R198, R185 ;  /* 0x000000b9c6c67221 */ /* 0x000fe60000010000 */
[----:B------:R-:W-:Y:S02]  /*10c50*/  FADD.FTZ R193, R193, R192 ;  /* 0x000000c0c1c17221 */ /* 0x000fe40000010000 */
[----:B------:R-:W-:Y:S01]  /*10c60*/  MUFU.EX2 R245, R245 ;  /* 0x000000f500f57308 */ /* 0x000fe20000000800 */
[----:B------:R-:W-:Y:S01]  /*10c70*/  FADD.FTZ R198, R199, R198 ;  /* 0x000000c6c7c67221 */ /* 0x000fe20000010000 */
[----:B------:R-:W-:Y:S01]  /*10c80*/  HMMA.16816.F32 R96, R156, R106, R96 ;  /* 0x0000006a9c60723c */ /* 0x000fe20000001860 */
[----:B------:R-:W-:Y:S03]  /*10c90*/  FADD.FTZ R194, R194, R191 ;  /* 0x000000bfc2c27221 */ /* 0x000fe60000010000 */
[----:B------:R-:W-:Y:S02]  /*10ca0*/  FADD.FTZ R196, R196, R193 ;  /* 0x000000c1c4c47221 */ /* 0x000fe40000010000 */
[----:B------:R-:W-:Y:S01]  /*10cb0*/  FADD.FTZ R194, R195, R194 ;  /* 0x000000c2c3c27221 */ /* 0x000fe20000010000 */
[----:B------:R-:W-:Y:S01]  /*10cc0*/  F2FP.PACK_AB R158, R136, R127 ;  /* 0x0000007f889e723e */ /* 0x000fe200000000ff */
[-C--:B------:R-:W-:Y:S01]  /*10cd0*/  HMMA.16816.F32 R4, R100, R108.reuse, R4 ;  /* 0x0000006c6404723c */ /* 0x080fe20000001804 */
[----:B------:R-:W1:Y:S03]  /*10ce0*/  MUFU.EX2 R252, R252 ;  /* 0x000000fc00fc7308 */ /* 0x000e660000000800 */
[----:B--2---:R-:W-:Y:S01]  /*10cf0*/  F2FP.PACK_AB R106, R246, R243 ;  /* 0x000000f3f66a723e */ /* 0x004fe200000000ff */
[----:B------:R-:W-:Y:S01]  /*10d00*/  FADD.FTZ R243, R243, R198 ;  /* 0x000000c6f3f37221 */ /* 0x000fe20000010000 */
[----:B------:R-:W-:Y:S01]  /*10d10*/  F2FP.PACK_AB R159, R138, R121 ;  /* 0x000000798a9f723e */ /* 0x000fe200000000ff */
[----:B------:R-:W-:Y:S02]  /*10d20*/  FADD.FTZ R197, R197, R196 ;  /* 0x000000c4c5c57221 */ /* 0x000fe40000010000 */
[----:B------:R-:W-:Y:S02]  /*10d30*/  FADD.FTZ R243, R246, R243 ;  /* 0x000000f3f6f37221 */ /* 0x000fe40000010000 */
[----:B------:R-:W2:Y:S10]  /*10d40*/  MUFU.EX2 R249, R249 ;  /* 0x000000f900f97308 */ /* 0x000eb40000000800 */
        /* <DEDUP_REMOVED lines=100> */
.L_x_206:
[----:B------:R-:W1:Y:S01]  /*11390*/  SHFL.BFLY PT, R9, R232, 0x2, 0x1f ;  /* 0x0c401f00e8097f89 */ /* 0x000e6200000e0000 */
[----:B------:R-:W-:-:S02]  /*113a0*/  MOV R12, 0xff800000 ;  /* 0xff800000000c7802 */ /* 0x000fc40000000f00 */
[----:B------:R-:W-:Y:S01]  /*113b0*/  MOV R13, 0xff800000 ;  /* 0xff800000000d7802 */ /* 0x000fe20000000f00 */
[----:B------:R-:W2:Y:S01]  /*113c0*/  SHFL.BFLY PT, R8, R231, 0x2, 0x1f ;  /* 0x0c401f00e7087f89 */ /* 0x000ea200000e0000 */
[----:B------:R-:W-:Y:S02]  /*113d0*/  MOV R14, 0xff800000 ;  /* 0xff800000000e7802 */ /* 0x000fe40000000f00 */
[----:B------:R-:W-:Y:S01]  /*113e0*/  PLOP3.LUT P4, PT, PT, PT, PT, 0x8, 0x0 ;  /* 0x000000000000781c */ /* 0x000fe20003f8e170 */
[----:B------:R-:W3:Y:S04]  /*113f0*/  SHFL.BFLY PT, R11, R230, 0x2, 0x1f ;  /* 0x0c401f00e60b7f89 */ /* 0x000ee800000e0000 */
[----:B------:R-:W4:Y:S01]  /*11400*/  SHFL.BFLY PT, R10, R227, 0x2, 0x1f ;  /* 0x0c401f00e30a7f89 */ /* 0x000f2200000e0000 */
        /* <DEDUP_REMOVED lines=14> */
[----:B------:R-:W-:Y:S01]  /*114f0*/  FSETP.NE.FTZ.AND P2, PT, R7, RZ, PT ;  /* 0x000000ff0700720b */ /* 0x000fe20003f55000 */
[----:B----4-:R-:W-:-:S03]  /*11500*/  FADD.FTZ R5, R10, R5 ;  /* 0x000000050a057221 */ /* 0x010fc60000010000 */
[----:B------:R-:W-:Y:S01]  /*11510*/  FSETP.NE.FTZ.AND P1, PT, R6, RZ, PT ;  /* 0x000000ff0600720b */ /* 0x000fe20003f35000 */
[----:B------:R-:W-:Y:S01]  /*11520*/  CS2R R10, SRZ ;  /* 0x00000000000a7805 */ /* 0x000fe2000001ff00 */
[----:B------:R-:W-:-:S03]  /*11530*/  FSETP.NE.FTZ.AND P0, PT, R5, RZ, PT ;  /* 0x000000ff0500720b */ /* 0x000fc60003f15000 */
[----:B------:R-:W1:Y:S01]  /*11540*/  @P3 MUFU.RCP R9, R4 ;  /* 0x0000000400093308 */ /* 0x000e620000001000 */
[----:B------:R-:W-:-:S03]  /*11550*/  @P3 MOV R18, 0x3f317218 ;  /* 0x3f31721800123802 */ /* 0x000fc60000000f00 */
[----:B------:R-:W-:Y:S02]  /*11560*/  @P2 MOV R17, 0x3f317218 ;  /* 0x3f31721800112802 */ /* 0x000fe40000000f00 */
[----:B------:R-:W-:Y:S02]  /*11570*/  @P3 FMUL.FTZ R18, R18, c[0x0][0x2d0] ;  /* 0x0000b40012123a20 */ /* 0x000fe40000410000 */
[----:B------:R-:W2:Y:S01]  /*11580*/  @P2 MUFU.RCP R8, R7 ;  /* 0x0000000700082308 */ /* 0x000ea20000001000 */
[----:B------:R-:W-:Y:S01]  /*11590*/  @P1 MOV R16, 0x3f317218 ;  /* 0x3f31721800101802 */ /* 0x000fe20000000f00 */
[----:B------:R-:W-:Y:S01]  /*115a0*/  @P2 FMUL.FTZ R17, R17, c[0x0][0x2d0] ;  /* 0x0000b40011112a20 */ /* 0x000fe20000410000 */
[----:B------:R-:W-:-:S03]  /*115b0*/  @P0 MOV R15, 0x3f317218 ;  /* 0x3f317218000f0802 */ /* 0x000fc60000000f00 */
[----:B------:R-:W-:Y:S02]  /*115c0*/  @P1 FMUL.FTZ R16, R16, c[0x0][0x2d0] ;  /* 0x0000b40010101a20 */ /* 0x000fe40000410000 */
[----:B------:R-:W-:Y:S01]  /*115d0*/  @P1 MUFU.RCP R10, R6 ;  /* 0x00000006000a1308 */ /* 0x000fe20000001000 */
[----:B------:R-:W-:Y:S02]  /*115e0*/  @P0 FMUL.FTZ R15, R15, c[0x0][0x2d0] ;  /* 0x0000b4000f0f0a20 */ /* 0x000fe40000410000 */
[C---:B-1----:R-:W-:Y:S02]  /*115f0*/  FMUL.FTZ R144, R9.reuse, R144 ;  /* 0x0000009009907220 */ /* 0x042fe40000410000 */
[C---:B------:R-:W-:Y:S02]  /*11600*/  FMUL.FTZ R145, R9.reuse, R145 ;  /* 0x0000009109917220 */ /* 0x040fe40000410000 */
[----:B------:R-:W-:Y:S01]  /*11610*/  FMUL.FTZ R132, R9, R132 ;  /* 0x0000008409847220 */ /* 0x000fe20000410000 */
[----:B------:R-:W-:Y:S01]  /*11620*/  @P0 MUFU.RCP R11, R5 ;  /* 0x00000005000b0308 */ /* 0x000fe20000001000 */
[----:B--2---:R-:W-:-:S02]  /*11630*/  FMUL.FTZ R146, R8, R146 ;  /* 0x0000009208927220 */ /* 0x004fc40000410000 */
[C---:B------:R-:W-:Y:S02]  /*11640*/  FMUL.FTZ R147, R8.reuse, R147 ;  /* 0x0000009308937220 */ /* 0x040fe40000410000 */
[C---:B------:R-:W-:Y:S02]  /*11650*/  FMUL.FTZ R134, R8.reuse, R134 ;  /* 0x0000008608867220 */ /* 0x040fe40000410000 */
[C---:B------:R-:W-:Y:S01]  /*11660*/  FMUL.FTZ R135, R8.reuse, R135 ;  /* 0x0000008708877220 */ /* 0x040fe20000410000 */
[----:B------:R-:W1:Y:S01]  /*11670*/  @P3 MUFU.LG2 R4, R4 ;  /* 0x0000000400043308 */ /* 0x000e620000000c00 */
[C---:B------:R-:W-:Y:S02]  /*11680*/  FMUL.FTZ R130, R8.reuse, R130 ;  /* 0x0000008208827220 */ /* 0x040fe40000410000 */
[C---:B------:R-:W-:Y:S02]  /*11690*/  FMUL.FTZ R131, R8.reuse, R131 ;  /* 0x0000008308837220 */ /* 0x040fe40000410000 */
[----:B------:R-:W-:-:S02]  /*116a0*/  FMUL.FTZ R118, R8, R118 ;  /* 0x0000007608767220 */ /* 0x000fc40000410000 */
[C---:B------:R-:W-:Y:S01]  /*116b0*/  FMUL.FTZ R119, R8.reuse, R119 ;  /* 0x0000007708777220 */ /* 0x040fe20000410000 */
[----:B------:R-:W2:Y:S01]  /*116c0*/  @P2 MUFU.LG2 R7, R7 ;  /* 0x0000000700072308 */ /* 0x000ea20000000c00 */
[C---:B------:R-:W-:Y:S02]  /*116d0*/  FMUL.FTZ R114, R8.reuse, R114 ;  /* 0x0000007208727220 */ /* 0x040fe40000410000 */
[C---:B------:R-:W-:Y:S02]  /*116e0*/  FMUL.FTZ R115, R8.reuse, R115 ;  /* 0x0000007308737220 */ /* 0x040fe40000410000 */
[C---:B------:R-:W-:Y:S02]  /*116f0*/  FMUL.FTZ R102, R8.reuse, R102 ;  /* 0x0000006608667220 */ /* 0x040fe40000410000 */
[----:B------:R-:W-:Y:S01]  /*11700*/  FMUL.FTZ R103, R8, R103 ;  /* 0x0000006708677220 */ /* 0x000fe20000410000 */
[----:B------:R-:W3:Y:S01]  /*11710*/  @P1 MUFU.LG2 R6, R6 ;  /* 0x0000000600061308 */ /* 0x000ee20000000c00 */
[----:B-1----:R-:W-:-:S02]  /*11720*/  @P3 FMUL.FTZ R4, R4, 0.69314718246459960938 ;  /* 0x3f31721804043820 */ /* 0x002fc40000410000 */
[C---:B------:R-:W-:Y:S02]  /*11730*/  FMUL.FTZ R54, R8.reuse, R54 ;  /* 0x0000003608367220 */ /* 0x040fe40000410000 */
[C---:B------:R-:W-:Y:S02]  /*11740*/  FMUL.FTZ R55, R8.reuse, R55 ;  /* 0x0000003708377220 */ /* 0x040fe40000410000 */
[C---:B------:R-:W-:Y:S01]  /*11750*/  FMUL.FTZ R66, R8.reuse, R66 ;  /* 0x0000004208427220 */ /* 0x040fe20000410000 */
[----:B------:R-:W1:Y:S01]  /*11760*/  @P0 MUFU.LG2 R5, R5 ;  /* 0x0000000500050308 */ /* 0x000e620000000c00 */
[----:B--2---:R-:W-:Y:S02]  /*11770*/  @P2 FMUL.FTZ R7, R7, 0.69314718246459960938 ;  /* 0x3f31721807072820 */ /* 0x004fe40000410000 */
[C---:B------:R-:W-:Y:S02]  /*11780*/  FMUL.FTZ R67, R8.reuse, R67 ;  /* 0x0000004308437220 */ /* 0x040fe40000410000 */
[----:B------:R-:W-:-:S02]  /*11790*/  FMUL.FTZ R70, R8, R70 ;  /* 0x0000004608467220 */ /* 0x000fc40000410000 */
[----:B------:R-:W-:Y:S02]  /*117a0*/  FMUL.FTZ R71, R8, R71 ;  /* 0x0000004708477220 */ /* 0x000fe40000410000 */
[----:B---3--:R-:W-:Y:S02]  /*117b0*/  @P1 FMUL.FTZ R19, R6, 0.69314718246459960938 ;  /* 0x3f31721806131820 */ /* 0x008fe40000410000 */
[C---:B------:R-:W-:Y:S02]  /*117c0*/  FMUL.FTZ R82, R8.reuse, R82 ;  /* 0x0000005208527220 */ /* 0x040fe40000410000 */
[C---:B------:R-:W-:Y:S02]  /*117d0*/  FMUL.FTZ R83, R8.reuse, R83 ;  /* 0x0000005308537220 */ /* 0x040fe40000410000 */
[----:B------:R-:W-:Y:S02]  /*117e0*/  FMUL.FTZ R86, R8, R86 ;  /* 0x0000005608567220 */ /* 0x000fe40000410000 */
[----:B-1----:R-:W-:-:S02]  /*117f0*/  @P0 FMUL.FTZ R5, R5, 0.69314718246459960938 ;  /* 0x3f31721805050820 */ /* 0x002fc40000410000 */
[C---:B------:R-:W-:Y:S02]  /*11800*/  FMUL.FTZ R87, R8.reuse, R87 ;  /* 0x0000005708577220 */ /* 0x040fe40000410000 */
[C---:B------:R-:W-:Y:S02]  /*11810*/  FMUL.FTZ R98, R8.reuse, R98 ;  /* 0x0000006208627220 */ /* 0x040fe40000410000 */
[----:B------:R-:W-:Y:S02]  /*11820*/  FMUL.FTZ R99, R8, R99 ;  /* 0x0000006308637220 */ /* 0x000fe40000410000 */
        /* <DEDUP_REMOVED lines=24> */
[----:B------:R-:W-:Y:S01]  /*119b0*/  MOV R10, 0xff800000 ;  /* 0xff800000000a7802 */ /* 0x000fe20000000f00 */
        /* <DEDUP_REMOVED lines=19> */
[----:B------:R-:W-:Y:S02]  /*11af0*/  FMUL.FTZ R96, R9, R96 ;  /* 0x0000006009607220 */ /* 0x000fe40000410000 */
        /* <DEDUP_REMOVED lines=22> */
[----:B------:R-:W-:Y:S02]  /*11c60*/  FMUL.FTZ R94, R11, R94 ;  /* 0x0000005e0b5e7220 */ /* 0x000fe40000410000 */
[----:B------:R-:W-:Y:S02]  /*11c70*/  FMUL.FTZ R9, R9, R97 ;  /* 0x0000006109097220 */ /* 0x000fe40000410000 */
[----:B------:R-:W-:-:S02]  /*11c80*/  FMUL.FTZ R11, R11, R95 ;  /* 0x0000005f0b0b7220 */ /* 0x000fc40000410000 */
[----:B------:R-:W-:Y:S02]  /*11c90*/  @P3 FFMA.FTZ R10, R18, R3, R4 ;  /* 0x00000003120a3223 */ /* 0x000fe40000010004 */
[----:B------:R-:W-:Y:S02]  /*11ca0*/  @P2 FFMA.FTZ R12, R17, R2, R7 ;  /* 0x00000002110c2223 */ /* 0x000fe40000010007 */
[----:B------:R-:W-:Y:S02]  /*11cb0*/  @P1 FFMA.FTZ R13, R16, R0, R19 ;  /* 0x00000000100d1223 */ /* 0x000fe40000010013 */
[----:B------:R-:W-:Y:S02]  /*11cc0*/  @P0 FFMA.FTZ R14, R15, R152, R5 ;  /* 0x000000980f0e0223 */ /* 0x000fe40000010005 */
.L_x_158:
[----:B------:R-:W-:Y:S05]  /*11cd0*/  @P4 BRA `(.L_x_225) ;  /* 0x000015d000004947 */ /* 0x000fea0003800000 */
[----:B------:R-:W1:Y:S01]  /*11ce0*/  S2R R0, SR_CTAID.Y ;  /* 0x0000000000007919 */ /* 0x000e620000002600 */
[----:B------:R-:W-:Y:S01]  /*11cf0*/  F2FP.PACK_AB R144, R145, R144 ;  /* 0x000000909190723e */ /* 0x000fe200000000ff */
[----:B------:R-:W-:Y:S01]  /*11d00*/  BSSY B0, `(.L_x_226) ;  /* 0x0000112000007945 */ /* 0x000fe20003800000 */
[----:B------:R-:W-:Y:S01]  /*11d10*/  F2FP.PACK_AB R146, R147, R146 ;  /* 0x000000929392723e */ /* 0x000fe200000000ff */
[----:B------:R-:W2:Y:S01]  /*11d20*/  S2R R2, SR_TID.X ;  /* 0x0000000000027919 */ /* 0x000ea20000002100 */
[----:B------:R-:W-:-:S02]  /*11d30*/  F2FP.PACK_AB R132, R133, R132 ;  /* 0x000000848584723e */ /* 0x000fc400000000ff */
[----:B------:R-:W-:Y:S01]  /*11d40*/  F2FP.PACK_AB R134, R135, R134 ;  /* 0x000000868786723e */ /* 0x000fe200000000ff */
[----:B------:R-:W3:Y:S01]  /*11d50*/  S2R R3, SR_CTAID.Z ;  /* 0x0000000000037919 */ /* 0x000ee20000002700 */
[----:B------:R-:W-:Y:S02]  /*11d60*/  F2FP.PACK_AB R140, R141, R140 ;  /* 0x0000008c8d8c723e */ /* 0x000fe400000000ff */
[----:B------:R-:W-:Y:S01]  /*11d70*/  F2FP.PACK_AB R142, R143, R142 ;  /* 0x0000008e8f8e723e */ /* 0x000fe200000000ff */
[----:B------:R-:W-:Y:S01]  /*11d80*/  BAR.SYNC.DEFER_BLOCKING 0x1, 0x80 ;  /* 0x0042000000007b1d */ /* 0x000fe20000010000 */
[----:B------:R-:W-:Y:S02]  /*11d90*/  F2FP.PACK_AB R136, R137, R136 ;  /* 0x000000888988723e */ /* 0x000fe400000000ff */
[----:B------:R-:W-:Y:S02]  /*11da0*/  F2FP.PACK_AB R138, R139, R138 ;  /* 0x0000008a8b8a723e */ /* 0x000fe400000000ff */
[----:B------:R-:W-:-:S02]  /*11db0*/  F2FP.PACK_AB R128, R129, R128 ;  /* 0x000000808180723e */ /* 0x000fc400000000ff */
[----:B------:R-:W-:Y:S02]  /*11dc0*/  F2FP.PACK_AB R130, R131, R130 ;  /* 0x000000828382723e */ /* 0x000fe400000000ff */
[----:B------:R-:W-:Y:S02]  /*11dd0*/  F2FP.PACK_AB R116, R117, R116 ;  /* 0x000000747574723e */ /* 0x000fe400000000ff */
[----:B------:R-:W-:Y:S01]  /*11de0*/  F2FP.PACK_AB R118, R119, R118 ;  /* 0x000000767776723e */ /* 0x000fe200000000ff */
[C---:B-1----:R-:W-:Y:S01]  /*11df0*/  IMAD.WIDE.U32 R24, R0.reuse, c[0x0][0x490], RZ ;  /* 0x0001240000187a25 */ /* 0x042fe200078e00ff */
[----:B------:R-:W-:Y:S02]  /*11e00*/  SHF.R.S32.HI R4, RZ, 0x1f, R0 ;  /* 0x0000001fff047819 */ /* 0x000fe40000011400 */
[----:B------:R-:W-:Y:S01]  /*11e10*/  F2FP.PACK_AB R124, R125, R124 ;  /* 0x0000007c7d7c723e */ /* 0x000fe200000000ff */
[----:B------:R-:W-:Y:S01]  /*11e20*/  IMAD.WIDE.U32 R16, R0, c[0x0][0x3e8], RZ ;  /* 0x0000fa0000107a25 */ /* 0x000fe200078e00ff */
[----:B--2---:R-:W-:-:S02]  /*11e30*/  SHF.R.S32.HI R19, RZ, 0x1f, R2 ;  /* 0x0000001fff137819 */ /* 0x004fc40000011402 */
[----:B------:R-:W-:Y:S01]  /*11e40*/  F2FP.PACK_AB R126, R127, R126 ;  /* 0x0000007e7f7e723e */ /* 0x000fe200000000ff */
[C---:B------:R-:W-:Y:S01]  /*11e50*/  IMAD R5, R4.reuse, c[0x0][0x3e8], RZ ;  /* 0x0000fa0004057a24 */ /* 0x040fe200078e02ff */
[CC--:B------:R-:W-:Y:S01]  /*11e60*/  LEA.HI R7, R19.reuse, R2.reuse, RZ, 0x5 ;  /* 0x0000000213077211 */ /* 0x0c0fe200078f28ff */
[----:B------:R-:W-:Y:S01]  /*11e70*/  IMAD R21, R4, c[0x0][0x490], RZ ;  /* 0x0001240004157a24 */ /* 0x000fe200078e02ff */
[-C--:B------:R-:W-:Y:S01]  /*11e80*/  LEA.HI R20, R19, R2.reuse, RZ, 0x2 ;  /* 0x0000000213147211 */ /* 0x080fe200078f10ff */
[C---:B------:R-:W-:Y:S01]  /*11e90*/  IMAD R26, R0.reuse, c[0x0][0x3ec], R5 ;  /* 0x0000fb00001a7a24 */ /* 0x040fe200078e0205 */
[----:B------:R-:W-:Y:S01]  /*11ea0*/  LOP3.LUT R5, R7, 0xffffffe0, RZ, 0xc0, !PT ;  /* 0xffffffe007057812 */ /* 0x000fe200078ec0ff */
[----:B------:R-:W-:Y:S01]  /*11eb0*/  IMAD R21, R0, c[0x0][0x494], R21 ;  /* 0x0001250000157a24 */ /* 0x000fe200078e0215 */
[----:B------:R-:W-:Y:S01]  /*11ec0*/  LOP3.LUT R15, R20, 0xfffffffc, RZ, 0xc0, !PT ;  /* 0xfffffffc140f7812 */ /* 0x000fe200078ec0ff */
[----:B------:R-:W-:Y:S01]  /*11ed0*/  IMAD.IADD R27, R17, 0x1, R26 ;  /* 0x00000001111b7824 */ /* 0x000fe200078e021a */
[----:B------:R-:W-:Y:S01]  /*11ee0*/  LEA.HI R0, R19, R2, RZ, 0x3 ;  /* 0x0000000213007211 */ /* 0x000fe200078f18ff */
[C---:B------:R-:W-:Y:S01]  /*11ef0*/  IMAD.IADD R5, R2.reuse, 0x1, -R5 ;  /* 0x0000000102057824 */ /* 0x040fe200078e0a05 */
[----:B---3--:R-:W-:Y:S01]  /*11f00*/  SHF.R.S32.HI R18, RZ, 0x1f, R3 ;  /* 0x0000001fff127819 */ /* 0x008fe20000011403 */
[----:B------:R-:W-:Y:S01]  /*11f10*/  IMAD.IADD R4, R2, 0x1, -R15 ;  /* 0x0000000102047824 */ /* 0x000fe200078e0a0f */
[----:B------:R-:W-:Y:S01]  /*11f20*/  SHF.R.S32.HI R15, RZ, 0x2, R20 ;  /* 0x00000002ff0f7819 */ /* 0x000fe20000011414 */
[----:B------:R-:W-:Y:S01]  /*11f30*/  IMAD.SHL.U32 R0, R0, 0x8, RZ ;  /* 0x0000000800007824 */ /* 0x000fe200078e00ff */
[----:B------:R-:W-:Y:S01]  /*11f40*/  SHF.R.S32.HI R2, RZ, 0x1f, R5 ;  /* 0x0000001fff027819 */ /* 0x000fe20000011405 */
[----:B------:R-:W-:Y:S01]  /*11f50*/  IMAD.MOV.U32 R26, RZ, RZ, R16 ;  /* 0x000000ffff1a7224 */ /* 0x000fe200078e0010 */
[----:B------:R-:W-:Y:S01]  /*11f60*/  LOP3.LUT P3, RZ, R5, 0x3, RZ, 0xc0, !PT ;  /* 0x0000000305ff7812 */ /* 0x000fe2000786c0ff */
[----:B------:R-:W-:Y:S01]  /*11f70*/  IMAD R6, R18, c[0x0][0x498], RZ ;  /* 0x0001260012067a24 */ /* 0x000fe200078e02ff */
[----:B------:R-:W-:Y:S01]  /*11f80*/  LEA.HI R2, R2, R5, RZ, 0x2 ;  /* 0x0000000502027211 */ /* 0x000fe200078f10ff */
[----:B------:R-:W-:Y:S01]  /*11f90*/  IMAD R18, R18, c[0x0][0x3f0], RZ ;  /* 0x0000fc0012127a24 */ /* 0x000fe200078e02ff */
[----:B------:R-:W-:Y:S01]  /*11fa0*/  LOP3.LUT R5, R0, 0xc0, RZ, 0xc0, !PT ;  /* 0x000000c000057812 */ /* 0x000fe200078ec0ff */
[----:B------:R-:W-:Y:S01]  /*11fb0*/  IMAD.SHL.U32 R0, R4, 0x8, RZ ;  /* 0x0000000804007824 */ /* 0x000fe200078e00ff */
[----:B------:R-:W-:Y:S01]  /*11fc0*/  SHF.R.S32.HI R22, RZ, 0x1f, R7 ;  /* 0x0000001fff167819 */ /* 0x000fe20000011407 */
[----:B------:R-:W-:Y:S01]  /*11fd0*/  IMAD.IADD R25, R25, 0x1, R21 ;  /* 0x0000000119197824 */ /* 0x000fe200078e0215 */
[----:B------:R-:W-:Y:S01]  /*11fe0*/  SHF.R.U32.HI R23, RZ, 0x3, R5 ;  /* 0x00000003ff177819 */ /* 0x000fe20000011605 */
[----:B------:R-:W-:Y:S01]  /*11ff0*/  IMAD R6, R3, c[0x0][0x49c], R6 ;  /* 0x0001270003067a24 */ /* 0x000fe200078e0206 */
[----:B------:R-:W-:Y:S01]  /*12000*/  LOP3.LUT R16, R5, 0x18, R0, 0xf8, !PT ;  /* 0x0000001805107812 */ /* 0x000fe200078ef800 */
[C---:B------:R-:W-:Y:S01]  /*12010*/  IMAD R5, R3.reuse, c[0x0][0x3f4], R18 ;  /* 0x0000fd0003057a24 */ /* 0x040fe200078e0212 */
[----:B------:R-:W-:Y:S01]  /*12020*/  SHF.R.S32.HI R21, RZ, 0x5, R7 ;  /* 0x00000005ff157819 */ /* 0x000fe20000011407 */
[----:B------:R-:W-:Y:S01]  /*12030*/  IMAD.WIDE.U32 R18, R3, c[0x0][0x498], R24 ;  /* 0x0001260003127a25 */ /* 0x000fe200078e0018 */
[----:B------:R-:W-:-:S02]  /*12040*/  LOP3.LUT R23, R16, R23, RZ, 0x3c, !PT ;  /* 0x0000001710177212 */ /* 0x000fc400078e3cff */
[----:B------:R-:W1:Y:S01]  /*12050*/  S2R R16, SR_CTAID.X ;  /* 0x0000000000107919 */ /* 0x000e620000002500 */
[----:B------:R-:W-:Y:S01]  /*12060*/  SHF.R.S32.HI R24, RZ, 0x1f, R20 ;  /* 0x0000001fff187819 */ /* 0x000fe20000011414 */
[----:B------:R-:W-:Y:S01]  /*12070*/  IMAD.WIDE.U32 R26, R3, c[0x0][0x3f0], R26 ;  /* 0x0000fc00031a7a25 */ /* 0x000fe200078e001a */
[-C--:B------:R-:W-:Y:S02]  /*12080*/  LEA.HI R3, R15, R15.reuse, RZ, 0x1 ;  /* 0x0000000f0f037211 */ /* 0x080fe400078f08ff */
[----:B------:R-:W-:Y:S01]  /*12090*/  LEA.HI R24, R24, R15, RZ, 0x3 ;  /* 0x0000000f18187211 */ /* 0x000fe200078f18ff */
[----:B------:R-:W-:Y:S01]  /*120a0*/  IMAD.MOV.U32 R17, RZ, RZ, c[0x0][0x4e8] ;  /* 0x00013a00ff117624 */ /* 0x000fe200078e00ff */
[----:B------:R-:W-:Y:S01]  /*120b0*/  LEA.HI R22, R22, R21, RZ, 0x2 ;  /* 0x0000001516167211 */ /* 0x000fe200078f10ff */
[C---:B------:R-:W-:Y:S01]  /*120c0*/  IMAD R25, R4.reuse, 0x20, R15 ;  /* 0x0000002004197824 */ /* 0x040fe200078e020f */
[----:B------:R-:W-:Y:S01]  /*120d0*/  LOP3.LUT R20, R3, 0x3fffffe, RZ, 0xc0, !PT ;  /* 0x03fffffe03147812 */ /* 0x000fe200078ec0ff */
[----:B------:R-:W-:Y:S01]  /*120e0*/  IMAD.IADD R27, R27, 0x1, R5 ;  /* 0x000000011b1b7824 */ /* 0x000fe200078e0205 */
[----:B------:R-:W-:-:S02]  /*120f0*/  LEA.HI R7, R4, R4, RZ, 0x1 ;  /* 0x0000000404077211 */ /* 0x000fc400078f08ff */
[----:B------:R-:W-:Y:S01]  /*12100*/  LOP3.LUT R24, R24, 0xfffffff8, RZ, 0xc0, !PT ;  /* 0xfffffff818187812 */ /* 0x000fe200078ec0ff */
[----:B------:R-:W-:Y:S01]  /*12110*/  IMAD.IADD R20, R15, 0x1, -R20 ;  /* 0x000000010f147824 */ /* 0x000fe200078e0a14 */
[----:B------:R-:W-:Y:S02]  /*12120*/  LOP3.LUT R22, R22, 0xffffffc, RZ, 0xc0, !PT ;  /* 0x0ffffffc16167812 */ /* 0x000fe400078ec0ff */
[----:B------:R-:W-:Y:S01]  /*12130*/  ISETP.NE.AND P0, PT, R17, 0x1, PT ;  /* 0x000000011100780c */ /* 0x000fe20003f05270 */
[----:B------:R-:W-:Y:S01]  /*12140*/  IMAD.IADD R24, R15, 0x1, -R24 ;  /* 0x000000010f187824 */ /* 0x000fe200078e0a18 */
[C---:B------:R-:W-:Y:S01]  /*12150*/  LOP3.LUT R3, R7.reuse, 0x1ffffffe, RZ, 0xc0, !PT ;  /* 0x1ffffffe07037812 */ /* 0x040fe200078ec0ff */
[----:B------:R-:W-:Y:S01]  /*12160*/  IMAD.SHL.U32 R7, R7, 0x20, RZ ;  /* 0x0000002007077824 */ /* 0x000fe200078e00ff */
[----:B------:R-:W-:Y:S01]  /*12170*/  SHF.R.S32.HI R29, RZ, 0x2, R2 ;  /* 0x00000002ff1d7819 */ /* 0x000fe20000011402 */
[----:B------:R-:W-:Y:S01]  /*12180*/  IMAD.IADD R22, R21, 0x1, -R22 ;  /* 0x0000000115167824 */ /* 0x000fe200078e0a16 */
[----:B------:R-:W-:Y:S01]  /*12190*/  F2FP.PACK_AB R120, R121, R120 ;  /* 0x000000787978723e */ /* 0x000fe200000000ff */
[----:B------:R-:W-:Y:S01]  /*121a0*/  IMAD R20, R21, 0x8, R20 ;  /* 0x0000000815147824 */ /* 0x000fe200078e0214 */
[----:B------:R-:W-:Y:S01]  /*121b0*/  LOP3.LUT R2, R7, 0xffffffc0, RZ, 0xc0, !PT ;  /* 0xffffffc007027812 */ /* 0x000fe200078ec0ff */
[----:B------:R-:W-:Y:S01]  /*121c0*/  IMAD R21, R21, 0x100, R4 ;  /* 0x0000010015157824 */ /* 0x000fe200078e0204 */
[----:B------:R-:W-:Y:S01]  /*121d0*/  F2FP.PACK_AB R122, R123, R122 ;  /* 0x0000007a7b7a723e */ /* 0x000fe200000000ff */
[----:B------:R-:W-:Y:S01]  /*121e0*/  IMAD.IADD R3, R4, 0x1, -R3 ;  /* 0x0000000104037824 */ /* 0x000fe200078e0a03 */
[----:B------:R-:W-:Y:S01]  /*121f0*/  LEA.HI R4, R24, R24, RZ, 0x1 ;  /* 0x0000001818047211 */ /* 0x000fe200078f08ff */
[----:B-1----:R-:W-:Y:S01]  /*12200*/  IMAD R25, R16, 0x80, R25 ;  /* 0x0000008010197824 */ /* 0x002fe200078e0219 */
[----:B------:R-:W-:Y:S01]  /*12210*/  F2FP.PACK_AB R112, R113, R112 ;  /* 0x000000707170723e */ /* 0x000fe200000000ff */
[----:B------:R-:W-:Y:S01]  /*12220*/  IMAD R29, R22, 0x10, R29 ;  /* 0x00000010161d7824 */ /* 0x000fe200078e021d */
[----:B------:R-:W-:Y:S01]  /*12230*/  LOP3.LUT R5, R4, 0x3fffffe, RZ, 0xc0, !PT ;  /* 0x03fffffe04057812 */ /* 0x000fe200078ec0ff */
[----:B------:R-:W-:Y:S01]  /*12240*/  IMAD R22, R3, 0x8, R2 ;  /* 0x0000000803167824 */ /* 0x000fe200078e0202 */
[----:B------:R-:W-:Y:S01]  /*12250*/  SHF.R.S32.HI R4, RZ, 0x1, R4 ;  /* 0x00000001ff047819 */ /* 0x000fe20000011404 */
[----:B------:R-:W-:Y:S01]  /*12260*/  @P0 IMAD.HI.U32 R2, R25, c[0x0][0x4ec], RZ ;  /* 0x00013b0019020a27 */ /* 0x000fe200078e00ff */
[----:B------:R-:W-:-:S02]  /*12270*/  F2FP.PACK_AB R114, R115, R114 ;  /* 0x000000727372723e */ /* 0x000fc400000000ff */
[----:B------:R-:W-:Y:S01]  /*12280*/  LOP3.LUT P1, RZ, R4, 0x2, RZ, 0xc0, !PT ;  /* 0x0000000204ff7812 */ /* 0x000fe2000782c0ff */
[----:B------:R-:W-:Y:S01]  /*12290*/  IMAD.IADD R24, R24, 0x1, -R5 ;  /* 0x0000000118187824 */ /* 0x000fe200078e0a05 */
[----:B------:R-:W-:Y:S01]  /*122a0*/  F2FP.PACK_AB R100, R101, R100 ;  /* 0x000000646564723e */ /* 0x000fe200000000ff */
[----:B------:R-:W-:Y:S01]  /*122b0*/  IMAD.IADD R5, R29, 0x1, R22 ;  /* 0x000000011d057824 */ /* 0x000fe200078e0216 */
[----:B------:R-:W-:Y:S01]  /*122c0*/  LOP3.LUT R22, R4, 0x1, RZ, 0xc0, !PT ;  /* 0x0000000104167812 */ /* 0x000fe200078ec0ff */
[----:B------:R-:W-:Y:S01]  /*122d0*/  IMAD.MOV.U32 R3, RZ, RZ, R25 ;  /* 0x000000ffff037224 */ /* 0x000fe200078e0019 */
[----:B------:R-:W-:Y:S01]  /*122e0*/  @P0 SHF.R.U32.HI R3, RZ, c[0x0][0x4f0], R2 ;  /* 0x00013c00ff030a19 */ /* 0x000fe20000011602 */
[----:B------:R-:W-:Y:S01]  /*122f0*/  IMAD R29, R16, 0x80, R29 ;  /* 0x00000080101d7824 */ /* 0x000fe200078e021d */
[----:B------:R-:W-:Y:S01]  /*12300*/  ISETP.NE.U32.AND P2, PT, R22, 0x1, PT ;  /* 0x000000011600780c */ /* 0x000fe20003f45070 */
[----:B------:R-:W-:Y:S01]  /*12310*/  IMAD R21, R24, 0x10, R21 ;  /* 0x0000001018157824 */ /* 0x000fe200078e0215 */
[----:B------:R-:W-:Y:S01]  /*12320*/  SHF.R.S32.HI R7, RZ, 0x1f, R3 ;  /* 0x0000001fff077819 */ /* 0x000fe20000011403 */
[----:B------:R-:W-:Y:S01]  /*12330*/  IMAD R24, R17, c[0x0][0x388], RZ ;  /* 0x0000e20011187a24 */ /* 0x000fe200078e02ff */
[----:B------:R-:W-:Y:S01]  /*12340*/  IADD3 R17, R29, 0x8, RZ ;  /* 0x000000081d117810 */ /* 0x000fe20007ffe0ff */
[----:B------:R-:W-:Y:S01]  /*12350*/  IMAD R5, R16, 0x80, R5 ;  /* 0x0000008010057824 */ /* 0x000fe200078e0205 */
[----:B------:R-:W-:Y:S01]  /*12360*/  F2FP.PACK_AB R102, R103, R102 ;  /* 0x000000666766723e */ /* 0x000fe200000000ff */
[----:B------:R-:W-:Y:S01]  /*12370*/  IMAD R22, R7, c[0x0][0x3e0], RZ ;  /* 0x0000f80007167a24 */ /* 0x000fe200078e02ff */
[----:B------:R-:W-:Y:S01]  /*12380*/  ISETP.GE.OR P5, PT, R17, R24, P3 ;  /* 0x000000181100720c */ /* 0x000fe20001fa6670 */
[----:B------:R-:W-:Y:S01]  /*12390*/  IMAD.SHL.U32 R17, R4, 0x40, RZ ;  /* 0x0000004004117824 */ /* 0x000fe200078e00ff */
[----:B------:R-:W-:Y:S01]  /*123a0*/  F2FP.PACK_AB R108, R109, R108 ;  /* 0x0000006c6d6c723e */ /* 0x000fe200000000ff */
[----:B------:R-:W-:Y:S01]  /*123b0*/  @P0 IMAD.HI.U32 R4, R5, c[0x0][0x4ec], RZ ;  /* 0x00013b0005040a27 */ /* 0x000fe200078e00ff */
[----:B------:R-:W-:-:S02]  /*123c0*/  F2FP.PACK_AB R110, R111, R110 ;  /* 0x0000006e6f6e723e */ /* 0x000fc400000000ff */
[----:B------:R-:W-:Y:S01]  /*123d0*/  LOP3.LUT R17, R17, 0xc0, RZ, 0xc0, !PT ;  /* 0x000000c011117812 */ /* 0x000fe200078ec0ff */
[----:B------:R-:W-:Y:S01]  /*123e0*/  IMAD.MOV R2, RZ, RZ, -R3 ;  /* 0x000000ffff027224 */ /* 0x000fe200078e0a03 */
[----:B------:R-:W-:Y:S01]  /*123f0*/  F2FP.PACK_AB R104, R105, R104 ;  /* 0x000000686968723e */ /* 0x000fe200000000ff */
[----:B------:R-:W-:Y:S01]  /*12400*/  IMAD.WIDE.U32 R26, R3, c[0x0][0x3e0], R26 ;  /* 0x0000f800031a7a25 */ /* 0x000fe200078e001a */
[----:B------:R-:W-:Y:S02]  /*12410*/  F2FP.PACK_AB R106, R107, R106 ;  /* 0x0000006a6b6a723e */ /* 0x000fe400000000ff */
[----:B------:R-:W-:Y:S01]  /*12420*/  F2FP.PACK_AB R52, R53, R52 ;  /* 0x000000343534723e */ /* 0x000fe200000000ff */
[----:B------:R-:W-:Y:S01]  /*12430*/  IMAD R22, R3, c[0x0][0x3e4], R22 ;  /* 0x0000f90003167a24 */ /* 0x000fe200078e0216 */
[----:B------:R-:W-:Y:S01]  /*12440*/  IADD3 R3, R29, 0x40, RZ ;  /* 0x000000401d037810 */ /* 0x000fe20007ffe0ff */
[----:B------:R-:W-:Y:S01]  /*12450*/  IMAD.MOV.U32 R7, RZ, RZ, R5 ;  /* 0x000000ffff077224 */ /* 0x000fe200078e0005 */
[----:B------:R-:W-:Y:S01]  /*12460*/  @P0 SHF.R.U32.HI R7, RZ, c[0x0][0x4f0], R4 ;  /* 0x00013c00ff070a19 */ /* 0x000fe20000011604 */
[----:B------:R-:W-:Y:S01]  /*12470*/  IMAD.IADD R27, R27, 0x1, R22 ;  /* 0x000000011b1b7824 */ /* 0x000fe200078e0216 */
[----:B------:R-:W-:Y:S01]  /*12480*/  ISETP.GE.OR P4, PT, R3, R24, P3 ;  /* 0x000000180300720c */ /* 0x000fe20001f86670 */
[----:B------:R-:W-:Y:S01]  /*12490*/  IMAD R2, R2, c[0x0][0x4e8], R25 ;  /* 0x00013a0002027a24 */ /* 0x000fe200078e0219 */
[----:B------:R-:W-:Y:S01]  /*124a0*/  SHF.R.S32.HI R3, RZ, 0x1f, R7 ;  /* 0x0000001fff037819 */ /* 0x000fe20000011407 */
[----:B------:R-:W-:Y:S01]  /*124b0*/  IMAD.U32 R20, R20, 0x20, R23 ;  /* 0x0000002014147824 */ /* 0x000fe200078e0017 */
[----:B------:R-:W-:Y:S01]  /*124c0*/  IADD3 R22, P0, R7, R18, RZ ;  /* 0x0000001207167210 */ /* 0x000fe20007f1e0ff */
[----:B------:R-:W-:Y:S01]  /*124d0*/  IMAD.MOV R18, RZ, RZ, -R7 ;  /* 0x000000ffff127224 */ /* 0x000fe200078e0a07 */
[----:B------:R-:W-:-:S02]  /*124e0*/  LEA.HI R4, R17, R17, RZ, 0x1d ;  /* 0x0000001111047211 */ /* 0x000fc400078fe8ff */
[----:B------:R-:W-:Y:S01]  /*124f0*/  IADD3.X R23, R3, R19, R6, P0, !PT ;  /* 0x0000001303177210 */ /* 0x000fe200007fe406 */
[----:B------:R-:W-:Y:S01]  /*12500*/  IMAD R5, R18, c[0x0][0x4e8], R5 ;  /* 0x00013a0012057a24 */ /* 0x000fe200078e0205 */
[----:B------:R-:W-:Y:S01]  /*12510*/  SHF.R.S32.HI R3, RZ, 0x1f, R2 ;  /* 0x0000001fff037819 */ /* 0x000fe20000011402 */
[----:B------:R-:W-:Y:S01]  /*12520*/  IMAD.U32 R4, R21, 0x2, R4 ;  /* 0x0000000215047824 */ /* 0x000fe200078e0004 */
[----:B------:R-:W-:Y:S01]  /*12530*/  F2FP.PACK_AB R54, R55, R54 ;  /* 0x000000363736723e */ /* 0x000fe200000000ff */
[----:B------:R-:W-:Y:S01]  /*12540*/  IMAD.WIDE.U32 R18, R2, c[0x0][0x3d8], R26 ;  /* 0x0000f60002127a25 */ /* 0x000fe200078e001a */
[----:B------:R-:W-:Y:S02]  /*12550*/  F2FP.PACK_AB R64, R65, R64 ;  /* 0x000000404140723e */ /* 0x000fe400000000ff */
[----:B------:R-:W-:Y:S01]  /*12560*/  F2FP.PACK_AB R66, R67, R66 ;  /* 0x000000424342723e */ /* 0x000fe200000000ff */
[----:B------:R-:W-:Y:S01]  /*12570*/  IMAD R3, R3, c[0x0][0x3d8], RZ ;  /* 0x0000f60003037a24 */ /* 0x000fe200078e02ff */
[----:B------:R-:W-:Y:S01]  /*12580*/  F2FP.PACK_AB R56, R57, R56 ;  /* 0x000000383938723e */ /* 0x000fe200000000ff */
[----:B------:R-:W-:Y:S01]  /*12590*/  IMAD.SHL.U32 R7, R4, 0x2, RZ ;  /* 0x0000000204077824 */ /* 0x000fe200078e00ff */
[----:B------:R-:W-:Y:S01]  /*125a0*/  F2FP.PACK_AB R58, R59, R58 ;  /* 0x0000003a3b3a723e */ /* 0x000fe200000000ff */
[----:B------:R-:W-:Y:S01]  /*125b0*/  IMAD R3, R2, c[0x0][0x3dc], R3 ;  /* 0x0000f70002037a24 */ /* 0x000fe200078e0203 */
[----:B------:R-:W-:Y:S01]  /*125c0*/  F2FP.PACK_AB R60, R61, R60 ;  /* 0x0000003c3d3c723e */ /* 0x000fe200000000ff */
[----:B------:R-:W-:Y:S01]  /*125d0*/  IMAD.MOV.U32 R2, RZ, RZ, 0x20 ;  /* 0x00000020ff027424 */ /* 0x000fe200078e00ff */
[C---:B------:R-:W-:Y:S01]  /*125e0*/  IADD3 R4, R7.reuse, 0x80, RZ ;  /* 0x0000008007047810 */ /* 0x040fe20007ffe0ff */
[----:B------:R-:W-:Y:S01]  /*125f0*/  STS [R7+0x80], R144 ;  /* 0x0000809007007388 */ /* 0x000fe20000000800 */
[----:B------:R-:W-:Y:S01]  /*12600*/  IADD3 R17, R7, 0x70, RZ ;  /* 0x0000007007117810 */ /* 0x000fe20007ffe0ff */
[----:B------:R-:W-:Y:S01]  /*12610*/  IMAD.WIDE.U32 R22, R5, c[0x0][0x488], R22 ;  /* 0x0001220005167a25 */ /* 0x000fe200078e0016 */
[----:B------:R-:W-:Y:S01]  /*12620*/  SEL R2, R2, 0xffffffe0, !P1 ;  /* 0xffffffe002027807 */ /* 0x000fe20004800000 */
[----:B------:R-:W-:Y:S01]  /*12630*/  STS [R7+0x280], R146 ;  /* 0x0002809207007388 */ /* 0x000fe20000000800 */
[----:B------:R-:W-:Y:S01]  /*12640*/  @P2 IADD3 R17, R4, 0x10, RZ ;  /* 0x0000001004112810 */ /* 0x000fe20007ffe0ff */
[----:B------:R-:W-:Y:S01]  /*12650*/  IMAD.IADD R3, R19, 0x1, R3 ;  /* 0x0000000113037824 */ /* 0x000fe200078e0203 */
[----:B------:R-:W-:Y:S01]  /*12660*/  SHF.R.S32.HI R4, RZ, 0x1f, R5 ;  /* 0x0000001fff047819 */ /* 0x000fe20000011405 */
[----:B------:R-:W-:Y:S01]  /*12670*/  IMAD.IADD R21, R7, 0x1, R2 ;  /* 0x0000000107157824 */ /* 0x000fe200078e0202 */
[----:B------:R-:W-:Y:S01]  /*12680*/  F2FP.PACK_AB R62, R63, R62 ;  /* 0x0000003e3f3e723e */ /* 0x000fe200000000ff */
[----:B------:R-:W-:Y:S01]  /*12690*/  IMAD.IADD R25, R2, 0x1, R17 ;  /* 0x0000000102197824 */ /* 0x000fe200078e0211 */
[----:B------:R-:W-:Y:S01]  /*126a0*/  STS [R17], R132 ;  /* 0x0000008411007388 */ /* 0x000fe20000000800 */
[----:B------:R-:W-:Y:S01]  /*126b0*/  IMAD R4, R4, c[0x0][0x488], RZ ;  /* 0x0001220004047a24 */ /* 0x000fe200078e02ff */
[----:B------:R-:W-:Y:S01]  /*126c0*/  F2FP.PACK_AB R68, R69, R68 ;  /* 0x000000444544723e */ /* 0x000fe200000000ff */
[----:B------:R-:W-:Y:S01]  /*126d0*/  IMAD R57, R16, 0x80, R15 ;  /* 0x0000008010397824 */ /* 0x000fe200078e020f */
[----:B------:R-:W-:Y:S01]  /*126e0*/  STS [R17+0x200], R134 ;  /* 0x0002008611007388 */ /* 0x000fe20000000800 */
[----:B------:R-:W-:Y:S01]  /*126f0*/  IMAD R4, R5, c[0x0][0x48c], R4 ;  /* 0x0001230005047a24 */ /* 0x000fe200078e0204 */
[----:B------:R-:W-:-:S02]  /*12700*/  F2FP.PACK_AB R70, R71, R70 ;  /* 0x000000464746723e */ /* 0x000fc400000000ff */
[----:B------:R-:W-:Y:S01]  /*12710*/  STS [R7+0x1080], R140 ;  /* 0x0010808c07007388 */ /* 0x000fe20000000800 */
[----:B------:R-:W-:Y:S01]  /*12720*/  F2FP.PACK_AB R80, R81, R80 ;  /* 0x000000505150723e */ /* 0x000fe200000000ff */
[----:B------:R-:W-:Y:S01]  /*12730*/  IMAD.IADD R23, R23, 0x1, R4 ;  /* 0x0000000117177824 */ /* 0x000fe200078e0204 */
        /* <DEDUP_REMOVED lines=11> */
[----:B------:R-:W-:Y:S02]  /*127f0*/  LEA R5, P0, R22, c[0x0][0x450], 0x2 ;  /* 0x0001140016057a11 */ /* 0x000fe400078010ff */
[----:B------:R-:W-:Y:S01]  /*12800*/  F2FP.PACK_AB R9, R9, R96 ;  /* 0x000000600909723e */ /* 0x000fe200000000ff */
[----:B------:R-:W-:Y:S01]  /*12810*/  STS [R21+0x280], R130 ;  /* 0x0002808215007388 */ /* 0x000fe20000000800 */
[----:B------:R-:W-:Y:S02]  /*12820*/  F2FP.PACK_AB R98, R99, R98 ;  /* 0x000000626362723e */ /* 0x000fe400000000ff */
[----:B------:R-:W-:Y:S01]  /*12830*/  F2FP.PACK_AB R88, R89, R88 ;  /* 0x000000585958723e */ /* 0x000fe200000000ff */
[----:B------:R-:W-:Y:S01]  /*12840*/  STS [R25], R116 ;  /* 0x0000007419007388 */ /* 0x000fe20000000800 */
[----:B------:R-:W-:-:S02]  /*12850*/  F2FP.PACK_AB R90, R91, R90 ;  /* 0x0000005a5b5a723e */ /* 0x000fc400000000ff */
[----:B------:R-:W-:Y:S01]  /*12860*/  F2FP.PACK_AB R8, R93, R8 ;  /* 0x000000085d08723e */ /* 0x000fe200000000ff */
[----:B------:R-:W-:Y:S01]  /*12870*/  STS [R25+0x200], R118 ;  /* 0x0002007619007388 */ /* 0x000fe20000000800 */
[----:B------:R-:W-:Y:S02]  /*12880*/  F2FP.PACK_AB R11, R11, R94 ;  /* 0x0000005e0b0b723e */ /* 0x000fe400000000ff */
[----:B------:R-:W-:Y:S01]  /*12890*/  LEA.HI.X R23, R22, c[0x0][0x454], R23, 0x2, P0 ;  /* 0x0001150016177a11 */ /* 0x000fe200000f1417 */
[----:B------:R-:W-:Y:S01]  /*128a0*/  STS [R21+0x1080], R124 ;  /* 0x0010807c15007388 */ /* 0x000fe20000000800 */
[C---:B------:R-:W-:Y:S02]  /*128b0*/  ISETP.GE.OR P6, PT, R29.reuse, R24, P3 ;  /* 0x000000181d00720c */ /* 0x040fe40001fc6670 */
[----:B------:R-:W-:Y:S01]  /*128c0*/  IADD3 R29, R29, 0x48, RZ ;  /* 0x000000481d1d7810 */ /* 0x000fe20007ffe0ff */
[----:B------:R-:W-:Y:S01]  /*128d0*/  STS [R21+0x1280], R126 ;  /* 0x0012807e15007388 */ /* 0x000fe20000000800 */
[----:B------:R-:W-:-:S02]  /*128e0*/  LEA R2, P0, R18, c[0x0][0x380], 0x1 ;  /* 0x0000e00012027a11 */ /* 0x000fc400078008ff */
[-C--:B------:R-:W-:Y:S01]  /*128f0*/  ISETP.GE.OR P3, PT, R29, R24.reuse, P3 ;  /* 0x000000181d00720c */ /* 0x080fe20001f66670 */
[----:B------:R-:W-:Y:S01]  /*12900*/  STS [R25+0x1000], R120 ;  /* 0x0010007819007388 */ /* 0x000fe20000000800 */
[----:B------:R-:W-:Y:S02]  /*12910*/  LEA.HI.X R3, R18, c[0x0][0x384], R3, 0x1, P0 ;  /* 0x0000e10012037a11 */ /* 0x000fe400000f0c03 */
[----:B------:R-:W-:Y:S01]  /*12920*/  ISETP.GE.AND P0, PT, R57, R24, PT ;  /* 0x000000183900720c */ /* 0x000fe20003f06270 */
        /* <DEDUP_REMOVED lines=20> */
[----:B------:R-:W-:Y:S01]  /*12a70*/  STS [R17+0x4200], R82 ;  /* 0x0042005211007388 */ /* 0x000fe20000000800 */
[----:B-1----:R-:W-:-:S03]  /*12a80*/  IMAD.SHL.U32 R58, R20, 0x2, RZ ;  /* 0x00000002143a7824 */ /* 0x002fc600078e00ff */
        /* <DEDUP_REMOVED lines=16> */
[----:B------:R-:W2:Y:S04]  /*12b90*/  SHFL.IDX PT, R93, R23, 0x1, 0x1c1f ;  /* 0x003c1f00175d7f89 */ /* 0x000ea800000e0000 */
[----:B------:R-:W-:Y:S04]  /*12ba0*/  SHFL.IDX PT, R52, R5, 0x2, 0x1c1f ;  /* 0x005c1f0005347f89 */ /* 0x000fe800000e0000 */
[----:B------:R-:W3:Y:S04]  /*12bb0*/  SHFL.IDX PT, R53, R23, 0x2, 0x1c1f ;  /* 0x005c1f0017357f89 */ /* 0x000ee800000e0000 */
[----:B------:R-:W-:Y:S04]  /*12bc0*/  SHFL.IDX PT, R54, R5, 0x3, 0x1c1f ;  /* 0x007c1f0005367f89 */ /* 0x000fe800000e0000 */
[----:B------:R-:W4:Y:S04]  /*12bd0*/  SHFL.IDX PT, R55, R23, 0x3, 0x1c1f ;  /* 0x007c1f0017377f89 */ /* 0x000f2800000e0000 */
[----:B-1----:R1:W-:Y:S04]  /*12be0*/  @!P6 ST.E [R26.64], R10 ;  /* 0x0000000a1a00e985 */ /* 0x0023e8000c101908 */
[----:B--2---:R1:W-:Y:S04]  /*12bf0*/  @!P5 ST.E [R92.64], R12 ;  /* 0x0000000c5c00d985 */ /* 0x0043e8000c101908 */
[----:B------:R1:W2:Y:S04]  /*12c00*/  SHFL.IDX PT, R60, R2, RZ, 0x1c1f ;  /* 0x001c1fff023c7589 */ /* 0x0002a800000e0000 */
[----:B---3--:R1:W-:Y:S04]  /*12c10*/  @!P4 ST.E [R52.64], R13 ;  /* 0x0000000d3400c985 */ /* 0x0083e8000c101908 */
[----:B------:R1:W3:Y:S04]  /*12c20*/  SHFL.IDX PT, R61, R3, RZ, 0x1c1f ;  /* 0x001c1fff033d7589 */ /* 0x0002e800000e0000 */
[----:B----4-:R1:W-:Y:S04]  /*12c30*/  @!P3 ST.E [R54.64], R14 ;  /* 0x0000000e3600b985 */ /* 0x0103e8000c101908 */
[----:B------:R1:W4:Y:S04]  /*12c40*/  LDS.128 R48, [R58+0x880] ;  /* 0x000880003a307984 */ /* 0x0003280000000c00 */
[----:B------:R1:W1:Y:S04]  /*12c50*/  LDS.128 R44, [R58+0x1080] ;  /* 0x001080003a2c7984 */ /* 0x0002680000000c00 */
[----:B------:R1:W1:Y:S04]  /*12c60*/  LDS.128 R40, [R58+0x1880] ;  /* 0x001880003a287984 */ /* 0x0002680000000c00 */
[----:B------:R1:W1:Y:S04]  /*12c70*/  LDS.128 R36, [R58+0x2880] ;  /* 0x002880003a247984 */ /* 0x0002680000000c00 */
[----:B------:R1:W1:Y:S04]  /*12c80*/  LDS.128 R32, [R58+0x3080] ;  /* 0x003080003a207984 */ /* 0x0002680000000c00 */
[----:B------:R1:W1:Y:S04]  /*12c90*/  LDS.128 R28, [R58+0x3880] ;  /* 0x003880003a1c7984 */ /* 0x0002680000000c00 */
[----:B------:R1:W1:Y:S04]  /*12ca0*/  LDS.128 R20, [R58+0x4880] ;  /* 0x004880003a147984 */ /* 0x0002680000000c00 */
[----:B------:R1:W1:Y:S04]  /*12cb0*/  LDS.128 R8, [R58+0x5080] ;  /* 0x005080003a087984 */ /* 0x0002680000000c00 */
[----:B------:R1:W1:Y:S01]  /*12cc0*/  LDS.128 R4, [R58+0x5880] ;  /* 0x005880003a047984 */ /* 0x0002620000000c00 */
[----:B------:R-:W-:Y:S05]  /*12cd0*/  @P0 BRA `(.L_x_227) ;  /* 0x0000014000000947 */ /* 0x000fea0003800000 */
[----:B-123--:R-:W1:Y:S01]  /*12ce0*/  LDS.128 R52, [R58+0x80] ;  /* 0x000080003a347984 */ /* 0x00ee620000000c00 */
[----:B------:R-:W-:-:S02]  /*12cf0*/  IADD3 R56, R0, 0x20, RZ ;  /* 0x0000002000387810 */ /* 0x000fc40007ffe0ff */
[----:B------:R-:W-:Y:S01]  /*12d00*/  IADD3 R26, R0, 0x40, RZ ;  /* 0x00000040001a7810 */ /* 0x000fe20007ffe0ff */
[----:B------:R-:W2:Y:S01]  /*12d10*/  LDS.128 R16, [R58+0x2080] ;  /* 0x002080003a107984 */ /* 0x000ea20000000c00 */
[----:B------:R-:W-:Y:S02]  /*12d20*/  ISETP.GE.AND P1, PT, R56, c[0x0][0x3c8], PT ;  /* 0x0000f20038007a0c */ /* 0x000fe40003f26270 */
[----:B------:R-:W-:Y:S01]  /*12d30*/  ISETP.GE.AND P0, PT, R26, c[0x0][0x3c8], PT ;  /* 0x0000f2001a007a0c */ /* 0x000fe20003f06270 */
[----:B------:R3:W5:Y:S01]  /*12d40*/  LDS.128 R12, [R58+0x4080] ;  /* 0x004080003a0c7984 */ /* 0x0007620000000c00 */
[----:B------:R-:W-:-:S09]  /*12d50*/  ISETP.GE.AND P2, PT, R0, c[0x0][0x3c8], PT ;  /* 0x0000f20000007a0c */ /* 0x000fd20003f46270 */
[----:B------:R-:W-:Y:S02]  /*12d60*/  @!P1 SHF.R.S32.HI R27, RZ, 0x1f, R56 ;  /* 0x0000001fff1b9819 */ /* 0x000fe40000011438 */
[----:B------:R-:W-:Y:S02]  /*12d70*/  @!P0 SHF.R.S32.HI R25, RZ, 0x1f, R26 ;  /* 0x0000001fff198819 */ /* 0x000fe4000001141a */
[----:B------:R-:W-:Y:S02]  /*12d80*/  @!P1 LEA.HI R27, R27, R56, RZ, 0x3 ;  /* 0x000000381b1b9211 */ /* 0x000fe400078f18ff */
[----:B------:R-:W-:Y:S02]  /*12d90*/  @!P0 LEA.HI R25, R25, R26, RZ, 0x3 ;  /* 0x0000001a19198211 */ /* 0x000fe400078f18ff */
[----:B------:R-:W-:Y:S02]  /*12da0*/  @!P1 LOP3.LUT R27, R27, 0xfffffff8, RZ, 0xc0, !PT ;  /* 0xfffffff81b1b9812 */ /* 0x000fe400078ec0ff */
[----:B------:R-:W-:Y:S01]  /*12db0*/  @!P0 LOP3.LUT R25, R25, 0xfffffff8, RZ, 0xc0, !PT ;  /* 0xfffffff819198812 */ /* 0x000fe200078ec0ff */
[----:B---3--:R-:W-:-:S04]  /*12dc0*/  @!P2 IMAD.WIDE R58, R0, 0x2, R60 ;  /* 0x00000002003aa825 */ /* 0x008fc800078e023c */
[----:B------:R-:W-:-:S04]  /*12dd0*/  @!P1 IMAD.WIDE R26, R27, 0x2, R60 ;  /* 0x000000021b1a9825 */ /* 0x000fc800078e023c */
[----:B------:R-:W-:Y:S01]  /*12de0*/  @!P0 IMAD.WIDE R60, R25, 0x2, R60 ;  /* 0x00000002193c8825 */ /* 0x000fe200078e023c */
[----:B-1----:R1:W-:Y:S04]  /*12df0*/  @!P2 ST.E.128 [R58.64], R52 ;  /* 0x000000343a00a985 */ /* 0x0023e8000c101d08 */
[----:B--2---:R1:W-:Y:S04]  /*12e00*/  @!P1 ST.E.128 [R26.64], R16 ;  /* 0x000000101a009985 */ /* 0x0043e8000c101d08 */
[----:B-----5:R1:W-:Y:S02]  /*12e10*/  @!P0 ST.E.128 [R60.64], R12 ;  /* 0x0000000c3c008985 */ /* 0x0203e4000c101d08 */
.L_x_227:
[----:B--23--:R-:W-:Y:S05]  /*12e20*/  BSYNC B0 ;  /* 0x0000000000007941 */ /* 0x00cfea0003800000 */
.L_x_226:
[----:B-1----:R-:W-:Y:S01]  /*12e30*/  IADD3 R13, R57, 0x20, RZ ;  /* 0x00000020390d7810 */ /* 0x002fe20007ffe0ff */
        /* <DEDUP_REMOVED lines=22> */
.L_x_229:
[----:B------:R-:W-:Y:S05]  /*12fa0*/  BSYNC B0 ;  /* 0x0000000000007941 */ /* 0x000fea0003800000 */
.L_x_228:
[----:B--2---:R-:W-:Y:S01]  /*12fb0*/  IADD3 R13, R57, 0x40, RZ ;  /* 0x00000040390d7810 */ /* 0x004fe20007ffe0ff */
[----:B------:R2:W1:Y:S01]  /*12fc0*/  SHFL.IDX PT, R17, R3, 0x2, 0x1c1f ;  /* 0x005c1f0003117f89 */ /* 0x00046200000e0000 */
        /* <DEDUP_REMOVED lines=21> */
.L_x_231:
[----:B------:R-:W-:Y:S05]  /*13120*/  BSYNC B0 ;  /* 0x0000000000007941 */ /* 0x000fea0003800000 */
.L_x_230:
[----:B------:R-:W-:Y:S01]  /*13130*/  IADD3 R57, R57, 0x60, RZ ;  /* 0x0000006039397810 */ /* 0x000fe20007ffe0ff */
[----:B-1----:R1:W2:Y:S03]  /*13140*/  SHFL.IDX PT, R9, R3, 0x3, 0x1c1f ;  /* 0x007c1f0003097f89 */ /* 0x0022a600000e0000 */
[----:B------:R-:W-:Y:S01]  /*13150*/  ISETP.GE.AND P0, PT, R57, R24, PT ;  /* 0x000000183900720c */ /* 0x000fe20003f06270 */
[----:B------:R1:W4:-:S12]  /*13160*/  SHFL.IDX PT, R8, R2, 0x3, 0x1c1f ;  /* 0x007c1f0002087f89 */ /* 0x00031800000e0000 */
[----:B------:R-:W-:Y:S05]  /*13170*/  @P0 EXIT ;  /* 0x000000000000094d */ /* 0x000fea0003800000 */
[C---:B-12---:R-:W-:Y:S02]  /*13180*/  IADD3 R3, R0.reuse, 0x20, RZ ;  /* 0x0000002000037810 */ /* 0x046fe40007ffe0ff */
[C---:B------:R-:W-:Y:S02]  /*13190*/  ISETP.GE.AND P1, PT, R0.reuse, c[0x0][0x3c8], PT ;  /* 0x0000f20000007a0c */ /* 0x040fe40003f26270 */
[----:B------:R-:W-:Y:S02]  /*131a0*/  ISETP.GE.AND P0, PT, R3, c[0x0][0x3c8], PT ;  /* 0x0000f20003007a0c */ /* 0x000fe40003f06270 */
[----:B------:R-:W-:-:S09]  /*131b0*/  IADD3 R13, R0, 0x40, RZ ;  /* 0x00000040000d7810 */ /* 0x000fd20007ffe0ff */
[----:B----4-:R-:W-:Y:S02]  /*131c0*/  @!P1 IMAD.WIDE R10, R0, 0x2, R8 ;  /* 0x00000002000a9825 */ /* 0x010fe400078e0208 */
[----:B------:R-:W-:-:S03]  /*131d0*/  @!P0 SHF.R.S32.HI R2, RZ, 0x1f, R3 ;  /* 0x0000001fff028819 */ /* 0x000fc60000011403 */
[----:B------:R1:W-:Y:S01]  /*131e0*/  @!P1 ST.E.128 [R10.64], R40 ;  /* 0x000000280a009985 */ /* 0x0003e2000c101d08 */
[----:B------:R-:W-:-:S04]  /*131f0*/  @!P0 LEA.HI R2, R2, R3, RZ, 0x3 ;  /* 0x0000000302028211 */ /* 0x000fc800078f18ff */
[----:B------:R-:W-:-:S05]  /*13200*/  @!P0 LOP3.LUT R2, R2, 0xfffffff8, RZ, 0xc0, !PT ;  /* 0xfffffff802028812 */ /* 0x000fca00078ec0ff */
[----:B------:R-:W-:-:S05]  /*13210*/  @!P0 IMAD.WIDE R2, R2, 0x2, R8 ;  /* 0x0000000202028825 */ /* 0x000fca00078e0208 */
[----:B------:R1:W-:Y:S01]  /*13220*/  @!P0 ST.E.128 [R2.64], R28 ;  /* 0x0000001c02008985 */ /* 0x0003e2000c101d08 */
[----:B------:R-:W-:-:S13]  /*13230*/  ISETP.GE.AND P0, PT, R13, c[0x0][0x3c8], PT ;  /* 0x0000f2000d007a0c */ /* 0x000fda0003f06270 */
[----:B------:R-:W-:Y:S05]  /*13240*/  @P0 EXIT ;  /* 0x000000000000094d */ /* 0x000fea0003800000 */
[----:B------:R-:W-:-:S04]  /*13250*/  SHF.R.S32.HI R0, RZ, 0x1f, R13 ;  /* 0x0000001fff007819 */ /* 0x000fc8000001140d */
[----:B------:R-:W-:-:S04]  /*13260*/  LEA.HI R0, R0, R13, RZ, 0x3 ;  /* 0x0000000d00007211 */ /* 0x000fc800078f18ff */
[----:B-1----:R-:W-:-:S05]  /*13270*/  LOP3.LUT R3, R0, 0xfffffff8, RZ, 0xc0, !PT ;  /* 0xfffffff800037812 */ /* 0x002fca00078ec0ff */
[----:B------:R-:W-:-:S05]  /*13280*/  IMAD.WIDE R8, R3, 0x2, R8 ;  /* 0x0000000203087825 */ /* 0x000fca00078e0208 */
[----:B------:R-:W-:Y:S01]  /*13290*/  ST.E.128 [R8.64], R4 ;  /* 0x0000000408007985 */ /* 0x000fe2000c101d08 */
[----:B------:R-:W-:Y:S05]  /*132a0*/  EXIT ;  /* 0x000000000000794d */ /* 0x000fea0003800000 */
.L_x_225:
[----:B------:R-:W1:Y:S01]  /*132b0*/  S2R R7, SR_TID.X ;  /* 0x0000000000077919 */ /* 0x000e620000002100 */
[----:B------:R-:W-:Y:S03]  /*132c0*/  BSSY B0, `(.L_x_232) ;  /* 0x0000027000007945 */ /* 0x000fe60003800000 */
[----:B------:R-:W2:Y:S01]  /*132d0*/  S2R R8, SR_CTAID.Z ;  /* 0x0000000000087919 */ /* 0x000ea20000002700 */
[----:B-1----:R-:W-:Y:S02]  /*132e0*/  ISETP.GT.AND P0, PT, R7, 0x7f, PT ;  /* 0x0000007f0700780c */ /* 0x002fe40003f04270 */
[----:B--2---:R-:W-:-:S11]  /*132f0*/  SHF.R.S32.HI R11, RZ, 0x1f, R8 ;  /* 0x0000001fff0b7819 */ /* 0x004fd60000011408 */
[----:B------:R-:W-:Y:S05]  /*13300*/  @P0 BRA `(.L_x_233) ;  /* 0x0000022000000947 */ /* 0x000fea0003800000 */
[----:B------:R-:W1:Y:S01]  /*13310*/  S2R R0, SR_CTAID.X ;  /* 0x0000000000007919 */ /* 0x000e620000002500 */
[----:B------:R-:W-:-:S05]  /*13320*/  MOV R2, c[0x0][0x4e8] ;  /* 0x00013a0000027a02 */ /* 0x000fca0000000f00 */
[----:B------:R-:W-:Y:S01]  /*13330*/  IMAD R3, R2, c[0x0][0x388], RZ ;  /* 0x0000e20002037a24 */ /* 0x000fe200078e02ff */
[----:B-1----:R-:W-:-:S04]  /*13340*/  LEA R0, R0, R7, 0x7 ;  /* 0x0000000700007211 */ /* 0x002fc800078e38ff */
[----:B------:R-:W-:-:S13]  /*13350*/  ISETP.GE.AND P0, PT, R0, R3, PT ;  /* 0x000000030000720c */ /* 0x000fda0003f06270 */
[----:B------:R-:W-:Y:S05]  /*13360*/  @P0 BRA `(.L_x_233) ;  /* 0x000001c000000947 */ /* 0x000fea0003800000 */
[----:B------:R-:W1:Y:S01]  /*13370*/  S2R R9, SR_CTAID.Y ;  /* 0x0000000000097919 */ /* 0x000e620000002600 */
[----:B------:R-:W-:Y:S02]  /*13380*/  ISETP.NE.AND P0, PT, R2, 0x1, PT ;  /* 0x000000010200780c */ /* 0x000fe40003f05270 */
[----:B------:R-:W-:-:S11]  /*13390*/  MOV R5, R0 ;  /* 0x0000000000057202 */ /* 0x000fd60000000f00 */
[----:B------:R-:W-:-:S05]  /*133a0*/  @P0 IMAD.HI.U32 R6, R0, c[0x0][0x4ec], RZ ;  /* 0x00013b0000060a27 */ /* 0x000fca00078e00ff */
[----:B------:R-:W-:Y:S02]  /*133b0*/  @P0 SHF.R.U32.HI R5, RZ, c[0x0][0x4f0], R6 ;  /* 0x00013c00ff050a19 */ /* 0x000fe40000011606 */
[----:B-1----:R-:W-:Y:S01]  /*133c0*/  SHF.R.S32.HI R4, RZ, 0x1f, R9 ;  /* 0x0000001fff047819 */ /* 0x002fe20000011409 */
[----:B------:R-:W-:-:S04]  /*133d0*/  IMAD.WIDE.U32 R2, R9, c[0x0][0x490], RZ ;  /* 0x0001240009027a25 */ /* 0x000fc800078e00ff */
[----:B------:R-:W-:Y:S02]  /*133e0*/  IMAD R4, R4, c[0x0][0x490], RZ ;  /* 0x0001240004047a24 */ /* 0x000fe400078e02ff */
[----:B------:R-:W-:Y:S02]  /*133f0*/  IMAD.MOV.U32 R12, RZ, RZ, R2 ;  /* 0x000000ffff0c7224 */ /* 0x000fe400078e0002 */
[----:B------:R-:W-:Y:S01]  /*13400*/  IMAD R13, R9, c[0x0][0x494], R4 ;  /* 0x00012500090d7a24 */ /* 0x000fe200078e0204 */
[----:B------:R-:W-:-:S04]  /*13410*/  IADD3 R9, -R5, RZ, RZ ;  /* 0x000000ff05097210 */ /* 0x000fc80007ffe1ff */
[----:B------:R-:W-:Y:S01]  /*13420*/  IADD3 R13, R3, R13, RZ ;  /* 0x0000000d030d7210 */ /* 0x000fe20007ffe0ff */
[----:B------:R-:W-:Y:S02]  /*13430*/  IMAD R3, R11, c[0x0][0x498], RZ ;  /* 0x000126000b037a24 */ /* 0x000fe400078e02ff */
[----:B------:R-:W-:Y:S02]  /*13440*/  IMAD R4, R9, c[0x0][0x4e8], R0 ;  /* 0x00013a0009047a24 */ /* 0x000fe400078e0200 */
[----:B------:R-:W-:-:S03]  /*13450*/  IMAD.WIDE.U32 R12, R8, c[0x0][0x498], R12 ;  /* 0x00012600080c7a25 */ /* 0x000fc600078e000c */
[----:B------:R-:W-:Y:S01]  /*13460*/  SHF.R.S32.HI R2, RZ, 0x1f, R4 ;  /* 0x0000001fff027819 */ /* 0x000fe20000011404 */
[----:B------:R-:W-:Y:S01]  /*13470*/  IMAD R0, R8, c[0x0][0x49c], R3 ;  /* 0x0001270008007a24 */ /* 0x000fe200078e0203 */
[----:B------:R-:W-:Y:S02]  /*13480*/  SHF.R.S32.HI R3, RZ, 0x1f, R5 ;  /* 0x0000001fff037819 */ /* 0x000fe40000011405 */
[----:B------:R-:W-:Y:S01]  /*13490*/  IADD3 R12, P0, R5, R12, RZ ;  /* 0x0000000c050c7210 */ /* 0x000fe20007f1e0ff */
[----:B------:R-:W-:-:S03]  /*134a0*/  IMAD R5, R2, c[0x0][0x488], RZ ;  /* 0x0001220002057a24 */ /* 0x000fc600078e02ff */
[----:B------:R-:W-:Y:S01]  /*134b0*/  IADD3.X R13, R3, R13, R0, P0, !PT ;  /* 0x0000000d030d7210 */ /* 0x000fe200007fe400 */
[----:B------:R-:W-:-:S04]  /*134c0*/  IMAD R5, R4, c[0x0][0x48c], R5 ;  /* 0x0001230004057a24 */ /* 0x000fc800078e0205 */
[----:B------:R-:W-:-:S05]  /*134d0*/  IMAD.WIDE.U32 R12, R4, c[0x0][0x488], R12 ;  /* 0x00012200040c7a25 */ /* 0x000fca00078e000c */
[----:B------:R-:W-:Y:S02]  /*134e0*/  IADD3 R5, R13, R5, RZ ;  /* 0x000000050d057210 */ /* 0x000fe40007ffe0ff */
[----:B------:R-:W-:-:S04]  /*134f0*/  LEA R2, P0, R12, c[0x0][0x450], 0x2 ;  /* 0x000114000c027a11 */ /* 0x000fc800078010ff */
[----:B------:R-:W-:Y:S01]  /*13500*/  LEA.HI.X R3, R12, c[0x0][0x454], R5, 0x2, P0 ;  /* 0x000115000c037a11 */ /* 0x000fe200000f1405 */
[----:B------:R-:W-:-:S05]  /*13510*/  IMAD.MOV.U32 R5, RZ, RZ, -0x800000 ;  /* 0xff800000ff057424 */ /* 0x000fca00078e00ff */
[----:B------:R1:W-:Y:S03]  /*13520*/  STG.E [R2.64], R5 ;  /* 0x0000000502007986 */ /* 0x0003e6000c101908 */
.L_x_233:
[----:B------:R-:W-:Y:S05]  /*13530*/  BSYNC B0 ;  /* 0x0000000000007941 */ /* 0x000fea0003800000 */
.L_x_232:
[----:B------:R-:W2:Y:S01]  /*13540*/  S2R R12, SR_CTAID.Y ;  /* 0x00000000000c7919 */ /* 0x000ea20000002600 */
[----:B------:R-:W-:Y:S01]  /*13550*/  SHF.R.S32.HI R4, RZ, 0x1f, R7 ;  /* 0x0000001fff047819 */ /* 0x000fe20000011407 */
[----:B------:R-:W-:Y:S01]  /*13560*/  IMAD R11, R11, c[0x0][0x3f0], RZ ;  /* 0x0000fc000b0b7a24 */ /* 0x000fe200078e02ff */
[----:B-1----:R-:W-:Y:S01]  /*13570*/  MOV R3, c[0x0][0x4e8] ;  /* 0x00013a0000037a02 */ /* 0x002fe20000000f00 */
[----:B------:R-:W1:Y:S01]  /*13580*/  S2R R5, SR_CTAID.X ;  /* 0x0000000000057919 */ /* 0x000e620000002500 */
[----:B------:R-:W-:Y:S01]  /*13590*/  LEA.HI R4, R4, R7, RZ, 0x2 ;  /* 0x0000000704047211 */ /* 0x000fe200078f10ff */
[----:B------:R-:W-:Y:S01]  /*135a0*/  BSSY B0, `(.L_x_234) ;  /* 0x0000038000007945 */ /* 0x000fe20003800000 */
[C---:B------:R-:W-:Y:S01]  /*135b0*/  ISETP.NE.AND P0, PT, R3.reuse, 0x1, PT ;  /* 0x000000010300780c */ /* 0x040fe20003f05270 */
[----:B------:R-:W-:Y:S01]  /*135c0*/  IMAD R3, R3, c[0x0][0x388], RZ ;  /* 0x0000e20003037a24 */ /* 0x000fe200078e02ff */
[----:B------:R-:W-:Y:S02]  /*135d0*/  LOP3.LUT R2, R4, 0xfffffffc, RZ, 0xc0, !PT ;  /* 0xfffffffc04027812 */ /* 0x000fe400078ec0ff */
[----:B------:R-:W-:-:S03]  /*135e0*/  SHF.R.S32.HI R4, RZ, 0x2, R4 ;  /* 0x00000002ff047819 */ /* 0x000fc60000011404 */
[----:B------:R-:W-:-:S05]  /*135f0*/  IMAD.IADD R7, R7, 0x1, -R2 ;  /* 0x0000000107077824 */ /* 0x000fca00078e0a02 */
[CC--:B------:R-:W-:Y:S02]  /*13600*/  LEA R6, R7.reuse, R4.reuse, 0x5 ;  /* 0x0000000407067211 */ /* 0x0c0fe400078e28ff */
[----:B------:R-:W-:Y:S02]  /*13610*/  SHF.L.U32 R7, R7, 0x3, RZ ;  /* 0x0000000307077819 */ /* 0x000fe400000006ff */
[----:B--2---:R-:W-:Y:S01]  /*13620*/  SHF.R.S32.HI R0, RZ, 0x1f, R12 ;  /* 0x0000001fff007819 */ /* 0x004fe2000001140c */
[C---:B-1----:R-:W-:Y:S01]  /*13630*/  IMAD R6, R5.reuse, 0x80, R6 ;  /* 0x0000008005067824 */ /* 0x042fe200078e0206 */
[----:B------:R-:W-:-:S03]  /*13640*/  LEA R4, R5, R4, 0x7 ;  /* 0x0000000405047211 */ /* 0x000fc600078e38ff */
[----:B------:R-:W-:Y:S01]  /*13650*/  IMAD R9, R0, c[0x0][0x3e8], RZ ;  /* 0x0000fa0000097a24 */ /* 0x000fe200078e02ff */
[----:B------:R-:W-:Y:S01]  /*13660*/  IADD3 R5, R7, 0x40, RZ ;  /* 0x0000004007057810 */ /* 0x000fe20007ffe0ff */
[----:B------:R-:W-:-:S04]  /*13670*/  @P0 IMAD.HI.U32 R2, R6, c[0x0][0x4ec], RZ ;  /* 0x00013b0006020a27 */ /* 0x000fc800078e00ff */
[C---:B------:R-:W-:Y:S02]  /*13680*/  IMAD R9, R12.reuse, c[0x0][0x3ec], R9 ;  /* 0x0000fb000c097a24 */ /* 0x040fe400078e0209 */
[----:B------:R-:W-:-:S04]  /*13690*/  IMAD.WIDE.U32 R12, R12, c[0x0][0x3e8], RZ ;  /* 0x0000fa000c0c7a25 */ /* 0x000fc800078e00ff */
[----:B------:R-:W-:Y:S01]  /*136a0*/  IMAD R0, R8, c[0x0][0x3f4], R11 ;  /* 0x0000fd0008007a24 */ /* 0x000fe200078e020b */
[----:B------:R-:W-:Y:S01]  /*136b0*/  IADD3 R13, R13, R9, RZ ;  /* 0x000000090d0d7210 */ /* 0x000fe20007ffe0ff */
[----:B------:R-:W-:Y:S01]  /*136c0*/  IMAD.MOV.U32 R9, RZ, RZ, R6 ;  /* 0x000000ffff097224 */ /* 0x000fe200078e0006 */
[----:B------:R-:W-:-:S03]  /*136d0*/  @P0 SHF.R.U32.HI R9, RZ, c[0x0][0x4f0], R2 ;  /* 0x00013c00ff090a19 */ /* 0x000fc60000011602 */
[----:B------:R-:W-:Y:S01]  /*136e0*/  IMAD.WIDE.U32 R12, R8, c[0x0][0x3f0], R12 ;  /* 0x0000fc00080c7a25 */ /* 0x000fe200078e000c */
[----:B------:R-:W-:Y:S02]  /*136f0*/  SHF.R.S32.HI R2, RZ, 0x1f, R9 ;  /* 0x0000001fff027819 */ /* 0x000fe40000011409 */
[----:B------:R-:W-:Y:S01]  /*13700*/  IADD3 R11, -R9, RZ, RZ ;  /* 0x000000ff090b7210 */ /* 0x000fe20007ffe1ff */
[----:B------:R-:W-:Y:S02]  /*13710*/  IMAD.IADD R13, R13, 0x1, R0 ;  /* 0x000000010d0d7824 */ /* 0x000fe400078e0200 */
[----:B------:R-:W-:Y:S02]  /*13720*/  IMAD R2, R2, c[0x0][0x3e0], RZ ;  /* 0x0000f80002027a24 */ /* 0x000fe400078e02ff */
[----:B------:R-:W-:Y:S01]  /*13730*/  IMAD R11, R11, c[0x0][0x4e8], R6 ;  /* 0x00013a000b0b7a24 */ /* 0x000fe200078e0206 */
[----:B------:R-:W-:Y:S01]  /*13740*/  IADD3 R6, R7, 0x20, RZ ;  /* 0x0000002007067810 */ /* 0x000fe20007ffe0ff */
[----:B------:R-:W-:-:S03]  /*13750*/  IMAD.WIDE.U32 R12, R9, c[0x0][0x3e0], R12 ;  /* 0x0000f800090c7a25 */ /* 0x000fc600078e000c */
[----:B------:R-:W-:Y:S01]  /*13760*/  SHF.R.S32.HI R0, RZ, 0x1f, R11 ;  /* 0x0000001fff007819 */ /* 0x000fe2000001140b */
[----:B------:R-:W-:-:S04]  /*13770*/  IMAD R9, R9, c[0x0][0x3e4], R2 ;  /* 0x0000f90009097a24 */ /* 0x000fc800078e0202 */
[----:B------:R-:W-:Y:S01]  /*13780*/  IMAD R0, R0, c[0x0][0x3d8], RZ ;  /* 0x0000f60000007a24 */ /* 0x000fe200078e02ff */
[----:B------:R-:W-:-:S03]  /*13790*/  IADD3 R13, R13, R9, RZ ;  /* 0x000000090d0d7210 */ /* 0x000fc60007ffe0ff */
[C---:B------:R-:W-:Y:S02]  /*137a0*/  IMAD R0, R11.reuse, c[0x0][0x3dc], R0 ;  /* 0x0000f7000b007a24 */ /* 0x040fe400078e0200 */
[----:B------:R-:W-:-:S04]  /*137b0*/  IMAD.WIDE.U32 R8, R11, c[0x0][0x3d8], R12 ;  /* 0x0000f6000b087a25 */ /* 0x000fc800078e000c */
[----:B------:R-:W-:Y:S01]  /*137c0*/  IMAD.IADD R11, R9, 0x1, R0 ;  /* 0x00000001090b7824 */ /* 0x000fe200078e0200 */
[----:B------:R-:W-:-:S04]  /*137d0*/  LEA R9, P0, R8, c[0x0][0x380], 0x1 ;  /* 0x0000e00008097a11 */ /* 0x000fc800078008ff */
[----:B------:R-:W-:Y:S01]  /*137e0*/  LEA.HI.X R8, R8, c[0x0][0x384], R11, 0x1, P0 ;  /* 0x0000e10008087a11 */ /* 0x000fe200000f0c0b */
[----:B------:R1:W2:Y:S01]  /*137f0*/  SHFL.IDX PT, R10, R9, RZ, 0x1c1f ;  /* 0x001c1fff090a7589 */ /* 0x0002a200000e0000 */
[----:B------:R-:W-:-:S03]  /*13800*/  ISETP.GE.AND P0, PT, R4, R3, PT ;  /* 0x000000030400720c */ /* 0x000fc60003f06270 */
[----:B------:R1:W3:Y:S10]  /*13810*/  SHFL.IDX PT, R11, R8, RZ, 0x1c1f ;  /* 0x001c1fff080b7589 */ /* 0x0002f400000e0000 */
[----:B------:R-:W-:Y:S05]  /*13820*/  @P0 BRA `(.L_x_235) ;  /* 0x000000f000000947 */ /* 0x000fea0003800000 */
[----:B------:R-:W-:Y:S02]  /*13830*/  ISETP.GE.AND P1, PT, R6, c[0x0][0x3c8], PT ;  /* 0x0000f20006007a0c */ /* 0x000fe40003f26270 */
[----:B------:R-:W-:-:S02]  /*13840*/  ISETP.GE.AND P0, PT, R5, c[0x0][0x3c8], PT ;  /* 0x0000f20005007a0c */ /* 0x000fc40003f06270 */
        /* <DEDUP_REMOVED lines=13> */
.L_x_235:
[----:B------:R-:W-:Y:S05]  /*13920*/  BSYNC B0 ;  /* 0x0000000000007941 */ /* 0x000fea0003800000 */
.L_x_234:
[----:B------:R-:W-:Y:S01]  /*13930*/  IADD3 R0, R4, 0x20, RZ ;  /* 0x0000002004007810 */ /* 0x000fe20007ffe0ff */
[----:B--23--:R2:W3:Y:S01]  /*13940*/  SHFL.IDX PT, R11, R8, 0x1, 0x1c1f ;  /* 0x003c1f00080b7f89 */ /* 0x00c4e200000e0000 */
        /* <DEDUP_REMOVED lines=19> */
.L_x_237:
[----:B------:R-:W-:Y:S05]  /*13a80*/  BSYNC B0 ;  /* 0x0000000000007941 */ /* 0x000fea0003800000 */
.L_x_236:
[----:B------:R-:W-:Y:S01]  /*13a90*/  IADD3 R0, R4, 0x40, RZ ;  /* 0x0000004004007810 */ /* 0x000fe20007ffe0ff */
[----:B---3--:R3:W1:Y:S01]  /*13aa0*/  SHFL.IDX PT, R11, R8, 0x2, 0x1c1f ;  /* 0x005c1f00080b7f89 */ /* 0x00866200000e0000 */
        /* <DEDUP_REMOVED lines=19> */
.L_x_239:
[----:B------:R-:W-:Y:S05]  /*13be0*/  BSYNC B0 ;  /* 0x0000000000007941 */ /* 0x000fea0003800000 */
.L_x_238:
[----:B------:R-:W-:Y:S01]  /*13bf0*/  IADD3 R4, R4, 0x60, RZ ;  /* 0x0000006004047810 */ /* 0x000fe20007ffe0ff */
[----:B-1----:R1:W2:Y:S03]  /*13c00*/  SHFL.IDX PT, R11, R8, 0x3, 0x1c1f ;  /* 0x007c1f00080b7f89 */ /* 0x0022a600000e0000 */
[----:B------:R-:W-:Y:S01]  /*13c10*/  ISETP.GE.AND P0, PT, R4, R3, PT ;  /* 0x000000030400720c */ /* 0x000fe20003f06270 */
[----:B----4-:R1:W4:-:S12]  /*13c20*/  SHFL.IDX PT, R10, R9, 0x3, 0x1c1f ;  /* 0x007c1f00090a7f89 */ /* 0x01031800000e0000 */
[----:B------:R-:W-:Y:S05]  /*13c30*/  @P0 EXIT ;  /* 0x000000000000094d */ /* 0x000fea0003800000 */
[----:B------:R-:W-:Y:S02]  /*13c40*/  ISETP.GE.AND P0, PT, R6, c[0x0][0x3c8], PT ;  /* 0x0000f20006007a0c */ /* 0x000fe40003f06270 */
[----:B------:R-:W-:-:S11]  /*13c50*/  ISETP.GE.AND P1, PT, R7, c[0x0][0x3c8], PT ;  /* 0x0000f20007007a0c */ /* 0x000fd60003f26270 */
[----:B------:R-:W-:-:S04]  /*13c60*/  @!P0 SHF.R.S32.HI R3, RZ, 0x1f, R6 ;  /* 0x0000001fff038819 */ /* 0x000fc80000011406 */
[----:B------:R-:W-:Y:S01]  /*13c70*/  @!P0 LEA.HI R3, R3, R6, RZ, 0x3 ;  /* 0x0000000603038211 */ /* 0x000fe200078f18ff */
[----:B--2-4-:R-:W-:-:S03]  /*13c80*/  @!P1 IMAD.WIDE R6, R7, 0x2, R10 ;  /* 0x0000000207069825 */ /* 0x014fc600078e020a */
[----:B------:R-:W-:Y:S02]  /*13c90*/  @!P0 LOP3.LUT R3, R3, 0xfffffff8, RZ, 0xc0, !PT ;  /* 0xfffffff803038812 */ /* 0x000fe400078ec0ff */
[----:B------:R2:W-:Y:S03]  /*13ca0*/  @!P1 ST.E.128 [R6.64], RZ ;  /* 0x000000ff06009985 */ /* 0x0005e6000c101d08 */
[----:B------:R-:W-:-:S05]  /*13cb0*/  @!P0 IMAD.WIDE R2, R3, 0x2, R10 ;  /* 0x0000000203028825 */ /* 0x000fca00078e020a */
[----:B------:R2:W-:Y:S01]  /*13cc0*/  @!P0 ST.E.128 [R2.64], RZ ;  /* 0x000000ff02008985 */ /* 0x0005e2000c101d08 */
[----:B------:R-:W-:-:S13]  /*13cd0*/  ISETP.GE.AND P0, PT, R5, c[0x0][0x3c8], PT ;  /* 0x0000f20005007a0c */ /* 0x000fda0003f06270 */
[----:B------:R-:W-:Y:S05]  /*13ce0*/  @P0 EXIT ;  /* 0x000000000000094d */ /* 0x000fea0003800000 */
[----:B------:R-:W-:-:S04]  /*13cf0*/  SHF.R.S32.HI R0, RZ, 0x1f, R5 ;  /* 0x0000001fff007819 */ /* 0x000fc80000011405 */
[----:B------:R-:W-:-:S04]  /*13d00*/  LEA.HI R0, R0, R5, RZ, 0x3 ;  /* 0x0000000500007211 */ /* 0x000fc800078f18ff */
[----:B--2---:R-:W-:-:S05]  /*13d10*/  LOP3.LUT R3, R0, 0xfffffff8, RZ, 0xc0, !PT ;  /* 0xfffffff800037812 */ /* 0x004fca00078ec0ff */
[----:B------:R-:W-:-:S05]  /*13d20*/  IMAD.WIDE R10, R3, 0x2, R10 ;  /* 0x00000002030a7825 */ /* 0x000fca00078e020a */
[----:B------:R-:W-:Y:S01]  /*13d30*/  ST.E.128 [R10.64], RZ ;  /* 0x000000ff0a007985 */ /* 0x000fe2000c101d08 */
[----:B------:R-:W-:Y:S05]  /*13d40*/  EXIT ;  /* 0x000000000000794d */ /* 0x000fea0003800000 */
.L_x_240:
        /* <DEDUP_REMOVED lines=11> */
.L_x_1511:


//--------------------- .text._ZN7cutlass13device_kernelIN5flash19enable_sm80_to_sm89INS1_16FlashAttnFwdSm80INS1_25CollectiveMainloopFwdSm80ILi4ELi1ELb0EN4cute5tupleIJNS5_1CILi128EEENS7_ILi48EEENS7_ILi96EEEEEELi96ENS_6half_tEfNS_4arch4Sm80ELb0ELb1ELb1ELb1ELb0ELb0ELb1ELb0EEENS1_21CollectiveEpilogueFwdINS6_IJS8_SA_S9_EEENS6_IJNS7_ILi1EEESI_SI_EEESC_SE_Li128ELb1ELb1ELb0ELb0EEENS1_19SingleTileSchedulerILb1ELb0ELb1ELi128EEEEEEEEEvNT_6ParamsE --------------------------
	.section	.text._ZN7cutlass13device_kernelIN5flash19enable_sm80_to_sm89INS1_16FlashAttnFwdSm80INS1_25CollectiveMainloopFwdSm80ILi4ELi1ELb0EN4cute5tupleIJNS5_1CILi128EEENS7_ILi48EEENS7_ILi96EEEEEELi96ENS_6half_tEfNS_4arch4Sm80ELb0ELb1ELb1ELb1ELb0ELb0ELb1ELb0EEENS1_21CollectiveEpilogueFwdINS6_IJS8_SA_S9_EEENS6_IJNS7_ILi1EEESI_SI_EEESC_SE_Li128ELb1ELb1ELb0ELb0EEENS1_19SingleTileSchedulerILb1ELb0ELb1ELi128EEEEEEEEEvNT_6ParamsE,"ax",@progbits
	.sectioninfo	@"SHI_REGISTERS=255"
	.align	128
.text._ZN7cutlass13device_kernelIN5flash19enable_sm80_to_sm89INS1_16FlashAttnFwdSm80INS1_25CollectiveMainloopFwdSm80ILi4ELi1ELb0EN4cute5tupleIJNS5_1CILi128EEENS7_ILi48EEENS7_ILi96EEEEEELi96ENS_6half_tEfNS_4arch4Sm80ELb0ELb1ELb1ELb1ELb0ELb0ELb1ELb0EEENS1_21CollectiveEpilogueFwdINS6_IJS8_SA_S9_EEENS6_IJNS7_ILi1EEESI_SI_EEESC_SE_Li128ELb1ELb1ELb0ELb0EEENS1_19SingleTileSchedulerILb1ELb0ELb1ELi128EEEEEEEEEvNT_6ParamsE:
        .type           _ZN7cutlass13device_kernelIN5flash19enable_sm80_to_sm89INS1_16FlashAttnFwdSm80INS1_25CollectiveMainloopFwdSm80ILi4ELi1ELb0EN4cute5tupleIJNS5_1CILi128EEENS7_ILi48EEENS7_ILi96EEEEEELi96ENS_6half_tEfNS_4arch4Sm80ELb0ELb1ELb1ELb1ELb0ELb0ELb1ELb0EEENS1_21CollectiveEpilogueFwdINS6_IJS8_SA_S9_EEENS6_IJNS7_ILi1EEESI_SI_EEESC_SE_Li128ELb1ELb1ELb0ELb0EEENS1_19SingleTileSchedulerILb1ELb0ELb1ELi128EEEEEEEEEvNT_6ParamsE,@function
        .size           _ZN7cutlass13device_kernelIN5flash19enable_sm80_to_sm89INS1_16FlashAttnFwdSm80INS1_25CollectiveMainloopFwdSm80ILi4ELi1ELb0EN4cute5tupleIJNS5_1CILi128EEENS7_ILi48EEENS7_ILi96EEEEEELi96ENS_6half_tEfNS_4arch4Sm80ELb0ELb1ELb1ELb1ELb0ELb0ELb1ELb0EEENS1_21CollectiveEpilogueFwdINS6_IJS8_SA_S9_EEENS6_IJNS7_ILi1EEESI_SI_EEESC_SE_Li128ELb1ELb1ELb0ELb0EEENS1_19SingleTileSchedulerILb1ELb0ELb1ELi128EEEEEEEEEvNT_6ParamsE,(.L_x_1512 - _ZN7cutlass13device_kernelIN5flash19enable_sm80_to_sm89INS1_16FlashAttnFwdSm80INS1_25CollectiveMainloopFwdSm80ILi4ELi1ELb0EN4cute5tupleIJNS5_1CILi128EEENS7_ILi48EEENS7_ILi96EEEEEELi96ENS_6half_tEfNS_4arch4Sm80ELb0ELb1ELb1ELb1ELb0ELb0ELb1ELb0EEENS1_21CollectiveEpilogueFwdINS6_IJS8_SA_S9_EEENS6_IJNS7_ILi1EEESI_SI_EEESC_SE_Li128ELb1ELb1ELb0ELb0EEENS1_19SingleTileSchedulerILb1ELb0ELb1ELi128EEEEEEEEEvNT_6ParamsE)
        .other          _ZN7cutlass13device_kernelIN5flash19enable_sm80_to_sm89INS1_16FlashAttnFwdSm80INS1_25CollectiveMainloopFwdSm80ILi4ELi1ELb0EN4cute5tupleIJNS5_1CILi128EEENS7_ILi48EEENS7_ILi96EEEEEELi96ENS_6half_tEfNS_4arch4Sm80ELb0ELb1ELb1ELb1ELb0ELb0ELb1ELb0EEENS1_21CollectiveEpilogueFwdINS6_IJS8_SA_S9_EEENS6_IJNS7_ILi1EEESI_SI_EEESC_SE_Li128ELb1ELb1ELb0ELb0EEENS1_19SingleTileSchedulerILb1ELb0ELb1ELi128EEEEEEEEEvNT_6ParamsE,@"STO_CUDA_ENTRY STV_DEFAULT"
_ZN7cutlass13device_kernelIN5flash19enable_sm80_to_sm89INS1_16FlashAttnFwdSm80INS1_25CollectiveMainloopFwdSm80ILi4ELi1ELb0EN4cute5tupleIJNS5_1CILi128EEENS7_ILi48EEENS7_ILi96EEEEEELi96ENS_6half_tEfNS_4arch4Sm80ELb0ELb1ELb1ELb1ELb0ELb0ELb1ELb0EEENS1_21CollectiveEpilogueFwdINS6_IJS8_SA_S9_EEENS6_IJNS7_ILi1EEESI_SI_EEESC_SE_Li128ELb1ELb1ELb0ELb0EEENS1_19SingleTileSchedulerILb1ELb0ELb1ELi128EEEEEEEEEvNT_6ParamsE:
[----:B------:R-:W-:Y:S02]  /*0000*/  MOV R1, c[0x0][0x28] ;  /* 0x00000a0000017a02 */ /* 0x000fe40000000f00 */
[----:B------:R-:W1:Y:S01]  /*0010*/  S2R R129, SR_TID.X ;  /* 0x0000000000817919 */ /* 0x000e620000002100 */
[----:B------:R-:W-:Y:S01]  /*0020*/  IMAD.MOV.U32 R29, RZ, RZ, 0x4 ;  /* 0x00000004ff1d7424 */ /* 0x000fe200078e00ff */
[----:B------:R-:W2:Y:S01]  /*0030*/  S2UR UR4, SR_CTAID.X ;  /* 0x00000000000479c3 */ /* 0x000ea20000002500 */
[----:B------:R-:W-:Y:S01]  /*0040*/  ULDC.64 UR8, c[0x0][0x118] ;  /* 0x0000460000087ab9 */ /* 0x000fe20000000a00 */
[----:B------:R-:W3:Y:S01]  /*0050*/  S2R R5, SR_CTAID.Z ;  /* 0x0000000000057919 */ /* 0x000ee20000002700 */
[----:B------:R-:W-:Y:S02]  /*0060*/  IADD3 R1, R1, -0x70, RZ ;  /* 0xffffff9001017810 */ /* 0x000fe40007ffe0ff */
[----:B-1----:R-:W-:Y:S01]  /*0070*/  SHF.R.U32.HI R0, RZ, 0x5, R129 ;  /* 0x00000005ff007819 */ /* 0x002fe20000011681 */
[----:B---3--:R-:W-:-:S05]  /*0080*/  IMAD.WIDE R2, R5, R29, c[0x0][0x568] ;  /* 0x00015a0005027625 */ /* 0x008fca00078e021d */
[----:B------:R-:W1:Y:S02]  /*0090*/  SHFL.IDX PT, R0, R0, RZ, 0x1f ;  /* 0x00001fff00007589 */ /* 0x000e6400000e0000 */
[----:B-1----:R-:W-:-:S13]  /*00a0*/  ISETP.NE.AND P0, PT, R0, RZ, PT ;  /* 0x000000ff0000720c */ /* 0x002fda0003f05270 */
[----:B--2---:R-:W-:Y:S05]  /*00b0*/  @!P0 BRA `(.L_x_241) ;  /* 0x0000015000008947 */ /* 0x004fea0003800000 */
[----:B------:R-:W-:-:S04]  /*00c0*/  ISETP.NE.U32.AND P0, PT, RZ, c[0x0][0x568], PT ;  /* 0x00015a00ff007a0c */ /* 0x000fc80003f05070 */
[----:B------:R-:W-:-:S13]  /*00d0*/  ISETP.NE.AND.EX P0, PT, RZ, c[0x0][0x56c], PT, P0 ;  /* 0x00015b00ff007a0c */ /* 0x000fda0003f05300 */
[----:B------:R-:W-:Y:S05]  /*00e0*/  @!P0 BRA `(.L_x_242) ;  /* 0x0000002000008947 */ /* 0x000fea0003800000 */
[----:B------:R1:W5:Y:S01]  /*00f0*/  LDG.E R0, [R2.64] ;  /* 0x0000000802007981 */ /* 0x000362000c1e1900 */
[----:B------:R-:W-:Y:S05]  /*0100*/  BRA `(.L_x_243) ;  /* 0x0000009000007947 */ /* 0x000fea0003800000 */
.L_x_242:
        /* <DEDUP_REMOVED lines=8> */
.L_x_244:
[----:B------:R-:W-:-:S04]  /*0190*/  MOV R0, c[0x0][0x54c] ;  /* 0x0001530000007a02 */ /* 0x000fc80000000f00 */
.L_x_243:
[----:B------:R-:W-:Y:S01]  /*01a0*/  USHF.L.U32 UR4, UR4, 0x7, URZ ;  /* 0x0000000704047899 */ /* 0x000fe2000800063f */
[----:B-----5:R-:W-:-:S05]  /*01b0*/  IMAD R0, R0, c[0x0][0x548], RZ ;  /* 0x0001520000007a24 */ /* 0x020fca00078e02ff */
[----:B------:R-:W-:-:S04]  /*01c0*/  MOV R10, UR4 ;  /* 0x00000004000a7c02 */ /* 0x000fc80008000f00 */
[----:B------:R-:W-:-:S04]  /*01d0*/  ISETP.GE.AND P0, PT, R10, R0, PT ;  /* 0x000000000a00720c */ /* 0x000fc80003f06270 */
[----:B------:R-:W-:-:S05]  /*01e0*/  SEL R0, R5, 0xffffffff, !P0 ;  /* 0xffffffff05007807 */ /* 0x000fca0004000000 */
[----:B------:R2:W-:Y:S01]  /*01f0*/  STL [R1+0x6c], R0 ;  /* 0x00006c0001007387 */ /* 0x0005e20000100800 */
[----:B------:R-:W-:Y:S05]  /*0200*/  BRA `(.L_x_245) ;  /* 0x0000014000007947 */ /* 0x000fea0003800000 */
.L_x_241:
[----:B------:R-:W-:-:S04]  /*0210*/  ISETP.NE.U32.AND P0, PT, RZ, c[0x0][0x568], PT ;  /* 0x00015a00ff007a0c */ /* 0x000fc80003f05070 */
[----:B------:R-:W-:-:S13]  /*0220*/  ISETP.NE.AND.EX P0, PT, RZ, c[0x0][0x56c], PT, P0 ;  /* 0x00015b00ff007a0c */ /* 0x000fda0003f05300 */
[----:B------:R-:W-:Y:S05]  /*0230*/  @!P0 BRA `(.L_x_246) ;  /* 0x0000002000008947 */ /* 0x000fea0003800000 */
[----:B------:R1:W5:Y:S01]  /*0240*/  LDG.E R0, [R2.64] ;  /* 0x0000000802007981 */ /* 0x000362000c1e1900 */
[----:B------:R-:W-:Y:S05]  /*0250*/  BRA `(.L_x_247) ;  /* 0x0000009000007947 */ /* 0x000fea0003800000 */
.L_x_246:
        /* <DEDUP_REMOVED lines=8> */
.L_x_248:
[----:B------:R-:W-:-:S04]  /*02e0*/  MOV R0, c[0x0][0x54c] ;  /* 0x0001530000007a02 */ /* 0x000fc80000000f00 */
.L_x_247:
[----:B------:R-:W-:Y:S01]  /*02f0*/  USHF.L.U32 UR4, UR4, 0x7, URZ ;  /* 0x0000000704047899 */ /* 0x000fe2000800063f */
[----:B-----5:R-:W-:-:S05]  /*0300*/  IMAD R0, R0, c[0x0][0x548], RZ ;  /* 0x0001520000007a24 */ /* 0x020fca00078e02ff */
[----:B------:R-:W-:-:S04]  /*0310*/  MOV R10, UR4 ;  /* 0x00000004000a7c02 */ /* 0x000fc80008000f00 */
[----:B------:R-:W-:-:S04]  /*0320*/  ISETP.GE.AND P0, PT, R10, R0, PT ;  /* 0x000000000a00720c */ /* 0x000fc80003f06270 */
[----:B------:R-:W-:-:S05]  /*0330*/  SEL R0, R5, 0xffffffff, !P0 ;  /* 0xffffffff05007807 */ /* 0x000fca0004000000 */
[----:B------:R2:W-:Y:S04]  /*0340*/  STL [R1+0x6c], R0 ;  /* 0x00006c0001007387 */ /* 0x0005e80000100800 */
.L_x_245:
[----:B------:R-:W3:Y:S02]  /*0350*/  LDL R48, [R1+0x6c] ;  /* 0x00006c0001307983 */ /* 0x000ee40000100800 */
[----:B---3--:R-:W-:-:S13]  /*0360*/  ISETP.GE.AND P0, PT, R48, RZ, PT ;  /* 0x000000ff3000720c */ /* 0x008fda0003f06270 */
[----:B------:R-:W-:Y:S05]  /*0370*/  @!P0 EXIT ;  /* 0x000000000000894d */ /* 0x000fea0003800000 */
[----:B------:R-:W-:Y:S01]  /*0380*/  ISETP.NE.U32.AND P0, PT, RZ, c[0x0][0x370], PT ;  /* 0x0000dc00ff007a0c */ /* 0x000fe20003f05070 */
[----:B------:R-:W-:Y:S01]  /*0390*/  IMAD.MOV.U32 R11, RZ, RZ, RZ ;  /* 0x000000ffff0b7224 */ /* 0x000fe200078e00ff */
[----:B------:R-:W-:Y:S01]  /*03a0*/  ISETP.NE.U32.AND P2, PT, RZ, c[0x0][0x360], PT ;  /* 0x0000d800ff007a0c */ /* 0x000fe20003f45070 */
[----:B------:R-:W-:Y:S01]  /*03b0*/  CS2R R12, SRZ ;  /* 0x00000000000c7805 */ /* 0x000fe2000001ff00 */
[----:B------:R-:W-:Y:S01]  /*03c0*/  ISETP.NE.AND.EX P1, PT, RZ, c[0x0][0x374], PT, P0 ;  /* 0x0000dd00ff007a0c */ /* 0x000fe20003f25300 */
[CC--:B------:R-:W-:Y:S01]  /*03d0*/  IMAD.WIDE R4, R48.reuse, R29.reuse, c[0x0][0x348] ;  /* 0x0000d20030047625 */ /* 0x0c0fe200078e021d */
[----:B------:R-:W-:Y:S02]  /*03e0*/  ISETP.NE.AND.EX P0, PT, RZ, c[0x0][0x364], PT, P2 ;  /* 0x0000d900ff007a0c */ /* 0x000fe40003f05320 */
[----:B------:R-:W-:Y:S01]  /*03f0*/  ISETP.NE.U32.AND P2, PT, RZ, c[0x0][0x348], PT ;  /* 0x0000d200ff007a0c */ /* 0x000fe20003f45070 */
[----:B-1----:R-:W-:Y:S01]  /*0400*/  IMAD.WIDE R2, R48, R29, c[0x0][0x350] ;  /* 0x0000d40030027625 */ /* 0x002fe200078e021d */
[----:B------:R-:W-:-:S02]  /*0410*/  ISETP.NE.U32.AND P3, PT, RZ, c[0x0][0x350], PT ;  /* 0x0000d400ff007a0c */ /* 0x000fc40003f65070 */
[----:B------:R-:W-:Y:S01]  /*0420*/  ISETP.NE.AND.EX P2, PT, RZ, c[0x0][0x34c], PT, P2 ;  /* 0x0000d300ff007a0c */ /* 0x000fe20003f45320 */
[----:B------:R-:W-:Y:S01]  /*0430*/  IMAD.MOV.U32 R229, RZ, RZ, c[0x0][0x168] ;  /* 0x00005a00ffe57624 */ /* 0x000fe200078e00ff */
[----:B------:R-:W-:-:S03]  /*0440*/  ISETP.NE.AND.EX P3, PT, RZ, c[0x0][0x354], PT, P3 ;  /* 0x0000d500ff007a0c */ /* 0x000fc60003f65330 */
[----:B------:R-:W-:-:S04]  /*0450*/  @P1 IMAD.WIDE R8, R48, R29, c[0x0][0x370] ;  /* 0x0000dc0030081625 */ /* 0x000fc800078e021d */
[----:B------:R-:W-:Y:S01]  /*0460*/  @P0 IMAD.WIDE R6, R48, R29, c[0x0][0x360] ;  /* 0x0000d80030060625 */ /* 0x000fe200078e021d */
[----:B------:R1:W5:Y:S04]  /*0470*/  @P1 LDG.E R11, [R8.64] ;  /* 0x00000008080b1981 */ /* 0x000368000c1e1900 */
[----:B------:R1:W5:Y:S04]  /*0480*/  @P2 LDG.E R13, [R4.64] ;  /* 0x00000008040d2981 */ /* 0x000368000c1e1900 */
[----:B------:R1:W5:Y:S04]  /*0490*/  @P3 LDG.E R12, [R2.64] ;  /* 0x00000008020c3981 */ /* 0x000368000c1e1900 */
[----:B------:R3:W5:Y:S02]  /*04a0*/  @P0 LDG.E R229, [R6.64] ;  /* 0x0000000806e50981 */ /* 0x000764000c1e1900 */
[----:B---3--:R-:W-:Y:S01]  /*04b0*/  IMAD.MOV.U32 R6, RZ, RZ, c[0x0][0x1d0] ;  /* 0x00007400ff067624 */ /* 0x008fe200078e00ff */
[----:B------:R-:W-:Y:S05]  /*04c0*/  @P0 BRA `(.L_x_249) ;  /* 0x0000004000000947 */ /* 0x000fea0003800000 */
[----:B-1----:R-:W-:Y:S05]  /*04d0*/  @!P2 BRA `(.L_x_249) ;  /* 0x000000300000a947 */ /* 0x002fea0003800000 */
[----:B--2---:R1:W2:Y:S04]  /*04e0*/  LDG.E R0, [R4.64] ;  /* 0x0000000804007981 */ /* 0x0042a8000c1e1900 */
[----:B-1----:R-:W2:Y:S02]  /*04f0*/  LDG.E R4, [R4.64+0x4] ;  /* 0x0000040804047981 */ /* 0x002ea4000c1e1900 */
[----:B--2--5:R-:W-:-:S02]  /*0500*/  IADD3 R229, -R0, R4, RZ ;  /* 0x0000000400e57210 */ /* 0x024fc40007ffe1ff */
.L_x_249:
[----:B-1----:R-:W-:-:S04]  /*0510*/  ISETP.NE.U32.AND P0, PT, RZ, c[0x0][0x368], PT ;  /* 0x0000da00ff007a0c */ /* 0x002fc80003f05070 */
[----:B------:R-:W-:-:S13]  /*0520*/  ISETP.NE.AND.EX P0, PT, RZ, c[0x0][0x36c], PT, P0 ;  /* 0x0000db00ff007a0c */ /* 0x000fda0003f05300 */
[----:B------:R-:W-:Y:S05]  /*0530*/  @!P0 BRA `(.L_x_250) ;  /* 0x0000003000008947 */ /* 0x000fea0003800000 */
[----:B------:R-:W-:-:S05]  /*0540*/  IMAD.WIDE R2, R48, R29, c[0x0][0x368] ;  /* 0x0000da0030027625 */ /* 0x000fca00078e021d */
[----:B------:R1:W5:Y:S01]  /*0550*/  LDG.E R6, [R2.64] ;  /* 0x0000000802067981 */ /* 0x000362000c1e1900 */
[----:B------:R-:W-:Y:S05]  /*0560*/  BRA `(.L_x_251) ;  /* 0x0000004000007947 */ /* 0x000fea0003800000 */
.L_x_250:
[----:B------:R-:W-:Y:S05]  /*0570*/  @!P3 BRA `(.L_x_251) ;  /* 0x000000300000b947 */ /* 0x000fea0003800000 */
[----:B------:R1:W3:Y:S04]  /*0580*/  LDG.E R6, [R2.64] ;  /* 0x0000000802067981 */ /* 0x0002e8000c1e1900 */
[----:B-1----:R-:W3:Y:S02]  /*0590*/  LDG.E R2, [R2.64+0x4] ;  /* 0x0000040802027981 */ /* 0x002ee4000c1e1900 */
[----:B---3--:R-:W-:Y:S02]  /*05a0*/  IADD3 R6, -R6, R2, RZ ;  /* 0x0000000206067210 */ /* 0x008fe40007ffe1ff */
.L_x_251:
[----:B--2---:R-:W-:Y:S01]  /*05b0*/  IMAD.MOV.U32 R0, RZ, RZ, c[0x0][0x2c4] ;  /* 0x0000b100ff007624 */ /* 0x004fe200078e00ff */
[----:B------:R-:W-:Y:S01]  /*05c0*/  LOP3.LUT R228, R228, 0xfffff7ff, RZ, 0xc0, !PT ;  /* 0xfffff7ffe4e47812 */ /* 0x000fe200078ec0ff */
[----:B------:R-:W-:Y:S02]  /*05d0*/  IMAD.MOV.U32 R185, RZ, RZ, R10 ;  /* 0x000000ffffb97224 */ /* 0x000fe400078e000a */
[----:B------:R-:W-:Y:S01]  /*05e0*/  IMAD.MOV.U32 R252, RZ, RZ, c[0x0][0x32c] ;  /* 0x0000cb00fffc7624 */ /* 0x000fe200078e00ff */
[----:B------:R-:W-:Y:S01]  /*05f0*/  ISETP.NE.AND P6, PT, R0, 0x1, PT ;  /* 0x000000010000780c */ /* 0x000fe20003fc5270 */
[----:B-----5:R-:W-:-:S02]  /*0600*/  IMAD.IADD R227, R6, 0x1, -R11 ;  /* 0x0000000106e37824 */ /* 0x020fc400078e0a0b */
[----:B------:R-:W-:Y:S01]  /*0610*/  IMAD.IADD R12, R12, 0x1, R11 ;  /* 0x000000010c0c7824 */ /* 0x000fe200078e020b */
[----:B------:R-:W-:Y:S02]  /*0620*/  ISETP.GE.AND P5, PT, R252, 0x1, PT ;  /* 0x00000001fc00780c */ /* 0x000fe40003fa6270 */
[----:B-1----:R-:W-:-:S07]  /*0630*/  IADD3 R2, R227, 0x1, -R229 ;  /* 0x00000001e3027810 */ /* 0x002fce0007ffe8e5 */
[----:B------:R-:W-:Y:S02]  /*0640*/  @P6 IADD3 R0, R185, 0x7f, RZ ;  /* 0x0000007fb9006810 */ /* 0x000fe40007ffe0ff */
[----:B------:R-:W-:-:S03]  /*0650*/  @P6 LOP3.LUT R228, R228, 0x800, RZ, 0xfc, !PT ;  /* 0x00000800e4e46812 */ /* 0x000fc600078efcff */
[----:B------:R-:W-:Y:S01]  /*0660*/  @P6 IMAD.HI.U32 R3, R0, c[0x0][0x2c8], RZ ;  /* 0x0000b20000036a27 */ /* 0x000fe200078e00ff */
[----:B------:R-:W-:Y:S02]  /*0670*/  IADD3 R0, R10, 0x7f, RZ ;  /* 0x0000007f0a007810 */ /* 0x000fe40007ffe0ff */
[----:B------:R-:W-:Y:S02]  /*0680*/  LOP3.LUT R228, R228, 0xfffffbff, RZ, 0xc0, !PT ;  /* 0xfffffbffe4e47812 */ /* 0x000fe400078ec0ff */
[----:B------:R-:W-:Y:S02]  /*0690*/  @P6 SHF.R.U32.HI R0, RZ, c[0x0][0x2cc], R3 ;  /* 0x0000b300ff006a19 */ /* 0x000fe40000011603 */
[----:B------:R-:W-:-:S03]  /*06a0*/  @P5 LOP3.LUT R228, R228, 0x400, RZ, 0xfc, !PT ;  /* 0x00000400e4e45812 */ /* 0x000fc600078efcff */
[----:B------:R-:W-:-:S05]  /*06b0*/  IMAD.IADD R0, R2, 0x1, R0 ;  /* 0x0000000102007824 */ /* 0x000fca00078e0200 */
[----:B------:R-:W-:Y:S01]  /*06c0*/  IADD3 R3, R0, c[0x0][0x328], RZ ;  /* 0x0000ca0000037a10 */ /* 0x000fe20007ffe0ff */
[----:B------:R-:W-:Y:S05]  /*06d0*/  @!P5 BRA `(.L_x_252) ;  /* 0x000000e00000d947 */ /* 0x000fea0003800000 */
[C---:B------:R-:W-:Y:S02]  /*06e0*/  ISETP.GT.AND P0, PT, R0.reuse, RZ, PT ;  /* 0x000000ff0000720c */ /* 0x040fe40003f04270 */
[----:B------:R-:W-:-:S11]  /*06f0*/  IADD3 R2, R0, -0x1, RZ ;  /* 0xffffffff00027810 */ /* 0x000fd60007ffe0ff */
[----:B------:R-:W-:Y:S05]  /*0700*/  @P0 BRA `(.L_x_253) ;  /* 0x0000006000000947 */ /* 0x000fea0003800000 */
[----:B------:R-:W-:Y:S01]  /*0710*/  ISETP.NE.AND P0, PT, R252, 0x1, PT ;  /* 0x00000001fc00780c */ /* 0x000fe20003f05270 */
[----:B------:R-:W-:-:S12]  /*0720*/  IMAD.MOV R0, RZ, RZ, -R0 ;  /* 0x000000ffff007224 */ /* 0x000fd800078e0a00 */
[----:B------:R-:W-:-:S05]  /*0730*/  @P0 IMAD.HI.U32 R2, R0, c[0x0][0x330], RZ ;  /* 0x0000cc0000020a27 */ /* 0x000fca00078e00ff */
[----:B------:R-:W-:-:S04]  /*0740*/  @P0 SHF.R.U32.HI R0, RZ, c[0x0][0x334], R2 ;  /* 0x0000cd00ff000a19 */ /* 0x000fc80000011602 */
[----:B------:R-:W-:Y:S01]  /*0750*/  LOP3.LUT R2, RZ, R0, RZ, 0x33, !PT ;  /* 0x00000000ff027212 */ /* 0x000fe200078e33ff */
[----:B------:R-:W-:Y:S05]  /*0760*/  BRA `(.L_x_254) ;  /* 0x0000003000007947 */ /* 0x000fea0003800000 */
.L_x_253:
[----:B------:R-:W-:-:S13]  /*0770*/  ISETP.NE.AND P0, PT, R252, 0x1, PT ;  /* 0x00000001fc00780c */ /* 0x000fda0003f05270 */
[----:B------:R-:W-:-:S05]  /*0780*/  @P0 IMAD.HI.U32 R0, R2, c[0x0][0x330], RZ ;  /* 0x0000cc0002000a27 */ /* 0x000fca00078e00ff */
[----:B------:R-:W-:-:S05]  /*0790*/  @P0 SHF.R.U32.HI R2, RZ, c[0x0][0x334], R0 ;  /* 0x0000cd00ff020a19 */ /* 0x000fca0000011600 */
.L_x_254:
[----:B------:R-:W-:-:S05]  /*07a0*/  IMAD R2, R2, R252, c[0x0][0x32c] ;  /* 0x0000cb0002027624 */ /* 0x000fca00078e02fc */
[----:B------:R-:W-:-:S04]  /*07b0*/  IMNMX R3, R3, R2, PT ;  /* 0x0000000203037217 */ /* 0x000fc80003800200 */
.L_x_252:
[----:B------:R-:W-:Y:S01]  /*07c0*/  IADD3 R2, R3, 0x2f, RZ ;  /* 0x0000002f03027810 */ /* 0x000fe20007ffe0ff */
[----:B------:R-:W-:Y:S01]  /*07d0*/  @P6 IMAD.HI.U32 R4, R185, c[0x0][0x2c8], RZ ;  /* 0x0000b200b9046a27 */ /* 0x000fe200078e00ff */
[----:B------:R-:W-:-:S03]  /*07e0*/  IADD3 R3, R227, 0x2f, RZ ;  /* 0x0000002fe3037810 */ /* 0x000fc60007ffe0ff */
[----:B------:R-:W-:-:S04]  /*07f0*/  IMAD.HI R5, R2, 0x2aaaaaab, RZ ;  /* 0x2aaaaaab02057827 */ /* 0x000fc800078e02ff */
[----:B------:R-:W-:-:S04]  /*0800*/  IMAD.HI R2, R3, 0x2aaaaaab, RZ ;  /* 0x2aaaaaab03027827 */ /* 0x000fc800078e02ff */
[----:B------:R-:W-:Y:S01]  /*0810*/  IMAD.MOV.U32 R0, RZ, RZ, R185 ;  /* 0x000000ffff007224 */ /* 0x000fe200078e00b9 */
[----:B------:R-:W-:Y:S01]  /*0820*/  @P6 SHF.R.U32.HI R0, RZ, c[0x0][0x2cc], R4 ;  /* 0x0000b300ff006a19 */ /* 0x000fe20000011604 */
[----:B------:R-:W-:Y:S01]  /*0830*/  IMAD.IADD R244, R227, 0x1, -R229 ;  /* 0x00000001e3f47824 */ /* 0x000fe200078e0ae5 */
[----:B------:R-:W-:Y:S02]  /*0840*/  SHF.R.U32.HI R4, RZ, 0x1f, R5 ;  /* 0x0000001fff047819 */ /* 0x000fe40000011605 */
[----:B------:R-:W-:Y:S01]  /*0850*/  SHF.R.U32.HI R3, RZ, 0x1f, R2 ;  /* 0x0000001fff037819 */ /* 0x000fe20000011602 */
[----:B------:R-:W-:Y:S01]  /*0860*/  IMAD.IADD R0, R244, 0x1, R0 ;  /* 0x00000001f4007824 */ /* 0x000fe200078e0200 */
[----:B------:R-:W-:Y:S02]  /*0870*/  LEA.HI.SX32 R4, R5, R4, 0x1d ;  /* 0x0000000405047211 */ /* 0x000fe400078feaff */
[----:B------:R-:W-:Y:S02]  /*0880*/  LEA.HI.SX32 R2, R2, R3, 0x1d ;  /* 0x0000000302027211 */ /* 0x000fe400078feaff */
[----:B------:R-:W-:-:S02]  /*0890*/  IADD3 R3, R0, -c[0x0][0x324], RZ ;  /* 0x8000c90000037a10 */ /* 0x000fc40007ffe0ff */
[----:B------:R-:W-:Y:S01]  /*08a0*/  IMNMX R222, R2, R4, PT ;  /* 0x0000000402de7217 */ /* 0x000fe20003800200 */
[----:B------:R-:W-:Y:S05]  /*08b0*/  @!P5 BRA `(.L_x_255) ;  /* 0x000000d00000d947 */ /* 0x000fea0003800000 */
[----:B------:R-:W-:-:S13]  /*08c0*/  ISETP.GT.AND P0, PT, R0, -0x1, PT ;  /* 0xffffffff0000780c */ /* 0x000fda0003f04270 */
[----:B------:R-:W-:Y:S05]  /*08d0*/  @P0 BRA `(.L_x_256) ;  /* 0x0000006000000947 */ /* 0x000fea0003800000 */
[----:B------:R-:W-:Y:S02]  /*08e0*/  ISETP.NE.AND P0, PT, R252, 0x1, PT ;  /* 0x00000001fc00780c */ /* 0x000fe40003f05270 */
[----:B------:R-:W-:-:S11]  /*08f0*/  LOP3.LUT R0, RZ, R0, RZ, 0x33, !PT ;  /* 0x00000000ff007212 */ /* 0x000fd600078e33ff */
[----:B------:R-:W-:-:S05]  /*0900*/  @P0 IMAD.HI.U32 R2, R0, c[0x0][0x330], RZ ;  /* 0x0000cc0000020a27 */ /* 0x000fca00078e00ff */
[----:B------:R-:W-:-:S04]  /*0910*/  @P0 SHF.R.U32.HI R0, RZ, c[0x0][0x334], R2 ;  /* 0x0000cd00ff000a19 */ /* 0x000fc80000011602 */
[----:B------:R-:W-:Y:S01]  /*0920*/  LOP3.LUT R0, RZ, R0, RZ, 0x33, !PT ;  /* 0x00000000ff007212 */ /* 0x000fe200078e33ff */
[----:B------:R-:W-:Y:S05]  /*0930*/  BRA `(.L_x_257) ;  /* 0x0000003000007947 */ /* 0x000fea0003800000 */
.L_x_256:
[----:B------:R-:W-:-:S13]  /*0940*/  ISETP.NE.AND P0, PT, R252, 0x1, PT ;  /* 0x00000001fc00780c */ /* 0x000fda0003f05270 */
[----:B------:R-:W-:-:S05]  /*0950*/  @P0 IMAD.HI.U32 R2, R0, c[0x0][0x330], RZ ;  /* 0x0000cc0000020a27 */ /* 0x000fca00078e00ff */
[----:B------:R-:W-:-:S05]  /*0960*/  @P0 SHF.R.U32.HI R0, RZ, c[0x0][0x334], R2 ;  /* 0x0000cd00ff000a19 */ /* 0x000fca0000011602 */
.L_x_257:
[----:B------:R-:W-:-:S05]  /*0970*/  IMAD R0, R0, c[0x0][0x32c], RZ ;  /* 0x0000cb0000007a24 */ /* 0x000fca00078e02ff */
[----:B------:R-:W-:-:S05]  /*0980*/  IMNMX R3, R3, R0, !PT ;  /* 0x0000000003037217 */ /* 0x000fca0007800200 */
.L_x_255:
[----:B------:R-:W-:Y:S01]  /*0990*/  IMAD.HI R0, R3, 0x2aaaaaab, RZ ;  /* 0x2aaaaaab03007827 */ /* 0x000fe200078e02ff */
[----:B------:R-:W-:Y:S01]  /*09a0*/  PLOP3.LUT P4, PT, PT, PT, PT, 0x80, 0x0 ;  /* 0x000000000000781c */ /* 0x000fe20003f8f070 */
[----:B------:R-:W-:Y:S01]  /*09b0*/  CS2R R94, SRZ ;  /* 0x00000000005e7805 */ /* 0x000fe2000001ff00 */
[----:B------:R-:W-:Y:S01]  /*09c0*/  CS2R R98, SRZ ;  /* 0x0000000000627805 */ /* 0x000fe2000001ff00 */
[----:B------:R-:W-:Y:S01]  /*09d0*/  IMAD.MOV.U32 R11, RZ, RZ, RZ ;  /* 0x000000ffff0b7224 */ /* 0x000fe200078e00ff */
[----:B------:R-:W-:Y:S01]  /*09e0*/  SHF.R.U32.HI R2, RZ, 0x1f, R0 ;  /* 0x0000001fff027819 */ /* 0x000fe20000011600 */
[----:B------:R-:W-:Y:S01]  /*09f0*/  IMAD.MOV.U32 R92, RZ, RZ, RZ ;  /* 0x000000ffff5c7224 */ /* 0x000fe200078e00ff */
[----:B------:R-:W-:Y:S01]  /*0a00*/  CS2R R96, SRZ ;  /* 0x0000000000607805 */ /* 0x000fe2000001ff00 */
[----:B------:R-:W-:Y:S01]  /*0a10*/  CS2R R90, SRZ ;  /* 0x00000000005a7805 */ /* 0x000fe2000001ff00 */
[----:B------:R-:W-:Y:S01]  /*0a20*/  LEA.HI.SX32 R0, R0, R2, 0x1d ;  /* 0x0000000200007211 */ /* 0x000fe200078feaff */
[----:B------:R-:W-:Y:S01]  /*0a30*/  CS2R R88, SRZ ;  /* 0x0000000000587805 */ /* 0x000fe2000001ff00 */
[----:B------:R-:W-:Y:S01]  /*0a40*/  CS2R R86, SRZ ;  /* 0x0000000000567805 */ /* 0x000fe2000001ff00 */
[----:B------:R-:W-:Y:S01]  /*0a50*/  CS2R R84, SRZ ;  /* 0x0000000000547805 */ /* 0x000fe2000001ff00 */
[----:B------:R-:W-:Y:S01]  /*0a60*/  IMNMX R245, RZ, R0, !PT ;  /* 0x00000000fff57217 */ /* 0x000fe20007800200 */
[----:B------:R-:W-:Y:S01]  /*0a70*/  CS2R R14, SRZ ;  /* 0x00000000000e7805 */ /* 0x000fe2000001ff00 */
[----:B------:R-:W-:Y:S01]  /*0a80*/  MOV R78, RZ ;  /* 0x000000ff004e7202 */ /* 0x000fe20000000f00 */
[----:B------:R-:W-:Y:S01]  /*0a90*/  IMAD.MOV.U32 R76, RZ, RZ, RZ ;  /* 0x000000ffff4c7224 */ /* 0x000fe200078e00ff */
[----:B------:R-:W-:Y:S01]  /*0aa0*/  ISETP.GT.AND P0, PT, R222, R245, PT ;  /* 0x000000f5de00720c */ /* 0x000fe20003f04270 */
[----:B------:R1:W-:Y:S01]  /*0ab0*/  STL [R1+0x48], R245 ;  /* 0x000048f501007387 */ /* 0x0003e20000100800 */
[----:B------:R-:W-:Y:S01]  /*0ac0*/  CS2R R16, SRZ ;  /* 0x0000000000107805 */ /* 0x000fe2000001ff00 */
[----:B------:R-:W-:Y:S01]  /*0ad0*/  IMAD.MOV.U32 R82, RZ, RZ, RZ ;  /* 0x000000ffff527224 */ /* 0x000fe200078e00ff */
[----:B------:R-:W-:Y:S01]  /*0ae0*/  CS2R R80, SRZ ;  /* 0x0000000000507805 */ /* 0x000fe2000001ff00 */
        /* <DEDUP_REMOVED lines=51> */
[----:B------:R-:W-:Y:S01]  /*0e20*/  CS2R R50, SRZ ;  /* 0x0000000000327805 */ /* 0x000fe2000001ff00 */
[----:B------:R-:W-:Y:S05]  /*0e30*/  @!P0 BRA `(.L_x_258) ;  /* 0x0001186000008947 */ /* 0x000fea0003800000 */
[----:B-1----:R-:W-:-:S04]  /*0e40*/  ISETP.NE.U32.AND P0, PT, RZ, c[0x0][0x340], PT ;  /* 0x0000d000ff007a0c */ /* 0x002fc80003f05070 */
[----:B------:R-:W-:-:S13]  /*0e50*/  ISETP.NE.AND.EX P0, PT, RZ, c[0x0][0x344], PT, P0 ;  /* 0x0000d100ff007a0c */ /* 0x000fda0003f05300 */
[----:B------:R-:W-:-:S05]  /*0e60*/  @P0 IMAD.WIDE R2, R48, R29, c[0x0][0x340] ;  /* 0x0000d00030020625 */ /* 0x000fca00078e021d */
[----:B------:R1:W2:Y:S01]  /*0e70*/  @P0 LDG.E R22, [R2.64] ;  /* 0x0000000802160981 */ /* 0x0002a2000c1e1900 */
[----:B------:R-:W-:Y:S01]  /*0e80*/  SHF.R.S32.HI R0, RZ, 0x1f, R13 ;  /* 0x0000001fff007819 */ /* 0x000fe2000001140d */
[----:B------:R-:W-:Y:S01]  /*0e90*/  BSSY B0, `(.L_x_259) ;  /* 0x0000091000007945 */ /* 0x000fe20003800000 */
[----:B------:R-:W-:Y:S01]  /*0ea0*/  SHF.R.S32.HI R14, RZ, 0x1f, R129 ;  /* 0x0000001fff0e7819 */ /* 0x000fe20000011481 */
[----:B------:R-:W3:Y:S01]  /*0eb0*/  S2R R30, SR_CTAID.Y ;  /* 0x00000000001e7919 */ /* 0x000ee20000002600 */
[----:B------:R-:W-:Y:S01]  /*0ec0*/  SHF.R.S32.HI R6, RZ, 0x1f, R12 ;  /* 0x0000001fff067819 */ /* 0x000fe2000001140c */
[----:B------:R-:W-:Y:S01]  /*0ed0*/  IMAD R0, R0, c[0x0][0x178], RZ ;  /* 0x00005e0000007a24 */ /* 0x000fe200078e02ff */
[CC--:B------:R-:W-:Y:S02]  /*0ee0*/  LEA.HI R27, R14.reuse, R129.reuse, RZ, 0x3 ;  /* 0x000000810e1b7211 */ /* 0x0c0fe400078f18ff */
[----:B------:R-:W-:Y:S01]  /*0ef0*/  LEA.HI R26, R14, R129, RZ, 0x4 ;  /* 0x000000810e1a7211 */ /* 0x000fe200078f20ff */
[----:B------:R-:W-:Y:S01]  /*0f00*/  IMAD R0, R13, c[0x0][0x17c], R0 ;  /* 0x00005f000d007a24 */ /* 0x000fe200078e0200 */
[----:B------:R-:W-:-:S02]  /*0f10*/  SHF.R.S32.HI R25, RZ, 0x3, R27 ;  /* 0x00000003ff197819 */ /* 0x000fc4000001141b */
[----:B------:R-:W-:Y:S02]  /*0f20*/  SHF.R.S32.HI R19, RZ, 0x1f, R48 ;  /* 0x0000001fff137819 */ /* 0x000fe40000011430 */
[-C--:B------:R-:W-:Y:S02]  /*0f30*/  LEA.HI R124, R14, R129.reuse, RZ, 0x5 ;  /* 0x000000810e7c7211 */ /* 0x080fe400078f28ff */
[----:B------:R-:W-:Y:S02]  /*0f40*/  LOP3.LUT R228, R228, 0xfffffeff, RZ, 0xc0, !PT ;  /* 0xfffffeffe4e47812 */ /* 0x000fe400078ec0ff */
[----:B------:R-:W-:Y:S01]  /*0f50*/  SHF.R.S32.HI R123, RZ, 0x5, R124 ;  /* 0x00000005ff7b7819 */ /* 0x000fe2000001147c */
[----:B-1----:R-:W-:Y:S01]  /*0f60*/  IMAD.WIDE.U32 R2, R13, c[0x0][0x178], RZ ;  /* 0x00005e000d027a25 */ /* 0x002fe200078e00ff */
[----:B------:R-:W-:Y:S02]  /*0f70*/  LEA.HI R13, R14, R129, RZ, 0x2 ;  /* 0x000000810e0d7211 */ /* 0x000fe400078f10ff */
[----:B---3--:R-:W-:Y:S01]  /*0f80*/  SHF.R.S32.HI R28, RZ, 0x1f, R30 ;  /* 0x0000001fff1c7819 */ /* 0x008fe2000001141e */
[----:B------:R-:W-:Y:S01]  /*0f90*/  IMAD.IADD R3, R3, 0x1, R0 ;  /* 0x0000000103037824 */ /* 0x000fe200078e0200 */
[----:B------:R-:W-:Y:S01]  /*0fa0*/  LOP3.LUT R4, R13, 0xfffffffc, RZ, 0xc0, !PT ;  /* 0xfffffffc0d047812 */ /* 0x000fe200078ec0ff */
[----:B------:R-:W-:Y:S01]  /*0fb0*/  IMAD.SHL.U32 R0, R25, 0x40, RZ ;  /* 0x0000004019007824 */ /* 0x000fe200078e00ff */
[----:B------:R-:W-:Y:S01]  /*0fc0*/  SHF.R.S32.HI R128, RZ, 0x2, R13 ;  /* 0x00000002ff807819 */ /* 0x000fe2000001140d */
[----:B------:R-:W-:-:S02]  /*0fd0*/  IMAD R8, R28, c[0x0][0x1b8], RZ ;  /* 0x00006e001c087a24 */ /* 0x000fc400078e02ff */
[----:B------:R-:W-:Y:S01]  /*0fe0*/  IMAD.IADD R29, R129, 0x1, -R4 ;  /* 0x00000001811d7824 */ /* 0x000fe200078e0a04 */
[----:B------:R-:W-:Y:S01]  /*0ff0*/  LOP3.LUT R0, R0, 0xc0, RZ, 0xc0, !PT ;  /* 0x000000c000007812 */ /* 0x000fe200078ec0ff */
[----:B------:R-:W-:Y:S01]  /*1000*/  IMAD.WIDE.U32 R2, R30, c[0x0][0x1b8], R2 ;  /* 0x00006e001e027a25 */ /* 0x000fe200078e0002 */
[----:B------:R-:W-:Y:S02]  /*1010*/  IADD3 R4, P1, R12, R128, RZ ;  /* 0x000000800c047210 */ /* 0x000fe40007f3e0ff */
[----:B------:R-:W-:Y:S01]  /*1020*/  SHF.R.U32.HI R5, RZ, 0x3, R0 ;  /* 0x00000003ff057819 */ /* 0x000fe20000011600 */
[----:B------:R-:W-:Y:S01]  /*1030*/  IMAD.SHL.U32 R10, R29, 0x8, RZ ;  /* 0x000000081d0a7824 */ /* 0x000fe200078e00ff */
[----:B------:R-:W-:Y:S02]  /*1040*/  LEA.HI.X.SX32 R6, R128, R6, 0x1, P1 ;  /* 0x0000000680067211 */ /* 0x000fe400008f0eff */
[----:B------:R-:W-:Y:S02]  /*1050*/  SEL R12, R19, RZ, !P2 ;  /* 0x000000ff130c7207 */ /* 0x000fe40005000000 */
[----:B------:R-:W-:-:S02]  /*1060*/  LOP3.LUT R7, R0, 0x18, R10, 0xf8, !PT ;  /* 0x0000001800077812 */ /* 0x000fc400078ef80a */
[----:B------:R-:W-:Y:S02]  /*1070*/  IADD3 R0, R10, 0x40, RZ ;  /* 0x000000400a007810 */ /* 0x000fe40007ffe0ff */
[----:B------:R-:W-:Y:S02]  /*1080*/  SHF.R.S32.HI R11, RZ, 0x1f, R10 ;  /* 0x0000001fff0b7819 */ /* 0x000fe4000001140a */
[----:B------:R-:W-:Y:S01]  /*1090*/  ISETP.GE.AND P1, PT, R0, c[0x0][0x1d4], PT ;  /* 0x0000750000007a0c */ /* 0x000fe20003f26270 */
[C---:B------:R-:W-:Y:S01]  /*10a0*/  IMAD R0, R6.reuse, c[0x0][0x1e0], RZ ;  /* 0x0000780006007a24 */ /* 0x040fe200078e02ff */
[----:B------:R-:W-:Y:S01]  /*10b0*/  LOP3.LUT R18, R7, R5, RZ, 0x3c, !PT ;  /* 0x0000000507127212 */ /* 0x000fe200078e3cff */
[----:B------:R-:W-:Y:S02]  /*10c0*/  IMAD R6, R6, c[0x0][0x208], RZ ;  /* 0x0000820006067a24 */ /* 0x000fe400078e02ff */
[----:B------:R-:W-:Y:S02]  /*10d0*/  IMAD R5, R30, c[0x0][0x1bc], R8 ;  /* 0x00006f001e057a24 */ /* 0x000fe400078e0208 */
[----:B------:R-:W-:Y:S01]  /*10e0*/  IMAD R20, R4, c[0x0][0x1e4], R0 ;  /* 0x0000790004147a24 */ /* 0x000fe200078e0200 */
[----:B------:R-:W-:Y:S01]  /*10f0*/  LOP3.LUT R0, R26, 0xfffffff0, RZ, 0xc0, !PT ;  /* 0xfffffff01a007812 */ /* 0x000fe200078ec0ff */
[----:B------:R-:W-:Y:S01]  /*1100*/  IMAD R21, R4, c[0x0][0x20c], R6 ;  /* 0x0000830004157a24 */ /* 0x000fe200078e0206 */
[----:B------:R-:W-:Y:S01]  /*1110*/  SEL R6, R48, RZ, !P2 ;  /* 0x000000ff30067207 */ /* 0x000fe20005000000 */
[----:B------:R-:W-:Y:S01]  /*1120*/  IMAD.WIDE.U32 R8, R4, c[0x0][0x1e0], R10 ;  /* 0x0000780004087a25 */ /* 0x000fe200078e000a */
[----:B------:R-:W-:-:S02]  /*1130*/  IADD3 R23, -R0, R129, RZ ;  /* 0x0000008100177210 */ /* 0x000fc40007ffe1ff */
[----:B------:R-:W-:Y:S01]  /*1140*/  @P1 LOP3.LUT R228, R228, 0x100, RZ, 0xfc, !PT ;  /* 0x00000100e4e41812 */ /* 0x000fe200078efcff */
[----:B------:R-:W-:Y:S01]  /*1150*/  IMAD.WIDE.U32 R16, R4, c[0x0][0x208], R10 ;  /* 0x0000820004107a25 */ /* 0x000fe200078e000a */
[----:B------:R-:W-:Y:S02]  /*1160*/  LEA.HI R4, R13, R128, RZ, 0x1 ;  /* 0x000000800d047211 */ /* 0x000fe400078f08ff */
[----:B------:R-:W-:Y:S01]  /*1170*/  LEA.HI R24, R23, R23, RZ, 0x1 ;  /* 0x0000001717187211 */ /* 0x000fe200078f08ff */
[----:B------:R-:W-:Y:S01]  /*1180*/  IMAD R7, R29, 0x20, R128 ;  /* 0x000000201d077824 */ /* 0x000fe200078e0280 */
[----:B------:R-:W-:Y:S01]  /*1190*/  LOP3.LUT R0, R4, 0x7fffffe, RZ, 0xc0, !PT ;  /* 0x07fffffe04007812 */ /* 0x000fe200078ec0ff */
[----:B------:R-:W-:Y:S01]  /*11a0*/  IMAD.IADD R3, R3, 0x1, R5 ;  /* 0x0000000103037824 */ /* 0x000fe200078e0205 */
[--C-:B------:R-:W-:Y:S01]  /*11b0*/  SHF.R.S32.HI R15, RZ, 0x1, R24.reuse ;  /* 0x00000001ff0f7819 */ /* 0x100fe20000011418 */
[----:B------:R-:W-:Y:S01]  /*11c0*/  IMAD.IADD R7, R185, 0x1, R7 ;  /* 0x00000001b9077824 */ /* 0x000fe200078e0207 */
[----:B------:R-:W-:Y:S01]  /*11d0*/  SHF.R.S32.HI R14, RZ, 0x1f, R24 ;  /* 0x0000001fff0e7819 */ /* 0x000fe20000011418 */
[----:B------:R-:W-:Y:S01]  /*11e0*/  IMAD.IADD R0, R128, 0x1, -R0 ;  /* 0x0000000180007824 */ /* 0x000fe200078e0a00 */
[----:B------:R-:W-:Y:S01]  /*11f0*/  ISETP.GE.AND P1, PT, R10, c[0x0][0x1d4], PT ;  /* 0x000075000a007a0c */ /* 0x000fe20003f26270 */
[----:B------:R-:W-:Y:S01]  /*1200*/  @P6 IMAD.HI.U32 R13, R7, c[0x0][0x2c8], RZ ;  /* 0x0000b200070d6a27 */ /* 0x000fe200078e00ff */
[----:B------:R-:W-:-:S02]  /*1210*/  LOP3.LUT R228, R228, 0xfffffdff, RZ, 0xc0, !PT ;  /* 0xfffffdffe4e47812 */ /* 0x000fc400078ec0ff */
[----:B------:R-:W-:Y:S01]  /*1220*/  LEA R5, R123, R0, 0x3 ;  /* 0x000000007b057211 */ /* 0x000fe200078e18ff */
[----:B------:R-:W-:Y:S01]  /*1230*/  IMAD.MOV.U32 R4, RZ, RZ, R7 ;  /* 0x000000ffff047224 */ /* 0x000fe200078e0007 */
[----:B------:R-:W-:Y:S01]  /*1240*/  @P6 SHF.R.U32.HI R4, RZ, c[0x0][0x2cc], R13 ;  /* 0x0000b300ff046a19 */ /* 0x000fe2000001160d */
[----:B------:R-:W-:Y:S01]  /*1250*/  IMAD R0, R12, c[0x0][0x1c0], RZ ;  /* 0x000070000c007a24 */ /* 0x000fe200078e02ff */
[----:B------:R-:W-:Y:S01]  /*1260*/  LEA.HI R12, R14, R15, RZ, 0x2 ;  /* 0x0000000f0e0c7211 */ /* 0x000fe200078f10ff */
[----:B------:R-:W-:Y:S02]  /*1270*/  IMAD.U32 R223, R5, 0x20, R18 ;  /* 0x0000002005df7824 */ /* 0x000fe400078e0012 */
[----:B------:R-:W-:Y:S01]  /*1280*/  IMAD R13, R6, c[0x0][0x1c4], R0 ;  /* 0x00007100060d7a24 */ /* 0x000fe200078e0200 */
[----:B------:R-:W-:Y:S01]  /*1290*/  LOP3.LUT R5, R12, 0xfffffffc, RZ, 0xc0, !PT ;  /* 0xfffffffc0c057812 */ /* 0x000fe200078ec0ff */
[----:B------:R-:W-:Y:S01]  /*12a0*/  IMAD.WIDE.U32 R2, R6, c[0x0][0x1c0], R2 ;  /* 0x0000700006027a25 */ /* 0x000fe200078e0002 */
[----:B------:R-:W-:-:S02]  /*12b0*/  SHF.R.S32.HI R0, RZ, 0x1f, R4 ;  /* 0x0000001fff007819 */ /* 0x000fc40000011404 */
[----:B------:R-:W-:Y:S01]  /*12c0*/  @P1 LOP3.LUT R228, R228, 0x200, RZ, 0xfc, !PT ;  /* 0x00000200e4e41812 */ /* 0x000fe200078efcff */
[----:B------:R-:W-:Y:S02]  /*12d0*/  IMAD.MOV R6, RZ, RZ, -R4 ;  /* 0x000000ffff067224 */ /* 0x000fe400078e0a04 */
[----:B------:R-:W-:Y:S01]  /*12e0*/  IMAD.IADD R9, R9, 0x1, R20 ;  /* 0x0000000109097824 */ /* 0x000fe200078e0214 */
[----:B------:R-:W-:Y:S01]  /*12f0*/  IADD3 R20, R15, -R5, RZ ;  /* 0x800000050f147210 */ /* 0x000fe20007ffe0ff */
[----:B------:R-:W-:Y:S01]  /*1300*/  IMAD R5, R0, c[0x0][0x1b0], RZ ;  /* 0x00006c0000057a24 */ /* 0x000fe200078e02ff */
[----:B------:R-:W-:Y:S01]  /*1310*/  LOP3.LUT R228, R228, 0xffffff7f, RZ, 0xc0, !PT ;  /* 0xffffff7fe4e47812 */ /* 0x000fe200078ec0ff */
[----:B------:R-:W-:Y:S02]  /*1320*/  IMAD.IADD R3, R3, 0x1, R13 ;  /* 0x0000000103037824 */ /* 0x000fe400078e020d */
[----:B------:R-:W-:Y:S02]  /*1330*/  IMAD R0, R6, c[0x0][0x2c4], R7 ;  /* 0x0000b10006007a24 */ /* 0x000fe400078e0207 */
[----:B------:R-:W-:-:S02]  /*1340*/  IMAD R5, R4, c[0x0][0x1b4], R5 ;  /* 0x00006d0004057a24 */ /* 0x000fc400078e0205 */
[----:B------:R-:W-:Y:S01]  /*1350*/  IMAD.WIDE.U32 R2, R4, c[0x0][0x1b0], R2 ;  /* 0x00006c0004027a25 */ /* 0x000fe200078e0002 */
[----:B------:R-:W-:-:S03]  /*1360*/  SHF.R.S32.HI R4, RZ, 0x1f, R0 ;  /* 0x0000001fff047819 */ /* 0x000fc60000011400 */
[----:B------:R-:W-:Y:S02]  /*1370*/  IMAD.IADD R3, R3, 0x1, R5 ;  /* 0x0000000103037824 */ /* 0x000fe400078e0205 */
[----:B------:R-:W-:Y:S02]  /*1380*/  IMAD R4, R4, c[0x0][0x1a8], RZ ;  /* 0x00006a0004047a24 */ /* 0x000fe400078e02ff */
[----:B------:R-:W-:-:S04]  /*1390*/  IMAD.WIDE.U32 R2, R0, c[0x0][0x1a8], R2 ;  /* 0x00006a0000027a25 */ /* 0x000fc800078e0002 */
[----:B------:R-:W-:Y:S02]  /*13a0*/  IMAD R12, R0, c[0x0][0x1ac], R4 ;  /* 0x00006b00000c7a24 */ /* 0x000fe400078e0204 */
[----:B------:R-:W-:Y:S02]  /*13b0*/  IMAD.IADD R7, R17, 0x1, R21 ;  /* 0x0000000111077824 */ /* 0x000fe400078e0215 */
[C---:B------:R-:W-:Y:S02]  /*13c0*/  IMAD R14, R28.reuse, c[0x0][0x210], RZ ;  /* 0x000084001c0e7a24 */ /* 0x040fe400078e02ff */
[----:B------:R-:W-:Y:S02]  /*13d0*/  IMAD.MOV.U32 R6, RZ, RZ, R16 ;  /* 0x000000ffff067224 */ /* 0x000fe400078e0010 */
[----:B------:R-:W-:Y:S02]  /*13e0*/  IMAD R13, R28, c[0x0][0x1e8], RZ ;  /* 0x00007a001c0d7a24 */ /* 0x000fe400078e02ff */
[----:B------:R-:W-:-:S02]  /*13f0*/  IMAD.IADD R3, R3, 0x1, R12 ;  /* 0x0000000103037824 */ /* 0x000fc400078e020c */
[C---:B------:R-:W-:Y:S02]  /*1400*/  IMAD R14, R30.reuse, c[0x0][0x214], R14 ;  /* 0x000085001e0e7a24 */ /* 0x040fe400078e020e */
[----:B------:R-:W-:-:S04]  /*1410*/  IMAD.WIDE.U32 R6, R30, c[0x0][0x210], R6 ;  /* 0x000084001e067a25 */ /* 0x000fc800078e0006 */
[C---:B------:R-:W-:Y:S01]  /*1420*/  IMAD R13, R30.reuse, c[0x0][0x1ec], R13 ;  /* 0x00007b001e0d7a24 */ /* 0x040fe200078e020d */
[----:B------:R-:W-:Y:S01]  /*1430*/  IADD3 R7, R7, R14, RZ ;  /* 0x0000000e07077210 */ /* 0x000fe20007ffe0ff */
[----:B------:R-:W-:Y:S01]  /*1440*/  IMAD.WIDE.U32 R8, R30, c[0x0][0x1e8], R8 ;  /* 0x00007a001e087a25 */ /* 0x000fe200078e0008 */
[----:B------:R-:W-:-:S03]  /*1450*/  SHF.L.U32 R14, R29, 0x3, RZ ;  /* 0x000000031d0e7819 */ /* 0x000fc600000006ff */
[----:B------:R-:W-:Y:S02]  /*1460*/  IMAD.IADD R9, R9, 0x1, R13 ;  /* 0x0000000109097824 */ /* 0x000fe400078e020d */
[----:B------:R-:W-:Y:S02]  /*1470*/  IMAD R16, R229, c[0x0][0x2c4], RZ ;  /* 0x0000b100e5107a24 */ /* 0x000fe400078e02ff */
[----:B------:R-:W-:-:S05]  /*1480*/  IMAD.IADD R15, R185, 0x1, R128 ;  /* 0x00000001b90f7824 */ /* 0x000fca00078e0280 */
[----:B------:R-:W-:Y:S02]  /*1490*/  ISETP.GE.AND P4, PT, R15, R16, PT ;  /* 0x000000100f00720c */ /* 0x000fe40003f86270 */
[----:B--2---:R-:W-:Y:S01]  /*14a0*/  @P0 SHF.R.S32.HI R5, RZ, 0x1f, R22 ;  /* 0x0000001fff050819 */ /* 0x004fe20000011416 */
[----:B------:R-:W-:Y:S01]  /*14b0*/  @!P0 IMAD.MOV.U32 R5, RZ, RZ, R19 ;  /* 0x000000ffff058224 */ /* 0x000fe200078e0013 */
[----:B------:R-:W-:Y:S01]  /*14c0*/  @P0 MOV R4, R22 ;  /* 0x0000001600040202 */ /* 0x000fe20000000f00 */
[----:B------:R-:W-:Y:S01]  /*14d0*/  @!P0 IMAD.MOV.U32 R4, RZ, RZ, R48 ;  /* 0x000000ffff048224 */ /* 0x000fe200078e0030 */
[C---:B------:R-:W-:Y:S02]  /*14e0*/  LEA R18, P0, R2.reuse, c[0x0][0x160], 0x1 ;  /* 0x0000580002127a11 */ /* 0x040fe400078008ff */
[----:B------:R-:W-:Y:S02]  /*14f0*/  SEL R0, R5, RZ, !P3 ;  /* 0x000000ff05007207 */ /* 0x000fe40005800000 */
[----:B------:R-:W-:-:S02]  /*1500*/  LEA.HI.X R17, R2, c[0x0][0x164], R3, 0x1, P0 ;  /* 0x0000590002117a11 */ /* 0x000fc400000f0c03 */
[----:B------:R-:W-:Y:S01]  /*1510*/  SEL R4, R4, RZ, !P3 ;  /* 0x000000ff04047207 */ /* 0x000fe20005800000 */
[----:B------:R-:W-:Y:S01]  /*1520*/  IMAD R2, R0, c[0x0][0x1f0], RZ ;  /* 0x00007c0000027a24 */ /* 0x000fe200078e02ff */
[----:B------:R-:W-:Y:S01]  /*1530*/  LOP3.LUT P0, RZ, R20, 0x2, RZ, 0xc0, !PT ;  /* 0x0000000214ff7812 */ /* 0x000fe2000780c0ff */
[----:B------:R-:W-:Y:S01]  /*1540*/  IMAD R0, R0, c[0x0][0x218], RZ ;  /* 0x0000860000007a24 */ /* 0x000fe200078e02ff */
[----:B------:R-:W-:Y:S01]  /*1550*/  IADD3 R3, R10, 0x20, RZ ;  /* 0x000000200a037810 */ /* 0x000fe20007ffe0ff */
[C---:B------:R-:W-:Y:S01]  /*1560*/  IMAD R13, R4.reuse, c[0x0][0x1f4], R2 ;  /* 0x00007d00040d7a24 */ /* 0x040fe200078e0202 */
[----:B------:R1:W2:Y:S01]  /*1570*/  SHFL.IDX PT, R5, R17, RZ, 0x1c1f ;  /* 0x001c1fff11057589 */ /* 0x0002a200000e0000 */
[----:B------:R-:W-:Y:S01]  /*1580*/  IMAD.WIDE.U32 R246, R4, c[0x0][0x1f0], R8 ;  /* 0x00007c0004f67a25 */ /* 0x000fe200078e0008 */
[----:B------:R-:W-:Y:S02]  /*1590*/  ISETP.GE.AND P3, PT, R14, c[0x0][0x198], PT ;  /* 0x000066000e007a0c */ /* 0x000fe40003f66270 */
[----:B------:R-:W-:Y:S01]  /*15a0*/  ISETP.GE.AND P2, PT, R3, c[0x0][0x198], PT ;  /* 0x0000660003007a0c */ /* 0x000fe20003f46270 */
[C---:B------:R-:W-:Y:S01]  /*15b0*/  IMAD R12, R4.reuse, c[0x0][0x21c], R0 ;  /* 0x00008700040c7a24 */ /* 0x040fe200078e0200 */
[----:B------:R1:W-:Y:S01]  /*15c0*/  STL.64 [R1+0x30], R246 ;  /* 0x000030f601007387 */ /* 0x0003e20000100a00 */
[----:B------:R-:W-:Y:S01]  /*15d0*/  IMAD.WIDE.U32 R250, R4, c[0x0][0x218], R6 ;  /* 0x0000860004fa7a25 */ /* 0x000fe200078e0006 */
[----:B------:R-:W-:-:S02]  /*15e0*/  IADD3 R0, R14, 0x40, RZ ;  /* 0x000000400e007810 */ /* 0x000fc40007ffe0ff */
[----:B------:R1:W3:Y:S01]  /*15f0*/  SHFL.IDX PT, R4, R18, RZ, 0x1c1f ;  /* 0x001c1fff12047589 */ /* 0x0002e200000e0000 */
[----:B------:R-:W-:Y:S01]  /*1600*/  IMAD.IADD R31, R247, 0x1, R13 ;  /* 0x00000001f71f7824 */ /* 0x000fe200078e020d */
[----:B------:R-:W-:Y:S01]  /*1610*/  ISETP.GE.AND P1, PT, R0, c[0x0][0x198], PT ;  /* 0x0000660000007a0c */ /* 0x000fe20003f26270 */
[----:B------:R-:W-:Y:S01]  /*1620*/  IMAD.IADD R33, R251, 0x1, R12 ;  /* 0x00000001fb217824 */ /* 0x000fe200078e020c */
[----:B------:R1:W-:Y:S01]  /*1630*/  STL.64 [R1+0x40], R250 ;  /* 0x000040fa01007387 */ /* 0x0003e20000100a00 */
[----:B------:R-:W-:-:S03]  /*1640*/  IMAD.MOV.U32 R2, RZ, RZ, 0x10 ;  /* 0x00000010ff027424 */ /* 0x000fc600078e00ff */
[----:B------:R1:W-:Y:S02]  /*1650*/  STL [R1+0x2c], R31 ;  /* 0x00002c1f01007387 */ /* 0x0003e40000100800 */
[----:B------:R-:W-:Y:S02]  /*1660*/  SEL R2, R2, 0xfffffff0, !P0 ;  /* 0xfffffff002027807 */ /* 0x000fe40004000000 */
[----:B------:R1:W-:Y:S01]  /*1670*/  STL [R1+0x3c], R33 ;  /* 0x00003c2101007387 */ /* 0x0003e20000100800 */
[----:B------:R-:W-:-:S13]  /*1680*/  ISETP.GE.AND P0, PT, R3, c[0x0][0x1d4], PT ;  /* 0x0000750003007a0c */ /* 0x000fda0003f06270 */
[----:B------:R-:W-:Y:S01]  /*1690*/  @P0 LOP3.LUT R228, R228, 0x80, RZ, 0xfc, !PT ;  /* 0x00000080e4e40812 */ /* 0x000fe200078efcff */
[----:B------:R-:W-:Y:S05]  /*16a0*/  @P4 BRA `(.L_x_260) ;  /* 0x000000f000004947 */ /* 0x000fea0003800000 */
[----:B--23--:R-:W-:Y:S02]  /*16b0*/  SHF.R.S32.HI R8, RZ, 0x1f, R3 ;  /* 0x0000001fff087819 */ /* 0x00cfe40000011403 */
[----:B------:R-:W-:Y:S02]  /*16c0*/  SHF.R.S32.HI R9, RZ, 0x1f, R0 ;  /* 0x0000001fff097819 */ /* 0x000fe40000011400 */
[----:B------:R-:W-:Y:S02]  /*16d0*/  LEA.HI R8, R8, R3, RZ, 0x3 ;  /* 0x0000000308087211 */ /* 0x000fe400078f18ff */
[----:B------:R-:W-:Y:S02]  /*16e0*/  LEA.HI R0, R9, R0, RZ, 0x3 ;  /* 0x0000000009007211 */ /* 0x000fe400078f18ff */
[----:B------:R-:W-:Y:S02]  /*16f0*/  LEA R6, P0, R14, R4, 0x1 ;  /* 0x000000040e067211 */ /* 0x000fe400078008ff */
[----:B------:R-:W-:-:S02]  /*1700*/  LOP3.LUT R8, R8, 0xfffffff8, RZ, 0xc0, !PT ;  /* 0xfffffff808087812 */ /* 0x000fc400078ec0ff */
        /* <DEDUP_REMOVED lines=9> */
.L_x_260:
[----:B--23--:R-:W-:Y:S05]  /*17a0*/  BSYNC B0 ;  /* 0x0000000000007941 */ /* 0x00cfea0003800000 */
.L_x_259:
        /* <DEDUP_REMOVED lines=22> */
.L_x_262:
[----:B------:R-:W-:Y:S05]  /*1910*/  BSYNC B0 ;  /* 0x0000000000007941 */ /* 0x000fea0003800000 */
.L_x_261:
        /* <DEDUP_REMOVED lines=22> */
.L_x_264:
[----:B------:R-:W-:Y:S05]  /*1a80*/  BSYNC B0 ;  /* 0x0000000000007941 */ /* 0x000fea0003800000 */
.L_x_263:
[----:B-1--4-:R-:W1:Y:S01]  /*1a90*/  SHFL.IDX PT, R4, R18, 0x3, 0x1c1f ;  /* 0x007c1f0012047f89 */ /* 0x012e6200000e0000 */
[----:B------:R-:W-:Y:S01]  /*1aa0*/  IADD3 R0, R15, 0x60, RZ ;  /* 0x000000600f007810 */ /* 0x000fe20007ffe0ff */
[----:B------:R-:W-:Y:S01]  /*1ab0*/  IMAD.SHL.U32 R223, R223, 0x2, RZ ;  /* 0x00000002dfdf7824 */ /* 0x000fe200078e00ff */
[----:B------:R-:W-:Y:S01]  /*1ac0*/  SHF.R.S32.HI R10, RZ, 0x4, R26 ;  /* 0x00000004ff0a7819 */ /* 0x000fe2000001141a */
[----:B------:R-:W4:Y:S01]  /*1ad0*/  SHFL.IDX PT, R5, R17, 0x3, 0x1c1f ;  /* 0x007c1f0011057f89 */ /* 0x000f2200000e0000 */
[----:B------:R-:W-:Y:S01]  /*1ae0*/  ISETP.GE.AND P0, PT, R0, R16, PT ;  /* 0x000000100000720c */ /* 0x000fe20003f06270 */
[----:B------:R-:W-:Y:S01]  /*1af0*/  IMAD.MOV.U32 R12, RZ, RZ, 0x30 ;  /* 0x00000030ff0c7424 */ /* 0x000fe200078e00ff */
[----:B------:R-:W-:Y:S01]  /*1b00*/  IADD3 R122, R222, -0x1, RZ ;  /* 0xffffffffde7a7810 */ /* 0x000fe20007ffe0ff */
[----:B------:R-:W-:-:S02]  /*1b10*/  IMAD.MOV.U32 R130, RZ, RZ, R30 ;  /* 0x000000ffff827224 */ /* 0x000fc400078e001e */
[----:B------:R-:W-:Y:S02]  /*1b20*/  IMAD R28, R222, -0x30, R12 ;  /* 0xffffffd0de1c7824 */ /* 0x000fe400078e020c */
[C---:B------:R-:W-:Y:S02]  /*1b30*/  IMAD R125, R12.reuse, c[0x0][0x1e4], RZ ;  /* 0x000079000c7d7a24 */ /* 0x040fe400078e02ff */
[----:B------:R-:W-:Y:S02]  /*1b40*/  IMAD.IADD R121, R227, 0x1, R28 ;  /* 0x00000001e3797824 */ /* 0x000fe400078e021c */
[----:B------:R-:W-:Y:S02]  /*1b50*/  IMAD.WIDE.U32 R126, R12, c[0x0][0x1e0], RZ ;  /* 0x000078000c7e7a25 */ /* 0x000fe400078e00ff */
[----:B------:R-:W-:Y:S02]  /*1b60*/  @!P0 IADD3 R0, R14, 0x40, RZ ;  /* 0x000000400e008810 */ /* 0x000fe40007ffe0ff */
[----:B------:R-:W-:-:S02]  /*1b70*/  IMAD.IADD R125, R127, 0x1, R125 ;  /* 0x000000017f7d7824 */ /* 0x000fc400078e027d */
[----:B------:R-:W-:Y:S01]  /*1b80*/  IMAD.MOV.U32 R131, RZ, RZ, R31 ;  /* 0x000000ffff837224 */ /* 0x000fe200078e001f */
[C---:B-1----:R-:W-:Y:S01]  /*1b90*/  @!P0 LEA R6, P4, R14.reuse, R4, 0x1 ;  /* 0x000000040e068211 */ /* 0x042fe200078808ff */
[----:B------:R-:W-:Y:S02]  /*1ba0*/  IMAD.MOV.U32 R130, RZ, RZ, R246 ;  /* 0x000000ffff827224 */ /* 0x000fe400078e00f6 */
[----:B------:R-:W-:Y:S01]  /*1bb0*/  IMAD.MOV.U32 R12, RZ, RZ, 0x5 ;  /* 0x00000005ff0c7424 */ /* 0x000fe200078e00ff */
[----:B----4-:R-:W-:Y:S01]  /*1bc0*/  @!P0 LEA.HI.X R7, R14, R5, R11, 0x1, P4 ;  /* 0x000000050e078211 */ /* 0x010fe200020f0c0b */
[----:B------:R-:W-:Y:S01]  /*1bd0*/  IMAD.MOV.U32 R248, RZ, RZ, R32 ;  /* 0x000000fffff87224 */ /* 0x000fe200078e0020 */
[----:B------:R-:W-:Y:S01]  /*1be0*/  LOP3.LUT P4, RZ, R228, 0x100, RZ, 0xc0, !PT ;  /* 0x00000100e4ff7812 */ /* 0x000fe2000788c0ff */
[----:B------:R-:W-:Y:S01]  /*1bf0*/  IMAD.MOV.U32 R249, RZ, RZ, R33 ;  /* 0x000000fffff97224 */ /* 0x000fe200078e0021 */
[----:B------:R-:W-:Y:S01]  /*1c00*/  STL.64 [R1+0x28], R130 ;  /* 0x0000288201007387 */ /* 0x000fe20000100a00 */
[----:B------:R-:W-:-:S03]  /*1c10*/  IMAD.MOV.U32 R248, RZ, RZ, R250 ;  /* 0x000000fffff87224 */ /* 0x000fc600078e00fa */
[----:B------:R-:W-:Y:S01]  /*1c20*/  @!PT LDS RZ, [RZ] ;  /* 0x00000000fffff984 */ /* 0x000fe20000000800 */
[----:B------:R1:W-:Y:S01]  /*1c30*/  @!P0 LDGSTS.E.BYPASS.LTC128B.128 [R223+0x7880], [R6.64], !P3 ;  /* 0x0788000006df8fae */ /* 0x0003e2000d901d48 */
[----:B------:R-:W-:Y:S02]  /*1c40*/  LOP3.LUT P3, RZ, R228, 0x80, RZ, 0xc0, !PT ;  /* 0x00000080e4ff7812 */ /* 0x000fe4000786c0ff */
[----:B-1----:R-:W-:-:S04]  /*1c50*/  @!P0 SHF.R.S32.HI R6, RZ, 0x1f, R3 ;  /* 0x0000001fff068819 */ /* 0x002fc80000011403 */
[----:B------:R-:W-:Y:S02]  /*1c60*/  @!P0 LEA.HI R6, R6, R3, RZ, 0x3 ;  /* 0x0000000306068211 */ /* 0x000fe400078f18ff */
[----:B------:R-:W-:Y:S02]  /*1c70*/  LOP3.LUT R3, R27, 0xfffffff8, RZ, 0xc0, !PT ;  /* 0xfffffff81b037812 */ /* 0x000fe400078ec0ff */
[----:B------:R-:W-:-:S03]  /*1c80*/  @!P0 LOP3.LUT R6, R6, 0xfffffff8, RZ, 0xc0, !PT ;  /* 0xfffffff806068812 */ /* 0x000fc600078ec0ff */
[----:B------:R-:W-:Y:S01]  /*1c90*/  IMAD.IADD R8, R129, 0x1, -R3 ;  /* 0x0000000181087824 */ /* 0x000fe200078e0a03 */
[----:B------:R-:W-:Y:S01]  /*1ca0*/  @!P0 SHF.R.S32.HI R3, RZ, 0x1f, R0 ;  /* 0x0000001fff038819 */ /* 0x000fe20000011400 */
[----:B------:R-:W-:-:S03]  /*1cb0*/  @!P0 IMAD.WIDE R6, R6, 0x2, R4 ;  /* 0x0000000206068825 */ /* 0x000fc600078e0204 */
[----:B------:R-:W-:Y:S02]  /*1cc0*/  @!P0 LEA.HI R0, R3, R0, RZ, 0x3 ;  /* 0x0000000003008211 */ /* 0x000fe400078f18ff */
[----:B------:R1:W-:Y:S01]  /*1cd0*/  @!P0 LDGSTS.E.BYPASS.LTC128B.128 [R223+0x9880], [R6.64], !P2 ;  /* 0x0988000006df8fae */ /* 0x0003e2000d101d48 */
[----:B------:R-:W-:Y:S02]  /*1ce0*/  LOP3.LUT P2, RZ, R228, 0x200, RZ, 0xc0, !PT ;  /* 0x00000200e4ff7812 */ /* 0x000fe4000784c0ff */
[----:B------:R-:W-:Y:S02]  /*1cf0*/  @!P0 LOP3.LUT R0, R0, 0xfffffff8, RZ, 0xc0, !PT ;  /* 0xfffffff800008812 */ /* 0x000fe400078ec0ff */
[----:B------:R-:W-:-:S03]  /*1d00*/  LOP3.LUT R228, R228, 0xffffffbf, RZ, 0xc0, !PT ;  /* 0xffffffbfe4e47812 */ /* 0x000fc600078ec0ff */
[----:B------:R-:W-:-:S05]  /*1d10*/  @!P0 IMAD.WIDE R4, R0, 0x2, R4 ;  /* 0x0000000200048825 */ /* 0x000fca00078e0204 */
[----:B------:R4:W-:Y:S04]  /*1d20*/  @!P0 LDGSTS.E.BYPASS.LTC128B.128 [R223+0xb880], [R4.64], !P1 ;  /* 0x0b88000004df8fae */ /* 0x0009e8000c901d48 */
[----:B------:R-:W0:Y:S01]  /*1d30*/  LDGDEPBAR ;  /* 0x00000000000079af */ /* 0x000e220000000000 */
[----:B-1----:R-:W-:Y:S02]  /*1d40*/  LEA.HI R6, R8, R8, RZ, 0x1 ;  /* 0x0000000808067211 */ /* 0x002fe400078f08ff */
[----:B------:R-:W-:Y:S02]  /*1d50*/  LEA.HI R7, R26, R10, RZ, 0x1 ;  /* 0x0000000a1a077211 */ /* 0x000fe400078f08ff */
[----:B------:R-:W-:Y:S02]  /*1d60*/  SHF.R.S32.HI R9, RZ, 0x1, R6 ;  /* 0x00000001ff097819 */ /* 0x000fe40000011406 */
[----:B------:R-:W-:Y:S01]  /*1d70*/  LOP3.LUT R3, R7, 0xfffffffe, RZ, 0xc0, !PT ;  /* 0xfffffffe07037812 */ /* 0x000fe200078ec0ff */
[----:B------:R-:W-:Y:S01]  /*1d80*/  BAR.SYNC.DEFER_BLOCKING 0x0 ;  /* 0x0000000000007b1d */ /* 0x000fe20000010000 */
[C---:B------:R-:W-:Y:S01]  /*1d90*/  LOP3.LUT P0, RZ, R9.reuse, 0x2, RZ, 0xc0, !PT ;  /* 0x0000000209ff7812 */ /* 0x040fe2000780c0ff */
[----:B------:R-:W-:-:S02]  /*1da0*/  IMAD.SHL.U32 R7, R9, 0x40, RZ ;  /* 0x0000004009077824 */ /* 0x000fc400078e00ff */
[----:B------:R-:W-:Y:S01]  /*1db0*/  IMAD.IADD R11, R10, 0x1, -R3 ;  /* 0x000000010a0b7824 */ /* 0x000fe200078e0a03 */
[----:B------:R-:W-:Y:S01]  /*1dc0*/  LOP3.LUT R3, R6, 0x3fffffe, RZ, 0xc0, !PT ;  /* 0x03fffffe06037812 */ /* 0x000fe200078ec0ff */
[----:B------:R-:W-:Y:S01]  /*1dd0*/  IMAD.SHL.U32 R10, R25, 0x8, RZ ;  /* 0x00000008190a7824 */ /* 0x000fe200078e00ff */
[----:B------:R-:W-:Y:S01]  /*1de0*/  LOP3.LUT R0, R7, 0xc0, RZ, 0xc0, !PT ;  /* 0x000000c007007812 */ /* 0x000fe200078ec0ff */
[----:B------:R-:W-:Y:S01]  /*1df0*/  IMAD.MOV.U32 R9, RZ, RZ, c[0x0][0x1e0] ;  /* 0x00007800ff097624 */ /* 0x000fe200078e00ff */
[----:B----4-:R-:W-:Y:S01]  /*1e00*/  IMNMX R4, R121, 0x30, PT ;  /* 0x0000003079047817 */ /* 0x010fe20003800200 */
[----:B------:R-:W-:Y:S01]  /*1e10*/  IMAD.IADD R6, R8, 0x1, -R3 ;  /* 0x0000000108067824 */ /* 0x000fe200078e0a03 */
[----:B------:R-:W-:Y:S01]  /*1e20*/  LOP3.LUT R3, R0, 0x8, R10, 0xf8, !PT ;  /* 0x0000000800037812 */ /* 0x000fe200078ef80a */
[----:B------:R-:W-:Y:S01]  /*1e30*/  IMAD.SHL.U32 R132, R9, 0x20, RZ ;  /* 0x0000002009847824 */ /* 0x000fe200078e00ff */
[----:B------:R-:W-:Y:S01]  /*1e40*/  SHF.R.U32.HI R0, RZ, 0x3, R0 ;  /* 0x00000003ff007819 */ /* 0x000fe20000011600 */
[----:B------:R-:W-:Y:S01]  /*1e50*/  IMAD.IADD R8, R4, 0x1, -R128 ;  /* 0x0000000104087824 */ /* 0x000fe200078e0a80 */
[----:B------:R-:W-:-:S02]  /*1e60*/  SHF.R.S32.HI R10, RZ, 0x1f, R122 ;  /* 0x0000001fff0a7819 */ /* 0x000fc4000001147a */
[----:B------:R-:W-:Y:S01]  /*1e70*/  LOP3.LUT R3, R3, R0, RZ, 0x3c, !PT ;  /* 0x0000000003037212 */ /* 0x000fe200078e3cff */
[----:B------:R-:W-:Y:S01]  /*1e80*/  IMAD R0, R11, 0x8, R6 ;  /* 0x000000080b007824 */ /* 0x000fe200078e0206 */
[----:B------:R-:W-:Y:S01]  /*1e90*/  ISETP.GE.AND P1, PT, R8, 0x1, PT ;  /* 0x000000010800780c */ /* 0x000fe20003f26270 */
[----:B------:R-:W-:Y:S01]  /*1ea0*/  IMAD.WIDE.U32 R6, R122, R126, R130 ;  /* 0x0000007e7a067225 */ /* 0x000fe200078e0082 */
[----:B------:R-:W-:-:S03]  /*1eb0*/  SHF.L.U64.HI R133, R9, R12, c[0x0][0x1e4] ;  /* 0x0000790009857619 */ /* 0x000fc6000001020c */
[----:B------:R-:W-:Y:S02]  /*1ec0*/  IMAD.U32 R0, R0, 0x20, R3 ;  /* 0x0000002000007824 */ /* 0x000fe400078e0003 */
[----:B------:R-:W-:Y:S01]  /*1ed0*/  IMAD R3, R125, R122, RZ ;  /* 0x0000007a7d037224 */ /* 0x000fe200078e02ff */
[----:B------:R-:W-:Y:S01]  /*1ee0*/  STL.64 [R1+0x50], R132 ;  /* 0x0000508401007387 */ /* 0x000fe20000100a00 */
[----:B------:R-:W-:Y:S02]  /*1ef0*/  IMAD.SHL.U32 R208, R0, 0x2, RZ ;  /* 0x0000000200d07824 */ /* 0x000fe400078e00ff */
[----:B------:R-:W-:Y:S01]  /*1f00*/  IMAD R0, R10, R126, R3 ;  /* 0x0000007e0a007224 */ /* 0x000fe200078e0203 */
[----:B------:R-:W-:Y:S02]  /*1f10*/  STL.64 [R1+0x38], R248 ;  /* 0x000038f801007387 */ /* 0x000fe40000100a00 */
[C---:B------:R-:W-:Y:S01]  /*1f20*/  IADD3 R3, R208.reuse, 0x3c80, RZ ;  /* 0x00003c80d0037810 */ /* 0x040fe20007ffe0ff */
[----:B------:R-:W-:Y:S01]  /*1f30*/  IMAD.IADD R7, R7, 0x1, R0 ;  /* 0x0000000107077824 */ /* 0x000fe200078e0200 */
[----:B------:R-:W-:-:S02]  /*1f40*/  IADD3 R213, R208, 0x3ca0, RZ ;  /* 0x00003ca0d0d57810 */ /* 0x000fc40007ffe0ff */
[----:B------:R-:W-:Y:S02]  /*1f50*/  @P0 IADD3 R213, R3, -0x20, RZ ;  /* 0xffffffe003d50810 */ /* 0x000fe40007ffe0ff */
[C---:B------:R-:W-:Y:S02]  /*1f60*/  @P1 LEA R4, P0, R6.reuse, c[0x0][0x1c8], 0x1 ;  /* 0x0000720006041a11 */ /* 0x040fe400078008ff */
[----:B------:R-:W-:Y:S02]  /*1f70*/  SEL R0, RZ, 0x1, P2 ;  /* 0x00000001ff007807 */ /* 0x000fe40001000000 */
[----:B------:R-:W-:Y:S02]  /*1f80*/  @P1 LEA.HI.X R5, R6, c[0x0][0x1cc], R7, 0x1, P0 ;  /* 0x0000730006051a11 */ /* 0x000fe400000f0c07 */
[----:B------:R-:W-:Y:S02]  /*1f90*/  ISETP.GE.AND P0, PT, R8, 0x21, PT ;  /* 0x000000210800780c */ /* 0x000fe40003f06270 */
[----:B------:R-:W-:Y:S01]  /*1fa0*/  SEL R3, RZ, 0x2, P3 ;  /* 0x00000002ff037807 */ /* 0x000fe20001800000 */
[----:B------:R-:W-:Y:S01]  /*1fb0*/  @!PT LDS RZ, [RZ] ;  /* 0x00000000fffff984 */ /* 0x000fe20000000800 */
[----:B------:R-:W-:Y:S01]  /*1fc0*/  @!PT LDS RZ, [RZ] ;  /* 0x00000000fffff984 */ /* 0x000fe20000000800 */
[----:B------:R-:W-:Y:S01]  /*1fd0*/  @!PT LDS RZ, [RZ] ;  /* 0x00000000fffff984 */ /* 0x000fe20000000800 */
[----:B------:R1:W-:Y:S01]  /*1fe0*/  @P1 LDGSTS.E.BYPASS.LTC128B.128 [R223+0x3c80], [R4.64], !P2 ;  /* 0x03c8000004df1fae */ /* 0x0003e2000d101d48 */
[----:B------:R-:W-:-:S02]  /*1ff0*/  IADD3 R221, R213, 0x400, RZ ;  /* 0x00000400d5dd7810 */ /* 0x000fc40007ffe0ff */
[----:B------:R-:W-:Y:S01]  /*2000*/  IADD3 R220, R213, 0x800, RZ ;  /* 0x00000800d5dc7810 */ /* 0x000fe20007ffe0ff */
[----:B------:R1:W-:Y:S01]  /*2010*/  @P1 LDGSTS.E.BYPASS.LTC128B.128 [R223+0x4880], [R4.64+0x40], !P3 ;  /* 0x0488004004df1fae */ /* 0x0003e2000d901d48 */
[----:B------:R-:W-:Y:S01]  /*2020*/  IMAD.IADD R21, R3, 0x1, R0 ;  /* 0x0000000103157824 */ /* 0x000fe200078e0200 */
[C---:B------:R-:W-:Y:S02]  /*2030*/  IADD3 R219, R213.reuse, 0xc00, RZ ;  /* 0x00000c00d5db7810 */ /* 0x040fe40007ffe0ff */
[----:B------:R1:W-:Y:S01]  /*2040*/  @P1 LDGSTS.E.BYPASS.LTC128B.128 [R223+0x5480], [R4.64+0x80], !P4 ;  /* 0x0548008004df1fae */ /* 0x0003e2000e101d48 */
[----:B------:R-:W-:Y:S02]  /*2050*/  IADD3 R218, R213, 0x1000, RZ ;  /* 0x00001000d5da7810 */ /* 0x000fe40007ffe0ff */
[----:B------:R-:W-:Y:S02]  /*2060*/  @P0 IADD3 R8, P1, R132, R6, RZ ;  /* 0x0000000684080210 */ /* 0x000fe40007f3e0ff */
[----:B------:R-:W-:-:S02]  /*2070*/  SHF.R.S32.HI R6, RZ, 0x1f, R23 ;  /* 0x0000001fff067819 */ /* 0x000fc40000011417 */
[----:B------:R-:W-:Y:S01]  /*2080*/  IADD3 R217, R213, 0x1400, RZ ;  /* 0x00001400d5d97810 */ /* 0x000fe20007ffe0ff */
[----:B------:R-:W-:Y:S01]  /*2090*/  @P0 IMAD.X R3, R133, 0x1, R7, P1 ;  /* 0x0000000185030824 */ /* 0x000fe200008e0607 */
[----:B------:R-:W-:Y:S01]  /*20a0*/  LEA.HI R9, R6, R23, RZ, 0x3 ;  /* 0x0000001706097211 */ /* 0x000fe200078f18ff */
[----:B------:R-:W-:Y:S01]  /*20b0*/  IMAD.SHL.U32 R6, R11, 0x8, RZ ;  /* 0x000000080b067824 */ /* 0x000fe200078e00ff */
[C---:B------:R-:W-:Y:S01]  /*20c0*/  IADD3 R216, R213.reuse, 0x1800, RZ ;  /* 0x00001800d5d87810 */ /* 0x040fe20007ffe0ff */
[----:B------:R-:W-:Y:S01]  /*20d0*/  IMAD R7, R10, c[0x0][0x208], RZ ;  /* 0x000082000a077a24 */ /* 0x000fe200078e02ff */
[C---:B------:R-:W-:Y:S01]  /*20e0*/  IADD3 R215, R213.reuse, 0x1c00, RZ ;  /* 0x00001c00d5d77810 */ /* 0x040fe20007ffe0ff */
[----:B------:R-:W-:Y:S01]  /*20f0*/  IMAD.WIDE.U32 R10, R122, c[0x0][0x208], RZ ;  /* 0x000082007a0a7a25 */ /* 0x000fe200078e00ff */
[----:B------:R-:W-:Y:S02]  /*2100*/  IADD3 R214, R213, 0x2000, RZ ;  /* 0x00002000d5d67810 */ /* 0x000fe40007ffe0ff */
[----:B-1----:R-:W-:Y:S01]  /*2110*/  LOP3.LUT R4, R24, 0x7fffffe, RZ, 0xc0, !PT ;  /* 0x07fffffe18047812 */ /* 0x002fe200078ec0ff */
[----:B------:R-:W-:-:S04]  /*2120*/  IMAD.SHL.U32 R5, R20, 0x40, RZ ;  /* 0x0000004014057824 */ /* 0x000fc800078e00ff */
[----:B------:R-:W-:Y:S01]  /*2130*/  IMAD.IADD R120, R23, 0x1, -R4 ;  /* 0x0000000117787824 */ /* 0x000fe200078e0a04 */
[C---:B------:R-:W-:Y:S02]  /*2140*/  @P0 LEA R4, P1, R8.reuse, c[0x0][0x1c8], 0x1 ;  /* 0x0000720008040a11 */ /* 0x040fe400078208ff */
[----:B------:R-:W-:Y:S02]  /*2150*/  LOP3.LUT R0, R5, 0xc0, RZ, 0xc0, !PT ;  /* 0x000000c005007812 */ /* 0x000fe400078ec0ff */
[----:B------:R-:W-:Y:S01]  /*2160*/  @P0 LEA.HI.X R5, R8, c[0x0][0x1cc], R3, 0x1, P1 ;  /* 0x0000730008050a11 */ /* 0x000fe200008f0c03 */
[----:B------:R-:W-:Y:S01]  /*2170*/  IMAD R3, R122, c[0x0][0x20c], R7 ;  /* 0x000083007a037a24 */ /* 0x000fe200078e0207 */
[----:B------:R-:W-:Y:S01]  /*2180*/  LOP3.LUT R8, R0, 0x8, R6, 0xf8, !PT ;  /* 0x0000000800087812 */ /* 0x000fe200078ef806 */
[----:B------:R-:W-:Y:S01]  /*2190*/  IMAD.WIDE.U32 R6, R10, 0x30, R248 ;  /* 0x000000300a067825 */ /* 0x000fe200078e00f8 */
[----:B------:R-:W-:Y:S01]  /*21a0*/  SHF.R.U32.HI R0, RZ, 0x3, R0 ;  /* 0x00000003ff007819 */ /* 0x000fe20000011600 */
[----:B------:R1:W-:Y:S01]  /*21b0*/  @P0 LDGSTS.E.BYPASS.LTC128B.128 [R223+0x4480], [R4.64], !P2 ;  /* 0x0448000004df0fae */ /* 0x0003e2000d101d48 */
[----:B------:R-:W-:Y:S01]  /*21c0*/  ISETP.GT.AND P1, PT, R129, 0x3f, PT ;  /* 0x0000003f8100780c */ /* 0x000fe20003f24270 */
[----:B------:R-:W-:Y:S01]  /*21d0*/  IMAD.IADD R3, R11, 0x1, R3 ;  /* 0x000000010b037824 */ /* 0x000fe200078e0203 */
[----:B------:R-:W-:Y:S01]  /*21e0*/  LOP3.LUT R31, R8, R0, RZ, 0x3c, !PT ;  /* 0x00000000081f7212 */ /* 0x000fe200078e3cff */
[----:B------:R1:W-:Y:S01]  /*21f0*/  @P0 LDGSTS.E.BYPASS.LTC128B.128 [R223+0x5080], [R4.64+0x40], !P3 ;  /* 0x0508004004df0fae */ /* 0x0003e2000d901d48 */
[----:B------:R-:W-:-:S02]  /*2200*/  IMAD.SHL.U32 R0, R9, 0x20, RZ ;  /* 0x0000002009007824 */ /* 0x000fc400078e00ff */
[----:B------:R-:W-:Y:S01]  /*2210*/  IMAD R3, R3, 0x30, RZ ;  /* 0x0000003003037824 */ /* 0x000fe200078e02ff */
[----:B------:R1:W-:Y:S01]  /*2220*/  @P0 LDGSTS.E.BYPASS.LTC128B.128 [R223+0x5c80], [R4.64+0x80], !P4 ;  /* 0x05c8008004df0fae */ /* 0x0003e2000e101d48 */
[----:B------:R-:W-:Y:S02]  /*2230*/  LEA R16, P0, R6, c[0x0][0x1f8], 0x1 ;  /* 0x00007e0006107a11 */ /* 0x000fe400078008ff */
[----:B------:R-:W-:Y:S01]  /*2240*/  LOP3.LUT R30, R0, 0xffffff00, RZ, 0xc0, !PT ;  /* 0xffffff00001e7812 */ /* 0x000fe200078ec0ff */
[----:B------:R-:W0:Y:S01]  /*2250*/  LDGDEPBAR ;  /* 0x00000000000079af */ /* 0x000e220000000000 */
[----:B------:R-:W-:Y:S01]  /*2260*/  IMAD.IADD R0, R7, 0x1, R3 ;  /* 0x0000000107007824 */ /* 0x000fe200078e0203 */
[----:B------:R-:W-:Y:S02]  /*2270*/  @P1 LOP3.LUT R228, R228, 0x40, RZ, 0xfc, !PT ;  /* 0x00000040e4e41812 */ /* 0x000fe400078efcff */
[----:B------:R-:W-:Y:S02]  /*2280*/  IMAD R3, R123, 0x200, R30 ;  /* 0x000002007b037824 */ /* 0x000fe400078e021e */
[----:B--23--:R-:W-:-:S02]  /*2290*/  LEA.HI.X R17, R6, c[0x0][0x1fc], R0, 0x1, P0 ;  /* 0x00007f0006117a11 */ /* 0x00cfc400000f0c00 */
[----:B------:R-:W-:Y:S01]  /*22a0*/  IMAD R0, R120, 0x20, R3 ;  /* 0x0000002078007824 */ /* 0x000fe200078e0203 */
[----:B------:R-:W-:-:S03]  /*22b0*/  IADD3 R3, R28, R227, -R128 ;  /* 0x000000e31c037210 */ /* 0x000fc60007ffe880 */
[----:B------:R-:W-:-:S04]  /*22c0*/  IMAD.IADD R0, R31, 0x1, R0 ;  /* 0x000000011f007824 */ /* 0x000fc800078e0200 */
[----:B------:R-:W-:Y:S02]  /*22d0*/  IMAD.SHL.U32 R211, R0, 0x2, RZ ;  /* 0x0000000200d37824 */ /* 0x000fe400078e00ff */
[----:B------:R-:W-:Y:S02]  /*22e0*/  IMAD R0, R120, 0x20, R30 ;  /* 0x0000002078007824 */ /* 0x000fe400078e021e */
[----:B------:R-:W-:Y:S02]  /*22f0*/  IMAD R212, R2, 0x2, R211 ;  /* 0x0000000202d47824 */ /* 0x000fe400078e02d3 */
[----:B------:R-:W-:Y:S02]  /*2300*/  IMAD.IADD R0, R31, 0x1, R0 ;  /* 0x000000011f007824 */ /* 0x000fe400078e0200 */
[----:B-1----:R-:W-:Y:S01]  /*2310*/  IMAD.MOV.U32 R4, RZ, RZ, c[0x0][0x208] ;  /* 0x00008200ff047624 */ /* 0x002fe200078e00ff */
[----:B------:R-:W-:-:S04]  /*2320*/  DEPBAR.LE SB0, 0x1 ;  /* 0x000080400000791a */ /* 0x000fc80000000000 */
[C---:B------:R-:W-:Y:S01]  /*2330*/  SHF.L.U64.HI R13, R4.reuse, R12, c[0x0][0x20c] ;  /* 0x00008300040d7619 */ /* 0x040fe2000001020c */
[----:B------:R-:W-:Y:S01]  /*2340*/  IMAD.SHL.U32 R5, R4, 0x20, RZ ;  /* 0x0000002004057824 */ /* 0x000fe200078e00ff */
[----:B------:R-:W-:Y:S01]  /*2350*/  SEL R4, RZ, 0x4, P4 ;  /* 0x00000004ff047807 */ /* 0x000fe20002000000 */
[----:B------:R-:W-:-:S04]  /*2360*/  DEPBAR.LE SB0, 0x0 ;  /* 0x000080000000791a */ /* 0x000fc80000000000 */
[----:B------:R-:W-:Y:S01]  /*2370*/  BAR.SYNC.DEFER_BLOCKING 0x0 ;  /* 0x0000000000007b1d */ /* 0x000fe20000010000 */
[----:B------:R-:W-:Y:S01]  /*2380*/  @!P1 LEA R18, P0, R5, R16, 0x1 ;  /* 0x0000001005129211 */ /* 0x000fe200078008ff */
[----:B------:R-:W-:-:S03]  /*2390*/  IMAD.IADD R20, R4, 0x1, R21 ;  /* 0x0000000104147824 */ /* 0x000fc600078e0215 */
[----:B------:R-:W-:Y:S02]  /*23a0*/  @!P1 LEA.HI.X R19, R5, R17, R13, 0x1, P0 ;  /* 0x0000001105139211 */ /* 0x000fe400000f0c0d */
[----:B------:R-:W-:-:S04]  /*23b0*/  LOP3.LUT P0, RZ, R20, 0x1, RZ, 0xc0, !PT ;  /* 0x0000000114ff7812 */ /* 0x000fc8000780c0ff */
[----:B------:R-:W-:Y:S01]  /*23c0*/  ISETP.LT.OR P0, PT, R3, 0x1, !P0 ;  /* 0x000000010300780c */ /* 0x000fe20004701670 */
[----:B------:R-:W-:Y:S04]  /*23d0*/  LDSM.16.M88.4 R12, [R211+0x6080] ;  /* 0x00608000d30c783b */ /* 0x000fe80000000200 */
[----:B------:R-:W-:Y:S04]  /*23e0*/  LDSM.16.M88.4 R8, [R211+0x7080] ;  /* 0x00708000d308783b */ /* 0x000fe80000000200 */
[----:B------:R-:W1:Y:S04]  /*23f0*/  LDSM.16.M88.4 R40, [R208+0x3c80] ;  /* 0x003c8000d028783b */ /* 0x000e680000000200 */
[----:B------:R-:W2:Y:S04]  /*2400*/  LDSM.16.M88.4 R36, [R208+0x4080] ;  /* 0x00408000d024783b */ /* 0x000ea80000000200 */
[----:B------:R-:W3:Y:S04]  /*2410*/  LDSM.16.M88.4 R32, [R208+0x4480] ;  /* 0x00448000d020783b */ /* 0x000ee80000000200 */
[----:B------:R-:W-:Y:S04]  /*2420*/  LDSM.16.M88.4 R24, [R212+0x6080] ;  /* 0x00608000d418783b */ /* 0x000fe80000000200 */
[----:B------:R-:W-:Y:S04]  /*2430*/  LDSM.16.M88.4 R4, [R212+0x7080] ;  /* 0x00708000d404783b */ /* 0x000fe80000000200 */
[----:B------:R-:W4:Y:S04]  /*2440*/  LDSM.16.M88.4 R44, [R213] ;  /* 0x00000000d52c783b */ /* 0x000f280000000200 */
[----:B------:R-:W5:Y:S04]  /*2450*/  LDSM.16.M88.4 R48, [R213+0x400] ;  /* 0x00040000d530783b */ /* 0x000f680000000200 */
[----:B------:R-:W4:Y:S04]  /*2460*/  LDSM.16.M88.4 R56, [R213+0x800] ;  /* 0x00080000d538783b */ /* 0x000f280000000200 */
[----:B------:R-:W-:Y:S01]  /*2470*/  @!PT LDS RZ, [RZ] ;  /* 0x00000000fffff984 */ /* 0x000fe20000000800 */
[----:B------:R-:W-:Y:S01]  /*2480*/  @!PT LDS RZ, [RZ] ;  /* 0x00000000fffff984 */ /* 0x000fe20000000800 */
[----:B------:R-:W-:Y:S01]  /*2490*/  @!PT LDS RZ, [RZ] ;  /* 0x00000000fffff984 */ /* 0x000fe20000000800 */
[----:B------:R4:W-:Y:S01]  /*24a0*/  LDGSTS.E.BYPASS.LTC128B.128 [R223+0x1880], [R16.64], !P0 ;  /* 0x0188000010df7fae */ /* 0x0009e2000c101d48 */
[----:B------:R-:W-:-:S04]  /*24b0*/  LOP3.LUT P0, RZ, R20, 0x2, RZ, 0xc0, !PT ;  /* 0x0000000214ff7812 */ /* 0x000fc8000780c0ff */
[----:B------:R-:W-:Y:S01]  /*24c0*/  ISETP.LT.OR P0, PT, R3, 0x1, !P0 ;  /* 0x000000010300780c */ /* 0x000fe20004701670 */
[C---:B-1----:R-:W-:Y:S08]  /*24d0*/  HMMA.16816.F32 R72, R8.reuse, R40, RZ ;  /* 0x000000280848723c */ /* 0x042ff000000018ff */
[----:B--2---:R-:W-:Y:S04]  /*24e0*/  HMMA.16816.F32 R64, R8, R36, RZ ;  /* 0x000000240840723c */ /* 0x004fe800000018ff */
[----:B------:R1:W-:Y:S01]  /*24f0*/  LDGSTS.E.BYPASS.LTC128B.128 [R223+0x2480], [R16.64+0x40], !P0 ;  /* 0x0248004010df7fae */ /* 0x0003e2000c101d48 */
[----:B------:R-:W-:-:S04]  /*2500*/  LOP3.LUT P0, RZ, R20, 0x4, RZ, 0xc0, !PT ;  /* 0x0000000414ff7812 */ /* 0x000fc8000780c0ff */
[----:B------:R-:W-:Y:S01]  /*2510*/  ISETP.LT.OR P0, PT, R3, 0x1, !P0 ;  /* 0x000000010300780c */ /* 0x000fe20004701670 */
[C---:B---3--:R-:W-:Y:S08]  /*2520*/  HMMA.16816.F32 R52, R8.reuse, R32, RZ ;  /* 0x000000200834723c */ /* 0x048ff000000018ff */
[----:B------:R-:W-:Y:S04]  /*2530*/  HMMA.16816.F32 R68, R8, R42, RZ ;  /* 0x0000002a0844723c */ /* 0x000fe800000018ff */
[----:B------:R1:W-:Y:S01]  /*2540*/  LDGSTS.E.BYPASS.LTC128B.128 [R223+0x3080], [R16.64+0x80], !P0 ;  /* 0x0308008010df7fae */ /* 0x0003e2000c101d48 */
[----:B------:R-:W-:-:S03]  /*2550*/  @!P1 LOP3.LUT P0, RZ, R21, 0x1, RZ, 0xc0, !PT ;  /* 0x0000000115ff9812 */ /* 0x000fc6000780c0ff */
[----:B------:R-:W-:Y:S01]  /*2560*/  HMMA.16816.F32 R60, R8, R38, RZ ;  /* 0x00000026083c723c */ /* 0x000fe200000018ff */
[----:B------:R-:W-:-:S07]  /*2570*/  @!P1 ISETP.LT.OR P0, PT, R3, 0x21, !P0 ;  /* 0x000000210300980c */ /* 0x000fce0004701670 */
[----:B------:R-:W-:Y:S06]  /*2580*/  HMMA.16816.F32 R8, R8, R34, RZ ;  /* 0x000000220808723c */ /* 0x000fec00000018ff */
[----:B------:R1:W-:Y:S01]  /*2590*/  @!P1 LDGSTS.E.BYPASS.LTC128B.128 [R223+0x2080], [R18.64], !P0 ;  /* 0x0208000012df9fae */ /* 0x0003e2000c101d48 */
[----:B------:R-:W-:Y:S01]  /*25a0*/  @!P1 LOP3.LUT P0, RZ, R21, 0x2, RZ, 0xc0, !PT ;  /* 0x0000000215ff9812 */ /* 0x000fe2000780c0ff */
[----:B------:R-:W-:Y:S03]  /*25b0*/  HMMA.16816.F32 R80, R12, R42, RZ ;  /* 0x0000002a0c50723c */ /* 0x000fe600000018ff */
[----:B------:R-:W-:-:S05]  /*25c0*/  @!P1 ISETP.LT.OR P0, PT, R3, 0x21, !P0 ;  /* 0x000000210300980c */ /* 0x000fca0004701670 */
[C---:B------:R-:W-:Y:S08]  /*25d0*/  HMMA.16816.F32 R20, R12.reuse, R40, RZ ;  /* 0x000000280c14723c */ /* 0x040ff000000018ff */
[----:B------:R1:W-:Y:S01]  /*25e0*/  @!P1 LDGSTS.E.BYPASS.LTC128B.128 [R223+0x2c80], [R18.64+0x40], !P0 ;  /* 0x02c8004012df9fae */ /* 0x0003e2000c101d48 */
[----:B------:R-:W-:Y:S01]  /*25f0*/  @!P1 ISETP.LT.OR P0, PT, R3, 0x21, P4 ;  /* 0x000000210300980c */ /* 0x000fe20002701670 */
[C---:B------:R-:W-:Y:S08]  /*2600*/  HMMA.16816.F32 R40, R12.reuse, R36, RZ ;  /* 0x000000240c28723c */ /* 0x040ff000000018ff */
[----:B------:R-:W-:Y:S04]  /*2610*/  HMMA.16816.F32 R76, R12, R38, RZ ;  /* 0x000000260c4c723c */ /* 0x000fe800000018ff */
[----:B------:R1:W-:Y:S01]  /*2620*/  @!P1 LDGSTS.E.BYPASS.LTC128B.128 [R223+0x3880], [R18.64+0x80], !P0 ;  /* 0x0388008012df9fae */ /* 0x0003e2000c101d48 */
[----:B------:R-:W-:-:S03]  /*2630*/  ISETP.GT.AND P0, PT, R122, R245, PT ;  /* 0x000000f57a00720c */ /* 0x000fc60003f04270 */
[C---:B------:R-:W-:Y:S01]  /*2640*/  HMMA.16816.F32 R36, R12.reuse, R32, RZ ;  /* 0x000000200c24723c */ /* 0x040fe200000018ff */
[----:B------:R-:W0:Y:S07]  /*2650*/  LDGDEPBAR ;  /* 0x00000000000079af */ /* 0x000e2e0000000000 */
[----:B------:R-:W-:Y:S01]  /*2660*/  HMMA.16816.F32 R88, R12, R34, RZ ;  /* 0x000000220c58723c */ /* 0x000fe200000018ff */
[----:B------:R-:W-:Y:S04]  /*2670*/  LDSM.16.M88.4 R32, [R208+0x4880] ;  /* 0x00488000d020783b */ /* 0x000fe80000000200 */
[----:B------:R-:W-:Y:S03]  /*2680*/  LDSM.16.M88.4 R12, [R208+0x5080] ;  /* 0x00508000d00c783b */ /* 0x000fe60000000200 */
[C---:B----4-:R-:W-:Y:S01]  /*2690*/  HMMA.16816.F32 R104, R4.reuse, R44, R72 ;  /* 0x0000002c0468723c */ /* 0x050fe20000001848 */
[----:B-1----:R-:W-:Y:S07]  /*26a0*/  LDSM.16.M88.4 R16, [R208+0x4c80] ;  /* 0x004c8000d010783b */ /* 0x002fee0000000200 */
[C---:B-----5:R-:W-:Y:S08]  /*26b0*/  HMMA.16816.F32 R100, R4.reuse, R48, R64 ;  /* 0x000000300464723c */ /* 0x060ff00000001840 */
[C---:B------:R-:W-:Y:S01]  /*26c0*/  HMMA.16816.F32 R96, R4.reuse, R56, R52 ;  /* 0x000000380460723c */ /* 0x040fe20000001834 */
[----:B------:R-:W-:Y:S07]  /*26d0*/  LDSM.16.M88.4 R52, [R213+0xc00] ;  /* 0x000c0000d534783b */ /* 0x000fee0000000200 */
[C---:B------:R-:W-:Y:S08]  /*26e0*/  HMMA.16816.F32 R92, R4.reuse, R46, R68 ;  /* 0x0000002e045c723c */ /* 0x040ff00000001844 */
[C---:B------:R-:W-:Y:S08]  /*26f0*/  HMMA.16816.F32 R84, R4.reuse, R50, R60 ;  /* 0x000000320454723c */ /* 0x040ff0000000183c */
[----:B------:R-:W-:Y:S01]  /*2700*/  HMMA.16816.F32 R72, R4, R58, R8 ;  /* 0x0000003a0448723c */ /* 0x000fe20000001808 */
[----:B------:R-:W1:Y:S04]  /*2710*/  LDSM.16.M88.4 R4, [R211+0x9080] ;  /* 0x00908000d304783b */ /* 0x000e680000000200 */
[----:B------:R-:W2:Y:S03]  /*2720*/  LDSM.16.M88.4 R8, [R211+0x8080] ;  /* 0x00808000d308783b */ /* 0x000ea60000000200 */
[C---:B------:R-:W-:Y:S01]  /*2730*/  HMMA.16816.F32 R68, R24.reuse, R44, R20 ;  /* 0x0000002c1844723c */ /* 0x040fe20000001814 */
[----:B------:R-:W3:Y:S07]  /*2740*/  LDSM.16.M88.4 R20, [R212+0x9080] ;  /* 0x00908000d414783b */ /* 0x000eee0000000200 */
[C---:B------:R-:W-:Y:S08]  /*2750*/  HMMA.16816.F32 R60, R24.reuse, R48, R40 ;  /* 0x00000030183c723c */ /* 0x040ff00000001828 */
[C---:B------:R-:W-:Y:S08]  /*2760*/  HMMA.16816.F32 R44, R24.reuse, R46, R80 ;  /* 0x0000002e182c723c */ /* 0x040ff00000001850 */
[C---:B------:R-:W-:Y:S01]  /*2770*/  HMMA.16816.F32 R64, R24.reuse, R56, R36 ;  /* 0x000000381840723c */ /* 0x040fe20000001824 */
[----:B------:R-:W4:Y:S07]  /*2780*/  LDSM.16.M88.4 R36, [R213+0x1000] ;  /* 0x00100000d524783b */ /* 0x000f2e0000000200 */
[C---:B------:R-:W-:Y:S08]  /*2790*/  HMMA.16816.F32 R48, R24.reuse, R50, R76 ;  /* 0x000000321830723c */ /* 0x040ff0000000184c */
[----:B------:R-:W-:Y:S01]  /*27a0*/  HMMA.16816.F32 R40, R24, R58, R88 ;  /* 0x0000003a1828723c */ /* 0x000fe20000001858 */
[----:B------:R-:W5:Y:S04]  /*27b0*/  LDSM.16.M88.4 R56, [R213+0x1400] ;  /* 0x00140000d538783b */ /* 0x000f680000000200 */
[----:B------:R-:W2:Y:S03]  /*27c0*/  LDSM.16.M88.4 R24, [R212+0x8080] ;  /* 0x00808000d418783b */ /* 0x000ea60000000200 */
[C---:B-1----:R-:W-:Y:S08]  /*27d0*/  HMMA.16816.F32 R88, R4.reuse, R18, R84 ;  /* 0x000000120458723c */ /* 0x042ff00000001854 */
[C---:B------:R-:W-:Y:S08]  /*27e0*/  HMMA.16816.F32 R80, R4.reuse, R32, R104 ;  /* 0x000000200450723c */ /* 0x040ff00000001868 */
[C---:B------:R-:W-:Y:S08]  /*27f0*/  HMMA.16816.F32 R100, R4.reuse, R16, R100 ;  /* 0x000000100464723c */ /* 0x040ff00000001864 */
[C---:B------:R-:W-:Y:S08]  /*2800*/  HMMA.16816.F32 R92, R4.reuse, R34, R92 ;  /* 0x00000022045c723c */ /* 0x040ff0000000185c */
[----:B------:R-:W-:Y:S08]  /*2810*/  HMMA.16816.F32 R84, R4, R14, R72 ;  /* 0x0000000e0454723c */ /* 0x000ff00000001848 */
[----:B--2---:R-:W-:Y:S08]  /*2820*/  HMMA.16816.F32 R76, R8, R32, R68 ;  /* 0x00000020084c723c */ /* 0x004ff00000001844 */
[----:B------:R-:W-:Y:S08]  /*2830*/  HMMA.16816.F32 R96, R4, R12, R96 ;  /* 0x0000000c0460723c */ /* 0x000ff00000001860 */
[C---:B------:R-:W-:Y:S01]  /*2840*/  HMMA.16816.F32 R72, R8.reuse, R34, R44 ;  /* 0x000000220848723c */ /* 0x040fe2000000182c */
[----:B------:R-:W-:Y:S07]  /*2850*/  LDSM.16.M88.4 R44, [R208+0x5880] ;  /* 0x00588000d02c783b */ /* 0x000fee0000000200 */
[C---:B------:R-:W-:Y:S08]  /*2860*/  HMMA.16816.F32 R68, R8.reuse, R16, R60 ;  /* 0x000000100844723c */ /* 0x040ff0000000183c */
[C---:B------:R-:W-:Y:S01]  /*2870*/  HMMA.16816.F32 R32, R8.reuse, R18, R48 ;  /* 0x000000120820723c */ /* 0x040fe20000001830 */
[----:B------:R-:W-:Y:S04]  /*2880*/  LDSM.16.M88.4 R48, [R208+0x5480] ;  /* 0x00548000d030783b */ /* 0x000fe80000000200 */
[----:B------:R-:W-:Y:S03]  /*2890*/  LDSM.16.M88.4 R16, [R211+0xa080] ;  /* 0x00a08000d310783b */ /* 0x000fe60000000200 */
[C---:B------:R-:W-:Y:S08]  /*28a0*/  HMMA.16816.F32 R4, R8.reuse, R12, R64 ;  /* 0x0000000c0804723c */ /* 0x040ff00000001840 */
[----:B------:R-:W-:Y:S01]  /*28b0*/  HMMA.16816.F32 R8, R8, R14, R40 ;  /* 0x0000000e0808723c */ /* 0x000fe20000001828 */
[----:B------:R-:W1:Y:S04]  /*28c0*/  LDSM.16.M88.4 R12, [R211+0xb080] ;  /* 0x00b08000d30c783b */ /* 0x000e680000000200 */
[----:B------:R-:W2:Y:S03]  /*28d0*/  LDSM.16.M88.4 R40, [R208+0x5c80] ;  /* 0x005c8000d028783b */ /* 0x000ea60000000200 */
[C---:B---3--:R-:W-:Y:S08]  /*28e0*/  HMMA.16816.F32 R64, R20.reuse, R52, R80 ;  /* 0x000000341440723c */ /* 0x048ff00000001850 */
[C---:B------:R-:W-:Y:S08]  /*28f0*/  HMMA.16816.F32 R60, R20.reuse, R54, R92 ;  /* 0x00000036143c723c */ /* 0x040ff0000000185c */
[C---:B----4-:R-:W-:Y:S08]  /*2900*/  HMMA.16816.F32 R112, R20.reuse, R36, R100 ;  /* 0x000000241470723c */ /* 0x050ff00000001864 */
[C---:B------:R-:W-:Y:S08]  /*2910*/  HMMA.16816.F32 R108, R20.reuse, R38, R88 ;  /* 0x00000026146c723c */ /* 0x040ff00000001858 */
[C---:B-----5:R-:W-:Y:S08]  /*2920*/  HMMA.16816.F32 R116, R20.reuse, R56, R96 ;  /* 0x000000381474723c */ /* 0x060ff00000001860 */
[----:B------:R-:W-:Y:S01]  /*2930*/  HMMA.16816.F32 R104, R20, R58, R84 ;  /* 0x0000003a1468723c */ /* 0x000fe20000001854 */
[----:B------:R-:W-:Y:S07]  /*2940*/  LDSM.16.M88.4 R20, [R213+0x2000] ;  /* 0x00200000d514783b */ /* 0x000fee0000000200 */
[C---:B------:R-:W-:Y:S08]  /*2950*/  HMMA.16816.F32 R100, R24.reuse, R52, R76 ;  /* 0x000000341864723c */ /* 0x040ff0000000184c */
[C---:B------:R-:W-:Y:S08]  /*2960*/  HMMA.16816.F32 R92, R24.reuse, R36, R68 ;  /* 0x00000024185c723c */ /* 0x040ff00000001844 */
[C---:B------:R-:W-:Y:S08]  /*2970*/  HMMA.16816.F32 R96, R24.reuse, R54, R72 ;  /* 0x000000361860723c */ /* 0x040ff00000001848 */
[C---:B------:R-:W-:Y:S01]  /*2980*/  HMMA.16816.F32 R88, R24.reuse, R38, R32 ;  /* 0x000000261858723c */ /* 0x040fe20000001820 */
[----:B------:R-:W-:Y:S04]  /*2990*/  LDSM.16.M88.4 R36, [R213+0x1800] ;  /* 0x00180000d524783b */ /* 0x000fe80000000200 */
[----:B------:R-:W-:Y:S03]  /*29a0*/  LDSM.16.M88.4 R32, [R213+0x1c00] ;  /* 0x001c0000d520783b */ /* 0x000fe60000000200 */
[C---:B------:R-:W-:Y:S01]  /*29b0*/  HMMA.16816.F32 R84, R24.reuse, R56, R4 ;  /* 0x000000381854723c */ /* 0x040fe20000001804 */
[----:B------:R-:W3:Y:S07]  /*29c0*/  LDSM.16.M88.4 R4, [R212+0xb080] ;  /* 0x00b08000d404783b */ /* 0x000eee0000000200 */
[----:B------:R-:W-:Y:S01]  /*29d0*/  HMMA.16816.F32 R80, R24, R58, R8 ;  /* 0x0000003a1850723c */ /* 0x000fe20000001808 */
[----:B------:R-:W4:Y:S01]  /*29e0*/  LDSM.16.M88.4 R8, [R212+0xa080] ;  /* 0x00a08000d408783b */ /* 0x000f220000000200 */
[----:B------:R-:W-:-:S06]  /*29f0*/  DEPBAR.LE SB0, 0x0 ;  /* 0x000080000000791a */ /* 0x000fcc0000000000 */
[C---:B-1----:R-:W-:Y:S08]  /*2a00*/  HMMA.16816.F32 R76, R12.reuse, R48, R64 ;  /* 0x000000300c4c723c */ /* 0x042ff00000001840 */
[C---:B------:R-:W-:Y:S08]  /*2a10*/  HMMA.16816.F32 R72, R12.reuse, R50, R60 ;  /* 0x000000320c48723c */ /* 0x040ff0000000183c */
[C---:B------:R-:W-:Y:S08]  /*2a20*/  HMMA.16816.F32 R68, R12.reuse, R44, R112 ;  /* 0x0000002c0c44723c */ /* 0x040ff00000001870 */
[C---:B------:R-:W-:Y:S08]  /*2a30*/  HMMA.16816.F32 R64, R12.reuse, R46, R108 ;  /* 0x0000002e0c40723c */ /* 0x040ff0000000186c */
[C---:B--2---:R-:W-:Y:S08]  /*2a40*/  HMMA.16816.F32 R60, R12.reuse, R40, R116 ;  /* 0x000000280c3c723c */ /* 0x044ff00000001874 */
[----:B------:R-:W-:Y:S08]  /*2a50*/  HMMA.16816.F32 R56, R12, R42, R104 ;  /* 0x0000002a0c38723c */ /* 0x000ff00000001868 */
[C---:B------:R-:W-:Y:S08]  /*2a60*/  HMMA.16816.F32 R52, R16.reuse, R48, R100 ;  /* 0x000000301034723c */ /* 0x040ff00000001864 */
[C---:B------:R-:W-:Y:S08]  /*2a70*/  HMMA.16816.F32 R24, R16.reuse, R44, R92 ;  /* 0x0000002c1018723c */ /* 0x040ff0000000185c */
[C---:B------:R-:W-:Y:S08]  /*2a80*/  HMMA.16816.F32 R48, R16.reuse, R50, R96 ;  /* 0x000000321030723c */ /* 0x040ff00000001860 */
[C---:B------:R-:W-:Y:S08]  /*2a90*/  HMMA.16816.F32 R44, R16.reuse, R46, R88 ;  /* 0x0000002e102c723c */ /* 0x040ff00000001858 */
[C---:B------:R-:W-:Y:S08]  /*2aa0*/  HMMA.16816.F32 R12, R16.reuse, R40, R84 ;  /* 0x00000028100c723c */ /* 0x040ff00000001854 */
[----:B------:R-:W-:Y:S08]  /*2ab0*/  HMMA.16816.F32 R16, R16, R42, R80 ;  /* 0x0000002a1010723c */ /* 0x000ff00000001850 */
[C---:B---3--:R-:W-:Y:S08]  /*2ac0*/  HMMA.16816.F32 R84, R4.reuse, R36, R76 ;  /* 0x000000240454723c */ /* 0x048ff0000000184c */
[C---:B------:R-:W-:Y:S08]  /*2ad0*/  HMMA.16816.F32 R80, R4.reuse, R38, R72 ;  /* 0x000000260450723c */ /* 0x040ff00000001848 */
[C---:B------:R-:W-:Y:S08]  /*2ae0*/  HMMA.16816.F32 R76, R4.reuse, R32, R68 ;  /* 0x00000020044c723c */ /* 0x040ff00000001844 */
[----:B------:R-:W-:Y:S08]  /*2af0*/  HMMA.16816.F32 R72, R4, R34, R64 ;  /* 0x000000220448723c */ /* 0x000ff00000001840 */
[C---:B----4-:R-:W-:Y:S08]  /*2b00*/  HMMA.16816.F32 R52, R8.reuse, R36, R52 ;  /* 0x000000240834723c */ /* 0x050ff00000001834 */
[C---:B------:R-:W-:Y:S08]  /*2b10*/  HMMA.16816.F32 R48, R8.reuse, R38, R48 ;  /* 0x000000260830723c */ /* 0x040ff00000001830 */
[C---:B------:R-:W-:Y:S08]  /*2b20*/  HMMA.16816.F32 R40, R8.reuse, R32, R24 ;  /* 0x000000200828723c */ /* 0x040ff00000001818 */
[----:B------:R-:W-:Y:S08]  /*2b30*/  HMMA.16816.F32 R44, R8, R34, R44 ;  /* 0x00000022082c723c */ /* 0x000ff0000000182c */
[C---:B------:R-:W-:Y:S08]  /*2b40*/  HMMA.16816.F32 R60, R4.reuse, R20, R60 ;  /* 0x00000014043c723c */ /* 0x040ff0000000183c */
[----:B------:R-:W-:Y:S08]  /*2b50*/  HMMA.16816.F32 R64, R4, R22, R56 ;  /* 0x000000160440723c */ /* 0x000ff00000001838 */
        /* <DEDUP_REMOVED lines=20> */
[----:B------:R-:W-:Y:S02]  /*2ca0*/  @P0 LEA.HI.X R5, R5, c[0x0][0x1cc], R8, 0x1, P2 ;  /* 0x0000730005050a11 */ /* 0x000fe400010f0c08 */
[----:B------:R-:W-:-:S13]  /*2cb0*/  LOP3.LUT P2, RZ, R228, 0x200, RZ, 0xc0, !PT ;  /* 0x00000200e4ff7812 */ /* 0x000fda000784c0ff */
        /* <DEDUP_REMOVED lines=9> */
.L_x_265:
[----:B------:R-:W-:Y:S01]  /*2d50*/  FMUL.FTZ R3, R52, c[0x0][0x320] ;  /* 0x0000c80034037a20 */ /* 0x000fe20000410000 */
[----:B-1----:R-:W-:Y:S01]  /*2d60*/  SHF.R.S32.HI R5, RZ, 0x1f, R123 ;  /* 0x0000001fff057819 */ /* 0x002fe2000001147b */
[----:B------:R-:W-:Y:S01]  /*2d70*/  FMUL.FTZ R4, R49, c[0x0][0x320] ;  /* 0x0000c80031047a20 */ /* 0x000fe20000410000 */
[----:B------:R-:W-:Y:S01]  /*2d80*/  ULDC UR6, c[0x0][0x324] ;  /* 0x0000c90000067ab9 */ /* 0x000fe20000000800 */
[----:B------:R1:W2:Y:S01]  /*2d90*/  MUFU.TANH R23, R3 ;  /* 0x0000000300177308 */ /* 0x0002a20000002400 */
[----:B------:R-:W-:Y:S01]  /*2da0*/  LEA.HI R5, R5, R123, RZ, 0x2 ;  /* 0x0000007b05057211 */ /* 0x000fe200078f10ff */
[----:B------:R-:W-:Y:S01]  /*2db0*/  ULOP3.LUT UR6, URZ, UR6, URZ, 0x33, !UPT ;  /* 0x000000063f067292 */ /* 0x000fe2000f8e333f */
[----:B------:R-:W0:Y:S02]  /*2dc0*/  LDGDEPBAR ;  /* 0x00000000000079af */ /* 0x000e240000000000 */
[----:B------:R-:W-:-:S03]  /*2dd0*/  LOP3.LUT R6, R5, 0xffffffc, RZ, 0xc0, !PT ;  /* 0x0ffffffc05067812 */ /* 0x000fc600078ec0ff */
[----:B------:R3:W4:Y:S02]  /*2de0*/  MUFU.TANH R16, R4 ;  /* 0x0000000400107308 */ /* 0x0007240000002400 */
[----:B------:R-:W-:Y:S02]  /*2df0*/  IMAD.IADD R9, R123, 0x1, -R6 ;  /* 0x000000017b097824 */ /* 0x000fe400078e0a06 */
[----:B-1----:R-:W-:-:S04]  /*2e00*/  FMUL.FTZ R3, R53, c[0x0][0x320] ;  /* 0x0000c80035037a20 */ /* 0x002fc80000410000 */
[----:B------:R1:W1:Y:S01]  /*2e10*/  MUFU.TANH R21, R3 ;  /* 0x0000000300157308 */ /* 0x0002620000002400 */
[----:B---3--:R-:W-:-:S07]  /*2e20*/  FMUL.FTZ R4, R40, c[0x0][0x320] ;  /* 0x0000c80028047a20 */ /* 0x008fce0000410000 */
[----:B------:R3:W2:Y:S01]  /*2e30*/  MUFU.TANH R15, R4 ;  /* 0x00000004000f7308 */ /* 0x0006a20000002400 */
[----:B-1----:R-:W-:-:S07]  /*2e40*/  FMUL.FTZ R3, R48, c[0x0][0x320] ;  /* 0x0000c80030037a20 */ /* 0x002fce0000410000 */
[----:B------:R1:W1:Y:S01]  /*2e50*/  MUFU.TANH R17, R3 ;  /* 0x0000000300117308 */ /* 0x0002620000002400 */
[----:B---3--:R-:W-:-:S04]  /*2e60*/  LEA.HI R4, R29, R29, RZ, 0x1 ;  /* 0x0000001d1d047211 */ /* 0x008fc800078f08ff */
[C---:B------:R-:W-:Y:S02]  /*2e70*/  SHF.L.U32 R8, R4.reuse, 0x5, RZ ;  /* 0x0000000504087819 */ /* 0x040fe400000006ff */
[----:B------:R-:W-:Y:S02]  /*2e80*/  LOP3.LUT R4, R4, 0x1ffffffe, RZ, 0xc0, !PT ;  /* 0x1ffffffe04047812 */ /* 0x000fe400078ec0ff */
[----:B-1----:R-:W-:-:S05]  /*2e90*/  LOP3.LUT R3, R124, 0xffffffe0, RZ, 0xc0, !PT ;  /* 0xffffffe07c037812 */ /* 0x002fca00078ec0ff */
[----:B------:R-:W-:-:S05]  /*2ea0*/  IMAD.IADD R3, R129, 0x1, -R3 ;  /* 0x0000000181037824 */ /* 0x000fca00078e0a03 */
[----:B------:R-:W-:-:S04]  /*2eb0*/  SHF.R.S32.HI R7, RZ, 0x1f, R3 ;  /* 0x0000001fff077819 */ /* 0x000fc80000011403 */
[----:B------:R-:W-:Y:S01]  /*2ec0*/  LEA.HI R5, R7, R3, RZ, 0x2 ;  /* 0x0000000307057211 */ /* 0x000fe200078f10ff */
[----:B------:R-:W-:-:S03]  /*2ed0*/  FMUL.FTZ R7, R41, c[0x0][0x320] ;  /* 0x0000c80029077a20 */ /* 0x000fc60000410000 */
[----:B------:R-:W-:Y:S01]  /*2ee0*/  LEA.HI.SX32 R6, R5, R185, 0x1e ;  /* 0x000000b905067211 */ /* 0x000fe200078ff2ff */
[----:B------:R1:W3:Y:S04]  /*2ef0*/  MUFU.TANH R14, R7 ;  /* 0x00000007000e7308 */ /* 0x0002e80000002400 */
[----:B------:R-:W-:Y:S01]  /*2f00*/  IMAD R9, R9, 0x10, R6 ;  /* 0x0000001009097824 */ /* 0x000fe200078e0206 */
[----:B------:R-:W-:-:S04]  /*2f10*/  LOP3.LUT R6, R8, 0xffffffc0, RZ, 0xc0, !PT ;  /* 0xffffffc008067812 */ /* 0x000fc800078ec0ff */
[----:B------:R-:W-:Y:S01]  /*2f20*/  IADD3 R6, R6, R9, RZ ;  /* 0x0000000906067210 */ /* 0x000fe20007ffe0ff */
[----:B-1----:R-:W-:Y:S02]  /*2f30*/  IMAD.IADD R7, R29, 0x1, -R4 ;  /* 0x000000011d077824 */ /* 0x002fe400078e0a04 */
[----:B------:R-:W-:Y:S02]  /*2f40*/  FMUL.FTZ R4, R45, c[0x0][0x320] ;  /* 0x0000c8002d047a20 */ /* 0x000fe40000410000 */
[----:B------:R-:W-:Y:S02]  /*2f50*/  IMAD R10, R7, 0x8, R6 ;  /* 0x00000008070a7824 */ /* 0x000fe400078e0206 */
[----:B------:R1:W1:Y:S02]  /*2f60*/  MUFU.TANH R13, R4 ;  /* 0x00000004000d7308 */ /* 0x0002640000002400 */
[----:B------:R-:W-:Y:S01]  /*2f70*/  @P6 IMAD.HI.U32 R6, R10, c[0x0][0x2c8], RZ ;  /* 0x0000b2000a066a27 */ /* 0x000fe200078e00ff */
[----:B------:R5:W-:Y:S01]  /*2f80*/  STL [R1+0x4c], R10 ;  /* 0x00004c0a01007387 */ /* 0x000be20000100800 */
[----:B------:R-:W-:-:S03]  /*2f90*/  MOV R11, R10 ;  /* 0x0000000a000b7202 */ /* 0x000fc60000000f00 */
[----:B------:R-:W-:Y:S01]  /*2fa0*/  @P6 SHF.R.U32.HI R11, RZ, c[0x0][0x2cc], R6 ;  /* 0x0000b300ff0b6a19 */ /* 0x000fe20000011606 */
[----:B------:R-:W-:-:S04]  /*2fb0*/  FMUL.FTZ R6, R32, c[0x0][0x320] ;  /* 0x0000c80020067a20 */ /* 0x000fc80000410000 */
[----:B------:R-:W2:Y:S01]  /*2fc0*/  MUFU.TANH R9, R6 ;  /* 0x0000000600097308 */ /* 0x000ea20000002400 */
[----:B-1----:R-:W-:-:S07]  /*2fd0*/  FMUL.FTZ R4, R36, c[0x0][0x320] ;  /* 0x0000c80024047a20 */ /* 0x002fce0000410000 */
[----:B------:R1:W1:Y:S02]  /*2fe0*/  MUFU.TANH R12, R4 ;  /* 0x00000004000c7308 */ /* 0x0002640000002400 */
[----:B-1----:R-:W-:-:S06]  /*2ff0*/  FMUL.FTZ R4, R37, c[0x0][0x320] ;  /* 0x0000c80025047a20 */ /* 0x002fcc0000410000 */
[----:B-----5:R1:W1:Y:S02]  /*3000*/  MUFU.TANH R10, R4 ;  /* 0x00000004000a7308 */ /* 0x0202640000002400 */
[----:B-1----:R-:W-:Y:S02]  /*3010*/  LOP3.LUT R4, R5, 0x7ffffffc, RZ, 0xc0, !PT ;  /* 0x7ffffffc05047812 */ /* 0x002fe400078ec0ff */
[----:B------:R-:W1:Y:S03]  /*3020*/  SHFL.IDX PT, R5, R11, RZ, 0x1c1f ;  /* 0x001c1fff0b057589 */ /* 0x000e6600000e0000 */
[----:B------:R-:W-:Y:S02]  /*3030*/  IMAD.IADD R4, R3, 0x1, -R4 ;  /* 0x0000000103047824 */ /* 0x000fe400078e0a04 */
[----:B------:R-:W-:-:S03]  /*3040*/  FMUL.FTZ R3, R33, c[0x0][0x320] ;  /* 0x0000c80021037a20 */ /* 0x000fc60000410000 */
[----:B------:R-:W-:Y:S01]  /*3050*/  SHF.L.U32 R22, R4, 0x1, RZ ;  /* 0x0000000104167819 */ /* 0x000fe200000006ff */
[----:B------:R5:W1:Y:S01]  /*3060*/  MUFU.TANH R8, R3 ;  /* 0x0000000300087308 */ /* 0x000a620000002400 */
[----:B------:R-:W-:Y:S02]  /*3070*/  FMUL.FTZ R4, R44, c[0x0][0x320] ;  /* 0x0000c8002c047a20 */ /* 0x000fe40000410000 */
[C---:B------:R-:W-:Y:S01]  /*3080*/  IADD3 R19, -R22.reuse, R28, R227 ;  /* 0x0000001c16137210 */ /* 0x040fe20007ffe1e3 */
[----:B------:R1:W-:Y:S04]  /*3090*/  STL [R1+0x4], R22 ;  /* 0x0000041601007387 */ /* 0x0003e80000100800 */
[----:B------:R1:W1:Y:S01]  /*30a0*/  MUFU.TANH R7, R4 ;  /* 0x0000000400077308 */ /* 0x0002620000002400 */
[----:B-----5:R-:W-:-:S05]  /*30b0*/  IADD3 R3, -R22, 0x1, R121 ;  /* 0x0000000116037810 */ /* 0x020fca0007ffe179 */
[----:B------:R-:W-:-:S05]  /*30c0*/  IMAD.IADD R3, R3, 0x1, -R229 ;  /* 0x0000000103037824 */ /* 0x000fca00078e0ae5 */
[C---:B------:R-:W-:Y:S02]  /*30d0*/  IADD3 R18, R3.reuse, c[0x0][0x328], RZ ;  /* 0x0000ca0003127a10 */ /* 0x040fe40007ffe0ff */
[----:B------:R-:W-:Y:S01]  /*30e0*/  IADD3 R20, R3, UR6, RZ ;  /* 0x0000000603147c10 */ /* 0x000fe2000fffe0ff */
[----:B-1----:R-:W-:Y:S01]  /*30f0*/  IMAD.IADD R22, R28, 0x1, -R22 ;  /* 0x000000011c167824 */ /* 0x002fe200078e0a16 */
[-C--:B------:R-:W-:Y:S02]  /*3100*/  IADD3 R4, R18, R5.reuse, RZ ;  /* 0x0000000512047210 */ /* 0x080fe40007ffe0ff */
[----:B------:R-:W-:Y:S02]  /*3110*/  IADD3 R3, R20, R5, RZ ;  /* 0x0000000514037210 */ /* 0x000fe40007ffe0ff */
[----:B------:R-:W-:Y:S01]  /*3120*/  IMNMX R4, R4, R19, PT ;  /* 0x0000001304047217 */ /* 0x000fe20003800200 */
[----:B------:R-:W-:Y:S05]  /*3130*/  @!P5 BRA `(.L_x_266) ;  /* 0x000001400000d947 */ /* 0x000fea0003800000 */
[----:B--234-:R-:W-:Y:S01]  /*3140*/  IADD3 R5, -R229, R227, R5 ;  /* 0x000000e3e5057210 */ /* 0x01cfe20007ffe105 */
[----:B------:R-:W-:Y:S03]  /*3150*/  BSSY B0, `(.L_x_267) ;  /* 0x000000e000007945 */ /* 0x000fe60003800000 */
        /* <DEDUP_REMOVED lines=9> */
.L_x_268:
[----:B------:R-:W-:-:S04]  /*31f0*/  MOV R6, c[0x0][0x32c] ;  /* 0x0000cb0000067a02 */ /* 0x000fc80000000f00 */
[----:B------:R-:W-:-:S13]  /*3200*/  ISETP.NE.AND P0, PT, R6, 0x1, PT ;  /* 0x000000010600780c */ /* 0x000fda0003f05270 */
[----:B------:R-:W-:-:S05]  /*3210*/  @P0 IMAD.HI.U32 R6, R5, c[0x0][0x330], RZ ;  /* 0x0000cc0005060a27 */ /* 0x000fca00078e00ff */
[----:B------:R-:W-:Y:S02]  /*3220*/  @P0 SHF.R.U32.HI R5, RZ, c[0x0][0x334], R6 ;  /* 0x0000cd00ff050a19 */ /* 0x000fe40000011606 */
.L_x_269:
[----:B------:R-:W-:Y:S05]  /*3230*/  BSYNC B0 ;  /* 0x0000000000007941 */ /* 0x000fea0003800000 */
.L_x_267:
[----:B------:R-:W-:-:S05]  /*3240*/  IMAD R5, R5, c[0x0][0x32c], R22 ;  /* 0x0000cb0005057a24 */ /* 0x000fca00078e0216 */
[----:B------:R-:W-:Y:S02]  /*3250*/  IADD3 R6, R5, c[0x0][0x32c], RZ ;  /* 0x0000cb0005067a10 */ /* 0x000fe40007ffe0ff */
[----:B------:R-:W-:Y:S02]  /*3260*/  IMNMX R3, R3, R5, !PT ;  /* 0x0000000503037217 */ /* 0x000fe40007800200 */
[----:B------:R-:W-:Y:S02]  /*3270*/  IMNMX R4, R4, R6, PT ;  /* 0x0000000604047217 */ /* 0x000fe40003800200 */
.L_x_266:
[C---:B--234-:R-:W-:Y:S01]  /*3280*/  ISETP.GE.AND P0, PT, R28.reuse, 0x2, PT ;  /* 0x000000021c00780c */ /* 0x05cfe20003f06270 */
[----:B------:R-:W1:Y:S01]  /*3290*/  SHFL.IDX PT, R5, R11, 0x1, 0x1c1f ;  /* 0x003c1f000b057f89 */ /* 0x000e6200000e0000 */
[----:B------:R-:W-:Y:S02]  /*32a0*/  ISETP.GE.AND P1, PT, R28, 0x9, PT ;  /* 0x000000091c00780c */ /* 0x000fe40003f26270 */
[----:B------:R-:W-:Y:S02]  /*32b0*/  P2R R30, PR, RZ, 0x1 ;  /* 0x00000001ff1e7803 */ /* 0x000fe40000000000 */
[----:B------:R-:W-:-:S02]  /*32c0*/  ISETP.GT.AND P0, PT, R3, 0x1, !P0 ;  /* 0x000000010300780c */ /* 0x000fc40004704270 */
[----:B------:R-:W-:Y:S02]  /*32d0*/  P2R R29, PR, RZ, 0x2 ;  /* 0x00000002ff1d7803 */ /* 0x000fe40000000000 */
[----:B------:R-:W-:Y:S02]  /*32e0*/  ISETP.LT.OR P0, PT, R4, 0x2, P0 ;  /* 0x000000020400780c */ /* 0x000fe40000701670 */
[C---:B------:R-:W-:Y:S02]  /*32f0*/  ISETP.GE.AND P6, PT, R28.reuse, 0x12, PT ;  /* 0x000000121c00780c */ /* 0x040fe40003fc6270 */
[----:B------:R-:W-:Y:S02]  /*3300*/  FSEL R37, R21, -INF , !P0 ;  /* 0xff80000015257808 */ /* 0x000fe40004000000 */
[----:B------:R-:W-:Y:S02]  /*3310*/  ISETP.GT.AND P0, PT, R3, 0x8, !P1 ;  /* 0x000000080300780c */ /* 0x000fe40004f04270 */
[----:B------:R-:W-:-:S02]  /*3320*/  ISETP.GE.AND P1, PT, R28, 0xa, PT ;  /* 0x0000000a1c00780c */ /* 0x000fc40003f26270 */
[----:B------:R-:W-:Y:S02]  /*3330*/  ISETP.LT.OR P0, PT, R4, 0x9, P0 ;  /* 0x000000090400780c */ /* 0x000fe40000701670 */
[----:B------:R-:W-:Y:S02]  /*3340*/  P2R R27, PR, RZ, 0x2 ;  /* 0x00000002ff1b7803 */ /* 0x000fe40000000000 */
[----:B------:R-:W-:Y:S02]  /*3350*/  FSEL R41, R17, -INF , !P0 ;  /* 0xff80000011297808 */ /* 0x000fe40004000000 */
[----:B------:R-:W-:Y:S02]  /*3360*/  ISETP.GT.AND P0, PT, R3, 0x9, !P1 ;  /* 0x000000090300780c */ /* 0x000fe40004f04270 */
[----:B------:R-:W-:Y:S02]  /*3370*/  ISETP.GE.AND P1, PT, R28, 0x11, PT ;  /* 0x000000111c00780c */ /* 0x000fe40003f26270 */
[----:B------:R-:W-:-:S02]  /*3380*/  ISETP.LT.OR P0, PT, R4, 0xa, P0 ;  /* 0x0000000a0400780c */ /* 0x000fc40000701670 */
[----:B------:R-:W-:Y:S02]  /*3390*/  ISETP.GE.AND P5, PT, R28, 0x19, PT ;  /* 0x000000191c00780c */ /* 0x000fe40003fa6270 */
[----:B------:R-:W-:Y:S02]  /*33a0*/  FSEL R40, R16, -INF , !P0 ;  /* 0xff80000010287808 */ /* 0x000fe40004000000 */
[----:B------:R-:W-:Y:S02]  /*33b0*/  ISETP.GT.AND P0, PT, R3, 0x10, !P1 ;  /* 0x000000100300780c */ /* 0x000fe40004f04270 */
[----:B------:R-:W-:Y:S02]  /*33c0*/  ISETP.GE.AND P4, PT, R28, 0x1a, PT ;  /* 0x0000001a1c00780c */ /* 0x000fe40003f86270 */
[----:B------:R-:W-:Y:S02]  /*33d0*/  ISETP.LT.OR P0, PT, R4, 0x11, P0 ;  /* 0x000000110400780c */ /* 0x000fe40000701670 */
[----:B------:R-:W-:-:S02]  /*33e0*/  ISETP.GE.AND P3, PT, R28, 0x21, PT ;  /* 0x000000211c00780c */ /* 0x000fc40003f66270 */
[----:B------:R-:W-:Y:S02]  /*33f0*/  FSEL R44, R15, -INF , !P0 ;  /* 0xff8000000f2c7808 */ /* 0x000fe40004000000 */
[----:B------:R-:W-:Y:S02]  /*3400*/  ISETP.GT.AND P0, PT, R3, 0x11, !P6 ;  /* 0x000000110300780c */ /* 0x000fe40007704270 */
[----:B------:R-:W-:Y:S02]  /*3410*/  ISETP.GE.AND P2, PT, R28, 0x22, PT ;  /* 0x000000221c00780c */ /* 0x000fe40003f46270 */
[----:B------:R-:W-:Y:S02]  /*3420*/  ISETP.LT.OR P0, PT, R4, 0x12, P0 ;  /* 0x000000120400780c */ /* 0x000fe40000701670 */
[----:B------:R-:W-:Y:S02]  /*3430*/  P2R R26, PR, RZ, 0x2 ;  /* 0x00000002ff1a7803 */ /* 0x000fe40000000000 */
[----:B------:R-:W-:-:S02]  /*3440*/  FSEL R45, R14, -INF , !P0 ;  /* 0xff8000000e2d7808 */ /* 0x000fc40004000000 */
[----:B------:R-:W-:Y:S02]  /*3450*/  ISETP.GT.AND P0, PT, R3, 0x18, !P5 ;  /* 0x000000180300780c */ /* 0x000fe40006f04270 */
[----:B------:R-:W-:Y:S02]  /*3460*/  ISETP.GE.AND P1, PT, R28, 0x29, PT ;  /* 0x000000291c00780c */ /* 0x000fe40003f26270 */
[----:B------:R-:W-:-:S04]  /*3470*/  ISETP.LT.OR P0, PT, R4, 0x19, P0 ;  /* 0x000000190400780c */ /* 0x000fc80000701670 */
[----:B------:R-:W-:Y:S02]  /*3480*/  FSEL R48, R7, -INF , !P0 ;  /* 0xff80000007307808 */ /* 0x000fe40004000000 */
[----:B------:R-:W-:-:S04]  /*3490*/  ISETP.GT.AND P0, PT, R3, 0x19, !P4 ;  /* 0x000000190300780c */ /* 0x000fc80006704270 */
        /* <DEDUP_REMOVED lines=11> */
[----:B------:R-:W-:-:S04]  /*3550*/  ISETP.GE.AND P0, PT, R28, 0x1, PT ;  /* 0x000000011c00780c */ /* 0x000fc80003f06270 */
[----:B------:R-:W-:Y:S02]  /*3560*/  P2R R25, PR, RZ, 0x1 ;  /* 0x00000001ff197803 */ /* 0x000fe40000000000 */
[----:B------:R-:W-:-:S04]  /*3570*/  ISETP.GT.AND P0, PT, R3, RZ, !P0 ;  /* 0x000000ff0300720c */ /* 0x000fc80004704270 */
[----:B------:R-:W-:-:S04]  /*3580*/  ISETP.LT.OR P0, PT, R4, 0x1, P0 ;  /* 0x000000010400780c */ /* 0x000fc80000701670 */
[----:B------:R-:W-:Y:S02]  /*3590*/  FSEL R36, R23, -INF , !P0 ;  /* 0xff80000017247808 */ /* 0x000fe40004000000 */
[----:B------:R-:W-:-:S04]  /*35a0*/  ISETP.GE.AND P0, PT, R28, 0x2a, PT ;  /* 0x0000002a1c00780c */ /* 0x000fc80003f06270 */
[----:B------:R-:W-:Y:S02]  /*35b0*/  P2R R24, PR, RZ, 0x1 ;  /* 0x00000001ff187803 */ /* 0x000fe40000000000 */
[----:B------:R-:W-:Y:S01]  /*35c0*/  ISETP.GT.AND P0, PT, R3, 0x29, !P0 ;  /* 0x000000290300780c */ /* 0x000fe20004704270 */
[----:B------:R-:W-:-:S03]  /*35d0*/  FMUL.FTZ R3, R51, c[0x0][0x320] ;  /* 0x0000c80033037a20 */ /* 0x000fc60000410000 */
[----:B------:R-:W-:Y:S01]  /*35e0*/  ISETP.LT.OR P0, PT, R4, 0x2a, P0 ;  /* 0x0000002a0400780c */ /* 0x000fe20000701670 */
[----:B------:R2:W3:Y:S01]  /*35f0*/  MUFU.TANH R23, R3 ;  /* 0x0000000300177308 */ /* 0x0004e20000002400 */
[----:B-1----:R-:W-:Y:S02]  /*3600*/  IMAD.IADD R4, R18, 0x1, R5 ;  /* 0x0000000112047824 */ /* 0x002fe400078e0205 */
[----:B------:R-:W-:Y:S02]  /*3610*/  FSEL R69, R8, -INF , !P0 ;  /* 0xff80000008457808 */ /* 0x000fe40004000000 */
[----:B------:R-:W-:Y:S02]  /*3620*/  ISETP.GE.AND P0, PT, R252, 0x1, PT ;  /* 0x00000001fc00780c */ /* 0x000fe40003f06270 */
[----:B------:R-:W-:Y:S01]  /*3630*/  IMNMX R4, R4, R19, PT ;  /* 0x0000001304047217 */ /* 0x000fe20003800200 */
[----:B--2---:R-:W-:-:S04]  /*3640*/  FMUL.FTZ R3, R55, c[0x0][0x320] ;  /* 0x0000c80037037a20 */ /* 0x004fc80000410000 */
[----:B------:R1:W2:Y:S02]  /*3650*/  MUFU.TANH R21, R3 ;  /* 0x0000000300157308 */ /* 0x0002a40000002400 */
[----:B-1----:R-:W-:-:S06]  /*3660*/  FMUL.FTZ R3, R42, c[0x0][0x320] ;  /* 0x0000c8002a037a20 */ /* 0x002fcc0000410000 */
[----:B------:R1:W4:Y:S02]  /*3670*/  MUFU.TANH R17, R3 ;  /* 0x0000000300117308 */ /* 0x0003240000002400 */
[----:B-1----:R-:W-:-:S06]  /*3680*/  FMUL.FTZ R3, R43, c[0x0][0x320] ;  /* 0x0000c8002b037a20 */ /* 0x002fcc0000410000 */
[----:B------:R1:W1:Y:S02]  /*3690*/  MUFU.TANH R16, R3 ;  /* 0x0000000300107308 */ /* 0x0002640000002400 */
        /* <DEDUP_REMOVED lines=16> */
[----:B-1----:R-:W-:Y:S01]  /*37a0*/  IMAD.IADD R3, R20, 0x1, R5 ;  /* 0x0000000114037824 */ /* 0x002fe200078e0205 */
        /* <DEDUP_REMOVED lines=12> */
.L_x_272:
[----:B------:R-:W-:-:S04]  /*3870*/  MOV R6, c[0x0][0x32c] ;  /* 0x0000cb0000067a02 */ /* 0x000fc80000000f00 */
[----:B------:R-:W-:-:S13]  /*3880*/  ISETP.NE.AND P0, PT, R6, 0x1, PT ;  /* 0x000000010600780c */ /* 0x000fda0003f05270 */
[----:B------:R-:W-:-:S05]  /*3890*/  @P0 IMAD.HI.U32 R6, R5, c[0x0][0x330], RZ ;  /* 0x0000cc0005060a27 */ /* 0x000fca00078e00ff */
[----:B------:R-:W-:Y:S02]  /*38a0*/  @P0 SHF.R.U32.HI R5, RZ, c[0x0][0x334], R6 ;  /* 0x0000cd00ff050a19 */ /* 0x000fe40000011606 */
.L_x_273:
[----:B------:R-:W-:Y:S05]  /*38b0*/  BSYNC B0 ;  /* 0x0000000000007941 */ /* 0x000fea0003800000 */
.L_x_271:
[----:B------:R-:W-:-:S05]  /*38c0*/  IMAD R5, R5, c[0x0][0x32c], R22 ;  /* 0x0000cb0005057a24 */ /* 0x000fca00078e0216 */
[----:B------:R-:W-:Y:S02]  /*38d0*/  IADD3 R6, R5, c[0x0][0x32c], RZ ;  /* 0x0000cb0005067a10 */ /* 0x000fe40007ffe0ff */
[----:B------:R-:W-:Y:S02]  /*38e0*/  IMNMX R3, R3, R5, !PT ;  /* 0x0000000503037217 */ /* 0x000fe40007800200 */
[----:B------:R-:W-:Y:S02]  /*38f0*/  IMNMX R4, R4, R6, PT ;  /* 0x0000000604047217 */ /* 0x000fe40003800200 */
.L_x_270:
[----:B--234-:R-:W-:Y:S01]  /*3900*/  ISETP.NE.AND P0, PT, R30, RZ, PT ;  /* 0x000000ff1e00720c */ /* 0x01cfe20003f05270 */
[----:B------:R-:W1:Y:S03]  /*3910*/  SHFL.IDX PT, R5, R11, 0x2, 0x1c1f ;  /* 0x005c1f000b057f89 */ /* 0x000e6600000e0000 */
[----:B------:R-:W-:-:S04]  /*3920*/  ISETP.GT.AND P0, PT, R3, 0x1, !P0 ;  /* 0x000000010300780c */ /* 0x000fc80004704270 */
[----:B------:R-:W-:-:S04]  /*3930*/  ISETP.LT.OR P0, PT, R4, 0x2, P0 ;  /* 0x000000020400780c */ /* 0x000fc80000701670 */
[----:B------:R-:W-:Y:S02]  /*3940*/  FSEL R31, R21, -INF , !P0 ;  /* 0xff800000151f7808 */ /* 0x000fe40004000000 */
        /* <DEDUP_REMOVED lines=34> */
[----:B------:R-:W-:-:S04]  /*3b70*/  ISETP.NE.AND P0, PT, R24, RZ, PT ;  /* 0x000000ff1800720c */ /* 0x000fc80003f05270 */
        /* <DEDUP_REMOVED lines=43> */
.L_x_276:
[----:B------:R-:W-:-:S04]  /*3e30*/  MOV R6, c[0x0][0x32c] ;  /* 0x0000cb0000067a02 */ /* 0x000fc80000000f00 */
[----:B------:R-:W-:-:S13]  /*3e40*/  ISETP.NE.AND P0, PT, R6, 0x1, PT ;  /* 0x000000010600780c */ /* 0x000fda0003f05270 */
[----:B------:R-:W-:-:S05]  /*3e50*/  @P0 IMAD.HI.U32 R6, R5, c[0x0][0x330], RZ ;  /* 0x0000cc0005060a27 */ /* 0x000fca00078e00ff */
[----:B------:R-:W-:Y:S02]  /*3e60*/  @P0 SHF.R.U32.HI R5, RZ, c[0x0][0x334], R6 ;  /* 0x0000cd00ff050a19 */ /* 0x000fe40000011606 */
.L_x_277:
[----:B------:R-:W-:Y:S05]  /*3e70*/  BSYNC B0 ;  /* 0x0000000000007941 */ /* 0x000fea0003800000 */
.L_x_275:
[----:B------:R-:W-:-:S05]  /*3e80*/  IMAD R5, R5, c[0x0][0x32c], R22 ;  /* 0x0000cb0005057a24 */ /* 0x000fca00078e0216 */
[----:B------:R-:W-:Y:S02]  /*3e90*/  IADD3 R6, R5, c[0x0][0x32c], RZ ;  /* 0x0000cb0005067a10 */ /* 0x000fe40007ffe0ff */
[----:B------:R-:W-:Y:S02]  /*3ea0*/  IMNMX R3, R3, R5, !PT ;  /* 0x0000000503037217 */ /* 0x000fe40007800200 */
[----:B------:R-:W-:Y:S02]  /*3eb0*/  IMNMX R4, R4, R6, PT ;  /* 0x0000000604047217 */ /* 0x000fe40003800200 */
.L_x_274:
[----:B--234-:R-:W-:-:S04]  /*3ec0*/  ISETP.NE.AND P0, PT, R30, RZ, PT ;  /* 0x000000ff1e00720c */ /* 0x01cfc80003f05270 */
        /* <DEDUP_REMOVED lines=41> */
[----:B------:R1:W2:Y:S01]  /*4160*/  MUFU.TANH R21, R3 ;  /* 0x0000000300157308 */ /* 0x0002a20000002400 */
[----:B------:R-:W3:Y:S02]  /*4170*/  SHFL.IDX PT, R4, R11, 0x3, 0x1c1f ;  /* 0x007c1f000b047f89 */ /* 0x000ee400000e0000 */
[----:B------:R-:W-:Y:S02]  /*4180*/  FSEL R196, R9, -INF , !P0 ;  /* 0xff80000009c47808 */ /* 0x000fe40004000000 */
[----:B------:R-:W-:Y:S01]  /*4190*/  ISETP.GE.AND P0, PT, R252, 0x1, PT ;  /* 0x00000001fc00780c */ /* 0x000fe20003f06270 */
[----:B-1----:R-:W-:-:S04]  /*41a0*/  FMUL.FTZ R3, R62, c[0x0][0x320] ;  /* 0x0000c8003e037a20 */ /* 0x002fc80000410000 */
[----:B------:R1:W4:Y:S01]  /*41b0*/  MUFU.TANH R17, R3 ;  /* 0x0000000300117308 */ /* 0x0003220000002400 */
[----:B---3--:R-:W-:-:S05]  /*41c0*/  IMAD.IADD R12, R18, 0x1, R4 ;  /* 0x00000001120c7824 */ /* 0x008fca00078e0204 */
[----:B------:R-:W-:Y:S01]  /*41d0*/  IMNMX R12, R12, R19, PT ;  /* 0x000000130c0c7217 */ /* 0x000fe20003800200 */
[----:B-1----:R-:W-:-:S04]  /*41e0*/  FMUL.FTZ R3, R63, c[0x0][0x320] ;  /* 0x0000c8003f037a20 */ /* 0x002fc80000410000 */
[----:B------:R1:W3:Y:S02]  /*41f0*/  MUFU.TANH R16, R3 ;  /* 0x0000000300107308 */ /* 0x0002e40000002400 */
        /* <DEDUP_REMOVED lines=31> */
.L_x_280:
[----:B------:R-:W-:-:S04]  /*43f0*/  MOV R5, c[0x0][0x32c] ;  /* 0x0000cb0000057a02 */ /* 0x000fc80000000f00 */
[----:B------:R-:W-:-:S13]  /*4400*/  ISETP.NE.AND P0, PT, R5, 0x1, PT ;  /* 0x000000010500780c */ /* 0x000fda0003f05270 */
[----:B------:R-:W-:-:S05]  /*4410*/  @P0 IMAD.HI.U32 R5, R4, c[0x0][0x330], RZ ;  /* 0x0000cc0004050a27 */ /* 0x000fca00078e00ff */
[----:B------:R-:W-:Y:S02]  /*4420*/  @P0 SHF.R.U32.HI R4, RZ, c[0x0][0x334], R5 ;  /* 0x0000cd00ff040a19 */ /* 0x000fe40000011605 */
.L_x_281:
[----:B------:R-:W-:Y:S05]  /*4430*/  BSYNC B0 ;  /* 0x0000000000007941 */ /* 0x000fea0003800000 */
.L_x_279:
[----:B------:R-:W-:-:S05]  /*4440*/  IMAD R4, R4, c[0x0][0x32c], R22 ;  /* 0x0000cb0004047a24 */ /* 0x000fca00078e0216 */
[----:B------:R-:W-:Y:S02]  /*4450*/  IADD3 R5, R4, c[0x0][0x32c], RZ ;  /* 0x0000cb0004057a10 */ /* 0x000fe40007ffe0ff */
[----:B------:R-:W-:Y:S02]  /*4460*/  IMNMX R3, R3, R4, !PT ;  /* 0x0000000403037217 */ /* 0x000fe40007800200 */
[----:B------:R-:W-:Y:S02]  /*4470*/  IMNMX R12, R12, R5, PT ;  /* 0x000000050c0c7217 */ /* 0x000fe40003800200 */
.L_x_278:
[----:B--234-:R-:W-:Y:S01]  /*4480*/  FMNMX.FTZ R106, R36, R37, !PT ;  /* 0x00000025246a7209 */ /* 0x01cfe20007810000 */
[----:B------:R-:W-:Y:S01]  /*4490*/  IMAD.SHL.U32 R209, R0, 0x2, RZ ;  /* 0x0000000200d17824 */ /* 0x000fe200078e00ff */
[----:B------:R-:W-:Y:S02]  /*44a0*/  ISETP.NE.AND P0, PT, R30, RZ, PT ;  /* 0x000000ff1e00720c */ /* 0x000fe40003f05270 */
[----:B------:R-:W-:Y:S01]  /*44b0*/  FMNMX.FTZ R106, R41, R106, !PT ;  /* 0x0000006a296a7209 */ /* 0x000fe20007810000 */
[----:B------:R-:W-:Y:S01]  /*44c0*/  IMAD R210, R2, 0x2, R209 ;  /* 0x0000000202d27824 */ /* 0x000fe200078e02d1 */
[----:B------:R-:W-:Y:S01]  /*44d0*/  ISETP.GT.AND P0, PT, R3, 0x1, !P0 ;  /* 0x000000010300780c */ /* 0x000fe20004704270 */
[----:B------:R-:W-:Y:S01]  /*44e0*/  LDSM.16.MT88.4 R120, [R209+0x1880] ;  /* 0x00188000d178783b */ /* 0x000fe20000004200 */
[----:B------:R-:W-:-:S02]  /*44f0*/  FMNMX.FTZ R106, R40, R106, !PT ;  /* 0x0000006a286a7209 */ /* 0x000fc40007810000 */
[----:B------:R-:W-:Y:S01]  /*4500*/  ISETP.LT.OR P0, PT, R12, 0x2, P0 ;  /* 0x000000020c00780c */ /* 0x000fe20000701670 */
[----:B------:R-:W-:Y:S01]  /*4510*/  LDSM.16.MT88.4 R136, [R210+0x1880] ;  /* 0x00188000d288783b */ /* 0x000fe20000004200 */
[----:B------:R-:W-:Y:S02]  /*4520*/  FMNMX.FTZ R106, R44, R106, !PT ;  /* 0x0000006a2c6a7209 */ /* 0x000fe40007810000 */
[----:B------:R-:W-:Y:S01]  /*4530*/  FSEL R47, R10, -INF , !P0 ;  /* 0xff8000000a2f7808 */ /* 0x000fe20004000000 */
[----:B------:R-:W-:Y:S01]  /*4540*/  LDSM.16.MT88.4 R152, [R209+0x2480] ;  /* 0x00248000d198783b */ /* 0x000fe20000004200 */
[----:B------:R-:W-:Y:S02]  /*4550*/  FMNMX.FTZ R106, R45, R106, !PT ;  /* 0x0000006a2d6a7209 */ /* 0x000fe40007810000 */
[----:B------:R-:W-:Y:S01]  /*4560*/  ISETP.NE.AND P0, PT, R29, RZ, PT ;  /* 0x000000ff1d00720c */ /* 0x000fe20003f05270 */
[----:B------:R-:W-:Y:S01]  /*4570*/  LDSM.16.MT88.4 R60, [R210+0x2480] ;  /* 0x00248000d23c783b */ /* 0x000fe20000004200 */
[----:B------:R-:W-:-:S02]  /*4580*/  FMNMX.FTZ R106, R48, R106, !PT ;  /* 0x0000006a306a7209 */ /* 0x000fc40007810000 */
[----:B------:R-:W-:Y:S01]  /*4590*/  FMNMX.FTZ R105, R28, R31, !PT ;  /* 0x0000001f1c697209 */ /* 0x000fe20007810000 */
[----:B------:R-:W-:Y:S01]  /*45a0*/  LDSM.16.MT88.4 R76, [R209+0x3080] ;  /* 0x00308000d14c783b */ /* 0x000fe20000004200 */
[----:B------:R-:W-:Y:S02]  /*45b0*/  FMNMX.FTZ R106, R49, R106, !PT ;  /* 0x0000006a316a7209 */ /* 0x000fe40007810000 */
[----:B------:R-:W-:Y:S01]  /*45c0*/  ISETP.GT.AND P0, PT, R3, 0x8, !P0 ;  /* 0x000000080300780c */ /* 0x000fe20004704270 */
[----:B------:R-:W-:Y:S01]  /*45d0*/  LDSM.16.MT88.4 R92, [R210+0x3080] ;  /* 0x00308000d25c783b */ /* 0x000fe20000004200 */
[----:B------:R-:W-:Y:S02]  /*45e0*/  FMNMX.FTZ R106, R57, R106, !PT ;  /* 0x0000006a396a7209 */ /* 0x000fe40007810000 */
[----:B------:R-:W-:Y:S01]  /*45f0*/  FMNMX.FTZ R105, R33, R105, !PT ;  /* 0x0000006921697209 */ /* 0x000fe20007810000 */
[----:B------:R-:W-:Y:S01]  /*4600*/  LDSM.16.MT88.4 R116, [R209+0x1c80] ;  /* 0x001c8000d174783b */ /* 0x000fe20000004200 */
[----:B------:R-:W-:-:S02]  /*4610*/  FMNMX.FTZ R106, R59, R106, !PT ;  /* 0x0000006a3b6a7209 */ /* 0x000fc40007810000 */
[----:B------:R-:W-:Y:S01]  /*4620*/  ISETP.LT.OR P0, PT, R12, 0x9, P0 ;  /* 0x000000090c00780c */ /* 0x000fe20000701670 */
[----:B------:R-:W-:Y:S01]  /*4630*/  LDSM.16.MT88.4 R132, [R210+0x1c80] ;  /* 0x001c8000d284783b */ /* 0x000fe20000004200 */
[----:B------:R-:W-:Y:S02]  /*4640*/  FMNMX.FTZ R106, R68, R106, !PT ;  /* 0x0000006a446a7209 */ /* 0x000fe40007810000 */
[----:B------:R-:W-:Y:S01]  /*4650*/  FMNMX.FTZ R105, R32, R105, !PT ;  /* 0x0000006920697209 */ /* 0x000fe20007810000 */
[----:B------:R-:W-:Y:S01]  /*4660*/  LDSM.16.MT88.4 R148, [R209+0x2880] ;  /* 0x00288000d194783b */ /* 0x000fe20000004200 */
[----:B------:R-:W-:Y:S02]  /*4670*/  FMNMX.FTZ R106, R69, R106, !PT ;  /* 0x0000006a456a7209 */ /* 0x000fe40007810000 */
[----:B------:R-:W-:Y:S01]  /*4680*/  FSEL R56, R21, -INF , !P0 ;  /* 0xff80000015387808 */ /* 0x000fe20004000000 */
[----:B------:R-:W-:Y:S01]  /*4690*/  LDSM.16.MT88.4 R172, [R210+0x2880] ;  /* 0x00288000d2ac783b */ /* 0x000fe20000004200 */
[----:B------:R-:W-:-:S02]  /*46a0*/  ISETP.NE.AND P0, PT, R27, RZ, PT ;  /* 0x000000ff1b00720c */ /* 0x000fc40003f05270 */
[----:B------:R-:W-:Y:S01]  /*46b0*/  FMNMX.FTZ R105, R38, R105, !PT ;  /* 0x0000006926697209 */ /* 0x000fe20007810000 */
[----:B------:R-:W1:Y:S01]  /*46c0*/  SHFL.BFLY PT, R4, R106, 0x2, 0x1f ;  /* 0x0c401f006a047f89 */ /* 0x000e6200000e0000 */
[----:B------:R-:W-:Y:S02]  /*46d0*/  ISETP.GT.AND P0, PT, R3, 0x9, !P0 ;  /* 0x000000090300780c */ /* 0x000fe40004704270 */
[----:B------:R-:W-:Y:S01]  /*46e0*/  FMNMX.FTZ R105, R39, R105, !PT ;  /* 0x0000006927697209 */ /* 0x000fe20007810000 */
[----:B------:R-:W-:Y:S01]  /*46f0*/  LDSM.16.MT88.4 R180, [R209+0x3480] ;  /* 0x00348000d1b4783b */ /* 0x000fe20000004200 */
[----:B------:R-:W-:Y:S02]  /*4700*/  ISETP.LT.OR P0, PT, R12, 0xa, P0 ;  /* 0x0000000a0c00780c */ /* 0x000fe40000701670 */
[----:B------:R-:W-:Y:S01]  /*4710*/  FMNMX.FTZ R105, R42, R105, !PT ;  /* 0x000000692a697209 */ /* 0x000fe20007810000 */
[----:B------:R-:W-:Y:S01]  /*4720*/  LDSM.16.MT88.4 R176, [R210+0x3480] ;  /* 0x00348000d2b0783b */ /* 0x000fe20000004200 */
[----:B------:R-:W-:-:S02]  /*4730*/  FSEL R58, R9, -INF , !P0 ;  /* 0xff800000093a7808 */ /* 0x000fc40004000000 */
[----:B------:R-:W-:Y:S01]  /*4740*/  ISETP.NE.AND P0, PT, R26, RZ, PT ;  /* 0x000000ff1a00720c */ /* 0x000fe20003f05270 */
[----:B------:R-:W-:Y:S01]  /*4750*/  LDSM.16.MT88.4 R164, [R209+0x3880] ;  /* 0x00388000d1a4783b */ /* 0x000fe20000004200 */
[----:B------:R-:W-:Y:S02]  /*4760*/  FMNMX.FTZ R105, R43, R105, !PT ;  /* 0x000000692b697209 */ /* 0x000fe40007810000 */
[----:B------:R-:W-:Y:S01]  /*4770*/  ISETP.GT.AND P0, PT, R3, 0x10, !P0 ;  /* 0x000000100300780c */ /* 0x000fe20004704270 */
[----:B------:R-:W-:Y:S01]  /*4780*/  LDSM.16.MT88.4 R72, [R209+0x2080] ;  /* 0x00208000d148783b */ /* 0x000fe20000004200 */
[----:B------:R-:W-:Y:S02]  /*4790*/  FMNMX.FTZ R105, R46, R105, !PT ;  /* 0x000000692e697209 */ /* 0x000fe40007810000 */
[----:B------:R-:W-:Y:S01]  /*47a0*/  ISETP.LT.OR P0, PT, R12, 0x11, P0 ;  /* 0x000000110c00780c */ /* 0x000fe20000701670 */
[----:B------:R-:W-:Y:S01]  /*47b0*/  LDSM.16.MT88.4 R88, [R210+0x2080] ;  /* 0x00208000d258783b */ /* 0x000fe20000004200 */
[----:B------:R-:W-:-:S02]  /*47c0*/  FMNMX.FTZ R105, R51, R105, !PT ;  /* 0x0000006933697209 */ /* 0x000fc40007810000 */
[----:B------:R-:W-:Y:S01]  /*47d0*/  FSEL R102, R7, -INF , !P0 ;  /* 0xff80000007667808 */ /* 0x000fe20004000000 */
[----:B------:R-:W-:Y:S01]  /*47e0*/  LDSM.16.MT88.4 R108, [R209+0x2c80] ;  /* 0x002c8000d16c783b */ /* 0x000fe20000004200 */
[----:B-1----:R-:W-:Y:S02]  /*47f0*/  FMNMX.FTZ R106, R106, R4, !PT ;  /* 0x000000046a6a7209 */ /* 0x002fe40007810000 */
[----:B------:R-:W-:Y:S01]  /*4800*/  ISETP.GT.AND P0, PT, R3, 0x11, !P6 ;  /* 0x000000110300780c */ /* 0x000fe20007704270 */
[----:B------:R-:W-:Y:S01]  /*4810*/  LDSM.16.MT88.4 R160, [R210+0x2c80] ;  /* 0x002c8000d2a0783b */ /* 0x000fe20000004200 */
[----:B------:R-:W-:Y:S02]  /*4820*/  FMNMX.FTZ R105, R52, R105, !PT ;  /* 0x0000006934697209 */ /* 0x000fe40007810000 */
[----:B------:R-:W-:Y:S01]  /*4830*/  ISETP.LT.OR P0, PT, R12, 0x12, P0 ;  /* 0x000000120c00780c */ /* 0x000fe20000701670 */
[----:B------:R-:W1:Y:S01]  /*4840*/  SHFL.BFLY PT, R4, R106, 0x1, 0x1f ;  /* 0x0c201f006a047f89 */ /* 0x000e6200000e0000 */
[----:B------:R-:W-:-:S02]  /*4850*/  FMNMX.FTZ R105, R53, R105, !PT ;  /* 0x0000006935697209 */ /* 0x000fc40007810000 */
[----:B------:R-:W-:Y:S01]  /*4860*/  FSEL R103, R6, -INF , !P0 ;  /* 0xff80000006677808 */ /* 0x000fe20004000000 */
[----:B------:R-:W-:Y:S01]  /*4870*/  LDSM.16.MT88.4 R168, [R210+0x3880] ;  /* 0x00388000d2a8783b */ /* 0x000fe20000004200 */
[----:B------:R-:W-:Y:S02]  /*4880*/  ISETP.GT.AND P0, PT, R3, 0x18, !P5 ;  /* 0x000000180300780c */ /* 0x000fe40006f04270 */
[----:B------:R-:W-:Y:S02]  /*4890*/  ISETP.NE.AND P6, PT, R25, RZ, PT ;  /* 0x000000ff1900720c */ /* 0x000fe40003fc5270 */
[----:B------:R-:W-:Y:S02]  /*48a0*/  ISETP.LT.OR P0, PT, R12, 0x19, P0 ;  /* 0x000000190c00780c */ /* 0x000fe40000701670 */
[----:B------:R-:W-:Y:S02]  /*48b0*/  IADD3 R222, R222, -0x2, RZ ;  /* 0xfffffffedede7810 */ /* 0x000fe40007ffe0ff */
[----:B------:R-:W-:-:S02]  /*48c0*/  FSEL R107, R15, -INF , !P0 ;  /* 0xff8000000f6b7808 */ /* 0x000fc40004000000 */
[----:B------:R-:W-:-:S04]  /*48d0*/  ISETP.GT.AND P0, PT, R3, 0x19, !P4 ;  /* 0x000000190300780c */ /* 0x000fc80006704270 */
[----:B------:R-:W-:-:S04]  /*48e0*/  ISETP.LT.OR P0, PT, R12, 0x1a, P0 ;  /* 0x0000001a0c00780c */ /* 0x000fc80000701670 */
[----:B------:R-:W-:Y:S02]  /*48f0*/  FSEL R184, R14, -INF , !P0 ;  /* 0xff8000000eb87808 */ /* 0x000fe40004000000 */
[----:B-1----:R-:W-:Y:S02]  /*4900*/  FMNMX.FTZ R106, R106, R4, !PT ;  /* 0x000000046a6a7209 */ /* 0x002fe40007810000 */
[----:B------:R-:W1:Y:S01]  /*4910*/  SHFL.BFLY PT, R4, R105, 0x2, 0x1f ;  /* 0x0c401f0069047f89 */ /* 0x000e6200000e0000 */
[----:B------:R-:W-:Y:S02]  /*4920*/  ISETP.GT.AND P0, PT, R3, 0x20, !P3 ;  /* 0x000000200300780c */ /* 0x000fe40005f04270 */
[----:B------:R-:W-:Y:S02]  /*4930*/  FMUL.FTZ R14, R106, c[0x0][0x2d0] ;  /* 0x0000b4006a0e7a20 */ /* 0x000fe40000410000 */
[----:B------:R-:W-:-:S04]  /*4940*/  ISETP.LT.OR P0, PT, R12, 0x21, P0 ;  /* 0x000000210c00780c */ /* 0x000fc80000701670 */
[----:B------:R-:W-:Y:S02]  /*4950*/  FSEL R190, R17, -INF , !P0 ;  /* 0xff80000011be7808 */ /* 0x000fe40004000000 */
[----:B------:R-:W-:-:S04]  /*4960*/  ISETP.GT.AND P0, PT, R3, 0x21, !P2 ;  /* 0x000000210300780c */ /* 0x000fc80005704270 */
[----:B------:R-:W-:-:S04]  /*4970*/  ISETP.LT.OR P0, PT, R12, 0x22, P0 ;  /* 0x000000220c00780c */ /* 0x000fc80000701670 */
[----:B------:R-:W-:Y:S02]  /*4980*/  FSEL R191, R16, -INF , !P0 ;  /* 0xff80000010bf7808 */ /* 0x000fe40004000000 */
[----:B------:R-:W-:Y:S02]  /*4990*/  ISETP.GT.AND P0, PT, R3, 0x28, !P1 ;  /* 0x000000280300780c */ /* 0x000fe40004f04270 */
[----:B-1----:R-:W-:Y:S02]  /*49a0*/  FMNMX.FTZ R105, R105, R4, !PT ;  /* 0x0000000469697209 */ /* 0x002fe40007810000 */
[----:B------:R-:W-:-:S03]  /*49b0*/  ISETP.LT.OR P0, PT, R12, 0x29, P0 ;  /* 0x000000290c00780c */ /* 0x000fc60000701670 */
[----:B------:R-:W1:Y:S01]  /*49c0*/  SHFL.BFLY PT, R4, R105, 0x1, 0x1f ;  /* 0x0c201f0069047f89 */ /* 0x000e6200000e0000 */
[----:B------:R-:W-:Y:S02]  /*49d0*/  FSEL R192, R8, -INF , !P0 ;  /* 0xff80000008c07808 */ /* 0x000fe40004000000 */
[----:B------:R-:W-:Y:S02]  /*49e0*/  ISETP.GT.AND P0, PT, R3, RZ, !P6 ;  /* 0x000000ff0300720c */ /* 0x000fe40007704270 */
[----:B------:R-:W-:Y:S02]  /*49f0*/  ISETP.NE.AND P6, PT, R24, RZ, PT ;  /* 0x000000ff1800720c */ /* 0x000fe40003fc5270 */
[----:B------:R-:W-:-:S04]  /*4a00*/  ISETP.LT.OR P0, PT, R12, 0x1, P0 ;  /* 0x000000010c00780c */ /* 0x000fc80000701670 */
[----:B------:R-:W-:Y:S02]  /*4a10*/  FSEL R15, R13, -INF , !P0 ;  /* 0xff8000000d0f7808 */ /* 0x000fe40004000000 */
[----:B------:R-:W-:-:S04]  /*4a20*/  FSETP.NEU.FTZ.AND P0, PT, R106, -INF , PT ;  /* 0xff8000006a00780b */ /* 0x000fc80003f1d000 */
[----:B------:R-:W-:Y:S02]  /*4a30*/  FSEL R14, R14, RZ, P0 ;  /* 0x000000ff0e0e7208 */ /* 0x000fe40000000000 */
[----:B-1----:R-:W-:-:S03]  /*4a40*/  FMNMX.FTZ R105, R105, R4, !PT ;  /* 0x0000000469697209 */ /* 0x002fc60007810000 */
[----:B------:R-:W-:Y:S01]  /*4a50*/  FFMA.FTZ R4, R36, c[0x0][0x2d0], -R14 ;  /* 0x0000b40024047a23 */ /* 0x000fe2000001080e */
[C---:B------:R-:W-:Y:S01]  /*4a60*/  FSETP.NEU.FTZ.AND P0, PT, R105.reuse, -INF , PT ;  /* 0xff8000006900780b */ /* 0x040fe20003f1d000 */
[----:B------:R-:W-:Y:S02]  /*4a70*/  FMUL.FTZ R13, R105, c[0x0][0x2d0] ;  /* 0x0000b400690d7a20 */ /* 0x000fe40000410000 */
[----:B------:R1:W-:Y:S03]  /*4a80*/  MUFU.EX2 R234, R4 ;  /* 0x0000000400ea7308 */ /* 0x0003e60000000800 */
[----:B------:R-:W-:Y:S02]  /*4a90*/  FSEL R13, R13, RZ, P0 ;  /* 0x000000ff0d0d7208 */ /* 0x000fe40000000000 */
[----:B------:R-:W-:-:S03]  /*4aa0*/  ISETP.GT.AND P0, PT, R3, 0x29, !P6 ;  /* 0x000000290300780c */ /* 0x000fc60007704270 */
[--C-:B------:R-:W-:Y:S01]  /*4ab0*/  FFMA.FTZ R0, R28, c[0x0][0x2d0], -R13.reuse ;  /* 0x0000b4001c007a23 */ /* 0x100fe2000001080d */
[----:B------:R-:W-:Y:S01]  /*4ac0*/  ISETP.LT.OR P0, PT, R12, 0x2a, P0 ;  /* 0x0000002a0c00780c */ /* 0x000fe20000701670 */
[----:B------:R-:W-:Y:S02]  /*4ad0*/  FFMA.FTZ R2, R43, c[0x0][0x2d0], -R13 ;  /* 0x0000b4002b027a23 */ /* 0x000fe4000001080d */
[----:B------:R2:W-:Y:S01]  /*4ae0*/  MUFU.EX2 R226, R0 ;  /* 0x0000000000e27308 */ /* 0x0005e20000000800 */
[----:B-1----:R-:W-:-:S07]  /*4af0*/  FFMA.FTZ R4, R37, c[0x0][0x2d0], -R14 ;  /* 0x0000b40025047a23 */ /* 0x002fce000001080e */
[----:B------:R1:W-:Y:S01]  /*4b00*/  MUFU.EX2 R233, R4 ;  /* 0x0000000400e97308 */ /* 0x0003e20000000800 */
[----:B--2---:R-:W-:-:S07]  /*4b10*/  FFMA.FTZ R0, R31, c[0x0][0x2d0], -R13 ;  /* 0x0000b4001f007a23 */ /* 0x004fce000001080d */
[----:B------:R2:W-:Y:S01]  /*4b20*/  MUFU.EX2 R241, R2 ;  /* 0x0000000200f17308 */ /* 0x0005e20000000800 */
[----:B-1----:R-:W-:-:S07]  /*4b30*/  FFMA.FTZ R4, R41, c[0x0][0x2d0], -R14 ;  /* 0x0000b40029047a23 */ /* 0x002fce000001080e */
[----:B------:R1:W3:Y:S08]  /*4b40*/  MUFU.EX2 R225, R0 ;  /* 0x0000000000e17308 */ /* 0x0002f00000000800 */
[----:B------:R4:W-:Y:S01]  /*4b50*/  MUFU.EX2 R239, R4 ;  /* 0x0000000400ef7308 */ /* 0x0009e20000000800 */
[----:B--2---:R-:W-:Y:S01]  /*4b60*/  FMNMX.FTZ R2, R15, R47, !PT ;  /* 0x0000002f0f027209 */ /* 0x004fe20007810000 */
[----:B-1----:R-:W-:Y:S01]  /*4b70*/  FFMA.FTZ R0, R33, c[0x0][0x2d0], -R13 ;  /* 0x0000b40021007a23 */ /* 0x002fe2000001080d */
[----:B---3--:R-:W-:-:S05]  /*4b80*/  F2FP.PACK_AB R5, R225, R226 ;  /* 0x000000e2e105723e */ /* 0x008fca00000000ff */
[----:B------:R1:W-:Y:S01]  /*4b90*/  MUFU.EX2 R231, R0 ;  /* 0x0000000000e77308 */ /* 0x0003e20000000800 */
[----:B----4-:R-:W-:-:S07]  /*4ba0*/  FFMA.FTZ R4, R40, c[0x0][0x2d0], -R14 ;  /* 0x0000b40028047a23 */ /* 0x010fce000001080e */
[----:B------:R2:W3:Y:S01]  /*4bb0*/  MUFU.EX2 R240, R4 ;  /* 0x0000000400f07308 */ /* 0x0004e20000000800 */
[----:B-1----:R-:W-:-:S07]  /*4bc0*/  FFMA.FTZ R0, R32, c[0x0][0x2d0], -R13 ;  /* 0x0000b40020007a23 */ /* 0x002fce000001080d */
[----:B------:R1:W4:Y:S01]  /*4bd0*/  MUFU.EX2 R232, R0 ;  /* 0x0000000000e87308 */ /* 0x0003220000000800 */
[----:B--2---:R-:W-:Y:S02]  /*4be0*/  F2FP.PACK_AB R4, R233, R234 ;  /* 0x000000eae904723e */ /* 0x004fe400000000ff */
[----:B---3--:R-:W-:Y:S01]  /*4bf0*/  F2FP.PACK_AB R6, R240, R239 ;  /* 0x000000eff006723e */ /* 0x008fe200000000ff */
[--C-:B-1----:R-:W-:Y:S01]  /*4c00*/  FFMA.FTZ R0, R44, c[0x0][0x2d0], -R14.reuse ;  /* 0x0000b4002c007a23 */ /* 0x102fe2000001080e */
[----:B----4-:R-:W-:Y:S02]  /*4c10*/  F2FP.PACK_AB R7, R232, R231 ;  /* 0x000000e7e807723e */ /* 0x010fe400000000ff */
[----:B------:R-:W-:Y:S01]  /*4c20*/  FSEL R44, R55, -INF , !P0 ;  /* 0xff800000372c7808 */ /* 0x000fe20004000000 */
[----:B------:R1:W-:Y:S04]  /*4c30*/  MUFU.EX2 R236, R0 ;  /* 0x0000000000ec7308 */ /* 0x0003e80000000800 */
[C---:B------:R-:W-:Y:S08]  /*4c40*/  HMMA.16816.F32 R16, R4.reuse, R120, RZ ;  /* 0x000000780410723c */ /* 0x040ff000000018ff */
[----:B------:R-:W-:Y:S01]  /*4c50*/  HMMA.16816.F32 R20, R4, R136, RZ ;  /* 0x000000880414723c */ /* 0x000fe200000018ff */
[----:B-1----:R-:W-:-:S04]  /*4c60*/  FFMA.FTZ R0, R45, c[0x0][0x2d0], -R14 ;  /* 0x0000b4002d007a23 */ /* 0x002fc8000001080e */
        /* <DEDUP_REMOVED lines=17> */
[----:B------:R-:W-:Y:S01]  /*4d80*/  HMMA.16816.F32 R80, R4, R78, RZ ;  /* 0x0000004e0450723c */ /* 0x000fe200000018ff */
[----:B-1----:R-:W-:-:S07]  /*4d90*/  FFMA.FTZ R0, R39, c[0x0][0x2d0], -R13 ;  /* 0x0000b40027007a23 */ /* 0x002fce000001080d */
[----:B------:R-:W-:Y:S01]  /*4da0*/  HMMA.16816.F32 R36, R4, R94, RZ ;  /* 0x0000005e0424723c */ /* 0x000fe200000018ff */
[----:B------:R1:W2:Y:S06]  /*4db0*/  MUFU.EX2 R235, R0 ;  /* 0x0000000000eb7308 */ /* 0x0002ac0000000800 */
[----:B------:R-:W-:Y:S01]  /*4dc0*/  FMNMX.FTZ R4, R56, R2, !PT ;  /* 0x0000000238047209 */ /* 0x000fe20007810000 */
[----:B------:R-:W-:-:S03]  /*4dd0*/  FFMA.FTZ R2, R57, c[0x0][0x2d0], -R14 ;  /* 0x0000b40039027a23 */ /* 0x000fc6000001080e */
[----:B------:R-:W-:Y:S01]  /*4de0*/  FMNMX.FTZ R4, R58, R4, !PT ;  /* 0x000000043a047209 */ /* 0x000fe20007810000 */
[----:B------:R3:W-:Y:S03]  /*4df0*/  MUFU.EX2 R224, R2 ;  /* 0x0000000200e07308 */ /* 0x0007e60000000800 */
[----:B------:R-:W-:Y:S01]  /*4e00*/  FMNMX.FTZ R4, R102, R4, !PT ;  /* 0x0000000466047209 */ /* 0x000fe20007810000 */
[----:B-1----:R-:W-:-:S03]  /*4e10*/  FFMA.FTZ R0, R42, c[0x0][0x2d0], -R13 ;  /* 0x0000b4002a007a23 */ /* 0x002fc6000001080d */
[----:B------:R-:W-:Y:S02]  /*4e20*/  FMNMX.FTZ R4, R103, R4, !PT ;  /* 0x0000000467047209 */ /* 0x000fe40007810000 */
[----:B--2---:R-:W-:Y:S01]  /*4e30*/  F2FP.PACK_AB R9, R235, R230 ;  /* 0x000000e6eb09723e */ /* 0x004fe200000000ff */
[----:B------:R1:W2:Y:S01]  /*4e40*/  MUFU.EX2 R237, R0 ;  /* 0x0000000000ed7308 */ /* 0x0002a20000000800 */
[----:B------:R-:W-:-:S04]  /*4e50*/  FMNMX.FTZ R4, R107, R4, !PT ;  /* 0x000000046b047209 */ /* 0x000fc80007810000 */
[----:B------:R-:W-:Y:S01]  /*4e60*/  FMNMX.FTZ R4, R184, R4, !PT ;  /* 0x00000004b8047209 */ /* 0x000fe20007810000 */
[----:B---3--:R-:W-:-:S03]  /*4e70*/  FFMA.FTZ R2, R59, c[0x0][0x2d0], -R14 ;  /* 0x0000b4003b027a23 */ /* 0x008fc6000001080e */
[----:B------:R-:W-:Y:S01]  /*4e80*/  FMNMX.FTZ R3, R190, R4, !PT ;  /* 0x00000004be037209 */ /* 0x000fe20007810000 */
[----:B------:R3:W4:Y:S03]  /*4e90*/  MUFU.EX2 R207, R2 ;  /* 0x0000000200cf7308 */ /* 0x0007260000000800 */
[----:B------:R-:W-:Y:S02]  /*4ea0*/  FMNMX.FTZ R3, R191, R3, !PT ;  /* 0x00000003bf037209 */ /* 0x000fe40007810000 */
[----:B-1----:R-:W-:Y:S02]  /*4eb0*/  FMNMX.FTZ R0, R50, R54, !PT ;  /* 0x0000003632007209 */ /* 0x002fe40007810000 */
[----:B------:R-:W-:Y:S02]  /*4ec0*/  FMNMX.FTZ R3, R192, R3, !PT ;  /* 0x00000003c0037209 */ /* 0x000fe40007810000 */
[----:B------:R-:W-:-:S02]  /*4ed0*/  FMNMX.FTZ R0, R70, R0, !PT ;  /* 0x0000000046007209 */ /* 0x000fc40007810000 */
[----:B--2---:R-:W-:Y:S02]  /*4ee0*/  F2FP.PACK_AB R11, R241, R237 ;  /* 0x000000edf10b723e */ /* 0x004fe400000000ff */
[----:B------:R-:W-:Y:S01]  /*4ef0*/  FMNMX.FTZ R0, R101, R0, !PT ;  /* 0x0000000065007209 */ /* 0x000fe20007810000 */
[----:B---3--:R-:W-:Y:S01]  /*4f00*/  FFMA.FTZ R2, R68, c[0x0][0x2d0], -R14 ;  /* 0x0000b40044027a23 */ /* 0x008fe2000001080e */
[----:B----4-:R-:W-:Y:S02]  /*4f10*/  F2FP.PACK_AB R96, R207, R224 ;  /* 0x000000e0cf60723e */ /* 0x010fe400000000ff */
[----:B------:R-:W-:Y:S01]  /*4f20*/  FMNMX.FTZ R0, R186, R0, !PT ;  /* 0x00000000ba007209 */ /* 0x000fe20007810000 */
[----:B------:R1:W-:Y:S01]  /*4f30*/  MUFU.EX2 R206, R2 ;  /* 0x0000000200ce7308 */ /* 0x0003e20000000800 */
[----:B------:R-:W-:Y:S02]  /*4f40*/  HMMA.16816.F32 R16, R8, R116, R16 ;  /* 0x000000740810723c */ /* 0x000fe40000001810 */
[----:B------:R-:W-:-:S04]  /*4f50*/  FMNMX.FTZ R0, R187, R0, !PT ;  /* 0x00000000bb007209 */ /* 0x000fc80007810000 */
[----:B------:R-:W-:Y:S02]  /*4f60*/  FMNMX.FTZ R0, R188, R0, !PT ;  /* 0x00000000bc007209 */ /* 0x000fe40007810000 */
[----:B------:R-:W-:Y:S02]  /*4f70*/  HMMA.16816.F32 R20, R8, R132, R20 ;  /* 0x000000840814723c */ /* 0x000fe40000001814 */
[----:B------:R-:W-:-:S04]  /*4f80*/  FMNMX.FTZ R0, R189, R0, !PT ;  /* 0x00000000bd007209 */ /* 0x000fc80007810000 */
[----:B------:R-:W-:Y:S01]  /*4f90*/  FMNMX.FTZ R0, R194, R0, !PT ;  /* 0x00000000c2007209 */ /* 0x000fe20007810000 */
[----:B-1----:R-:W-:Y:S01]  /*4fa0*/  FFMA.FTZ R2, R69, c[0x0][0x2d0], -R14 ;  /* 0x0000b40045027a23 */ /* 0x002fe2000001080e */
[C---:B------:R-:W-:Y:S02]  /*4fb0*/  HMMA.16816.F32 R24, R8.reuse, R148, R24 ;  /* 0x000000940818723c */ /* 0x040fe40000001818 */
[----:B------:R-:W-:Y:S01]  /*4fc0*/  FMNMX.FTZ R0, R193, R0, !PT ;  /* 0x00000000c1007209 */ /* 0x000fe20007810000 */
[----:B------:R1:W2:Y:S03]  /*4fd0*/  MUFU.EX2 R205, R2 ;  /* 0x0000000200cd7308 */ /* 0x0002a60000000800 */
[----:B------:R-:W-:Y:S02]  /*4fe0*/  FMNMX.FTZ R0, R195, R0, !PT ;  /* 0x00000000c3007209 */ /* 0x000fe40007810000 */
[----:B------:R-:W-:Y:S02]  /*4ff0*/  HMMA.16816.F32 R28, R8, R172, R28 ;  /* 0x000000ac081c723c */ /* 0x000fe4000000181c */
[----:B------:R-:W-:-:S05]  /*5000*/  FMNMX.FTZ R0, R196, R0, !PT ;  /* 0x00000000c4007209 */ /* 0x000fca0007810000 */
[----:B------:R-:W3:Y:S01]  /*5010*/  SHFL.BFLY PT, R5, R0, 0x2, 0x1f ;  /* 0x0c401f0000057f89 */ /* 0x000ee200000e0000 */
[----:B------:R-:W-:Y:S01]  /*5020*/  HMMA.16816.F32 R32, R8, R180, R32 ;  /* 0x000000b40820723c */ /* 0x000fe20000001820 */
[----:B-1----:R-:W-:Y:S01]  /*5030*/  FFMA.FTZ R2, R46, c[0x0][0x2d0], -R13 ;  /* 0x0000b4002e027a23 */ /* 0x002fe2000001080d */
[----:B--2---:R-:W-:-:S03]  /*5040*/  F2FP.PACK_AB R98, R205, R206 ;  /* 0x000000cecd62723e */ /* 0x004fc600000000ff */
[----:B------:R1:W-:Y:S03]  /*5050*/  MUFU.EX2 R204, R2 ;  /* 0x0000000200cc7308 */ /* 0x0003e60000000800 */
[C---:B------:R-:W-:Y:S08]  /*5060*/  HMMA.16816.F32 R84, R8.reuse, R176, R84 ;  /* 0x000000b00854723c */ /* 0x040ff00000001854 */
[----:B------:R-:W-:Y:S01]  /*5070*/  HMMA.16816.F32 R124, R8, R118, R124 ;  /* 0x00000076087c723c */ /* 0x000fe2000000187c */
[----:B---3--:R-:W-:-:S07]  /*5080*/  FMNMX.FTZ R0, R0, R5, !PT ;  /* 0x0000000500007209 */ /* 0x008fce0007810000 */
[C---:B------:R-:W-:Y:S01]  /*5090*/  HMMA.16816.F32 R140, R8.reuse, R134, R140 ;  /* 0x00000086088c723c */ /* 0x040fe2000000188c */
[----:B-1----:R-:W-:Y:S01]  /*50a0*/  FMNMX.FTZ R2, R44, R3, !PT ;  /* 0x000000032c027209 */ /* 0x002fe20007810000 */
[--C-:B------:R-:W-:Y:S01]  /*50b0*/  FFMA.FTZ R3, R51, c[0x0][0x2d0], -R13.reuse ;  /* 0x0000b40033037a23 */ /* 0x100fe2000001080d */
[----:B------:R-:W1:Y:S03]  /*50c0*/  SHFL.BFLY PT, R5, R0, 0x1, 0x1f ;  /* 0x0c201f0000057f89 */ /* 0x000e6600000e0000 */
[----:B------:R2:W3:Y:S01]  /*50d0*/  MUFU.EX2 R203, R3 ;  /* 0x0000000300cb7308 */ /* 0x0004e20000000800 */
[----:B------:R-:W4:Y:S01]  /*50e0*/  SHFL.BFLY PT, R4, R2, 0x2, 0x1f ;  /* 0x0c401f0002047f89 */ /* 0x000f2200000e0000 */
[C---:B------:R-:W-:Y:S08]  /*50f0*/  HMMA.16816.F32 R156, R8.reuse, R150, R156 ;  /* 0x00000096089c723c */ /* 0x040ff0000000189c */
[----:B------:R-:W-:Y:S01]  /*5100*/  HMMA.16816.F32 R64, R8, R174, R64 ;  /* 0x000000ae0840723c */ /* 0x000fe20000001840 */
[----:B--2---:R-:W-:Y:S01]  /*5110*/  FFMA.FTZ R3, R52, c[0x0][0x2d0], -R13 ;  /* 0x0000b40034037a23 */ /* 0x004fe2000001080d */
[----:B---3--:R-:W-:-:S06]  /*5120*/  F2FP.PACK_AB R97, R203, R204 ;  /* 0x000000cccb61723e */ /* 0x008fcc00000000ff */
[----:B------:R-:W-:Y:S01]  /*5130*/  HMMA.16816.F32 R80, R8, R182, R80 ;  /* 0x000000b60850723c */ /* 0x000fe20000001850 */
[----:B------:R2:W-:Y:S01]  /*5140*/  MUFU.EX2 R202, R3 ;  /* 0x0000000300ca7308 */ /* 0x0005e20000000800 */
[----:B-1----:R-:W-:Y:S02]  /*5150*/  FMNMX.FTZ R104, R0, R5, !PT ;  /* 0x0000000500687209 */ /* 0x002fe40007810000 */
[----:B----4-:R-:W-:-:S03]  /*5160*/  FMNMX.FTZ R0, R2, R4, !PT ;  /* 0x0000000402007209 */ /* 0x010fc60007810000 */
[C---:B------:R-:W-:Y:S01]  /*5170*/  FMUL.FTZ R2, R104.reuse, c[0x0][0x2d0] ;  /* 0x0000b40068027a20 */ /* 0x040fe20000410000 */
[----:B------:R-:W-:Y:S01]  /*5180*/  FSETP.NEU.FTZ.AND P0, PT, R104, -INF , PT ;  /* 0xff8000006800780b */ /* 0x000fe20003f1d000 */
[----:B------:R-:W-:Y:S01]  /*5190*/  HMMA.16816.F32 R8, R8, R178, R36 ;  /* 0x000000b20808723c */ /* 0x000fe20000001824 */
[----:B------:R-:W1:Y:S02]  /*51a0*/  SHFL.BFLY PT, R4, R0, 0x1, 0x1f ;  /* 0x0c201f0000047f89 */ /* 0x000e6400000e0000 */
[----:B------:R-:W-:Y:S01]  /*51b0*/  FSEL R2, R2, RZ, P0 ;  /* 0x000000ff02027208 */ /* 0x000fe20000000000 */
[----:B--2---:R-:W-:-:S04]  /*51c0*/  FFMA.FTZ R3, R53, c[0x0][0x2d0], -R13 ;  /* 0x0000b40035037a23 */ /* 0x004fc8000001080d */
[----:B------:R2:W3:Y:S01]  /*51d0*/  MUFU.EX2 R201, R3 ;  /* 0x0000000300c97308 */ /* 0x0004e20000000800 */
[----:B-1----:R-:W-:Y:S01]  /*51e0*/  FMNMX.FTZ R100, R0, R4, !PT ;  /* 0x0000000400647209 */ /* 0x002fe20007810000 */
[--C-:B--2---:R-:W-:Y:S01]  /*51f0*/  FFMA.FTZ R3, R50, c[0x0][0x2d0], -R2.reuse ;  /* 0x0000b40032037a23 */ /* 0x104fe20000010802 */
[----:B---3--:R-:W-:Y:S01]  /*5200*/  F2FP.PACK_AB R99, R201, R202 ;  /* 0x000000cac963723e */ /* 0x008fe200000000ff */
[----:B------:R-:W-:Y:S01]  /*5210*/  FFMA.FTZ R0, R70, c[0x0][0x2d0], -R2 ;  /* 0x0000b40046007a23 */ /* 0x000fe20000010802 */
[----:B------:R-:W-:-:S03]  /*5220*/  FSETP.NEU.FTZ.AND P0, PT, R100, -INF , PT ;  /* 0xff8000006400780b */ /* 0x000fc60003f1d000 */
[----:B------:R1:W-:Y:S02]  /*5230*/  MUFU.EX2 R200, R3 ;  /* 0x0000000300c87308 */ /* 0x0003e40000000800 */
[C---:B------:R-:W-:Y:S06]  /*5240*/  HMMA.16816.F32 R68, R96.reuse, R164, R32 ;  /* 0x000000a46044723c */ /* 0x040fec0000001820 */
[----:B------:R2:W-:Y:S02]  /*5250*/  MUFU.EX2 R198, R0 ;  /* 0x0000000000c67308 */ /* 0x0005e40000000800 */
[----:B------:R-:W-:Y:S01]  /*5260*/  HMMA.16816.F32 R112, R96, R72, R16 ;  /* 0x000000486070723c */ /* 0x000fe20000001810 */
[----:B-1----:R-:W-:-:S05]  /*5270*/  FFMA.FTZ R3, R54, c[0x0][0x2d0], -R2 ;  /* 0x0000b40036037a23 */ /* 0x002fca0000010802 */
[----:B------:R1:W3:Y:S02]  /*5280*/  MUFU.EX2 R199, R3 ;  /* 0x0000000300c77308 */ /* 0x0002e40000000800 */
[----:B------:R-:W-:Y:S01]  /*5290*/  HMMA.16816.F32 R128, R96, R88, R20 ;  /* 0x000000586080723c */ /* 0x000fe20000001814 */
[----:B--2---:R-:W-:-:S05]  /*52a0*/  FMUL.FTZ R0, R100, c[0x0][0x2d0] ;  /* 0x0000b40064007a20 */ /* 0x004fca0000410000 */
[----:B------:R-:W-:Y:S02]  /*52b0*/  FSEL R0, R0, RZ, P0 ;  /* 0x000000ff00007208 */ /* 0x000fe40000000000 */
[----:B------:R-:W-:Y:S01]  /*52c0*/  HMMA.16816.F32 R144, R96, R108, R24 ;  /* 0x0000006c6090723c */ /* 0x000fe20000001818 */
[----:B-1----:R-:W-:Y:S01]  /*52d0*/  FFMA.FTZ R3, R101, c[0x0][0x2d0], -R2 ;  /* 0x0000b40065037a23 */ /* 0x002fe20000010802 */
[----:B---3--:R-:W-:-:S06]  /*52e0*/  F2FP.PACK_AB R4, R199, R200 ;  /* 0x000000c8c704723e */ /* 0x008fcc00000000ff */
[C---:B------:R-:W-:Y:S01]  /*52f0*/  HMMA.16816.F32 R52, R96.reuse, R160, R28 ;  /* 0x000000a06034723c */ /* 0x040fe2000000181c */
[----:B------:R1:W2:Y:S07]  /*5300*/  MUFU.EX2 R197, R3 ;  /* 0x0000000300c57308 */ /* 0x0002ae0000000800 */
[C---:B------:R-:W-:Y:S08]  /*5310*/  HMMA.16816.F32 R84, R96.reuse, R168, R84 ;  /* 0x000000a86054723c */ /* 0x040ff00000001854 */
[----:B------:R-:W-:Y:S01]  /*5320*/  HMMA.16816.F32 R124, R96, R74, R124 ;  /* 0x0000004a607c723c */ /* 0x000fe2000000187c */
[----:B-1----:R-:W-:Y:S01]  /*5330*/  FFMA.FTZ R3, R15, c[0x0][0x2d0], -R0 ;  /* 0x0000b4000f037a23 */ /* 0x002fe20000010800 */
[----:B--2---:R-:W-:-:S03]  /*5340*/  F2FP.PACK_AB R6, R197, R198 ;  /* 0x000000c6c506723e */ /* 0x004fc600000000ff */
[----:B------:R1:W-:Y:S03]  /*5350*/  MUFU.EX2 R36, R3 ;  /* 0x0000000300247308 */ /* 0x0003e60000000800 */
[C---:B------:R-:W-:Y:S08]  /*5360*/  HMMA.16816.F32 R140, R96.reuse, R90, R140 ;  /* 0x0000005a608c723c */ /* 0x040ff0000000188c */
[----:B------:R-:W-:Y:S01]  /*5370*/  HMMA.16816.F32 R156, R96, R110, R156 ;  /* 0x0000006e609c723c */ /* 0x000fe2000000189c */
[----:B-1----:R-:W-:-:S07]  /*5380*/  FFMA.FTZ R3, R47, c[0x0][0x2d0], -R0 ;  /* 0x0000b4002f037a23 */ /* 0x002fce0000010800 */
[C---:B------:R-:W-:Y:S01]  /*5390*/  HMMA.16816.F32 R64, R96.reuse, R162, R64 ;  /* 0x000000a26040723c */ /* 0x040fe20000001840 */
[----:B------:R1:W2:Y:S07]  /*53a0*/  MUFU.EX2 R51, R3 ;  /* 0x0000000300337308 */ /* 0x0002ae0000000800 */
[C---:B------:R-:W-:Y:S08]  /*53b0*/  HMMA.16816.F32 R80, R96.reuse, R166, R80 ;  /* 0x000000a66050723c */ /* 0x040ff00000001850 */
[----:B------:R-:W-:Y:S01]  /*53c0*/  HMMA.16816.F32 R96, R96, R170, R8 ;  /* 0x000000aa6060723c */ /* 0x000fe20000001808 */
[----:B-1----:R-:W-:Y:S01]  /*53d0*/  FFMA.FTZ R3, R56, c[0x0][0x2d0], -R0 ;  /* 0x0000b40038037a23 */ /* 0x002fe20000010800 */
[----:B--2---:R-:W-:-:S03]  /*53e0*/  F2FP.PACK_AB R5, R51, R36 ;  /* 0x000000243305723e */ /* 0x004fc600000000ff */
[----:B------:R1:W-:Y:S02]  /*53f0*/  MUFU.EX2 R101, R3 ;  /* 0x0000000300657308 */ /* 0x0003e40000000800 */
[----:B-1----:R-:W-:-:S06]  /*5400*/  FFMA.FTZ R3, R58, c[0x0][0x2d0], -R0 ;  /* 0x0000b4003a037a23 */ /* 0x002fcc0000010800 */
[----:B------:R1:W2:Y:S02]  /*5410*/  MUFU.EX2 R50, R3 ;  /* 0x0000000300327308 */ /* 0x0002a40000000800 */
[----:B-1----:R-:W-:Y:S01]  /*5420*/  FFMA.FTZ R3, R186, c[0x0][0x2d0], -R2 ;  /* 0x0000b400ba037a23 */ /* 0x002fe20000010802 */
[----:B--2---:R-:W-:Y:S01]  /*5430*/  F2FP.PACK_AB R7, R50, R101 ;  /* 0x000000653207723e */ /* 0x004fe200000000ff */
[----:B------:R-:W-:-:S04]  /*5440*/  IMAD.MOV.U32 R186, RZ, RZ, c[0x0][0x2c4] ;  /* 0x0000b100ffba7624 */ /* 0x000fc800078e00ff */
[----:B------:R1:W-:Y:S01]  /*5450*/  MUFU.EX2 R48, R3 ;  /* 0x0000000300307308 */ /* 0x0003e20000000800 */
[----:B------:R-:W-:Y:S01]  /*5460*/  ISETP.NE.AND P6, PT, R186, 0x1, PT ;  /* 0x00000001ba00780c */ /* 0x000fe20003fc5270 */
        /* <DEDUP_REMOVED lines=8> */
[----:B------:R1:W-:Y:S07]  /*54f0*/  MUFU.EX2 R46, R3 ;  /* 0x00000003002e7308 */ /* 0x0003ee0000000800 */
[C---:B------:R-:W-:Y:S08]  /*5500*/  HMMA.16816.F32 R120, R4.reuse, R122, RZ ;  /* 0x0000007a0478723c */ /* 0x040ff000000018ff */
[----:B------:R-:W-:Y:S01]  /*5510*/  HMMA.16816.F32 R136, R4, R138, RZ ;  /* 0x0000008a0488723c */ /* 0x000fe200000018ff */
[----:B-1----:R-:W-:-:S04]  /*5520*/  FFMA.FTZ R3, R189, c[0x0][0x2d0], -R2 ;  /* 0x0000b400bd037a23 */ /* 0x002fc80000010802 */
[----:B------:R1:W3:Y:S03]  /*5530*/  MUFU.EX2 R49, R3 ;  /* 0x0000000300317308 */ /* 0x0002e60000000800 */
        /* <DEDUP_REMOVED lines=8> */
[----:B------:R1:W4:Y:S02]  /*55c0*/  MUFU.EX2 R32, R3 ;  /* 0x0000000300207308 */ /* 0x0003240000000800 */
[----:B--2---:R-:W-:Y:S02]  /*55d0*/  F2FP.PACK_AB R4, R47, R48 ;  /* 0x000000302f04723e */ /* 0x004fe400000000ff */
[----:B---3--:R-:W-:Y:S01]  /*55e0*/  F2FP.PACK_AB R6, R49, R46 ;  /* 0x0000002e3106723e */ /* 0x008fe200000000ff */
[----:B-1----:R-:W-:Y:S01]  /*55f0*/  FFMA.FTZ R3, R107, c[0x0][0x2d0], -R0 ;  /* 0x0000b4006b037a23 */ /* 0x002fe20000010800 */
[----:B----4-:R-:W-:-:S03]  /*5600*/  F2FP.PACK_AB R5, R32, R33 ;  /* 0x000000212005723e */ /* 0x010fc600000000ff */
[----:B------:R1:W-:Y:S02]  /*5610*/  MUFU.EX2 R34, R3 ;  /* 0x0000000300227308 */ /* 0x0003e40000000800 */
[----:B-1----:R-:W-:-:S06]  /*5620*/  FFMA.FTZ R3, R184, c[0x0][0x2d0], -R0 ;  /* 0x0000b400b8037a23 */ /* 0x002fcc0000010800 */
[----:B------:R1:W2:Y:S02]  /*5630*/  MUFU.EX2 R35, R3 ;  /* 0x0000000300237308 */ /* 0x0002a40000000800 */
[----:B-1----:R-:W-:Y:S01]  /*5640*/  FFMA.FTZ R3, R194, c[0x0][0x2d0], -R2 ;  /* 0x0000b400c2037a23 */ /* 0x002fe20000010802 */
[----:B--2---:R-:W-:-:S05]  /*5650*/  F2FP.PACK_AB R7, R35, R34 ;  /* 0x000000222307723e */ /* 0x004fca00000000ff */
[----:B------:R1:W-:Y:S02]  /*5660*/  MUFU.EX2 R39, R3 ;  /* 0x0000000300277308 */ /* 0x0003e40000000800 */
        /* <DEDUP_REMOVED lines=8> */
[----:B------:R-:W-:Y:S01]  /*56f0*/  FFMA.FTZ R2, R196, c[0x0][0x2d0], -R2 ;  /* 0x0000b400c4027a23 */ /* 0x000fe20000010802 */
[----:B--2---:R-:W-:Y:S01]  /*5700*/  F2FP.PACK_AB R92, R45, R39 ;  /* 0x000000272d5c723e */ /* 0x004fe200000000ff */
[----:B------:R1:W-:Y:S05]  /*5710*/  MUFU.EX2 R38, R3 ;  /* 0x0000000300267308 */ /* 0x0003ea0000000800 */
[C---:B------:R-:W-:Y:S03]  /*5720*/  HMMA.16816.F32 R24, R4.reuse, R176, R24 ;  /* 0x000000b00418723c */ /* 0x040fe60000001818 */
[----:B------:R2:W3:Y:S05]  /*5730*/  MUFU.EX2 R37, R2 ;  /* 0x0000000200257308 */ /* 0x0004ea0000000800 */
[----:B------:R-:W-:Y:S01]  /*5740*/  HMMA.16816.F32 R120, R4, R118, R120 ;  /* 0x000000760478723c */ /* 0x000fe20000001878 */
[----:B-1----:R-:W-:-:S07]  /*5750*/  @P6 IMAD.HI.U32 R3, R185, c[0x0][0x2c8], RZ ;  /* 0x0000b200b9036a27 */ /* 0x002fce00078e00ff */
[C---:B------:R-:W-:Y:S01]  /*5760*/  HMMA.16816.F32 R136, R4.reuse, R134, R136 ;  /* 0x000000860488723c */ /* 0x040fe20000001888 */
[----:B------:R-:W-:Y:S01]  /*5770*/  @P6 SHF.R.U32.HI R185, RZ, c[0x0][0x2cc], R3 ;  /* 0x0000b300ffb96a19 */ /* 0x000fe20000011603 */
[----:B--2---:R-:W-:Y:S01]  /*5780*/  FFMA.FTZ R2, R190, c[0x0][0x2d0], -R0 ;  /* 0x0000b400be027a23 */ /* 0x004fe20000010800 */
[----:B------:R-:W-:Y:S02]  /*5790*/  ISETP.GE.AND P6, PT, R252, 0x1, PT ;  /* 0x00000001fc00780c */ /* 0x000fe40003fc6270 */
[----:B---3--:R-:W-:Y:S01]  /*57a0*/  F2FP.PACK_AB R94, R37, R38 ;  /* 0x00000026255e723e */ /* 0x008fe200000000ff */
[----:B------:R1:W-:Y:S02]  /*57b0*/  MUFU.EX2 R9, R2 ;  /* 0x0000000200097308 */ /* 0x0003e40000000800 */
[----:B------:R-:W-:Y:S01]  /*57c0*/  HMMA.16816.F32 R152, R4, R150, R152 ;  /* 0x000000960498723c */ /* 0x000fe20000001898 */
[----:B------:R-:W-:-:S07]  /*57d0*/  IMAD.IADD R3, R244, 0x1, R185 ;  /* 0x00000001f4037824 */ /* 0x000fce00078e02b9 */
[----:B------:R-:W-:Y:S01]  /*57e0*/  HMMA.16816.F32 R60, R4, R174, R60 ;  /* 0x000000ae043c723c */ /* 0x000fe2000000183c */
[----:B-1----:R-:W-:-:S07]  /*57f0*/  FFMA.FTZ R2, R191, c[0x0][0x2d0], -R0 ;  /* 0x0000b400bf027a23 */ /* 0x002fce0000010800 */
[C---:B------:R-:W-:Y:S01]  /*5800*/  HMMA.16816.F32 R76, R4.reuse, R182, R76 ;  /* 0x000000b6044c723c */ /* 0x040fe2000000184c */
[----:B------:R-:W1:Y:S07]  /*5810*/  MUFU.EX2 R8, R2 ;  /* 0x0000000200087308 */ /* 0x000e6e0000000800 */
[----:B------:R-:W-:Y:S07]  /*5820*/  HMMA.16816.F32 R40, R4, R178, R40 ;  /* 0x000000b20428723c */ /* 0x000fee0000001828 */
[----:B------:R-:W-:-:S02]  /*5830*/  FADD.FTZ R5, R234, R233 ;  /* 0x000000e9ea057221 */ /* 0x000fc40000010000 */
[----:B------:R-:W-:Y:S02]  /*5840*/  FADD.FTZ R7, R226, R225 ;  /* 0x000000e1e2077221 */ /* 0x000fe40000010000 */
[----:B------:R-:W-:Y:S01]  /*5850*/  FADD.FTZ R6, R200, R199 ;  /* 0x000000c7c8067221 */ /* 0x000fe20000010000 */
[----:B-1----:R-:W-:Y:S01]  /*5860*/  F2FP.PACK_AB R93, R8, R9 ;  /* 0x00000009085d723e */ /* 0x002fe200000000ff */
[----:B------:R-:W-:Y:S02]  /*5870*/  FADD.FTZ R4, R36, R51 ;  /* 0x0000003324047221 */ /* 0x000fe40000010000 */
[----:B------:R-:W-:Y:S02]  /*5880*/  FADD.FTZ R5, R239, R5 ;  /* 0x00000005ef057221 */ /* 0x000fe40000010000 */
[----:B------:R-:W-:Y:S02]  /*5890*/  FADD.FTZ R7, R231, R7 ;  /* 0x00000007e7077221 */ /* 0x000fe40000010000 */
[----:B------:R-:W-:-:S02]  /*58a0*/  FADD.FTZ R6, R198, R6 ;  /* 0x00000006c6067221 */ /* 0x000fc40000010000 */
[----:B------:R-:W-:Y:S02]  /*58b0*/  FADD.FTZ R4, R101, R4 ;  /* 0x0000000465047221 */ /* 0x000fe40000010000 */
[----:B------:R-:W-:Y:S02]  /*58c0*/  FADD.FTZ R5, R240, R5 ;  /* 0x00000005f0057221 */ /* 0x000fe40000010000 */
        /* <DEDUP_REMOVED lines=8> */
[----:B------:R-:W-:Y:S02]  /*5950*/  FFMA.FTZ R2, R192, c[0x0][0x2d0], -R0 ;  /* 0x0000b400c0027a23 */ /* 0x000fe40000010800 */
[----:B------:R-:W-:-:S02]  /*5960*/  FADD.FTZ R5, R235, R11 ;  /* 0x0000000beb057221 */ /* 0x000fc40000010000 */
[----:B------:R-:W-:Y:S02]  /*5970*/  FADD.FTZ R4, R47, R10 ;  /* 0x0000000a2f047221 */ /* 0x000fe40000010000 */
[----:B------:R-:W-:Y:S01]  /*5980*/  FFMA.FTZ R0, R44, c[0x0][0x2d0], -R0 ;  /* 0x0000b4002c007a23 */ /* 0x000fe20000010800 */
[----:B------:R-:W-:Y:S01]  /*5990*/  MUFU.EX2 R2, R2 ;  /* 0x0000000200027308 */ /* 0x000fe20000000800 */
[----:B------:R-:W-:Y:S02]  /*59a0*/  FADD.FTZ R6, R32, R6 ;  /* 0x0000000620067221 */ /* 0x000fe40000010000 */
[----:B------:R-:W-:Y:S02]  /*59b0*/  FADD.FTZ R11, R242, R7 ;  /* 0x00000007f20b7221 */ /* 0x000fe40000010000 */
[----:B------:R-:W-:Y:S02]  /*59c0*/  FADD.FTZ R10, R237, R5 ;  /* 0x00000005ed0a7221 */ /* 0x000fe40000010000 */
[----:B------:R-:W-:Y:S01]  /*59d0*/  FADD.FTZ R7, R46, R4 ;  /* 0x000000042e077221 */ /* 0x000fe20000010000 */
[----:B------:R-:W1:Y:S01]  /*59e0*/  MUFU.EX2 R0, R0 ;  /* 0x0000000000007308 */ /* 0x000e620000000800 */
[----:B------:R-:W-:-:S02]  /*59f0*/  FADD.FTZ R4, R34, R6 ;  /* 0x0000000622047221 */ /* 0x000fc40000010000 */
[----:B------:R-:W-:Y:S02]  /*5a00*/  FADD.FTZ R5, R243, R11 ;  /* 0x0000000bf3057221 */ /* 0x000fe40000010000 */
[----:B------:R-:W-:Y:S02]  /*5a10*/  FADD.FTZ R6, R241, R10 ;  /* 0x0000000af1067221 */ /* 0x000fe40000010000 */
[----:B------:R-:W-:Y:S02]  /*5a20*/  FADD.FTZ R7, R49, R7 ;  /* 0x0000000731077221 */ /* 0x000fe40000010000 */
[----:B------:R-:W-:Y:S02]  /*5a30*/  FADD.FTZ R4, R35, R4 ;  /* 0x0000000423047221 */ /* 0x000fe40000010000 */
[----:B------:R-:W-:Y:S02]  /*5a40*/  FADD.FTZ R5, R224, R5 ;  /* 0x00000005e0057221 */ /* 0x000fe40000010000 */
[----:B------:R-:W-:-:S02]  /*5a50*/  FADD.FTZ R6, R204, R6 ;  /* 0x00000006cc067221 */ /* 0x000fc40000010000 */
[----:B------:R-:W-:Y:S01]  /*5a60*/  FADD.FTZ R7, R39, R7 ;  /* 0x0000000727077221 */ /* 0x000fe20000010000 */
[----:B-1----:R-:W-:Y:S01]  /*5a70*/  F2FP.PACK_AB R95, R0, R2 ;  /* 0x00000002005f723e */ /* 0x002fe200000000ff */
        /* <DEDUP_REMOVED lines=14> */
[----:B------:R-:W-:Y:S01]  /*5b60*/  STL [R1+0xc], R7 ;  /* 0x00000c0701007387 */ /* 0x000fe20000100800 */
[----:B------:R-:W-:Y:S01]  /*5b70*/  FADD.FTZ R0, R0, R8 ;  /* 0x0000000800007221 */ /* 0x000fe20000010000 */
[C---:B------:R-:W-:Y:S02]  /*5b80*/  HMMA.16816.F32 R132, R92.reuse, R88, R20 ;  /* 0x000000585c84723c */ /* 0x040fe40000001814 */
[----:B------:R-:W-:Y:S04]  /*5b90*/  STL [R1+0x8], R4 ;  /* 0x0000080401007387 */ /* 0x000fe80000100800 */
[----:B------:R1:W-:Y:S02]  /*5ba0*/  STL [R1+0x10], R2 ;  /* 0x0000100201007387 */ /* 0x0003e40000100800 */
[C---:B------:R-:W-:Y:S02]  /*5bb0*/  HMMA.16816.F32 R136, R92.reuse, R90, R136 ;  /* 0x0000005a5c88723c */ /* 0x040fe40000001888 */
[----:B------:R2:W-:Y:S06]  /*5bc0*/  STL [R1+0x14], R0 ;  /* 0x0000140001007387 */ /* 0x0005ec0000100800 */
[C---:B------:R-:W-:Y:S08]  /*5bd0*/  HMMA.16816.F32 R148, R92.reuse, R108, R16 ;  /* 0x0000006c5c94723c */ /* 0x040ff00000001810 */
[----:B------:R-:W-:Y:S01]  /*5be0*/  HMMA.16816.F32 R152, R92, R110, R152 ;  /* 0x0000006e5c98723c */ /* 0x000fe20000001898 */
[----:B-1----:R-:W-:-:S07]  /*5bf0*/  IADD3 R2, R3, c[0x0][0x328], RZ ;  /* 0x0000ca0003027a10 */ /* 0x002fce0007ffe0ff */
[C---:B------:R-:W-:Y:S08]  /*5c00*/  HMMA.16816.F32 R56, R92.reuse, R160, R56 ;  /* 0x000000a05c38723c */ /* 0x040ff00000001838 */
[C---:B------:R-:W-:Y:S08]  /*5c10*/  HMMA.16816.F32 R60, R92.reuse, R162, R60 ;  /* 0x000000a25c3c723c */ /* 0x040ff0000000183c */
[C---:B------:R-:W-:Y:S08]  /*5c20*/  HMMA.16816.F32 R72, R92.reuse, R164, R12 ;  /* 0x000000a45c48723c */ /* 0x040ff0000000180c */
[C---:B------:R-:W-:Y:S08]  /*5c30*/  HMMA.16816.F32 R76, R92.reuse, R166, R76 ;  /* 0x000000a65c4c723c */ /* 0x040ff0000000184c */
[C---:B------:R-:W-:Y:S08]  /*5c40*/  HMMA.16816.F32 R88, R92.reuse, R168, R24 ;  /* 0x000000a85c58723c */ /* 0x040ff00000001818 */
[----:B------:R-:W-:Y:S01]  /*5c50*/  HMMA.16816.F32 R92, R92, R170, R40 ;  /* 0x000000aa5c5c723c */ /* 0x000fe20000001828 */
[----:B------:R-:W-:Y:S07]  /*5c60*/  @!P6 BRA `(.L_x_282) ;  /* 0x000000f00000e947 */ /* 0x000fee0003800000 */
[C---:B--2---:R-:W-:Y:S01]  /*5c70*/  ISETP.GT.AND P0, PT, R3.reuse, RZ, PT ;  /* 0x000000ff0300720c */ /* 0x044fe20003f04270 */
[----:B------:R-:W-:Y:S01]  /*5c80*/  IMAD.MOV.U32 R4, RZ, RZ, c[0x0][0x32c] ;  /* 0x0000cb00ff047624 */ /* 0x000fe200078e00ff */
        /* <DEDUP_REMOVED lines=8> */
.L_x_283:
[----:B------:R-:W-:-:S13]  /*5d10*/  ISETP.NE.AND P0, PT, R4, 0x1, PT ;  /* 0x000000010400780c */ /* 0x000fda0003f05270 */
[----:B------:R-:W-:-:S05]  /*5d20*/  @P0 IMAD.HI.U32 R3, R0, c[0x0][0x330], RZ ;  /* 0x0000cc0000030a27 */ /* 0x000fca00078e00ff */
[----:B------:R-:W-:-:S05]  /*5d30*/  @P0 SHF.R.U32.HI R0, RZ, c[0x0][0x334], R3 ;  /* 0x0000cd00ff000a19 */ /* 0x000fca0000011603 */
.L_x_284:
[----:B------:R-:W-:-:S05]  /*5d40*/  IMAD R0, R0, R4, c[0x0][0x32c] ;  /* 0x0000cb0000007624 */ /* 0x000fca00078e0204 */
[----:B------:R-:W-:-:S05]  /*5d50*/  IMNMX R2, R2, R0, PT ;  /* 0x0000000002027217 */ /* 0x000fca0003800200 */
.L_x_282:
[----:B--2---:R-:W-:-:S05]  /*5d60*/  IMAD.HI R2, R2, 0x2aaaaaab, RZ ;  /* 0x2aaaaaab02027827 */ /* 0x004fca00078e02ff */
[----:B------:R-:W-:-:S04]  /*5d70*/  SHF.R.U32.HI R0, RZ, 0x1f, R2 ;  /* 0x0000001fff007819 */ /* 0x000fc80000011602 */
[----:B------:R-:W-:-:S04]  /*5d80*/  LEA.HI.SX32 R2, R2, R0, 0x1d ;  /* 0x0000000002027211 */ /* 0x000fc800078feaff */
[----:B------:R-:W-:-:S04]  /*5d90*/  IMNMX R3, R245, R2, !PT ;  /* 0x00000002f5037217 */ /* 0x000fc80007800200 */
[----:B------:R-:W-:Y:S01]  /*5da0*/  ISETP.GE.AND P0, PT, R222, R3, PT ;  /* 0x00000003de00720c */ /* 0x000fe20003f06270 */
[----:B------:R1:W-:-:S12]  /*5db0*/  STL [R1+0x18], R3 ;  /* 0x0000180301007387 */ /* 0x0003d80000100800 */
[----:B------:R-:W-:Y:S05]  /*5dc0*/  @!P0 BRA `(.L_x_285) ;  /* 0x0000454000008947 */ /* 0x000fea0003800000 */
[----:B------:R-:W2:Y:S01]  /*5dd0*/  LDL.64 R4, [R1+0x28] ;  /* 0x0000280001047983 */ /* 0x000ea20000100a00 */
[C---:B------:R-:W-:Y:S01]  /*5de0*/  IADD3 R0, P0, R250.reuse, 0x20, RZ ;  /* 0x00000020fa007810 */ /* 0x040fe20007f1e0ff */
[----:B------:R-:W-:Y:S01]  /*5df0*/  IMAD.MOV.U32 R103, RZ, RZ, R105 ;  /* 0x000000ffff677224 */ /* 0x000fe200078e0069 */
[----:B------:R-:W-:Y:S01]  /*5e00*/  MOV R108, R100 ;  /* 0x00000064006c7202 */ /* 0x000fe20000000f00 */
[----:B------:R-:W-:Y:S02]  /*5e10*/  IMAD.MOV.U32 R102, RZ, RZ, R106 ;  /* 0x000000ffff667224 */ /* 0x000fe400078e006a */
[----:B------:R3:W-:Y:S01]  /*5e20*/  STL [R1], R0 ;  /* 0x0000000001007387 */ /* 0x0007e20000100800 */
[----:B------:R-:W-:Y:S01]  /*5e30*/  IMAD.X R252, RZ, RZ, R249, P0 ;  /* 0x000000fffffc7224 */ /* 0x000fe200000e06f9 */
[----:B------:R-:W-:Y:S01]  /*5e40*/  IADD3 R251, P0, R250, 0x40, RZ ;  /* 0x00000040fafb7810 */ /* 0x000fe20007f1e0ff */
[----:B------:R-:W-:-:S04]  /*5e50*/  IMAD.MOV.U32 R107, RZ, RZ, R104 ;  /* 0x000000ffff6b7224 */ /* 0x000fc800078e0068 */
[----:B------:R-:W-:Y:S01]  /*5e60*/  IMAD.X R250, RZ, RZ, R249, P0 ;  /* 0x000000fffffa7224 */ /* 0x000fe200000e06f9 */
[----:B------:R-:W-:-:S04]  /*5e70*/  IADD3 R249, P0, R246, 0x20, RZ ;  /* 0x00000020f6f97810 */ /* 0x000fc80007f1e0ff */
[----:B--2---:R-:W-:Y:S02]  /*5e80*/  IADD3.X R248, RZ, R5, RZ, P0, !PT ;  /* 0x00000005fff87210 */ /* 0x004fe400007fe4ff */
[----:B------:R-:W-:-:S04]  /*5e90*/  IADD3 R247, P0, R246, 0x40, RZ ;  /* 0x00000040f6f77810 */ /* 0x000fc80007f1e0ff */
[----:B---3--:R-:W-:Y:S02]  /*5ea0*/  IADD3.X R246, RZ, R5, RZ, P0, !PT ;  /* 0x00000005fff67210 */ /* 0x008fe400007fe4ff */
.L_x_304:
[----:B------:R-:W2:Y:S01]  /*5eb0*/  LDL R224, [R1+0x48] ;  /* 0x0000480001e07983 */ /* 0x000ea20000100800 */
[----:B------:R-:W-:Y:S04]  /*5ec0*/  DEPBAR.LE SB0, 0x0 ;  /* 0x000080000000791a */ /* 0x000fe80000000000 */
[----:B------:R-:W-:Y:S01]  /*5ed0*/  BAR.SYNC.DEFER_BLOCKING 0x0 ;  /* 0x0000000000007b1d */ /* 0x000fe20000010000 */
[C---:B------:R-:W-:Y:S02]  /*5ee0*/  LOP3.LUT P5, RZ, R228.reuse, 0x200, RZ, 0xc0, !PT ;  /* 0x00000200e4ff7812 */ /* 0x040fe400078ac0ff */
[C---:B------:R-:W-:Y:S02]  /*5ef0*/  LOP3.LUT P4, RZ, R228.reuse, 0x80, RZ, 0xc0, !PT ;  /* 0x00000080e4ff7812 */ /* 0x040fe4000788c0ff */
[----:B------:R-:W-:Y:S01]  /*5f00*/  LOP3.LUT P3, RZ, R228, 0x100, RZ, 0xc0, !PT ;  /* 0x00000100e4ff7812 */ /* 0x000fe2000786c0ff */
[----:B------:R-:W3:Y:S04]  /*5f10*/  S2R R226, SR_TID.X ;  /* 0x0000000000e27919 */ /* 0x000ee80000002100 */
[----:B------:R4:W1:Y:S04]  /*5f20*/  LDSM.16.M88.4 R48, [R211+0x6080] ;  /* 0x00608000d330783b */ /* 0x0008680000000200 */
[----:B------:R4:W1:Y:S04]  /*5f30*/  LDSM.16.M88.4 R44, [R211+0x7080] ;  /* 0x00708000d32c783b */ /* 0x0008680000000200 */
[----:B------:R4:W1:Y:S04]  /*5f40*/  LDSM.16.M88.4 R16, [R208+0x3c80] ;  /* 0x003c8000d010783b */ /* 0x0008680000000200 */
[----:B------:R4:W1:Y:S04]  /*5f50*/  LDSM.16.M88.4 R32, [R208+0x4080] ;  /* 0x00408000d020783b */ /* 0x0008680000000200 */
[----:B------:R4:W1:Y:S04]  /*5f60*/  LDSM.16.M88.4 R160, [R208+0x4480] ;  /* 0x00448000d0a0783b */ /* 0x0008680000000200 */
[----:B------:R4:W1:Y:S04]  /*5f70*/  LDSM.16.M88.4 R164, [R212+0x6080] ;  /* 0x00608000d4a4783b */ /* 0x0008680000000200 */
[----:B------:R4:W1:Y:S04]  /*5f80*/  LDSM.16.M88.4 R172, [R212+0x7080] ;  /* 0x00708000d4ac783b */ /* 0x0008680000000200 */
[----:B------:R4:W1:Y:S04]  /*5f90*/  LDSM.16.M88.4 R168, [R213] ;  /* 0x00000000d5a8783b */ /* 0x0008680000000200 */
[----:B------:R4:W1:Y:S04]  /*5fa0*/  LDSM.16.M88.4 R176, [R221] ;  /* 0x00000000ddb0783b */ /* 0x0008680000000200 */
[----:B------:R4:W1:Y:S01]  /*5fb0*/  LDSM.16.M88.4 R180, [R220] ;  /* 0x00000000dcb4783b */ /* 0x0008620000000200 */
[----:B--2---:R-:W-:Y:S11]  /*5fc0*/  ISETP.GT.AND P0, PT, R224, R222, PT ;  /* 0x000000dee000720c */ /* 0x004ff60003f04270 */
[----:B------:R-:W-:Y:S02]  /*5fd0*/  @!UPT UIADD3 URZ, URZ, URZ, URZ ;  /* 0x0000003f3f3ff290 */ /* 0x000fe4000fffe03f */
[----:B------:R-:W-:-:S05]  /*5fe0*/  @P0 BRA `(.L_x_286) ;  /* 0x0000034000000947 */ /* 0x000fca0003800000 */
[----:B-1-34-:R-:W-:Y:S01]  /*5ff0*/  SHF.R.S32.HI R0, RZ, 0x1f, R222 ;  /* 0x0000001fff007819 */ /* 0x01afe200000114de */
[----:B------:R-:W2:Y:S01]  /*6000*/  LDL.64 R22, [R1+0x40] ;  /* 0x0000400001167983 */ /* 0x000ea20000100a00 */
[----:B------:R-:W-:Y:S01]  /*6010*/  ISETP.GT.AND P1, PT, R226, 0x3f, PT ;  /* 0x0000003fe200780c */ /* 0x000fe20003f24270 */
[----:B------:R-:W-:Y:S02]  /*6020*/  IMAD.WIDE.U32 R2, R222, c[0x0][0x208], RZ ;  /* 0x00008200de027a25 */ /* 0x000fe400078e00ff */
[----:B------:R-:W3:Y:S02]  /*6030*/  LDL.64 R20, [R1+0x38] ;  /* 0x0000380001147983 */ /* 0x000ee40000100a00 */
[----:B------:R-:W-:Y:S02]  /*6040*/  IMAD R0, R0, c[0x0][0x208], RZ ;  /* 0x0000820000007a24 */ /* 0x000fe400078e02ff */
[----:B------:R-:W4:Y:S01]  /*6050*/  LDL R14, [R1] ;  /* 0x00000000010e7983 */ /* 0x000f220000100800 */
[----:B------:R-:W-:Y:S02]  /*6060*/  IMAD.MOV.U32 R25, RZ, RZ, c[0x0][0x208] ;  /* 0x00008200ff197624 */ /* 0x000fe400078e00ff */
[----:B------:R-:W-:Y:S02]  /*6070*/  IMAD R0, R222, c[0x0][0x20c], R0 ;  /* 0x00008300de007a24 */ /* 0x000fe400078e0200 */
[----:B------:R-:W-:Y:S02]  /*6080*/  IMAD.SHL.U32 R25, R25, 0x20, RZ ;  /* 0x0000002019197824 */ /* 0x000fe400078e00ff */
[----:B------:R-:W-:Y:S02]  /*6090*/  IMAD.IADD R0, R3, 0x1, R0 ;  /* 0x0000000103007824 */ /* 0x000fe400078e0200 */
[----:B------:R-:W-:Y:S04]  /*60a0*/  IMAD.WIDE.U32 R2, R2, 0x30, RZ ;  /* 0x0000003002027825 */ /* 0x000fe800078e00ff */
[----:B------:R-:W-:Y:S02]  /*60b0*/  IMAD R0, R0, 0x30, RZ ;  /* 0x0000003000007824 */ /* 0x000fe400078e02ff */
[----:B------:R-:W-:Y:S02]  /*60c0*/  IMAD.MOV.U32 R24, RZ, RZ, 0x5 ;  /* 0x00000005ff187424 */ /* 0x000fe400078e00ff */
[----:B------:R-:W-:Y:S02]  /*60d0*/  IMAD.IADD R0, R3, 0x1, R0 ;  /* 0x0000000103007824 */ /* 0x000fe400078e0200 */
[----:B------:R-:W-:Y:S05]  /*60e0*/  IMAD.MOV.U32 R15, RZ, RZ, c[0x0][0x208] ;  /* 0x00008200ff0f7624 */ /* 0x000fea00078e00ff */
[----:B------:R-:W-:Y:S02]  /*60f0*/  SHF.L.U64.HI R15, R15, R24, c[0x0][0x20c] ;  /* 0x000083000f0f7619 */ /* 0x000fe40000010218 */
[-C--:B--2---:R-:W-:Y:S05]  /*6100*/  IADD3 R4, P0, R22, R2.reuse, RZ ;  /* 0x0000000216047210 */ /* 0x084fea0007f1e0ff */
[----:B---3--:R-:W-:Y:S01]  /*6110*/  IMAD.X R6, R0, 0x1, R21, P0 ;  /* 0x0000000100067824 */ /* 0x008fe200000e0615 */
[-C--:B----4-:R-:W-:Y:S05]  /*6120*/  IADD3 R3, P0, R14, R2.reuse, RZ ;  /* 0x000000020e037210 */ /* 0x090fea0007f1e0ff */
[C---:B------:R-:W-:Y:S01]  /*6130*/  IMAD.X R7, R0.reuse, 0x1, R252, P0 ;  /* 0x0000000100077824 */ /* 0x040fe200000e06fc */
[-C--:B------:R-:W-:Y:S05]  /*6140*/  IADD3 R5, P0, R251, R2.reuse, RZ ;  /* 0x00000002fb057210 */ /* 0x080fea0007f1e0ff */
[----:B------:R-:W-:Y:S01]  /*6150*/  IMAD.X R9, R0, 0x1, R250, P0 ;  /* 0x0000000100097824 */ /* 0x000fe200000e06fa */
[C---:B------:R-:W-:Y:S04]  /*6160*/  LEA R12, P0, R4.reuse, c[0x0][0x1f8], 0x1 ;  /* 0x00007e00040c7a11 */ /* 0x040fe800078008ff */
[----:B------:R-:W-:Y:S02]  /*6170*/  LEA.HI.X R13, R4, c[0x0][0x1fc], R6, 0x1, P0 ;  /* 0x00007f00040d7a11 */ /* 0x000fe400000f0c06 */
[C---:B------:R-:W-:Y:S03]  /*6180*/  LEA R10, P0, R3.reuse, c[0x0][0x1f8], 0x1 ;  /* 0x00007e00030a7a11 */ /* 0x040fe600078008ff */
[----:B------:R-:W-:Y:S01]  /*6190*/  @!PT LDS RZ, [RZ] ;  /* 0x00000000fffff984 */ /* 0x000fe20000000800 */
[----:B------:R-:W-:Y:S01]  /*61a0*/  @!PT LDS RZ, [RZ] ;  /* 0x00000000fffff984 */ /* 0x000fe20000000800 */
[----:B------:R-:W-:Y:S01]  /*61b0*/  @!PT LDS RZ, [RZ] ;  /* 0x00000000fffff984 */ /* 0x000fe20000000800 */
[----:B------:R1:W-:Y:S01]  /*61c0*/  LDGSTS.E.BYPASS.LTC128B.128 [R223+0x1880], [R12.64], !P5 ;  /* 0x018800000cdf7fae */ /* 0x0003e2000e901d48 */
[----:B------:R-:W-:Y:S02]  /*61d0*/  LEA.HI.X R11, R3, c[0x0][0x1fc], R7, 0x1, P0 ;  /* 0x00007f00030b7a11 */ /* 0x000fe400000f0c07 */
[C---:B------:R-:W-:Y:S03]  /*61e0*/  LEA R8, P0, R5.reuse, c[0x0][0x1f8], 0x1 ;  /* 0x00007e0005087a11 */ /* 0x040fe600078008ff */
[----:B------:R1:W-:Y:S01]  /*61f0*/  LDGSTS.E.BYPASS.LTC128B.128 [R223+0x2480], [R10.64], !P4 ;  /* 0x024800000adf7fae */ /* 0x0003e2000e101d48 */
[----:B------:R-:W-:Y:S02]  /*6200*/  LEA.HI.X R9, R5, c[0x0][0x1fc], R9, 0x1, P0 ;  /* 0x00007f0005097a11 */ /* 0x000fe400000f0c09 */
[----:B------:R-:W-:Y:S03]  /*6210*/  @!P1 IADD3 R2, P0, R25, R2, RZ ;  /* 0x0000000219029210 */ /* 0x000fe60007f1e0ff */
[----:B------:R1:W-:Y:S02]  /*6220*/  LDGSTS.E.BYPASS.LTC128B.128 [R223+0x3080], [R8.64], !P3 ;  /* 0x0308000008df7fae */ /* 0x0003e4000d901d48 */
[----:B------:R-:W-:Y:S01]  /*6230*/  @!P1 IMAD.X R0, R0, 0x1, R15, P0 ;  /* 0x0000000100009824 */ /* 0x000fe200000e060f */
[----:B------:R-:W-:Y:S05]  /*6240*/  @!P1 IADD3 R3, P0, R2, R22, RZ ;  /* 0x0000001602039210 */ /* 0x000fea0007f1e0ff */
[----:B------:R-:W-:Y:S01]  /*6250*/  @!P1 IMAD.X R4, R0, 0x1, R21, P0 ;  /* 0x0000000100049824 */ /* 0x000fe200000e0615 */
[C---:B------:R-:W-:Y:S04]  /*6260*/  @!P1 LEA R6, P0, R3.reuse, c[0x0][0x1f8], 0x1 ;  /* 0x00007e0003069a11 */ /* 0x040fe800078008ff */
[----:B------:R-:W-:Y:S02]  /*6270*/  @!P1 LEA.HI.X R7, R3, c[0x0][0x1fc], R4, 0x1, P0 ;  /* 0x00007f0003079a11 */ /* 0x000fe400000f0c04 */
[----:B------:R-:W-:Y:S03]  /*6280*/  @!P1 IADD3 R3, P0, R2, R14, RZ ;  /* 0x0000000e02039210 */ /* 0x000fe60007f1e0ff */
[----:B------:R1:W-:Y:S02]  /*6290*/  @!P1 LDGSTS.E.BYPASS.LTC128B.128 [R223+0x2080], [R6.64], !P5 ;  /* 0x0208000006df9fae */ /* 0x0003e4000e901d48 */
[----:B------:R-:W-:Y:S01]  /*62a0*/  @!P1 IMAD.X R5, R0, 0x1, R252, P0 ;  /* 0x0000000100059824 */ /* 0x000fe200000e06fc */
[C---:B------:R-:W-:Y:S04]  /*62b0*/  @!P1 LEA R4, P0, R3.reuse, c[0x0][0x1f8], 0x1 ;  /* 0x00007e0003049a11 */ /* 0x040fe800078008ff */
[----:B------:R-:W-:Y:S02]  /*62c0*/  @!P1 LEA.HI.X R5, R3, c[0x0][0x1fc], R5, 0x1, P0 ;  /* 0x00007f0003059a11 */ /* 0x000fe400000f0c05 */
[----:B------:R-:W-:Y:S03]  /*62d0*/  @!P1 IADD3 R3, P0, R2, R251, RZ ;  /* 0x000000fb02039210 */ /* 0x000fe60007f1e0ff */
[----:B------:R1:W-:Y:S02]  /*62e0*/  @!P1 LDGSTS.E.BYPASS.LTC128B.128 [R223+0x2c80], [R4.64], !P4 ;  /* 0x02c8000004df9fae */ /* 0x0003e4000e101d48 */
[----:B------:R-:W-:Y:S01]  /*62f0*/  @!P1 IMAD.X R0, R0, 0x1, R250, P0 ;  /* 0x0000000100009824 */ /* 0x000fe200000e06fa */
[C---:B------:R-:W-:Y:S04]  /*6300*/  @!P1 LEA R2, P0, R3.reuse, c[0x0][0x1f8], 0x1 ;  /* 0x00007e0003029a11 */ /* 0x040fe800078008ff */
[----:B------:R-:W-:Y:S05]  /*6310*/  @!P1 LEA.HI.X R3, R3, c[0x0][0x1fc], R0, 0x1, P0 ;  /* 0x00007f0003039a11 */ /* 0x000fea00000f0c00 */
[----:B------:R1:W-:Y:S04]  /*6320*/  @!P1 LDGSTS.E.BYPASS.LTC128B.128 [R223+0x3880], [R2.64], !P3 ;  /* 0x0388000002df9fae */ /* 0x0003e8000d901d48 */
.L_x_286:
[-C--:B-1-34-:R-:W-:Y:S01]  /*6330*/  HMMA.16816.F32 R4, R48, R16.reuse, RZ ;  /* 0x000000103004723c */ /* 0x09afe200000018ff */
[----:B------:R-:W-:Y:S02]  /*6340*/  LDSM.16.M88.4 R184, [R211+0x8080] ;  /* 0x00808000d3b8783b */ /* 0x000fe40000000200 */
[----:B------:R-:W-:Y:S05]  /*6350*/  ISETP.GT.AND P0, PT, R222, R224, PT ;  /* 0x000000e0de00720c */ /* 0x000fea0003f04270 */
[C---:B------:R-:W-:Y:S01]  /*6360*/  HMMA.16816.F32 R8, R44.reuse, R16, RZ ;  /* 0x000000102c08723c */ /* 0x040fe200000018ff */
[----:B------:R-:W0:Y:S07]  /*6370*/  LDGDEPBAR ;  /* 0x00000000000079af */ /* 0x000e2e0000000000 */
[-C--:B------:R-:W-:Y:S01]  /*6380*/  HMMA.16816.F32 R12, R44, R18.reuse, RZ ;  /* 0x000000122c0c723c */ /* 0x080fe200000018ff */
[----:B------:R-:W1:Y:S07]  /*6390*/  LDSM.16.M88.4 R188, [R208+0x4880] ;  /* 0x00488000d0bc783b */ /* 0x000e6e0000000200 */
[C---:B------:R-:W-:Y:S01]  /*63a0*/  HMMA.16816.F32 R16, R48.reuse, R18, RZ ;  /* 0x000000123010723c */ /* 0x040fe200000018ff */
[----:B------:R-:W2:Y:S07]  /*63b0*/  LDSM.16.M88.4 R192, [R211+0x9080] ;  /* 0x00908000d3c0783b */ /* 0x000eae0000000200 */
[-C--:B------:R-:W-:Y:S01]  /*63c0*/  HMMA.16816.F32 R20, R48, R32.reuse, RZ ;  /* 0x000000203014723c */ /* 0x080fe200000018ff */
[----:B------:R-:W3:Y:S07]  /*63d0*/  LDSM.16.M88.4 R196, [R208+0x4c80] ;  /* 0x004c8000d0c4783b */ /* 0x000eee0000000200 */
        /* <DEDUP_REMOVED lines=9> */
[----:B------:R-:W4:Y:S07]  /*6470*/  LDSM.16.M88.4 R160, [R208+0x5080] ;  /* 0x00508000d0a0783b */ /* 0x000f2e0000000200 */
[-C--:B------:R-:W-:Y:S08]  /*6480*/  HMMA.16816.F32 R4, R164, R168.reuse, R4 ;  /* 0x000000a8a404723c */ /* 0x080ff00000001804 */
        /* <DEDUP_REMOVED lines=14> */
[----:B------:R-:W3:Y:S08]  /*6570*/  LDSM.16.M88.4 R164, [R218] ;  /* 0x00000000daa4783b */ /* 0x000ef00000000200 */
[----:B------:R-:W4:Y:S01]  /*6580*/  LDSM.16.M88.4 R180, [R208+0x5480] ;  /* 0x00548000d0b4783b */ /* 0x000f220000000200 */
[-C--:B-1----:R-:W-:Y:S08]  /*6590*/  HMMA.16816.F32 R4, R184, R188.reuse, R4 ;  /* 0x000000bcb804723c */ /* 0x082ff00000001804 */
[C---:B--2---:R-:W-:Y:S08]  /*65a0*/  HMMA.16816.F32 R8, R192.reuse, R188, R8 ;  /* 0x000000bcc008723c */ /* 0x044ff00000001808 */
[-C--:B------:R-:W-:Y:S08]  /*65b0*/  HMMA.16816.F32 R12, R192, R190.reuse, R12 ;  /* 0x000000bec00c723c */ /* 0x080ff0000000180c */
[C---:B------:R-:W-:Y:S01]  /*65c0*/  HMMA.16816.F32 R16, R184.reuse, R190, R16 ;  /* 0x000000beb810723c */ /* 0x040fe20000001810 */
[----:B------:R-:W-:Y:S07]  /*65d0*/  LDSM.16.M88.4 R188, [R208+0x5c80] ;  /* 0x005c8000d0bc783b */ /* 0x000fee0000000200 */
[-C--:B---3--:R-:W-:Y:S08]  /*65e0*/  HMMA.16816.F32 R20, R184, R196.reuse, R20 ;  /* 0x000000c4b814723c */ /* 0x088ff00000001814 */
[C---:B------:R-:W-:Y:S08]  /*65f0*/  HMMA.16816.F32 R24, R192.reuse, R196, R24 ;  /* 0x000000c4c018723c */ /* 0x040ff00000001818 */
[-C--:B------:R-:W-:Y:S08]  /*6600*/  HMMA.16816.F32 R28, R192, R198.reuse, R28 ;  /* 0x000000c6c01c723c */ /* 0x080ff0000000181c */
[C---:B------:R-:W-:Y:S01]  /*6610*/  HMMA.16816.F32 R32, R184.reuse, R198, R32 ;  /* 0x000000c6b820723c */ /* 0x040fe20000001820 */
[----:B------:R-:W-:Y:S07]  /*6620*/  LDSM.16.M88.4 R196, [R216] ;  /* 0x00000000d8c4783b */ /* 0x000fee0000000200 */
[-C--:B----4-:R-:W-:Y:S08]  /*6630*/  HMMA.16816.F32 R36, R184, R160.reuse, R36 ;  /* 0x000000a0b824723c */ /* 0x090ff00000001824 */
[C---:B------:R-:W-:Y:S08]  /*6640*/  HMMA.16816.F32 R40, R192.reuse, R160, R40 ;  /* 0x000000a0c028723c */ /* 0x040ff00000001828 */
[-C--:B------:R-:W-:Y:S01]  /*6650*/  HMMA.16816.F32 R44, R192, R162.reuse, R44 ;  /* 0x000000a2c02c723c */ /* 0x080fe2000000182c */
[----:B------:R-:W-:Y:S07]  /*6660*/  LDSM.16.M88.4 R192, [R212+0xa080] ;  /* 0x00a08000d4c0783b */ /* 0x000fee0000000200 */
[----:B------:R-:W-:Y:S01]  /*6670*/  HMMA.16816.F32 R48, R184, R162, R48 ;  /* 0x000000a2b830723c */ /* 0x000fe20000001830 */
[----:B------:R-:W1:Y:S07]  /*6680*/  LDSM.16.M88.4 R160, [R211+0xb080] ;  /* 0x00b08000d3a0783b */ /* 0x000e6e0000000200 */
[-C--:B-----5:R-:W-:Y:S01]  /*6690*/  HMMA.16816.F32 R4, R168, R200.reuse, R4 ;  /* 0x000000c8a804723c */ /* 0x0a0fe20000001804 */
[----:B------:R-:W2:Y:S07]  /*66a0*/  LDSM.16.M88.4 R184, [R208+0x5880] ;  /* 0x00588000d0b8783b */ /* 0x000eae0000000200 */
[C---:B------:R-:W-:Y:S08]  /*66b0*/  HMMA.16816.F32 R8, R204.reuse, R200, R8 ;  /* 0x000000c8cc08723c */ /* 0x040ff00000001808 */
[-C--:B------:R-:W-:Y:S08]  /*66c0*/  HMMA.16816.F32 R12, R204, R202.reuse, R12 ;  /* 0x000000cacc0c723c */ /* 0x080ff0000000180c */
[C---:B------:R-:W-:Y:S08]  /*66d0*/  HMMA.16816.F32 R16, R168.reuse, R202, R16 ;  /* 0x000000caa810723c */ /* 0x040ff00000001810 */
[-C--:B------:R-:W-:Y:S08]  /*66e0*/  HMMA.16816.F32 R20, R168, R164.reuse, R20 ;  /* 0x000000a4a814723c */ /* 0x080ff00000001814 */
        /* <DEDUP_REMOVED lines=25> */
[----:B------:R-:W1:Y:S01]  /*6880*/  MUFU.TANH R162, R4 ;  /* 0x0000000400a27308 */ /* 0x000e620000002400 */
[----:B------:R-:W-:Y:S02]  /*6890*/  FMUL.FTZ R5, R5, c[0x0][0x320] ;  /* 0x0000c80005057a20 */ /* 0x000fe40000410000 */
[----:B------:R-:W-:Y:S02]  /*68a0*/  FMUL.FTZ R6, R6, c[0x0][0x320] ;  /* 0x0000c80006067a20 */ /* 0x000fe40000410000 */
[----:B------:R-:W-:Y:S04]  /*68b0*/  FMUL.FTZ R7, R7, c[0x0][0x320] ;  /* 0x0000c80007077a20 */ /* 0x000fe80000410000 */
[----:B------:R-:W-:Y:S01]  /*68c0*/  FMUL.FTZ R8, R8, c[0x0][0x320] ;  /* 0x0000c80008087a20 */ /* 0x000fe20000410000 */
[----:B------:R-:W2:Y:S01]  /*68d0*/  MUFU.TANH R161, R5 ;  /* 0x0000000500a17308 */ /* 0x000ea20000002400 */
[----:B------:R-:W-:Y:S02]  /*68e0*/  FMUL.FTZ R9, R9, c[0x0][0x320] ;  /* 0x0000c80009097a20 */ /* 0x000fe40000410000 */
[----:B------:R-:W-:Y:S02]  /*68f0*/  FMUL.FTZ R10, R10, c[0x0][0x320] ;  /* 0x0000c8000a0a7a20 */ /* 0x000fe40000410000 */
[----:B------:R-:W-:Y:S02]  /*6900*/  FMUL.FTZ R11, R11, c[0x0][0x320] ;  /* 0x0000c8000b0b7a20 */ /* 0x000fe40000410000 */
        /* <DEDUP_REMOVED lines=8> */
[----:B------:R4:W1:Y:S01]  /*6990*/  MUFU.TANH R169, R7 ;  /* 0x0000000700a97308 */ /* 0x0008620000002400 */
[----:B------:R-:W-:Y:S09]  /*69a0*/  FMUL.FTZ R18, R18, c[0x0][0x320] ;  /* 0x0000c80012127a20 */ /* 0x000ff20000410000 */
[----:B------:R-:W1:Y:S10]  /*69b0*/  MUFU.TANH R182, R8 ;  /* 0x0000000800b67308 */ /* 0x000e740000002400 */
[----:B------:R-:W1:Y:S01]  /*69c0*/  MUFU.TANH R176, R9 ;  /* 0x0000000900b07308 */ /* 0x000e620000002400 */
[----:B----4-:R-:W4:Y:S09]  /*69d0*/  LDSM.16.M88.4 R4, [R215] ;  /* 0x00000000d704783b */ /* 0x010f320000000200 */
[----:B------:R-:W1:Y:S10]  /*69e0*/  MUFU.TANH R186, R10 ;  /* 0x0000000a00ba7308 */ /* 0x000e740000002400 */
[----:B------:R5:W1:Y:S10]  /*69f0*/  MUFU.TANH R184, R11 ;  /* 0x0000000b00b87308 */ /* 0x000a740000002400 */
[----:B------:R-:W1:Y:S10]  /*6a00*/  MUFU.TANH R178, R14 ;  /* 0x0000000e00b27308 */ /* 0x000e740000002400 */
[----:B------:R-:W1:Y:S01]  /*6a10*/  MUFU.TANH R110, R16 ;  /* 0x00000010006e7308 */ /* 0x000e620000002400 */
[----:B-----5:R-:W5:Y:S01]  /*6a20*/  LDSM.16.M88.4 R8, [R214] ;  /* 0x00000000d608783b */ /* 0x020f620000000200 */
[----:B------:R-:W-:Y:S04]  /*6a30*/  DEPBAR.LE SB0, 0x0 ;  /* 0x000080000000791a */ /* 0x000fe80000000000 */
[-C--:B----4-:R-:W-:Y:S04]  /*6a40*/  HMMA.16816.F32 R20, R192, R4.reuse, R20 ;  /* 0x00000004c014723c */ /* 0x090fe80000001814 */
[----:B------:R4:W1:Y:S01]  /*6a50*/  MUFU.TANH R111, R19 ;  /* 0x00000013006f7308 */ /* 0x0008620000002400 */
[----:B------:R-:W-:Y:S03]  /*6a60*/  BAR.SYNC.DEFER_BLOCKING 0x0 ;  /* 0x0000000000007b1d */ /* 0x000fe60000010000 */
[C---:B------:R-:W-:Y:S06]  /*6a70*/  HMMA.16816.F32 R24, R164.reuse, R4, R24 ;  /* 0x00000004a418723c */ /* 0x040fec0000001818 */
[----:B------:R-:W1:Y:S02]  /*6a80*/  MUFU.TANH R174, R12 ;  /* 0x0000000c00ae7308 */ /* 0x000e640000002400 */
[-C--:B------:R-:W-:Y:S08]  /*6a90*/  HMMA.16816.F32 R28, R164, R6.reuse, R28 ;  /* 0x00000006a41c723c */ /* 0x080ff0000000181c */
[----:B------:R-:W1:Y:S01]  /*6aa0*/  MUFU.TANH R163, R13 ;  /* 0x0000000d00a37308 */ /* 0x000e620000002400 */
[C---:B------:R-:W-:Y:S04]  /*6ab0*/  HMMA.16816.F32 R32, R192.reuse, R6, R32 ;  /* 0x00000006c020723c */ /* 0x040fe80000001820 */
[----:B------:R-:W-:Y:S02]  /*6ac0*/  FMUL.FTZ R20, R20, c[0x0][0x320] ;  /* 0x0000c80014147a20 */ /* 0x000fe40000410000 */
[----:B------:R-:W-:Y:S03]  /*6ad0*/  FMUL.FTZ R21, R21, c[0x0][0x320] ;  /* 0x0000c80015157a20 */ /* 0x000fe60000410000 */
[----:B------:R-:W1:Y:S03]  /*6ae0*/  MUFU.TANH R177, R15 ;  /* 0x0000000f00b17308 */ /* 0x000e660000002400 */
        /* <DEDUP_REMOVED lines=11> */
[----:B------:R-:W-:Y:S02]  /*6ba0*/  FMUL.FTZ R29, R29, c[0x0][0x320] ;  /* 0x0000c8001d1d7a20 */ /* 0x000fe40000410000 */
[----:B------:R-:W-:Y:S02]  /*6bb0*/  FMUL.FTZ R30, R30, c[0x0][0x320] ;  /* 0x0000c8001e1e7a20 */ /* 0x000fe40000410000 */
[----:B------:R-:W-:Y:S01]  /*6bc0*/  FMUL.FTZ R31, R31, c[0x0][0x320] ;  /* 0x0000c8001f1f7a20 */ /* 0x000fe20000410000 */
[----:B------:R-:W-:Y:S01]  /*6bd0*/  HMMA.16816.F32 R48, R192, R10, R48 ;  /* 0x0000000ac030723c */ /* 0x000fe20000001830 */
[----:B------:R5:W1:Y:S03]  /*6be0*/  MUFU.TANH R106, R22 ;  /* 0x00000016006a7308 */ /* 0x000a660000002400 */
[----:B------:R-:W-:Y:S02]  /*6bf0*/  FMUL.FTZ R34, R34, c[0x0][0x320] ;  /* 0x0000c80022227a20 */ /* 0x000fe40000410000 */
[----:B------:R-:W-:Y:S02]  /*6c00*/  FMUL.FTZ R35, R35, c[0x0][0x320] ;  /* 0x0000c80023237a20 */ /* 0x000fe40000410000 */
[----:B----4-:R-:W-:Y:S03]  /*6c10*/  FMUL.FTZ R19, R37, c[0x0][0x320] ;  /* 0x0000c80025137a20 */ /* 0x010fe60000410000 */
[----:B------:R4:W1:Y:S01]  /*6c20*/  MUFU.TANH R168, R24 ;  /* 0x0000001800a87308 */ /* 0x0008620000002400 */
[----:B------:R-:W-:Y:S02]  /*6c30*/  FMUL.FTZ R38, R38, c[0x0][0x320] ;  /* 0x0000c80026267a20 */ /* 0x000fe40000410000 */
[----:B------:R-:W-:Y:S02]  /*6c40*/  FMUL.FTZ R42, R42, c[0x0][0x320] ;  /* 0x0000c8002a2a7a20 */ /* 0x000fe40000410000 */
[----:B------:R-:W-:Y:S02]  /*6c50*/  FMUL.FTZ R43, R43, c[0x0][0x320] ;  /* 0x0000c8002b2b7a20 */ /* 0x000fe40000410000 */
[----:B------:R-:W-:Y:S02]  /*6c60*/  FMUL.FTZ R44, R44, c[0x0][0x320] ;  /* 0x0000c8002c2c7a20 */ /* 0x000fe40000410000 */
[----:B------:R-:W-:Y:S01]  /*6c70*/  FMUL.FTZ R45, R45, c[0x0][0x320] ;  /* 0x0000c8002d2d7a20 */ /* 0x000fe20000410000 */
[----:B------:R1:W1:Y:S01]  /*6c80*/  MUFU.TANH R170, R25 ;  /* 0x0000001900aa7308 */ /* 0x0002620000002400 */
[----:B------:R-:W-:Y:S02]  /*6c90*/  FMUL.FTZ R46, R46, c[0x0][0x320] ;  /* 0x0000c8002e2e7a20 */ /* 0x000fe40000410000 */
[----:B------:R-:W-:Y:S02]  /*6ca0*/  FMUL.FTZ R16, R48, c[0x0][0x320] ;  /* 0x0000c80030107a20 */ /* 0x000fe40000410000 */
[----:B-----5:R-:W-:Y:S02]  /*6cb0*/  FMUL.FTZ R22, R36, c[0x0][0x320] ;  /* 0x0000c80024167a20 */ /* 0x020fe40000410000 */
[----:B------:R-:W-:Y:S02]  /*6cc0*/  FMUL.FTZ R14, R49, c[0x0][0x320] ;  /* 0x0000c800310e7a20 */ /* 0x000fe40000410000 */
[----:B------:R-:W-:Y:S01]  /*6cd0*/  FMUL.FTZ R21, R50, c[0x0][0x320] ;  /* 0x0000c80032157a20 */ /* 0x000fe20000410000 */
[----:B------:R5:W2:Y:S01]  /*6ce0*/  MUFU.TANH R171, R26 ;  /* 0x0000001a00ab7308 */ /* 0x000aa20000002400 */
[----:B------:R-:W-:Y:S02]  /*6cf0*/  FMUL.FTZ R20, R51, c[0x0][0x320] ;  /* 0x0000c80033147a20 */ /* 0x000fe40000410000 */
[----:B------:R-:W-:Y:S02]  /*6d00*/  FMUL.FTZ R23, R23, c[0x0][0x320] ;  /* 0x0000c80017177a20 */ /* 0x000fe40000410000 */
[----:B----4-:R-:W-:Y:S02]  /*6d10*/  FMUL.FTZ R24, R33, c[0x0][0x320] ;  /* 0x0000c80021187a20 */ /* 0x010fe40000410000 */
[----:B------:R-:W-:Y:S02]  /*6d20*/  FMUL.FTZ R40, R40, c[0x0][0x320] ;  /* 0x0000c80028287a20 */ /* 0x000fe40000410000 */
[----:B------:R-:W-:Y:S01]  /*6d30*/  FMUL.FTZ R41, R41, c[0x0][0x320] ;  /* 0x0000c80029297a20 */ /* 0x000fe20000410000 */
[----:B------:R4:W2:Y:S01]  /*6d40*/  MUFU.TANH R104, R17 ;  /* 0x0000001100687308 */ /* 0x0008a20000002400 */
[----:B------:R-:W-:Y:S02]  /*6d50*/  FMUL.FTZ R47, R47, c[0x0][0x320] ;  /* 0x0000c8002f2f7a20 */ /* 0x000fe40000410000 */
[----:B-1----:R-:W-:Y:S07]  /*6d60*/  FMUL.FTZ R25, R32, c[0x0][0x320] ;  /* 0x0000c80020197a20 */ /* 0x002fee0000410000 */
[----:B------:R4:W1:Y:S01]  /*6d70*/  MUFU.TANH R160, R18 ;  /* 0x0000001200a07308 */ /* 0x0008620000002400 */
[----:B-----5:R-:W-:Y:S09]  /*6d80*/  FMUL.FTZ R26, R39, c[0x0][0x320] ;  /* 0x0000c800271a7a20 */ /* 0x020ff20000410000 */
[----:B------:R4:W1:Y:S10]  /*6d90*/  MUFU.TANH R105, R23 ;  /* 0x0000001700697308 */ /* 0x0008740000002400 */
[----:B------:R4:W1:Y:S10]  /*6da0*/  MUFU.TANH R173, R27 ;  /* 0x0000001b00ad7308 */ /* 0x0008740000002400 */
        /* <DEDUP_REMOVED lines=13> */
[----:B------:R4:W1:Y:S10]  /*6e80*/  MUFU.TANH R27, R41 ;  /* 0x00000029001b7308 */ /* 0x0008740000002400 */
        /* <DEDUP_REMOVED lines=9> */
[----:B------:R-:W1:Y:S01]  /*6f20*/  MUFU.TANH R20, R20 ;  /* 0x0000001400147308 */ /* 0x000e620000002400 */
[----:B------:R-:W-:-:S05]  /*6f30*/  @!P0 BRA `(.L_x_287) ;  /* 0x0000035000008947 */ /* 0x000fca0003800000 */
[----:B--234-:R-:W-:Y:S01]  /*6f40*/  SHF.R.S32.HI R2, RZ, 0x1f, R226 ;  /* 0x0000001fff027819 */ /* 0x01cfe200000114e2 */
[----:B------:R-:W2:Y:S01]  /*6f50*/  LDL.64 R230, [R1+0x30] ;  /* 0x0000300001e67983 */ /* 0x000ea20000100a00 */
[----:B------:R-:W-:Y:S02]  /*6f60*/  IADD3 R0, R222, -0x1, RZ ;  /* 0xffffffffde007810 */ /* 0x000fe40007ffe0ff */
[----:B------:R-:W-:Y:S01]  /*6f70*/  LEA.HI R2, R2, R226, RZ, 0x2 ;  /* 0x000000e202027211 */ /* 0x000fe200078f10ff */
[----:B------:R-:W3:Y:S01]  /*6f80*/  LDL.64 R224, [R1+0x28] ;  /* 0x0000280001e07983 */ /* 0x000ee20000100a00 */
[----:B------:R-:W-:Y:S02]  /*6f90*/  SHF.R.S32.HI R5, RZ, 0x1f, R0 ;  /* 0x0000001fff057819 */ /* 0x000fe40000011400 */
[----:B------:R-:W-:Y:S01]  /*6fa0*/  SHF.R.S32.HI R2, RZ, 0x2, R2 ;  /* 0x00000002ff027819 */ /* 0x000fe20000011402 */
[----:B------:R-:W4:Y:S02]  /*6fb0*/  LDL.64 R232, [R1+0x50] ;  /* 0x0000500001e87983 */ /* 0x000f240000100a00 */
[----:B------:R-:W-:Y:S01]  /*6fc0*/  IMAD R5, R5, c[0x0][0x1e0], RZ ;  /* 0x0000780005057a24 */ /* 0x000fe200078e02ff */
[----:B------:R-:W-:Y:S01]  /*6fd0*/  IADD3 R4, -R2, 0x30, RZ ;  /* 0x0000003002047810 */ /* 0x000fe20007ffe1ff */
[----:B------:R-:W-:Y:S03]  /*6fe0*/  IMAD.WIDE.U32 R2, R0, c[0x0][0x1e0], RZ ;  /* 0x0000780000027a25 */ /* 0x000fe600078e00ff */
[----:B------:R-:W-:Y:S01]  /*6ff0*/  ISETP.GE.AND P1, PT, R4, 0x1, PT ;  /* 0x000000010400780c */ /* 0x000fe20003f26270 */
[----:B------:R-:W-:Y:S04]  /*7000*/  IMAD R0, R0, c[0x0][0x1e4], R5 ;  /* 0x0000790000007a24 */ /* 0x000fe800078e0205 */
[----:B------:R-:W-:Y:S02]  /*7010*/  IMAD.IADD R0, R3, 0x1, R0 ;  /* 0x0000000103007824 */ /* 0x000fe400078e0200 */
[----:B------:R-:W-:Y:S04]  /*7020*/  IMAD.WIDE.U32 R2, R2, 0x30, RZ ;  /* 0x0000003002027825 */ /* 0x000fe800078e00ff */
[----:B------:R-:W-:Y:S04]  /*7030*/  IMAD R0, R0, 0x30, RZ ;  /* 0x0000003000007824 */ /* 0x000fe800078e02ff */
[----:B------:R-:W-:Y:S01]  /*7040*/  IMAD.IADD R0, R3, 0x1, R0 ;  /* 0x0000000103007824 */ /* 0x000fe200078e0200 */
[-C--:B--2---:R-:W-:Y:S05]  /*7050*/  @P1 IADD3 R3, P0, R230, R2.reuse, RZ ;  /* 0x00000002e6031210 */ /* 0x084fea0007f1e0ff */
[C---:B---3--:R-:W-:Y:S01]  /*7060*/  @P1 IMAD.X R7, R0.reuse, 0x1, R225, P0 ;  /* 0x0000000100071824 */ /* 0x048fe200000e06e1 */
[-C--:B------:R-:W-:Y:S05]  /*7070*/  @P1 IADD3 R5, P0, R249, R2.reuse, RZ ;  /* 0x00000002f9051210 */ /* 0x080fea0007f1e0ff */
[C---:B------:R-:W-:Y:S01]  /*7080*/  @P1 IMAD.X R8, R0.reuse, 0x1, R248, P0 ;  /* 0x0000000100081824 */ /* 0x040fe200000e06f8 */
[-C--:B------:R-:W-:Y:S05]  /*7090*/  @P1 IADD3 R6, P0, R247, R2.reuse, RZ ;  /* 0x00000002f7061210 */ /* 0x080fea0007f1e0ff */
[----:B------:R-:W-:Y:S01]  /*70a0*/  @P1 IMAD.X R9, R0, 0x1, R246, P0 ;  /* 0x0000000100091824 */ /* 0x000fe200000e06f6 */
[C---:B------:R-:W-:Y:S04]  /*70b0*/  @P1 LEA R12, P0, R3.reuse, c[0x0][0x1c8], 0x1 ;  /* 0x00007200030c1a11 */ /* 0x040fe800078008ff */
[----:B------:R-:W-:Y:S02]  /*70c0*/  @P1 LEA.HI.X R13, R3, c[0x0][0x1cc], R7, 0x1, P0 ;  /* 0x00007300030d1a11 */ /* 0x000fe400000f0c07 */
[C---:B------:R-:W-:Y:S03]  /*70d0*/  @P1 LEA R10, P0, R5.reuse, c[0x0][0x1c8], 0x1 ;  /* 0x00007200050a1a11 */ /* 0x040fe600078008ff */
[----:B------:R-:W-:Y:S01]  /*70e0*/  @!PT LDS RZ, [RZ] ;  /* 0x00000000fffff984 */ /* 0x000fe20000000800 */
[----:B------:R-:W-:Y:S01]  /*70f0*/  @!PT LDS RZ, [RZ] ;  /* 0x00000000fffff984 */ /* 0x000fe20000000800 */
[----:B------:R-:W-:Y:S01]  /*7100*/  @!PT LDS RZ, [RZ] ;  /* 0x00000000fffff984 */ /* 0x000fe20000000800 */
[----:B------:R2:W-:Y:S01]  /*7110*/  @P1 LDGSTS.E.BYPASS.LTC128B.128 [R223+0x3c80], [R12.64], !P5 ;  /* 0x03c800000cdf1fae */ /* 0x0005e2000e901d48 */
[----:B------:R-:W-:Y:S02]  /*7120*/  @P1 LEA.HI.X R11, R5, c[0x0][0x1cc], R8, 0x1, P0 ;  /* 0x00007300050b1a11 */ /* 0x000fe400000f0c08 */
[C---:B------:R-:W-:Y:S03]  /*7130*/  @P1 LEA R8, P0, R6.reuse, c[0x0][0x1c8], 0x1 ;  /* 0x0000720006081a11 */ /* 0x040fe600078008ff */
[----:B------:R2:W-:Y:S01]  /*7140*/  @P1 LDGSTS.E.BYPASS.LTC128B.128 [R223+0x4880], [R10.64], !P4 ;  /* 0x048800000adf1fae */ /* 0x0005e2000e101d48 */
[----:B------:R-:W-:Y:S02]  /*7150*/  @P1 LEA.HI.X R9, R6, c[0x0][0x1cc], R9, 0x1, P0 ;  /* 0x0000730006091a11 */ /* 0x000fe400000f0c09 */
[----:B------:R-:W-:Y:S03]  /*7160*/  ISETP.GE.AND P0, PT, R4, 0x21, PT ;  /* 0x000000210400780c */ /* 0x000fe60003f06270 */
[----:B------:R2:W-:Y:S10]  /*7170*/  @P1 LDGSTS.E.BYPASS.LTC128B.128 [R223+0x5480], [R8.64], !P3 ;  /* 0x0548000008df1fae */ /* 0x0005f4000d901d48 */
[----:B----4-:R-:W-:Y:S05]  /*7180*/  @P0 IADD3 R2, P2, R232, R2, RZ ;  /* 0x00000002e8020210 */ /* 0x010fea0007f5e0ff */
[----:B------:R-:W-:Y:S01]  /*7190*/  @P0 IMAD.X R0, R233, 0x1, R0, P2 ;  /* 0x00000001e9000824 */ /* 0x000fe200010e0600 */
[----:B------:R-:W-:Y:S05]  /*71a0*/  @P0 IADD3 R3, P2, R2, R230, RZ ;  /* 0x000000e602030210 */ /* 0x000fea0007f5e0ff */
[----:B------:R-:W-:Y:S01]  /*71b0*/  @P0 IMAD.X R4, R0, 0x1, R225, P2 ;  /* 0x0000000100040824 */ /* 0x000fe200010e06e1 */
[C---:B------:R-:W-:Y:S04]  /*71c0*/  @P0 LEA R6, P2, R3.reuse, c[0x0][0x1c8], 0x1 ;  /* 0x0000720003060a11 */ /* 0x040fe800078408ff */
[----:B------:R-:W-:Y:S02]  /*71d0*/  @P0 LEA.HI.X R7, R3, c[0x0][0x1cc], R4, 0x1, P2 ;  /* 0x0000730003070a11 */ /* 0x000fe400010f0c04 */
[----:B------:R-:W-:Y:S03]  /*71e0*/  @P0 IADD3 R3, P2, R2, R249, RZ ;  /* 0x000000f902030210 */ /* 0x000fe60007f5e0ff */
        /* <DEDUP_REMOVED lines=10> */
.L_x_287:
[----:B--234-:R-:W2:Y:S01]  /*7290*/  LDL R2, [R1+0x4c] ;  /* 0x00004c0001027983 */ /* 0x01cea20000100800 */
[----:B------:R-:W-:Y:S02]  /*72a0*/  IMAD.MOV.U32 R0, RZ, RZ, c[0x0][0x2c4] ;  /* 0x0000b100ff007624 */ /* 0x000fe400078e00ff */
[----:B------:R-:W-:Y:S01]  /*72b0*/  IMAD.MOV.U32 R33, RZ, RZ, c[0x0][0x32c] ;  /* 0x0000cb00ff217624 */ /* 0x000fe200078e00ff */
[----:B------:R-:W3:Y:S02]  /*72c0*/  LDL R32, [R1+0x4] ;  /* 0x0000040001207983 */ /* 0x000ee40000100800 */
[----:B------:R-:W-:Y:S02]  /*72d0*/  ISETP.NE.AND P0, PT, R0, 0x1, PT ;  /* 0x000000010000780c */ /* 0x000fe40003f05270 */
[----:B------:R-:W0:Y:S11]  /*72e0*/  LDGDEPBAR ;  /* 0x00000000000079af */ /* 0x000e360000000000 */
[----:B--2---:R-:W-:Y:S04]  /*72f0*/  @P0 IMAD.HI.U32 R0, R2, c[0x0][0x2c8], RZ ;  /* 0x0000b20002000a27 */ /* 0x004fe800078e00ff */
[----:B------:R-:W-:Y:S01]  /*7300*/  IMAD.MOV.U32 R5, RZ, RZ, R2 ;  /* 0x000000ffff057224 */ /* 0x000fe200078e0002 */
[----:B------:R-:W-:Y:S01]  /*7310*/  @P0 SHF.R.U32.HI R5, RZ, c[0x0][0x2cc], R0 ;  /* 0x0000b300ff050a19 */ /* 0x000fe20000011600 */
[----:B------:R-:W-:Y:S01]  /*7320*/  IMAD R0, R222, -0x30, RZ ;  /* 0xffffffd0de007824 */ /* 0x000fe200078e02ff */
[----:B------:R-:W-:Y:S03]  /*7330*/  ISETP.GE.AND P0, PT, R33, 0x1, PT ;  /* 0x000000012100780c */ /* 0x000fe60003f06270 */
[----:B------:R-:W2:Y:S01]  /*7340*/  SHFL.IDX PT, R4, R5, RZ, 0x1c1f ;  /* 0x001c1fff05047589 */ /* 0x000ea200000e0000 */
[----:B---3--:R-:W-:Y:S04]  /*7350*/  IADD3 R7, -R32, 0x1, R0 ;  /* 0x0000000120077810 */ /* 0x008fe80007ffe100 */
[----:B------:R-:W-:Y:S04]  /*7360*/  IADD3 R7, -R229, R7, R227 ;  /* 0x00000007e5077210 */ /* 0x000fe80007ffe1e3 */
[C---:B------:R-:W-:Y:S02]  /*7370*/  IADD3 R6, R7.reuse, c[0x0][0x328], RZ ;  /* 0x0000ca0007067a10 */ /* 0x040fe40007ffe0ff */
[----:B------:R-:W-:Y:S03]  /*7380*/  IADD3 R7, R7, UR6, RZ ;  /* 0x0000000607077c10 */ /* 0x000fe6000fffe0ff */
[----:B--2---:R-:W-:Y:S02]  /*7390*/  IMAD.IADD R3, R6, 0x1, R4 ;  /* 0x0000000106037824 */ /* 0x004fe400078e0204 */
[----:B------:R-:W-:Y:S01]  /*73a0*/  IMAD.IADD R2, R4, 0x1, R7 ;  /* 0x0000000104027824 */ /* 0x000fe200078e0207 */
[----:B------:R-:W-:-:S05]  /*73b0*/  @!P0 BRA `(.L_x_288) ;  /* 0x0000018000008947 */ /* 0x000fca0003800000 */
[----:B------:R-:W-:Y:S01]  /*73c0*/  IADD3 R4, -R229, R227, R4 ;  /* 0x000000e3e5047210 */ /* 0x000fe20007ffe104 */
[----:B------:R-:W-:Y:S03]  /*73d0*/  BSSY B0, `(.L_x_289) ;  /* 0x0000011000007945 */ /* 0x000fe60003800000 */
        /* <DEDUP_REMOVED lines=11> */
.L_x_290:
[----:B------:R-:W-:Y:S04]  /*7490*/  MOV R8, c[0x0][0x32c] ;  /* 0x0000cb0000087a02 */ /* 0x000fe80000000f00 */
[----:B------:R-:W-:Y:S11]  /*74a0*/  ISETP.NE.AND P0, PT, R8, 0x1, PT ;  /* 0x000000010800780c */ /* 0x000ff60003f05270 */
[----:B------:R-:W-:Y:S02]  /*74b0*/  @!UPT UIADD3 URZ, URZ, URZ, URZ ;  /* 0x0000003f3f3ff290 */ /* 0x000fe4000fffe03f */
[----:B------:R-:W-:Y:S05]  /*74c0*/  @P0 IMAD.HI.U32 R8, R4, c[0x0][0x330], RZ ;  /* 0x0000cc0004080a27 */ /* 0x000fea00078e00ff */
[----:B------:R-:W-:Y:S02]  /*74d0*/  @P0 SHF.R.U32.HI R4, RZ, c[0x0][0x334], R8 ;  /* 0x0000cd00ff040a19 */ /* 0x000fe40000011608 */
.L_x_291:
[----:B------:R-:W-:Y:S05]  /*74e0*/  BSYNC B0 ;  /* 0x0000000000007941 */ /* 0x000fea0003800000 */
.L_x_289:
[----:B------:R-:W-:Y:S04]  /*74f0*/  IMAD.IADD R8, R0, 0x1, -R32 ;  /* 0x0000000100087824 */ /* 0x000fe800078e0a20 */
[----:B------:R-:W-:Y:S05]  /*7500*/  IMAD R4, R4, c[0x0][0x32c], R8 ;  /* 0x0000cb0004047a24 */ /* 0x000fea00078e0208 */
[----:B------:R-:W-:Y:S02]  /*7510*/  IADD3 R8, R4, c[0x0][0x32c], RZ ;  /* 0x0000cb0004087a10 */ /* 0x000fe40007ffe0ff */
[----:B------:R-:W-:Y:S02]  /*7520*/  IMNMX R2, R2, R4, !PT ;  /* 0x0000000402027217 */ /* 0x000fe40007800200 */
[----:B------:R-:W-:Y:S02]  /*7530*/  IMNMX R3, R3, R8, PT ;  /* 0x0000000803037217 */ /* 0x000fe40003800200 */
.L_x_288:
[C---:B------:R-:W-:Y:S01]  /*7540*/  ISETP.GE.AND P0, PT, R0.reuse, 0x1, PT ;  /* 0x000000010000780c */ /* 0x040fe20003f06270 */
[----:B------:R-:W2:Y:S01]  /*7550*/  SHFL.IDX PT, R4, R5, 0x1, 0x1c1f ;  /* 0x003c1f0005047f89 */ /* 0x000ea200000e0000 */
[----:B------:R-:W-:Y:S02]  /*7560*/  ISETP.GE.AND P1, PT, R0, 0x2, PT ;  /* 0x000000020000780c */ /* 0x000fe40003f26270 */
[----:B------:R-:W-:Y:S02]  /*7570*/  P2R R13, PR, RZ, 0x1 ;  /* 0x00000001ff0d7803 */ /* 0x000fe40000000000 */
[----:B------:R-:W-:Y:S02]  /*7580*/  ISETP.GT.AND P0, PT, R2, RZ, !P0 ;  /* 0x000000ff0200720c */ /* 0x000fe40004704270 */
[----:B------:R-:W-:Y:S02]  /*7590*/  P2R R12, PR, RZ, 0x2 ;  /* 0x00000002ff0c7803 */ /* 0x000fe40000000000 */
[C---:B------:R-:W-:Y:S02]  /*75a0*/  ISETP.LT.OR P0, PT, R3.reuse, 0x1, P0 ;  /* 0x000000010300780c */ /* 0x040fe40000701670 */
[----:B------:R-:W-:Y:S02]  /*75b0*/  ISETP.GE.AND P6, PT, R0, 0x12, PT ;  /* 0x000000120000780c */ /* 0x000fe40003fc6270 */
[----:B------:R-:W-:Y:S02]  /*75c0*/  FSEL R15, R162, -INF , !P0 ;  /* 0xff800000a20f7808 */ /* 0x000fe40004000000 */
[----:B------:R-:W-:Y:S02]  /*75d0*/  ISETP.GT.AND P0, PT, R2, 0x1, !P1 ;  /* 0x000000010200780c */ /* 0x000fe40004f04270 */
[----:B------:R-:W-:Y:S02]  /*75e0*/  ISETP.GE.AND P1, PT, R0, 0x9, PT ;  /* 0x000000090000780c */ /* 0x000fe40003f26270 */
[----:B------:R-:W-:Y:S02]  /*75f0*/  ISETP.LT.OR P0, PT, R3, 0x2, P0 ;  /* 0x000000020300780c */ /* 0x000fe40000701670 */
[----:B------:R-:W-:Y:S02]  /*7600*/  P2R R11, PR, RZ, 0x2 ;  /* 0x00000002ff0b7803 */ /* 0x000fe40000000000 */
[----:B------:R-:W-:Y:S02]  /*7610*/  FSEL R17, R161, -INF , !P0 ;  /* 0xff800000a1117808 */ /* 0x000fe40004000000 */
[----:B------:R-:W-:Y:S02]  /*7620*/  ISETP.GT.AND P0, PT, R2, 0x8, !P1 ;  /* 0x000000080200780c */ /* 0x000fe40004f04270 */
[----:B------:R-:W-:Y:S02]  /*7630*/  ISETP.GE.AND P1, PT, R0, 0xa, PT ;  /* 0x0000000a0000780c */ /* 0x000fe40003f26270 */
[C---:B------:R-:W-:Y:S02]  /*7640*/  ISETP.LT.OR P0, PT, R3.reuse, 0x9, P0 ;  /* 0x000000090300780c */ /* 0x040fe40000701670 */
[----:B------:R-:W-:Y:S02]  /*7650*/  P2R R10, PR, RZ, 0x2 ;  /* 0x00000002ff0a7803 */ /* 0x000fe40000000000 */
[----:B------:R-:W-:Y:S02]  /*7660*/  FSEL R18, R110, -INF , !P0 ;  /* 0xff8000006e127808 */ /* 0x000fe40004000000 */
[----:B------:R-:W-:Y:S02]  /*7670*/  ISETP.GT.AND P0, PT, R2, 0x9, !P1 ;  /* 0x000000090200780c */ /* 0x000fe40004f04270 */
[C---:B------:R-:W-:Y:S02]  /*7680*/  ISETP.GE.AND P1, PT, R0.reuse, 0x11, PT ;  /* 0x000000110000780c */ /* 0x040fe40003f26270 */
[C---:B------:R-:W-:Y:S02]  /*7690*/  ISETP.LT.OR P0, PT, R3.reuse, 0xa, P0 ;  /* 0x0000000a0300780c */ /* 0x040fe40000701670 */
[----:B------:R-:W-:Y:S02]  /*76a0*/  ISETP.GE.AND P5, PT, R0, 0x19, PT ;  /* 0x000000190000780c */ /* 0x000fe40003fa6270 */
[----:B------:R-:W-:Y:S02]  /*76b0*/  FSEL R23, R104, -INF , !P0 ;  /* 0xff80000068177808 */ /* 0x000fe40004000000 */
[----:B------:R-:W-:Y:S02]  /*76c0*/  ISETP.GT.AND P0, PT, R2, 0x10, !P1 ;  /* 0x000000100200780c */ /* 0x000fe40004f04270 */
[C---:B------:R-:W-:Y:S02]  /*76d0*/  ISETP.GE.AND P4, PT, R0.reuse, 0x1a, PT ;  /* 0x0000001a0000780c */ /* 0x040fe40003f86270 */
[----:B------:R-:W-:Y:S02]  /*76e0*/  ISETP.LT.OR P0, PT, R3, 0x11, P0 ;  /* 0x000000110300780c */ /* 0x000fe40000701670 */
[----:B------:R-:W-:Y:S02]  /*76f0*/  ISETP.GE.AND P3, PT, R0, 0x21, PT ;  /* 0x000000210000780c */ /* 0x000fe40003f66270 */
[----:B------:R-:W-:Y:S02]  /*7700*/  FSEL R40, R101, -INF , !P0 ;  /* 0xff80000065287808 */ /* 0x000fe40004000000 */
[----:B------:R-:W-:Y:S02]  /*7710*/  ISETP.GT.AND P0, PT, R2, 0x11, !P6 ;  /* 0x000000110200780c */ /* 0x000fe40007704270 */
[----:B------:R-:W-:Y:S02]  /*7720*/  ISETP.GE.AND P2, PT, R0, 0x22, PT ;  /* 0x000000220000780c */ /* 0x000fe40003f46270 */
[C---:B------:R-:W-:Y:S02]  /*7730*/  ISETP.LT.OR P0, PT, R3.reuse, 0x12, P0 ;  /* 0x000000120300780c */ /* 0x040fe40000701670 */
[----:B------:R-:W-:Y:S02]  /*7740*/  P2R R9, PR, RZ, 0x2 ;  /* 0x00000002ff097803 */ /* 0x000fe40000000000 */
[----:B------:R-:W-:Y:S02]  /*7750*/  FSEL R41, R100, -INF , !P0 ;  /* 0xff80000064297808 */ /* 0x000fe40004000000 */
[----:B------:R-:W-:Y:S02]  /*7760*/  ISETP.GT.AND P0, PT, R2, 0x18, !P5 ;  /* 0x000000180200780c */ /* 0x000fe40006f04270 */
[----:B------:R-:W-:Y:S02]  /*7770*/  ISETP.GE.AND P1, PT, R0, 0x29, PT ;  /* 0x000000290000780c */ /* 0x000fe40003f26270 */
[----:B------:R-:W-:Y:S04]  /*7780*/  ISETP.LT.OR P0, PT, R3, 0x19, P0 ;  /* 0x000000190300780c */ /* 0x000fe80000701670 */
[----:B-1----:R-:W-:Y:S02]  /*7790*/  FSEL R165, R25, -INF , !P0 ;  /* 0xff80000019a57808 */ /* 0x002fe40004000000 */
[----:B------:R-:W-:Y:S04]  /*77a0*/  ISETP.GT.AND P0, PT, R2, 0x19, !P4 ;  /* 0x000000190200780c */ /* 0x000fe80006704270 */
[C---:B------:R-:W-:Y:S04]  /*77b0*/  ISETP.LT.OR P0, PT, R3.reuse, 0x1a, P0 ;  /* 0x0000001a0300780c */ /* 0x040fe80000701670 */
[----:B------:R-:W-:Y:S02]  /*77c0*/  FSEL R166, R24, -INF , !P0 ;  /* 0xff80000018a67808 */ /* 0x000fe40004000000 */
[----:B------:R-:W-:Y:S04]  /*77d0*/  ISETP.GT.AND P0, PT, R2, 0x20, !P3 ;  /* 0x000000200200780c */ /* 0x000fe80005f04270 */
[C---:B------:R-:W-:Y:S04]  /*77e0*/  ISETP.LT.OR P0, PT, R3.reuse, 0x21, P0 ;  /* 0x000000210300780c */ /* 0x040fe80000701670 */
[----:B------:R-:W-:Y:S02]  /*77f0*/  FSEL R181, R22, -INF , !P0 ;  /* 0xff80000016b57808 */ /* 0x000fe40004000000 */
[C---:B------:R-:W-:Y:S04]  /*7800*/  ISETP.GT.AND P0, PT, R2.reuse, 0x21, !P2 ;  /* 0x000000210200780c */ /* 0x040fe80005704270 */
[----:B------:R-:W-:Y:S04]  /*7810*/  ISETP.LT.OR P0, PT, R3, 0x22, P0 ;  /* 0x000000220300780c */ /* 0x000fe80000701670 */
[----:B------:R-:W-:Y:S02]  /*7820*/  FSEL R183, R19, -INF , !P0 ;  /* 0xff80000013b77808 */ /* 0x000fe40004000000 */
[----:B------:R-:W-:Y:S04]  /*7830*/  ISETP.GT.AND P0, PT, R2, 0x28, !P1 ;  /* 0x000000280200780c */ /* 0x000fe80004f04270 */
[----:B------:R-:W-:Y:S04]  /*7840*/  ISETP.LT.OR P0, PT, R3, 0x29, P0 ;  /* 0x000000290300780c */ /* 0x000fe80000701670 */
[----:B------:R-:W-:Y:S02]  /*7850*/  FSEL R192, R16, -INF , !P0 ;  /* 0xff80000010c07808 */ /* 0x000fe40004000000 */
[----:B------:R-:W-:Y:S04]  /*7860*/  ISETP.GE.AND P0, PT, R0, 0x2a, PT ;  /* 0x0000002a0000780c */ /* 0x000fe80003f06270 */
[----:B------:R-:W-:Y:S02]  /*7870*/  P2R R8, PR, RZ, 0x1 ;  /* 0x00000001ff087803 */ /* 0x000fe40000000000 */
[----:B------:R-:W-:Y:S01]  /*7880*/  ISETP.GT.AND P0, PT, R2, 0x29, !P0 ;  /* 0x000000290200780c */ /* 0x000fe20004704270 */
[--C-:B--2---:R-:W-:Y:S03]  /*7890*/  IMAD.IADD R2, R7, 0x1, R4.reuse ;  /* 0x0000000107027824 */ /* 0x104fe600078e0204 */
[----:B------:R-:W-:Y:S01]  /*78a0*/  ISETP.LT.OR P0, PT, R3, 0x2a, P0 ;  /* 0x0000002a0300780c */ /* 0x000fe20000701670 */
[----:B------:R-:W-:Y:S03]  /*78b0*/  IMAD.IADD R3, R6, 0x1, R4 ;  /* 0x0000000106037824 */ /* 0x000fe600078e0204 */
[----:B------:R-:W-:Y:S02]  /*78c0*/  FSEL R193, R14, -INF , !P0 ;  /* 0xff8000000ec17808 */ /* 0x000fe40004000000 */
[----:B------:R-:W-:Y:S11]  /*78d0*/  ISETP.GE.AND P0, PT, R33, 0x1, PT ;  /* 0x000000012100780c */ /* 0x000ff60003f06270 */
[----:B------:R-:W-:Y:S02]  /*78e0*/  @!UPT UIADD3 URZ, URZ, URZ, URZ ;  /* 0x0000003f3f3ff290 */ /* 0x000fe4000fffe03f */
        /* <DEDUP_REMOVED lines=14> */
.L_x_294:
[----:B------:R-:W-:Y:S04]  /*79d0*/  MOV R14, c[0x0][0x32c] ;  /* 0x0000cb00000e7a02 */ /* 0x000fe80000000f00 */
[----:B------:R-:W-:Y:S11]  /*79e0*/  ISETP.NE.AND P0, PT, R14, 0x1, PT ;  /* 0x000000010e00780c */ /* 0x000ff60003f05270 */
[----:B------:R-:W-:Y:S02]  /*79f0*/  @!UPT UIADD3 URZ, URZ, URZ, URZ ;  /* 0x0000003f3f3ff290 */ /* 0x000fe4000fffe03f */
[----:B------:R-:W-:Y:S05]  /*7a00*/  @P0 IMAD.HI.U32 R14, R4, c[0x0][0x330], RZ ;  /* 0x0000cc00040e0a27 */ /* 0x000fea00078e00ff */
[----:B------:R-:W-:Y:S02]  /*7a10*/  @P0 SHF.R.U32.HI R4, RZ, c[0x0][0x334], R14 ;  /* 0x0000cd00ff040a19 */ /* 0x000fe4000001160e */
.L_x_295:
[----:B------:R-:W-:Y:S05]  /*7a20*/  BSYNC B0 ;  /* 0x0000000000007941 */ /* 0x000fea0003800000 */
.L_x_293:
[----:B------:R-:W-:Y:S04]  /*7a30*/  IMAD.IADD R14, R0, 0x1, -R32 ;  /* 0x00000001000e7824 */ /* 0x000fe800078e0a20 */
[----:B------:R-:W-:Y:S05]  /*7a40*/  IMAD R4, R4, c[0x0][0x32c], R14 ;  /* 0x0000cb0004047a24 */ /* 0x000fea00078e020e */
[----:B------:R-:W-:Y:S02]  /*7a50*/  IADD3 R14, R4, c[0x0][0x32c], RZ ;  /* 0x0000cb00040e7a10 */ /* 0x000fe40007ffe0ff */
[----:B------:R-:W-:Y:S02]  /*7a60*/  IMNMX R2, R2, R4, !PT ;  /* 0x0000000402027217 */ /* 0x000fe40007800200 */
[----:B------:R-:W-:Y:S02]  /*7a70*/  IMNMX R3, R3, R14, PT ;  /* 0x0000000e03037217 */ /* 0x000fe40003800200 */
.L_x_292:
[----:B------:R-:W-:Y:S01]  /*7a80*/  ISETP.NE.AND P0, PT, R12, RZ, PT ;  /* 0x000000ff0c00720c */ /* 0x000fe20003f05270 */
[----:B------:R-:W1:Y:S03]  /*7a90*/  SHFL.IDX PT, R4, R5, 0x2, 0x1c1f ;  /* 0x005c1f0005047f89 */ /* 0x000e6600000e0000 */
[C---:B------:R-:W-:Y:S04]  /*7aa0*/  ISETP.GT.AND P0, PT, R2.reuse, 0x1, !P0 ;  /* 0x000000010200780c */ /* 0x040fe80004704270 */
[----:B------:R-:W-:Y:S04]  /*7ab0*/  ISETP.LT.OR P0, PT, R3, 0x2, P0 ;  /* 0x000000020300780c */ /* 0x000fe80000701670 */
[----:B------:R-:W-:Y:S02]  /*7ac0*/  FSEL R19, R169, -INF , !P0 ;  /* 0xff800000a9137808 */ /* 0x000fe40004000000 */
[----:B------:R-:W-:Y:S04]  /*7ad0*/  ISETP.NE.AND P0, PT, R11, RZ, PT ;  /* 0x000000ff0b00720c */ /* 0x000fe80003f05270 */
[----:B------:R-:W-:Y:S04]  /*7ae0*/  ISETP.GT.AND P0, PT, R2, 0x8, !P0 ;  /* 0x000000080200780c */ /* 0x000fe80004704270 */
[C---:B------:R-:W-:Y:S04]  /*7af0*/  ISETP.LT.OR P0, PT, R3.reuse, 0x9, P0 ;  /* 0x000000090300780c */ /* 0x040fe80000701670 */
[----:B------:R-:W-:Y:S02]  /*7b00*/  FSEL R22, R160, -INF , !P0 ;  /* 0xff800000a0167808 */ /* 0x000fe40004000000 */
[----:B------:R-:W-:Y:S04]  /*7b10*/  ISETP.NE.AND P0, PT, R10, RZ, PT ;  /* 0x000000ff0a00720c */ /* 0x000fe80003f05270 */
[C---:B------:R-:W-:Y:S04]  /*7b20*/  ISETP.GT.AND P0, PT, R2.reuse, 0x9, !P0 ;  /* 0x000000090200780c */ /* 0x040fe80004704270 */
[----:B------:R-:W-:Y:S04]  /*7b30*/  ISETP.LT.OR P0, PT, R3, 0xa, P0 ;  /* 0x0000000a0300780c */ /* 0x000fe80000701670 */
[----:B------:R-:W-:Y:S02]  /*7b40*/  FSEL R25, R111, -INF , !P0 ;  /* 0xff8000006f197808 */ /* 0x000fe40004000000 */
[----:B------:R-:W-:Y:S04]  /*7b50*/  ISETP.NE.AND P0, PT, R9, RZ, PT ;  /* 0x000000ff0900720c */ /* 0x000fe80003f05270 */
[----:B------:R-:W-:Y:S04]  /*7b60*/  ISETP.GT.AND P0, PT, R2, 0x10, !P0 ;  /* 0x000000100200780c */ /* 0x000fe80004704270 */
[C---:B------:R-:W-:Y:S04]  /*7b70*/  ISETP.LT.OR P0, PT, R3.reuse, 0x11, P0 ;  /* 0x000000110300780c */ /* 0x040fe80000701670 */
[----:B------:R-:W-:Y:S02]  /*7b80*/  FSEL R47, R106, -INF , !P0 ;  /* 0xff8000006a2f7808 */ /* 0x000fe40004000000 */
[C---:B------:R-:W-:Y:S04]  /*7b90*/  ISETP.GT.AND P0, PT, R2.reuse, 0x11, !P6 ;  /* 0x000000110200780c */ /* 0x040fe80007704270 */
[----:B------:R-:W-:Y:S04]  /*7ba0*/  ISETP.LT.OR P0, PT, R3, 0x12, P0 ;  /* 0x000000120300780c */ /* 0x000fe80000701670 */
        /* <DEDUP_REMOVED lines=16> */
[----:B------:R-:W-:Y:S04]  /*7cb0*/  ISETP.NE.AND P0, PT, R13, RZ, PT ;  /* 0x000000ff0d00720c */ /* 0x000fe80003f05270 */
[----:B------:R-:W-:Y:S04]  /*7cc0*/  ISETP.GT.AND P0, PT, R2, RZ, !P0 ;  /* 0x000000ff0200720c */ /* 0x000fe80004704270 */
[----:B------:R-:W-:Y:S04]  /*7cd0*/  ISETP.LT.OR P0, PT, R3, 0x1, P0 ;  /* 0x000000010300780c */ /* 0x000fe80000701670 */
[----:B------:R-:W-:Y:S02]  /*7ce0*/  FSEL R16, R175, -INF , !P0 ;  /* 0xff800000af107808 */ /* 0x000fe40004000000 */
[----:B------:R-:W-:Y:S04]  /*7cf0*/  ISETP.NE.AND P0, PT, R8, RZ, PT ;  /* 0x000000ff0800720c */ /* 0x000fe80003f05270 */
[----:B------:R-:W-:Y:S01]  /*7d00*/  ISETP.GT.AND P0, PT, R2, 0x29, !P0 ;  /* 0x000000290200780c */ /* 0x000fe20004704270 */
[--C-:B-1----:R-:W-:Y:S03]  /*7d10*/  IMAD.IADD R2, R7, 0x1, R4.reuse ;  /* 0x0000000107027824 */ /* 0x102fe600078e0204 */
        /* <DEDUP_REMOVED lines=19> */
.L_x_298:
[----:B------:R-:W-:Y:S04]  /*7e50*/  MOV R14, c[0x0][0x32c] ;  /* 0x0000cb00000e7a02 */ /* 0x000fe80000000f00 */
[----:B------:R-:W-:Y:S11]  /*7e60*/  ISETP.NE.AND P0, PT, R14, 0x1, PT ;  /* 0x000000010e00780c */ /* 0x000ff60003f05270 */
[----:B------:R-:W-:Y:S02]  /*7e70*/  @!UPT UIADD3 URZ, URZ, URZ, URZ ;  /* 0x0000003f3f3ff290 */ /* 0x000fe4000fffe03f */
[----:B------:R-:W-:Y:S05]  /*7e80*/  @P0 IMAD.HI.U32 R14, R4, c[0x0][0x330], RZ ;  /* 0x0000cc00040e0a27 */ /* 0x000fea00078e00ff */
[----:B------:R-:W-:Y:S02]  /*7e90*/  @P0 SHF.R.U32.HI R4, RZ, c[0x0][0x334], R14 ;  /* 0x0000cd00ff040a19 */ /* 0x000fe4000001160e */
.L_x_299:
[----:B------:R-:W-:Y:S05]  /*7ea0*/  BSYNC B0 ;  /* 0x0000000000007941 */ /* 0x000fea0003800000 */
.L_x_297:
[----:B------:R-:W-:Y:S04]  /*7eb0*/  IMAD.IADD R14, R0, 0x1, -R32 ;  /* 0x00000001000e7824 */ /* 0x000fe800078e0a20 */
[----:B------:R-:W-:Y:S05]  /*7ec0*/  IMAD R4, R4, c[0x0][0x32c], R14 ;  /* 0x0000cb0004047a24 */ /* 0x000fea00078e020e */
[----:B------:R-:W-:Y:S02]  /*7ed0*/  IADD3 R14, R4, c[0x0][0x32c], RZ ;  /* 0x0000cb00040e7a10 */ /* 0x000fe40007ffe0ff */
[----:B------:R-:W-:Y:S02]  /*7ee0*/  IMNMX R2, R2, R4, !PT ;  /* 0x0000000402027217 */ /* 0x000fe40007800200 */
[----:B------:R-:W-:Y:S02]  /*7ef0*/  IMNMX R3, R3, R14, PT ;  /* 0x0000000e03037217 */ /* 0x000fe40003800200 */
.L_x_296:
[----:B------:R-:W-:Y:S01]  /*7f00*/  ISETP.NE.AND P0, PT, R12, RZ, PT ;  /* 0x000000ff0c00720c */ /* 0x000fe20003f05270 */
[----:B------:R-:W1:Y:S03]  /*7f10*/  SHFL.IDX PT, R4, R5, 0x3, 0x1c1f ;  /* 0x007c1f0005047f89 */ /* 0x000e6600000e0000 */
        /* <DEDUP_REMOVED lines=59> */
.L_x_302:
[----:B------:R-:W-:Y:S04]  /*82d0*/  MOV R5, c[0x0][0x32c] ;  /* 0x0000cb0000057a02 */ /* 0x000fe80000000f00 */
[----:B------:R-:W-:Y:S11]  /*82e0*/  ISETP.NE.AND P0, PT, R5, 0x1, PT ;  /* 0x000000010500780c */ /* 0x000ff60003f05270 */
[----:B------:R-:W-:Y:S02]  /*82f0*/  @!UPT UIADD3 URZ, URZ, URZ, URZ ;  /* 0x0000003f3f3ff290 */ /* 0x000fe4000fffe03f */
[----:B------:R-:W-:Y:S05]  /*8300*/  @P0 IMAD.HI.U32 R5, R4, c[0x0][0x330], RZ ;  /* 0x0000cc0004050a27 */ /* 0x000fea00078e00ff */
[----:B------:R-:W-:Y:S02]  /*8310*/  @P0 SHF.R.U32.HI R4, RZ, c[0x0][0x334], R5 ;  /* 0x0000cd00ff040a19 */ /* 0x000fe40000011605 */
.L_x_303:
[----:B------:R-:W-:Y:S05]  /*8320*/  BSYNC B0 ;  /* 0x0000000000007941 */ /* 0x000fea0003800000 */
.L_x_301:
[----:B------:R-:W-:Y:S04]  /*8330*/  IMAD.IADD R0, R0, 0x1, -R32 ;  /* 0x0000000100007824 */ /* 0x000fe800078e0a20 */
[----:B------:R-:W-:Y:S05]  /*8340*/  IMAD R4, R4, c[0x0][0x32c], R0 ;  /* 0x0000cb0004047a24 */ /* 0x000fea00078e0200 */
[----:B------:R-:W-:Y:S02]  /*8350*/  IADD3 R0, R4, c[0x0][0x32c], RZ ;  /* 0x0000cb0004007a10 */ /* 0x000fe40007ffe0ff */
[----:B------:R-:W-:Y:S02]  /*8360*/  IMNMX R2, R2, R4, !PT ;  /* 0x0000000402027217 */ /* 0x000fe40007800200 */
[----:B------:R-:W-:Y:S02]  /*8370*/  IMNMX R3, R3, R0, PT ;  /* 0x0000000003037217 */ /* 0x000fe40003800200 */
.L_x_300:
[----:B------:R-:W-:Y:S01]  /*8380*/  ISETP.NE.AND P0, PT, R13, RZ, PT ;  /* 0x000000ff0d00720c */ /* 0x000fe20003f05270 */
[----:B------:R-:W-:Y:S01]  /*8390*/  LDSM.16.MT88.4 R36, [R210+0x1880] ;  /* 0x00188000d224783b */ /* 0x000fe20000004200 */
[----:B------:R-:W-:Y:S02]  /*83a0*/  FMNMX.FTZ R106, R15, R102, !PT ;  /* 0x000000660f6a7209 */ /* 0x000fe40007810000 */
[----:B------:R-:W-:Y:S02]  /*83b0*/  ISETP.GT.AND P0, PT, R2, RZ, !P0 ;  /* 0x000000ff0200720c */ /* 0x000fe40004704270 */
        /* <DEDUP_REMOVED lines=25> */
[----:B------:R-:W-:Y:S01]  /*8550*/  ISETP.NE.AND P0, PT, R9, RZ, PT ;  /* 0x000000ff0900720c */ /* 0x000fe20003f05270 */
[----:B------:R-:W1:Y:S01]  /*8560*/  SHFL.BFLY PT, R5, R106, 0x2, 0x1f ;  /* 0x0c401f006a057f89 */ /* 0x000e6200000e0000 */
[----:B------:R-:W-:Y:S02]  /*8570*/  FMNMX.FTZ R0, R16, R103, !PT ;  /* 0x0000006710007209 */ /* 0x000fe40007810000 */
[----:B------:R-:W-:Y:S02]  /*8580*/  ISETP.GT.AND P0, PT, R2, 0x10, !P0 ;  /* 0x000000100200780c */ /* 0x000fe40004704270 */
[----:B------:R-:W-:Y:S02]  /*8590*/  FMNMX.FTZ R0, R19, R0, !PT ;  /* 0x0000000013007209 */ /* 0x000fe40007810000 */
[----:B------:R-:W-:Y:S02]  /*85a0*/  ISETP.LT.OR P0, PT, R3, 0x11, P0 ;  /* 0x000000110300780c */ /* 0x000fe40000701670 */
[----:B------:R-:W-:Y:S02]  /*85b0*/  FMNMX.FTZ R0, R22, R0, !PT ;  /* 0x0000000016007209 */ /* 0x000fe40007810000 */
[----:B------:R-:W-:Y:S02]  /*85c0*/  FSEL R171, R171, -INF , !P0 ;  /* 0xff800000abab7808 */ /* 0x000fe40004000000 */
[C---:B------:R-:W-:Y:S02]  /*85d0*/  ISETP.GT.AND P0, PT, R2.reuse, 0x11, !P6 ;  /* 0x000000110200780c */ /* 0x040fe40007704270 */
[----:B------:R-:W-:Y:S02]  /*85e0*/  FMNMX.FTZ R0, R25, R0, !PT ;  /* 0x0000000019007209 */ /* 0x000fe40007810000 */
[----:B------:R-:W-:Y:S02]  /*85f0*/  ISETP.LT.OR P0, PT, R3, 0x12, P0 ;  /* 0x000000120300780c */ /* 0x000fe40000701670 */
[----:B------:R-:W-:Y:S02]  /*8600*/  FMNMX.FTZ R0, R47, R0, !PT ;  /* 0x000000002f007209 */ /* 0x000fe40007810000 */
[----:B------:R-:W-:Y:S02]  /*8610*/  FSEL R173, R173, -INF , !P0 ;  /* 0xff800000adad7808 */ /* 0x000fe40004000000 */
[----:B------:R-:W-:Y:S02]  /*8620*/  ISETP.GT.AND P0, PT, R2, 0x18, !P5 ;  /* 0x000000180200780c */ /* 0x000fe40006f04270 */
[----:B------:R-:W-:Y:S02]  /*8630*/  FMNMX.FTZ R0, R48, R0, !PT ;  /* 0x0000000030007209 */ /* 0x000fe40007810000 */
[----:B------:R-:W-:Y:S02]  /*8640*/  ISETP.LT.OR P0, PT, R3, 0x19, P0 ;  /* 0x000000190300780c */ /* 0x000fe40000701670 */
[----:B-1----:R-:W-:Y:S02]  /*8650*/  FMNMX.FTZ R106, R106, R5, !PT ;  /* 0x000000056a6a7209 */ /* 0x002fe40007810000 */
[----:B------:R-:W-:Y:S02]  /*8660*/  FSEL R177, R30, -INF , !P0 ;  /* 0xff8000001eb17808 */ /* 0x000fe40004000000 */
[C---:B------:R-:W-:Y:S01]  /*8670*/  ISETP.GT.AND P0, PT, R2.reuse, 0x19, !P4 ;  /* 0x000000190200780c */ /* 0x040fe20006704270 */
[----:B------:R-:W1:Y:S01]  /*8680*/  SHFL.BFLY PT, R5, R106, 0x1, 0x1f ;  /* 0x0c201f006a057f89 */ /* 0x000e6200000e0000 */
[----:B------:R-:W-:Y:S02]  /*8690*/  FMNMX.FTZ R0, R167, R0, !PT ;  /* 0x00000000a7007209 */ /* 0x000fe40007810000 */
[----:B------:R-:W-:Y:S02]  /*86a0*/  ISETP.LT.OR P0, PT, R3, 0x1a, P0 ;  /* 0x0000001a0300780c */ /* 0x000fe40000701670 */
[----:B------:R-:W-:Y:S02]  /*86b0*/  FMNMX.FTZ R0, R169, R0, !PT ;  /* 0x00000000a9007209 */ /* 0x000fe40007810000 */
[----:B------:R-:W-:Y:S02]  /*86c0*/  FSEL R178, R31, -INF , !P0 ;  /* 0xff8000001fb27808 */ /* 0x000fe40004000000 */
[----:B------:R-:W-:Y:S02]  /*86d0*/  ISETP.GT.AND P0, PT, R2, 0x20, !P3 ;  /* 0x000000200200780c */ /* 0x000fe40005f04270 */
        /* <DEDUP_REMOVED lines=8> */
[----:B------:R-:W-:Y:S02]  /*8760*/  FMNMX.FTZ R0, R180, R0, !PT ;  /* 0x00000000b4007209 */ /* 0x000fe40007810000 */
[----:B------:R-:W-:Y:S02]  /*8770*/  FSEL R184, R43, -INF , !P0 ;  /* 0xff8000002bb87808 */ /* 0x000fe40004000000 */
[----:B------:R-:W-:Y:S02]  /*8780*/  ISETP.GT.AND P0, PT, R2, 0x28, !P1 ;  /* 0x000000280200780c */ /* 0x000fe40004f04270 */
[----:B------:R-:W-:Y:S02]  /*8790*/  FMNMX.FTZ R0, R188, R0, !PT ;  /* 0x00000000bc007209 */ /* 0x000fe40007810000 */
[----:B------:R-:W-:Y:S02]  /*87a0*/  FMNMX.FTZ R4, R24, R4, !PT ;  /* 0x0000000418047209 */ /* 0x000fe40007810000 */
[----:B------:R-:W-:Y:S02]  /*87b0*/  ISETP.NE.AND P6, PT, R8, RZ, PT ;  /* 0x000000ff0800720c */ /* 0x000fe40003fc5270 */
[----:B------:R-:W-:Y:S02]  /*87c0*/  ISETP.LT.OR P0, PT, R3, 0x29, P0 ;  /* 0x000000290300780c */ /* 0x000fe40000701670 */
[----:B------:R-:W-:Y:S02]  /*87d0*/  FMNMX.FTZ R105, R189, R0, !PT ;  /* 0x00000000bd697209 */ /* 0x000fe40007810000 */
[----:B------:R-:W-:Y:S02]  /*87e0*/  FMNMX.FTZ R0, R168, R4, !PT ;  /* 0x00000004a8007209 */ /* 0x000fe40007810000 */
[----:B------:R-:W-:Y:S01]  /*87f0*/  FSEL R186, R46, -INF , !P0 ;  /* 0xff8000002eba7808 */ /* 0x000fe20004000000 */
[----:B------:R-:W2:Y:S01]  /*8800*/  SHFL.BFLY PT, R4, R105, 0x2, 0x1f ;  /* 0x0c401f0069047f89 */ /* 0x000ea200000e0000 */
[----:B------:R-:W-:Y:S02]  /*8810*/  ISETP.GT.AND P0, PT, R2, 0x29, !P6 ;  /* 0x000000290200780c */ /* 0x000fe40007704270 */
[----:B------:R-:W-:Y:S02]  /*8820*/  FMNMX.FTZ R0, R170, R0, !PT ;  /* 0x00000000aa007209 */ /* 0x000fe40007810000 */
[----:B-1----:R-:W-:Y:S02]  /*8830*/  FMNMX.FTZ R106, R106, R5, !PT ;  /* 0x000000056a6a7209 */ /* 0x002fe40007810000 */
[----:B------:R-:W-:Y:S02]  /*8840*/  ISETP.LT.OR P0, PT, R3, 0x2a, P0 ;  /* 0x0000002a0300780c */ /* 0x000fe40000701670 */
[----:B------:R-:W-:Y:S01]  /*8850*/  FMNMX.FTZ R0, R172, R0, !PT ;  /* 0x00000000ac007209 */ /* 0x000fe20007810000 */
[C---:B------:R-:W-:Y:S01]  /*8860*/  FMUL.FTZ R110, R106.reuse, c[0x0][0x2d0] ;  /* 0x0000b4006a6e7a20 */ /* 0x040fe20000410000 */
[----:B------:R-:W-:Y:S02]  /*8870*/  FSEL R109, R109, -INF , !P0 ;  /* 0xff8000006d6d7808 */ /* 0x000fe40004000000 */
[----:B------:R-:W-:Y:S02]  /*8880*/  FSETP.NEU.FTZ.AND P0, PT, R106, -INF , PT ;  /* 0xff8000006a00780b */ /* 0x000fe40003f1d000 */
[----:B------:R-:W-:Y:S02]  /*8890*/  FMNMX.FTZ R0, R174, R0, !PT ;  /* 0x00000000ae007209 */ /* 0x000fe40007810000 */
[----:B------:R-:W-:Y:S02]  /*88a0*/  FSEL R110, R110, RZ, P0 ;  /* 0x000000ff6e6e7208 */ /* 0x000fe40000000000 */
[----:B------:R-:W-:Y:S03]  /*88b0*/  FMNMX.FTZ R0, R185, R0, !PT ;  /* 0x00000000b9007209 */ /* 0x000fe60007810000 */
[--C-:B------:R-:W-:Y:S01]  /*88c0*/  FFMA.FTZ R3, R17, c[0x0][0x2d0], -R110.reuse ;  /* 0x0000b40011037a23 */ /* 0x100fe2000001086e */
[----:B------:R-:W-:Y:S01]  /*88d0*/  FMNMX.FTZ R0, R187, R0, !PT ;  /* 0x00000000bb007209 */ /* 0x000fe20007810000 */
[--C-:B------:R-:W-:Y:S01]  /*88e0*/  FFMA.FTZ R2, R15, c[0x0][0x2d0], -R110.reuse ;  /* 0x0000b4000f027a23 */ /* 0x100fe2000001086e */
[----:B--2---:R-:W-:Y:S01]  /*88f0*/  FMNMX.FTZ R105, R105, R4, !PT ;  /* 0x0000000469697209 */ /* 0x004fe20007810000 */
[----:B------:R1:W-:Y:S01]  /*8900*/  MUFU.EX2 R244, R3 ;  /* 0x0000000300f47308 */ /* 0x0003e20000000800 */
[----:B------:R-:W-:Y:S03]  /*8910*/  FMNMX.FTZ R0, R190, R0, !PT ;  /* 0x00000000be007209 */ /* 0x000fe60007810000 */
[----:B------:R-:W2:Y:S01]  /*8920*/  SHFL.BFLY PT, R4, R105, 0x1, 0x1f ;  /* 0x0c201f0069047f89 */ /* 0x000ea200000e0000 */
[----:B------:R-:W-:Y:S05]  /*8930*/  FMNMX.FTZ R0, R191, R0, !PT ;  /* 0x00000000bf007209 */ /* 0x000fea0007810000 */
[----:B------:R3:W4:Y:S02]  /*8940*/  MUFU.EX2 R245, R2 ;  /* 0x0000000200f57308 */ /* 0x0007240000000800 */
[----:B------:R-:W5:Y:S01]  /*8950*/  SHFL.BFLY PT, R104, R0, 0x2, 0x1f ;  /* 0x0c401f0000687f89 */ /* 0x000f6200000e0000 */
[--C-:B-1----:R-:W-:Y:S07]  /*8960*/  FFMA.FTZ R3, R18, c[0x0][0x2d0], -R110.reuse ;  /* 0x0000b40012037a23 */ /* 0x102fee000001086e */
[----:B------:R1:W-:Y:S01]  /*8970*/  MUFU.EX2 R243, R3 ;  /* 0x0000000300f37308 */ /* 0x0003e20000000800 */
[----:B--2---:R-:W-:Y:S05]  /*8980*/  FMNMX.FTZ R105, R105, R4, !PT ;  /* 0x0000000469697209 */ /* 0x004fea0007810000 */
[----:B------:R-:W-:Y:S01]  /*8990*/  FMUL.FTZ R111, R105, c[0x0][0x2d0] ;  /* 0x0000b400696f7a20 */ /* 0x000fe20000410000 */
[----:B---3--:R-:W-:Y:S02]  /*89a0*/  FMNMX.FTZ R2, R7, R108, !PT ;  /* 0x0000006c07027209 */ /* 0x008fe40007810000 */
[----:B-----5:R-:W-:Y:S01]  /*89b0*/  FMNMX.FTZ R104, R0, R104, !PT ;  /* 0x0000006800687209 */ /* 0x020fe20007810000 */
[----:B------:R-:W-:Y:S01]  /*89c0*/  FFMA.FTZ R0, R23, c[0x0][0x2d0], -R110 ;  /* 0x0000b40017007a23 */ /* 0x000fe2000001086e */
[----:B------:R-:W-:Y:S02]  /*89d0*/  FMNMX.FTZ R2, R12, R2, !PT ;  /* 0x000000020c027209 */ /* 0x000fe40007810000 */
[----:B----4-:R-:W-:Y:S01]  /*89e0*/  F2FP.PACK_AB R160, R244, R245 ;  /* 0x000000f5f4a0723e */ /* 0x010fe200000000ff */
[----:B------:R-:W2:Y:S01]  /*89f0*/  MUFU.EX2 R242, R0 ;  /* 0x0000000000f27308 */ /* 0x000ea20000000800 */
[----:B------:R-:W3:Y:S01]  /*8a00*/  SHFL.BFLY PT, R4, R104, 0x1, 0x1f ;  /* 0x0c201f0068047f89 */ /* 0x000ee200000e0000 */
[----:B------:R-:W-:Y:S04]  /*8a10*/  FMNMX.FTZ R2, R11, R2, !PT ;  /* 0x000000020b027209 */ /* 0x000fe80007810000 */
[----:B------:R-:W-:Y:S02]  /*8a20*/  FMNMX.FTZ R2, R10, R2, !PT ;  /* 0x000000020a027209 */ /* 0x000fe40007810000 */
[----:B-1----:R-:W-:Y:S02]  /*8a30*/  FSEL R3, R106, RZ, P0 ;  /* 0x000000ff6a037208 */ /* 0x002fe40000000000 */
[----:B------:R-:W-:Y:S02]  /*8a40*/  FSETP.NEU.FTZ.AND P0, PT, R105, -INF , PT ;  /* 0xff8000006900780b */ /* 0x000fe40003f1d000 */
[----:B------:R-:W-:Y:S02]  /*8a50*/  FMNMX.FTZ R2, R171, R2, !PT ;  /* 0x00000002ab027209 */ /* 0x000fe40007810000 */
[----:B------:R-:W-:Y:S02]  /*8a60*/  FSEL R111, R111, RZ, P0 ;  /* 0x000000ff6f6f7208 */ /* 0x000fe40000000000 */
[----:B------:R-:W-:Y:S02]  /*8a70*/  FMNMX.FTZ R2, R173, R2, !PT ;  /* 0x00000002ad027209 */ /* 0x000fe40007810000 */
[----:B------:R-:W-:Y:S01]  /*8a80*/  FSEL R5, R105, RZ, P0 ;  /* 0x000000ff69057208 */ /* 0x000fe20000000000 */
[--C-:B------:R-:W-:Y:S01]  /*8a90*/  FFMA.FTZ R44, R47, c[0x0][0x2d0], -R111.reuse ;  /* 0x0000b4002f2c7a23 */ /* 0x100fe2000001086f */
[----:B------:R-:W-:Y:S01]  /*8aa0*/  FMNMX.FTZ R2, R177, R2, !PT ;  /* 0x00000002b1027209 */ /* 0x000fe20007810000 */
[--C-:B------:R-:W-:Y:S01]  /*8ab0*/  FFMA.FTZ R48, R48, c[0x0][0x2d0], -R111.reuse ;  /* 0x0000b40030307a23 */ /* 0x100fe2000001086f */
[----:B--2---:R-:W-:Y:S01]  /*8ac0*/  F2FP.PACK_AB R162, R242, R243 ;  /* 0x000000f3f2a2723e */ /* 0x004fe200000000ff */
[--C-:B------:R-:W-:Y:S01]  /*8ad0*/  FFMA.FTZ R0, R16, c[0x0][0x2d0], -R111.reuse ;  /* 0x0000b40010007a23 */ /* 0x100fe2000001086f */
[----:B------:R-:W-:Y:S01]  /*8ae0*/  FMNMX.FTZ R2, R178, R2, !PT ;  /* 0x00000002b2027209 */ /* 0x000fe20007810000 */
[----:B------:R-:W-:Y:S01]  /*8af0*/  MUFU.EX2 R224, R44 ;  /* 0x0000002c00e07308 */ /* 0x000fe20000000800 */
[----:B---3--:R-:W-:Y:S01]  /*8b00*/  FMNMX.FTZ R104, R104, R4, !PT ;  /* 0x0000000468687209 */ /* 0x008fe20007810000 */
[--C-:B------:R-:W-:Y:S03]  /*8b10*/  FFMA.FTZ R4, R25, c[0x0][0x2d0], -R111.reuse ;  /* 0x0000b40019047a23 */ /* 0x100fe6000001086f */
[C---:B------:R-:W-:Y:S01]  /*8b20*/  FSETP.NEU.FTZ.AND P0, PT, R104.reuse, -INF , PT ;  /* 0xff8000006800780b */ /* 0x040fe20003f1d000 */
[----:B------:R-:W-:Y:S04]  /*8b30*/  FMUL.FTZ R164, R104, c[0x0][0x2d0] ;  /* 0x0000b40068a47a20 */ /* 0x000fe80000410000 */
[----:B------:R1:W-:Y:S01]  /*8b40*/  MUFU.EX2 R241, R0 ;  /* 0x0000000000f17308 */ /* 0x0003e20000000800 */
[----:B------:R-:W-:Y:S09]  /*8b50*/  FSEL R164, R164, RZ, P0 ;  /* 0x000000ffa4a47208 */ /* 0x000ff20000000000 */
[----:B------:R2:W-:Y:S10]  /*8b60*/  MUFU.EX2 R239, R4 ;  /* 0x0000000400ef7308 */ /* 0x0005f40000000800 */
[----:B------:R-:W-:Y:S01]  /*8b70*/  MUFU.EX2 R207, R48 ;  /* 0x0000003000cf7308 */ /* 0x000fe20000000800 */
[----:B-1----:R-:W-:Y:S01]  /*8b80*/  FMNMX.FTZ R0, R182, R2, !PT ;  /* 0x00000002b6007209 */ /* 0x002fe20007810000 */
[--C-:B------:R-:W-:Y:S03]  /*8b90*/  FFMA.FTZ R2, R19, c[0x0][0x2d0], -R111.reuse ;  /* 0x0000b40013027a23 */ /* 0x100fe6000001086f */
[----:B------:R-:W-:Y:S05]  /*8ba0*/  FMNMX.FTZ R0, R184, R0, !PT ;  /* 0x00000000b8007209 */ /* 0x000fea0007810000 */
[----:B------:R1:W3:Y:S01]  /*8bb0*/  MUFU.EX2 R240, R2 ;  /* 0x0000000200f07308 */ /* 0x0002e20000000800 */
[----:B------:R-:W-:Y:S01]  /*8bc0*/  FMNMX.FTZ R0, R186, R0, !PT ;  /* 0x00000000ba007209 */ /* 0x000fe20007810000 */
[--C-:B--2---:R-:W-:Y:S03]  /*8bd0*/  FFMA.FTZ R4, R14, c[0x0][0x2d0], -R164.reuse ;  /* 0x0000b4000e047a23 */ /* 0x104fe600000108a4 */
[----:B------:R-:W-:Y:S05]  /*8be0*/  FMNMX.FTZ R0, R109, R0, !PT ;  /* 0x000000006d007209 */ /* 0x000fea0007810000 */
[----:B------:R2:W-:Y:S01]  /*8bf0*/  MUFU.EX2 R235, R4 ;  /* 0x0000000400eb7308 */ /* 0x0005e20000000800 */
[----:B-1----:R-:W-:Y:S01]  /*8c00*/  FFMA.FTZ R2, R22, c[0x0][0x2d0], -R111 ;  /* 0x0000b40016027a23 */ /* 0x002fe2000001086f */
[----:B---3--:R-:W-:Y:S08]  /*8c10*/  F2FP.PACK_AB R161, R240, R241 ;  /* 0x000000f1f0a1723e */ /* 0x008ff000000000ff */
[----:B------:R1:W3:Y:S01]  /*8c20*/  MUFU.EX2 R238, R2 ;  /* 0x0000000200ee7308 */ /* 0x0002e20000000800 */
[----:B--2---:R-:W-:Y:S09]  /*8c30*/  FFMA.FTZ R4, R20, c[0x0][0x2d0], -R164 ;  /* 0x0000b40014047a23 */ /* 0x004ff200000108a4 */
[----:B------:R2:W-:Y:S01]  /*8c40*/  MUFU.EX2 R236, R4 ;  /* 0x0000000400ec7308 */ /* 0x0005e20000000800 */
[----:B-1----:R-:W2:Y:S01]  /*8c50*/  SHFL.BFLY PT, R2, R0, 0x2, 0x1f ;  /* 0x0c401f0000027f89 */ /* 0x002ea200000e0000 */
[----:B---3--:R-:W-:Y:S02]  /*8c60*/  F2FP.PACK_AB R163, R239, R238 ;  /* 0x000000eeefa3723e */ /* 0x008fe400000000ff */
[----:B--2---:R-:W-:Y:S01]  /*8c70*/  FMNMX.FTZ R4, R0, R2, !PT ;  /* 0x0000000200047209 */ /* 0x004fe20007810000 */
[----:B------:R-:W-:Y:S02]  /*8c80*/  FADD.FTZ R2, -R5, R103 ;  /* 0x0000006705027221 */ /* 0x000fe40000010100 */
[----:B------:R-:W-:Y:S02]  /*8c90*/  FFMA.FTZ R103, R165, c[0x0][0x2d0], -R110 ;  /* 0x0000b400a5677a23 */ /* 0x000fe4000001086e */
[----:B------:R-:W-:Y:S01]  /*8ca0*/  FFMA.FTZ R0, R21, c[0x0][0x2d0], -R164 ;  /* 0x0000b40015007a23 */ /* 0x000fe200000108a4 */
[----:B------:R-:W1:Y:S01]  /*8cb0*/  SHFL.BFLY PT, R6, R4, 0x1, 0x1f ;  /* 0x0c201f0004067f89 */ /* 0x000e6200000e0000 */
[----:B------:R2:W-:Y:S01]  /*8cc0*/  MUFU.EX2 R206, R103 ;  /* 0x0000006700ce7308 */ /* 0x0005e20000000800 */
[----:B------:R-:W-:Y:S06]  /*8cd0*/  FMUL.FTZ R2, R2, c[0x0][0x2d0] ;  /* 0x0000b40002027a20 */ /* 0x000fec0000410000 */
[----:B------:R-:W3:Y:S03]  /*8ce0*/  LDSM.16.MT88.4 R20, [R209+0x1880] ;  /* 0x00188000d114783b */ /* 0x000ee60000004200 */
[----:B------:R4:W-:Y:S01]  /*8cf0*/  MUFU.EX2 R234, R0 ;  /* 0x0000000000ea7308 */ /* 0x0009e20000000800 */
[----:B-1----:R-:W-:Y:S01]  /*8d00*/  FMNMX.FTZ R101, R4, R6, !PT ;  /* 0x0000000604657209 */ /* 0x002fe20007810000 */
[----:B--2---:R-:W-:Y:S08]  /*8d10*/  FFMA.FTZ R103, R166, c[0x0][0x2d0], -R110 ;  /* 0x0000b400a6677a23 */ /* 0x004ff0000001086e */
[----:B------:R1:W-:Y:S01]  /*8d20*/  MUFU.EX2 R205, R103 ;  /* 0x0000006700cd7308 */ /* 0x0003e20000000800 */
[----:B----4-:R-:W-:Y:S09]  /*8d30*/  FFMA.FTZ R0, R24, c[0x0][0x2d0], -R164 ;  /* 0x0000b40018007a23 */ /* 0x010ff200000108a4 */
[----:B------:R2:W-:Y:S01]  /*8d40*/  MUFU.EX2 R237, R0 ;  /* 0x0000000000ed7308 */ /* 0x0005e20000000800 */
[--C-:B-1----:R-:W-:Y:S09]  /*8d50*/  FFMA.FTZ R103, R167, c[0x0][0x2d0], -R111.reuse ;  /* 0x0000b400a7677a23 */ /* 0x102ff2000001086f */
[----:B------:R1:W-:Y:S01]  /*8d60*/  MUFU.EX2 R204, R103 ;  /* 0x0000006700cc7308 */ /* 0x0003e20000000800 */
[----:B--2---:R-:W-:Y:S02]  /*8d70*/  FADD.FTZ R0, -R3, R102 ;  /* 0x0000006603007221 */ /* 0x004fe40000010100 */
[----:B------:R-:W-:Y:S02]  /*8d80*/  FMUL.FTZ R102, R101, c[0x0][0x2d0] ;  /* 0x0000b40065667a20 */ /* 0x000fe40000410000 */
[----:B------:R-:W-:Y:S05]  /*8d90*/  FMUL.FTZ R0, R0, c[0x0][0x2d0] ;  /* 0x0000b40000007a20 */ /* 0x000fea0000410000 */
[----:B------:R-:W2:Y:S10]  /*8da0*/  MUFU.EX2 R3, R2 ;  /* 0x0000000200037308 */ /* 0x000eb40000000800 */
[----:B------:R4:W5:Y:S01]  /*8db0*/  MUFU.EX2 R100, R0 ;  /* 0x0000000000647308 */ /* 0x0009620000000800 */
[----:B-1----:R-:W-:Y:S09]  /*8dc0*/  FFMA.FTZ R103, R169, c[0x0][0x2d0], -R111 ;  /* 0x0000b400a9677a23 */ /* 0x002ff2000001086f */
[----:B------:R1:W-:Y:S01]  /*8dd0*/  MUFU.EX2 R203, R103 ;  /* 0x0000006700cb7308 */ /* 0x0003e20000000800 */
[----:B--2---:R-:W-:Y:S01]  /*8de0*/  FMUL.FTZ R6, R3, R114 ;  /* 0x0000007203067220 */ /* 0x004fe20000410000 */
[----:B------:R-:W-:Y:S01]  /*8df0*/  F2FP.PACK_AB R114, R237, R234 ;  /* 0x000000eaed72723e */ /* 0x000fe200000000ff */
[C---:B------:R-:W-:Y:S02]  /*8e00*/  FMUL.FTZ R18, R3.reuse, R126 ;  /* 0x0000007e03127220 */ /* 0x040fe40000410000 */
[C---:B------:R-:W-:Y:S02]  /*8e10*/  FMUL.FTZ R19, R3.reuse, R127 ;  /* 0x0000007f03137220 */ /* 0x040fe40000410000 */
[C---:B------:R-:W-:Y:S02]  /*8e20*/  FMUL.FTZ R34, R3.reuse, R142 ;  /* 0x0000008e03227220 */ /* 0x040fe40000410000 */
[----:B------:R-:W-:Y:S01]  /*8e30*/  FMUL.FTZ R35, R3, R143 ;  /* 0x0000008f03237220 */ /* 0x000fe20000410000 */
[----:B----4-:R-:W-:Y:S01]  /*8e40*/  FSEL R0, R104, RZ, P0 ;  /* 0x000000ff68007208 */ /* 0x010fe20000000000 */
[C---:B-----5:R-:W-:Y:S01]  /*8e50*/  FMUL.FTZ R5, R100.reuse, R113 ;  /* 0x0000007164057220 */ /* 0x060fe20000410000 */
[----:B------:R-:W-:Y:S01]  /*8e60*/  FSETP.NEU.FTZ.AND P0, PT, R101, -INF , PT ;  /* 0xff8000006500780b */ /* 0x000fe20003f1d000 */
[----:B------:R-:W-:Y:S02]  /*8e70*/  FMUL.FTZ R16, R100, R124 ;  /* 0x0000007c64107220 */ /* 0x000fe40000410000 */
[----:B------:R-:W-:Y:S01]  /*8e80*/  FADD.FTZ R0, -R0, R107 ;  /* 0x0000006b00007221 */ /* 0x000fe20000010100 */
[----:B------:R-:W-:Y:S01]  /*8e90*/  FSEL R102, R102, RZ, P0 ;  /* 0x000000ff66667208 */ /* 0x000fe20000000000 */
[----:B------:R-:W-:Y:S02]  /*8ea0*/  FMUL.FTZ R17, R100, R125 ;  /* 0x0000007d64117220 */ /* 0x000fe40000410000 */
[----:B------:R-:W-:Y:S01]  /*8eb0*/  FMUL.FTZ R0, R0, c[0x0][0x2d0] ;  /* 0x0000b40000007a20 */ /* 0x000fe20000410000 */
[----:B------:R-:W-:Y:S01]  /*8ec0*/  LDSM.16.MT88.4 R124, [R210+0x1c80] ;  /* 0x001c8000d27c783b */ /* 0x000fe20000004200 */
[----:B-1----:R-:W-:Y:S02]  /*8ed0*/  FFMA.FTZ R103, R168, c[0x0][0x2d0], -R164 ;  /* 0x0000b400a8677a23 */ /* 0x002fe400000108a4 */
[----:B------:R1:W2:Y:S01]  /*8ee0*/  MUFU.EX2 R2, R0 ;  /* 0x0000000000027308 */ /* 0x0002a20000000800 */
[--C-:B------:R-:W-:Y:S02]  /*8ef0*/  FFMA.FTZ R4, R11, c[0x0][0x2d0], -R102.reuse ;  /* 0x0000b4000b047a23 */ /* 0x100fe40000010866 */
[C---:B------:R-:W-:Y:S02]  /*8f00*/  FMUL.FTZ R32, R100.reuse, R140 ;  /* 0x0000008c64207220 */ /* 0x040fe40000410000 */
[C---:B------:R-:W-:Y:S02]  /*8f10*/  FMUL.FTZ R33, R100.reuse, R141 ;  /* 0x0000008d64217220 */ /* 0x040fe40000410000 */
[C---:B------:R-:W-:Y:S01]  /*8f20*/  FMUL.FTZ R48, R100.reuse, R156 ;  /* 0x0000009c64307220 */ /* 0x040fe20000410000 */
[----:B------:R-:W-:Y:S01]  /*8f30*/  LDSM.16.MT88.4 R140, [R210+0x2080] ;  /* 0x00208000d28c783b */ /* 0x000fe20000004200 */
[C---:B------:R-:W-:Y:S01]  /*8f40*/  FMUL.FTZ R49, R100.reuse, R157 ;  /* 0x0000009d64317220 */ /* 0x040fe20000410000 */
[----:B------:R4:W-:Y:S01]  /*8f50*/  MUFU.EX2 R202, R103 ;  /* 0x0000006700ca7308 */ /* 0x0009e20000000800 */
[C---:B------:R-:W-:Y:S02]  /*8f60*/  FMUL.FTZ R50, R3.reuse, R158 ;  /* 0x0000009e03327220 */ /* 0x040fe40000410000 */
[C---:B------:R-:W-:Y:S02]  /*8f70*/  FMUL.FTZ R51, R3.reuse, R159 ;  /* 0x0000009f03337220 */ /* 0x040fe40000410000 */
[C---:B------:R-:W-:Y:S01]  /*8f80*/  FMUL.FTZ R52, R100.reuse, R52 ;  /* 0x0000003464347220 */ /* 0x040fe20000410000 */
[----:B------:R-:W-:Y:S01]  /*8f90*/  LDSM.16.MT88.4 R156, [R209+0x2c80] ;  /* 0x002c8000d19c783b */ /* 0x000fe20000004200 */
[C---:B------:R-:W-:Y:S02]  /*8fa0*/  FMUL.FTZ R53, R100.reuse, R53 ;  /* 0x0000003564357220 */ /* 0x040fe40000410000 */
[C---:B------:R-:W-:Y:S01]  /*8fb0*/  FMUL.FTZ R54, R3.reuse, R54 ;  /* 0x0000003603367220 */ /* 0x040fe20000410000 */
[----:B------:R5:W-:Y:S01]  /*8fc0*/  MUFU.EX2 R232, R4 ;  /* 0x0000000400e87308 */ /* 0x000be20000000800 */
[----:B------:R-:W-:Y:S02]  /*8fd0*/  FMUL.FTZ R55, R3, R55 ;  /* 0x0000003703377220 */ /* 0x000fe40000410000 */
[----:B------:R-:W-:Y:S02]  /*8fe0*/  FMUL.FTZ R64, R100, R64 ;  /* 0x0000004064407220 */ /* 0x000fe40000410000 */
[----:B-1----:R-:W-:Y:S02]  /*8ff0*/  FFMA.FTZ R0, R7, c[0x0][0x2d0], -R102 ;  /* 0x0000b40007007a23 */ /* 0x002fe40000010866 */
[C---:B------:R-:W-:Y:S02]  /*9000*/  FMUL.FTZ R7, R3.reuse, R115 ;  /* 0x0000007303077220 */ /* 0x040fe40000410000 */
[C---:B--2---:R-:W-:Y:S01]  /*9010*/  FMUL.FTZ R8, R2.reuse, R116 ;  /* 0x0000007402087220 */ /* 0x044fe20000410000 */
[----:B------:R1:W-:Y:S01]  /*9020*/  MUFU.EX2 R230, R0 ;  /* 0x0000000000e67308 */ /* 0x0003e20000000800 */
[C---:B------:R-:W-:Y:S02]  /*9030*/  FMUL.FTZ R9, R2.reuse, R117 ;  /* 0x0000007502097220 */ /* 0x040fe40000410000 */
[----:B------:R-:W-:Y:S02]  /*9040*/  FMUL.FTZ R13, R2, R121 ;  /* 0x00000079020d7220 */ /* 0x000fe40000410000 */
[----:B----4-:R-:W-:Y:S02]  /*9050*/  FFMA.FTZ R103, R170, c[0x0][0x2d0], -R164 ;  /* 0x0000b400aa677a23 */ /* 0x010fe400000108a4 */
[C---:B------:R-:W-:Y:S02]  /*9060*/  FMUL.FTZ R24, R2.reuse, R132 ;  /* 0x0000008402187220 */ /* 0x040fe40000410000 */
[C---:B------:R-:W-:Y:S01]  /*9070*/  FMUL.FTZ R25, R2.reuse, R133 ;  /* 0x0000008502197220 */ /* 0x040fe20000410000 */
[----:B------:R2:W-:Y:S01]  /*9080*/  MUFU.EX2 R201, R103 ;  /* 0x0000006700c97308 */ /* 0x0005e20000000800 */
[C---:B------:R-:W-:Y:S02]  /*9090*/  FMUL.FTZ R28, R2.reuse, R136 ;  /* 0x00000088021c7220 */ /* 0x040fe40000410000 */
[----:B------:R-:W-:Y:S02]  /*90a0*/  FMUL.FTZ R29, R2, R137 ;  /* 0x00000089021d7220 */ /* 0x000fe40000410000 */
[--C-:B-----5:R-:W-:Y:S02]  /*90b0*/  FFMA.FTZ R4, R10, c[0x0][0x2d0], -R102.reuse ;  /* 0x0000b4000a047a23 */ /* 0x120fe40000010866 */
[C---:B------:R-:W-:Y:S02]  /*90c0*/  FMUL.FTZ R44, R2.reuse, R152 ;  /* 0x00000098022c7220 */ /* 0x040fe40000410000 */
[C---:B------:R-:W-:Y:S01]  /*90d0*/  FMUL.FTZ R45, R2.reuse, R153 ;  /* 0x00000099022d7220 */ /* 0x040fe20000410000 */
[----:B------:R-:W4:Y:S01]  /*90e0*/  MUFU.EX2 R233, R4 ;  /* 0x0000000400e97308 */ /* 0x000f220000000800 */
[C---:B------:R-:W-:Y:S02]  /*90f0*/  FMUL.FTZ R56, R2.reuse, R56 ;  /* 0x0000003802387220 */ /* 0x040fe40000410000 */
[----:B------:R-:W-:Y:S02]  /*9100*/  FMUL.FTZ R57, R2, R57 ;  /* 0x0000003902397220 */ /* 0x000fe40000410000 */
[----:B-1----:R-:W-:Y:S02]  /*9110*/  FFMA.FTZ R0, R12, c[0x0][0x2d0], -R102 ;  /* 0x0000b4000c007a23 */ /* 0x002fe40000010866 */
[C---:B------:R-:W-:Y:S02]  /*9120*/  FMUL.FTZ R12, R2.reuse, R120 ;  /* 0x00000078020c7220 */ /* 0x040fe40000410000 */
[C---:B------:R-:W-:Y:S01]  /*9130*/  FMUL.FTZ R60, R2.reuse, R60 ;  /* 0x0000003c023c7220 */ /* 0x040fe20000410000 */
[----:B------:R1:W5:Y:S01]  /*9140*/  MUFU.EX2 R231, R0 ;  /* 0x0000000000e77308 */ /* 0x0003620000000800 */
[----:B------:R-:W-:Y:S02]  /*9150*/  FMUL.FTZ R61, R2, R61 ;  /* 0x0000003d023d7220 */ /* 0x000fe40000410000 */
[----:B------:R-:W-:Y:S02]  /*9160*/  FMUL.FTZ R65, R100, R65 ;  /* 0x0000004164417220 */ /* 0x000fe40000410000 */
[----:B--2---:R-:W-:Y:S02]  /*9170*/  FFMA.FTZ R103, R172, c[0x0][0x2d0], -R164 ;  /* 0x0000b400ac677a23 */ /* 0x004fe400000108a4 */
[C---:B------:R-:W-:Y:S02]  /*9180*/  FMUL.FTZ R66, R3.reuse, R66 ;  /* 0x0000004203427220 */ /* 0x040fe40000410000 */
[----:B------:R-:W-:Y:S01]  /*9190*/  FMUL.FTZ R67, R3, R67 ;  /* 0x0000004303437220 */ /* 0x000fe20000410000 */
[----:B------:R2:W-:Y:S01]  /*91a0*/  MUFU.EX2 R200, R103 ;  /* 0x0000006700c87308 */ /* 0x0005e20000000800 */
[C---:B------:R-:W-:Y:S02]  /*91b0*/  FMUL.FTZ R68, R100.reuse, R68 ;  /* 0x0000004464447220 */ /* 0x040fe40000410000 */
[C---:B------:R-:W-:Y:S01]  /*91c0*/  FMUL.FTZ R69, R100.reuse, R69 ;  /* 0x0000004564457220 */ /* 0x040fe20000410000 */
[----:B----4-:R-:W-:Y:S01]  /*91d0*/  F2FP.PACK_AB R115, R233, R232 ;  /* 0x000000e8e973723e */ /* 0x010fe200000000ff */
[----:B------:R-:W-:Y:S01]  /*91e0*/  FMUL.FTZ R4, R100, R112 ;  /* 0x0000007064047220 */ /* 0x000fe20000410000 */
[----:B------:R-:W-:Y:S01]  /*91f0*/  F2FP.PACK_AB R112, R236, R235 ;  /* 0x000000ebec70723e */ /* 0x000fe200000000ff */
[C---:B------:R-:W-:Y:S02]  /*9200*/  FMUL.FTZ R70, R3.reuse, R70 ;  /* 0x0000004603467220 */ /* 0x040fe40000410000 */
[----:B------:R-:W-:Y:S02]  /*9210*/  FMUL.FTZ R71, R3, R71 ;  /* 0x0000004703477220 */ /* 0x000fe40000410000 */
[C---:B------:R-:W-:Y:S01]  /*9220*/  FMUL.FTZ R72, R2.reuse, R72 ;  /* 0x0000004802487220 */ /* 0x040fe20000410000 */
[-C--:B---3--:R-:W-:Y:S01]  /*9230*/  HMMA.16816.F32 R4, R160, R20.reuse, R4 ;  /* 0x00000014a004723c */ /* 0x088fe20000001804 */
[C---:B------:R-:W-:Y:S01]  /*9240*/  FMUL.FTZ R73, R2.reuse, R73 ;  /* 0x0000004902497220 */ /* 0x040fe20000410000 */
[----:B-1----:R-:W-:Y:S01]  /*9250*/  FSEL R0, R101, RZ, P0 ;  /* 0x000000ff65007208 */ /* 0x002fe20000000000 */
[C---:B------:R-:W-:Y:S01]  /*9260*/  FMUL.FTZ R76, R2.reuse, R76 ;  /* 0x0000004c024c7220 */ /* 0x040fe20000410000 */
[----:B-----5:R-:W-:Y:S01]  /*9270*/  F2FP.PACK_AB R113, R231, R230 ;  /* 0x000000e6e771723e */ /* 0x020fe200000000ff */
[----:B------:R-:W-:Y:S02]  /*9280*/  FMUL.FTZ R77, R2, R77 ;  /* 0x0000004d024d7220 */ /* 0x000fe40000410000 */
[----:B------:R-:W-:Y:S02]  /*9290*/  FADD.FTZ R0, -R0, R108 ;  /* 0x0000006c00007221 */ /* 0x000fe40000010100 */
[----:B------:R-:W-:Y:S03]  /*92a0*/  FMUL.FTZ R80, R100, R80 ;  /* 0x0000005064507220 */ /* 0x000fe60000410000 */
[----:B--2---:R-:W-:Y:S02]  /*92b0*/  FFMA.FTZ R103, R174, c[0x0][0x2d0], -R164 ;  /* 0x0000b400ae677a23 */ /* 0x004fe400000108a4 */
[----:B------:R-:W-:Y:S02]  /*92c0*/  FMUL.FTZ R0, R0, c[0x0][0x2d0] ;  /* 0x0000b40000007a20 */ /* 0x000fe40000410000 */
[----:B------:R1:W-:Y:S01]  /*92d0*/  MUFU.EX2 R199, R103 ;  /* 0x0000006700c77308 */ /* 0x0003e20000000800 */
[C---:B------:R-:W-:Y:S02]  /*92e0*/  FMUL.FTZ R81, R100.reuse, R81 ;  /* 0x0000005164517220 */ /* 0x040fe40000410000 */
[C---:B------:R-:W-:Y:S02]  /*92f0*/  FMUL.FTZ R82, R3.reuse, R82 ;  /* 0x0000005203527220 */ /* 0x040fe40000410000 */
[C---:B------:R-:W-:Y:S02]  /*9300*/  FMUL.FTZ R83, R3.reuse, R83 ;  /* 0x0000005303537220 */ /* 0x040fe40000410000 */
[C---:B------:R-:W-:Y:S02]  /*9310*/  FMUL.FTZ R96, R100.reuse, R96 ;  /* 0x0000006064607220 */ /* 0x040fe40000410000 */
[C---:B------:R-:W-:Y:S01]  /*9320*/  FMUL.FTZ R97, R100.reuse, R97 ;  /* 0x0000006164617220 */ /* 0x040fe20000410000 */
[----:B------:R-:W2:Y:S01]  /*9330*/  MUFU.EX2 R0, R0 ;  /* 0x0000000000007308 */ /* 0x000ea20000000800 */
[C---:B------:R-:W-:Y:S02]  /*9340*/  FMUL.FTZ R98, R3.reuse, R98 ;  /* 0x0000006203627220 */ /* 0x040fe40000410000 */
[C---:B------:R-:W-:Y:S02]  /*9350*/  FMUL.FTZ R99, R3.reuse, R99 ;  /* 0x0000006303637220 */ /* 0x040fe40000410000 */
[C---:B------:R-:W-:Y:S02]  /*9360*/  FMUL.FTZ R84, R100.reuse, R84 ;  /* 0x0000005464547220 */ /* 0x040fe40000410000 */
[----:B------:R-:W-:Y:S02]  /*9370*/  FMUL.FTZ R85, R100, R85 ;  /* 0x0000005564557220 */ /* 0x000fe40000410000 */
[C---:B------:R-:W-:Y:S02]  /*9380*/  FMUL.FTZ R86, R3.reuse, R86 ;  /* 0x0000005603567220 */ /* 0x040fe40000410000 */
[----:B------:R-:W-:Y:S02]  /*9390*/  FMUL.FTZ R87, R3, R87 ;  /* 0x0000005703577220 */ /* 0x000fe40000410000 */
[C---:B------:R-:W-:Y:S02]  /*93a0*/  FMUL.FTZ R88, R2.reuse, R88 ;  /* 0x0000005802587220 */ /* 0x040fe40000410000 */
[--C-:B-1----:R-:W-:Y:S02]  /*93b0*/  FFMA.FTZ R103, R171, c[0x0][0x2d0], -R102.reuse ;  /* 0x0000b400ab677a23 */ /* 0x102fe40000010866 */
[----:B------:R-:W-:Y:S01]  /*93c0*/  LDSM.16.MT88.4 R168, [R209+0x3880] ;  /* 0x00388000d1a8783b */ /* 0x000fe20000004200 */
[C---:B------:R-:W-:Y:S01]  /*93d0*/  FMUL.FTZ R89, R2.reuse, R89 ;  /* 0x0000005902597220 */ /* 0x040fe20000410000 */
[----:B------:R1:W-:Y:S01]  /*93e0*/  MUFU.EX2 R176, R103 ;  /* 0x0000006700b07308 */ /* 0x0003e20000000800 */
[C---:B------:R-:W-:Y:S02]  /*93f0*/  FMUL.FTZ R92, R2.reuse, R92 ;  /* 0x0000005c025c7220 */ /* 0x040fe40000410000 */
[----:B------:R-:W-:Y:S02]  /*9400*/  FMUL.FTZ R93, R2, R93 ;  /* 0x0000005d025d7220 */ /* 0x000fe40000410000 */
[C---:B--2---:R-:W-:Y:S02]  /*9410*/  FMUL.FTZ R10, R0.reuse, R118 ;  /* 0x00000076000a7220 */ /* 0x044fe40000410000 */
[C---:B------:R-:W-:Y:S02]  /*9420*/  FMUL.FTZ R11, R0.reuse, R119 ;  /* 0x00000077000b7220 */ /* 0x040fe40000410000 */
[----:B------:R-:W2:Y:S01]  /*9430*/  LDSM.16.MT88.4 R116, [R209+0x2480] ;  /* 0x00248000d174783b */ /* 0x000ea20000004200 */
[C---:B------:R-:W-:Y:S02]  /*9440*/  FMUL.FTZ R14, R0.reuse, R122 ;  /* 0x0000007a000e7220 */ /* 0x040fe40000410000 */
[C---:B------:R-:W-:Y:S02]  /*9450*/  FMUL.FTZ R15, R0.reuse, R123 ;  /* 0x0000007b000f7220 */ /* 0x040fe40000410000 */
[C---:B------:R-:W-:Y:S01]  /*9460*/  HMMA.16816.F32 R8, R112.reuse, R20, R8 ;  /* 0x000000147008723c */ /* 0x040fe20000001808 */
[C---:B------:R-:W-:Y:S02]  /*9470*/  FMUL.FTZ R26, R0.reuse, R134 ;  /* 0x00000086001a7220 */ /* 0x040fe40000410000 */
[----:B------:R-:W3:Y:S01]  /*9480*/  LDSM.16.MT88.4 R120, [R210+0x2480] ;  /* 0x00248000d278783b */ /* 0x000ee20000004200 */
[C---:B------:R-:W-:Y:S02]  /*9490*/  FMUL.FTZ R27, R0.reuse, R135 ;  /* 0x00000087001b7220 */ /* 0x040fe40000410000 */
[----:B------:R-:W-:Y:S02]  /*94a0*/  FMUL.FTZ R42, R0, R150 ;  /* 0x00000096002a7220 */ /* 0x000fe40000410000 */
[-C--:B------:R-:W-:Y:S01]  /*94b0*/  HMMA.16816.F32 R12, R112, R22.reuse, R12 ;  /* 0x00000016700c723c */ /* 0x080fe2000000180c */
[C---:B------:R-:W-:Y:S02]  /*94c0*/  FMUL.FTZ R20, R100.reuse, R128 ;  /* 0x0000008064147220 */ /* 0x040fe40000410000 */
[----:B------:R-:W-:Y:S01]  /*94d0*/  LDSM.16.MT88.4 R132, [R209+0x2080] ;  /* 0x00208000d184783b */ /* 0x000fe20000004200 */
[--C-:B-1----:R-:W-:Y:S02]  /*94e0*/  FFMA.FTZ R103, R173, c[0x0][0x2d0], -R102.reuse ;  /* 0x0000b400ad677a23 */ /* 0x102fe40000010866 */
[----:B------:R-:W-:Y:S02]  /*94f0*/  FMUL.FTZ R21, R100, R129 ;  /* 0x0000008164157220 */ /* 0x000fe40000410000 */
[C---:B------:R-:W-:Y:S01]  /*9500*/  HMMA.16816.F32 R16, R160.reuse, R22, R16 ;  /* 0x00000016a010723c */ /* 0x040fe20000001810 */
[----:B------:R1:W-:Y:S03]  /*9510*/  MUFU.EX2 R175, R103 ;  /* 0x0000006700af7308 */ /* 0x0003e60000000800 */
[C---:B------:R-:W-:Y:S02]  /*9520*/  FMUL.FTZ R30, R0.reuse, R138 ;  /* 0x0000008a001e7220 */ /* 0x040fe40000410000 */
[C---:B------:R-:W-:Y:S02]  /*9530*/  FMUL.FTZ R31, R0.reuse, R139 ;  /* 0x0000008b001f7220 */ /* 0x040fe40000410000 */
[C---:B------:R-:W-:Y:S04]  /*9540*/  FMUL.FTZ R22, R3.reuse, R130 ;  /* 0x0000008203167220 */ /* 0x040fe80000410000 */
[----:B------:R-:W-:Y:S02]  /*9550*/  FMUL.FTZ R23, R3, R131 ;  /* 0x0000008303177220 */ /* 0x000fe40000410000 */
[----:B------:R-:W-:Y:S01]  /*9560*/  LDSM.16.MT88.4 R128, [R209+0x2880] ;  /* 0x00288000d180783b */ /* 0x000fe20000004200 */
[C---:B------:R-:W-:Y:S02]  /*9570*/  FMUL.FTZ R43, R0.reuse, R151 ;  /* 0x00000097002b7220 */ /* 0x040fe40000410000 */
[C---:B------:R-:W-:Y:S02]  /*9580*/  FMUL.FTZ R46, R0.reuse, R154 ;  /* 0x0000009a002e7220 */ /* 0x040fe40000410000 */
[-C--:B------:R-:W-:Y:S01]  /*9590*/  HMMA.16816.F32 R20, R160, R36.reuse, R20 ;  /* 0x00000024a014723c */ /* 0x080fe20000001814 */
[C---:B------:R-:W-:Y:S02]  /*95a0*/  FMUL.FTZ R47, R0.reuse, R155 ;  /* 0x0000009b002f7220 */ /* 0x040fe40000410000 */
[C---:B------:R-:W-:Y:S02]  /*95b0*/  FMUL.FTZ R58, R0.reuse, R58 ;  /* 0x0000003a003a7220 */ /* 0x040fe40000410000 */
[C---:B------:R-:W-:Y:S02]  /*95c0*/  FMUL.FTZ R59, R0.reuse, R59 ;  /* 0x0000003b003b7220 */ /* 0x040fe40000410000 */
[----:B-1----:R-:W-:Y:S01]  /*95d0*/  FFMA.FTZ R103, R177, c[0x0][0x2d0], -R102 ;  /* 0x0000b400b1677a23 */ /* 0x002fe20000010866 */
[C---:B------:R-:W-:Y:S01]  /*95e0*/  HMMA.16816.F32 R24, R112.reuse, R36, R24 ;  /* 0x000000247018723c */ /* 0x040fe20000001818 */
[C---:B------:R-:W-:Y:S02]  /*95f0*/  FMUL.FTZ R62, R0.reuse, R62 ;  /* 0x0000003e003e7220 */ /* 0x040fe40000410000 */
[----:B------:R1:W-:Y:S01]  /*9600*/  MUFU.EX2 R173, R103 ;  /* 0x0000006700ad7308 */ /* 0x0003e20000000800 */
[C---:B------:R-:W-:Y:S02]  /*9610*/  FMUL.FTZ R63, R0.reuse, R63 ;  /* 0x0000003f003f7220 */ /* 0x040fe40000410000 */
[----:B------:R-:W-:Y:S02]  /*9620*/  FMUL.FTZ R74, R0, R74 ;  /* 0x0000004a004a7220 */ /* 0x000fe40000410000 */
[-C--:B------:R-:W-:Y:S01]  /*9630*/  HMMA.16816.F32 R28, R112, R38.reuse, R28 ;  /* 0x00000026701c723c */ /* 0x080fe2000000181c */
[--C-:B------:R-:W-:Y:S03]  /*9640*/  FFMA.FTZ R36, R40, c[0x0][0x2d0], -R110.reuse ;  /* 0x0000b40028247a23 */ /* 0x100fe6000001086e */
[----:B------:R-:W-:Y:S01]  /*9650*/  FFMA.FTZ R40, R41, c[0x0][0x2d0], -R110 ;  /* 0x0000b40029287a23 */ /* 0x000fe2000001086e */
[----:B------:R4:W-:Y:S01]  /*9660*/  MUFU.EX2 R226, R36 ;  /* 0x0000002400e27308 */ /* 0x0009e20000000800 */
[----:B------:R-:W-:Y:S02]  /*9670*/  FMUL.FTZ R37, R100, R145 ;  /* 0x0000009164257220 */ /* 0x000fe40000410000 */
[C---:B------:R-:W-:Y:S01]  /*9680*/  HMMA.16816.F32 R32, R160.reuse, R38, R32 ;  /* 0x00000026a020723c */ /* 0x040fe20000001820 */
[----:B------:R-:W-:Y:S03]  /*9690*/  FMUL.FTZ R41, R2, R149 ;  /* 0x0000009502297220 */ /* 0x000fe60000410000 */
[C---:B------:R-:W-:Y:S02]  /*96a0*/  FMUL.FTZ R75, R0.reuse, R75 ;  /* 0x0000004b004b7220 */ /* 0x040fe40000410000 */
[----:B------:R-:W-:Y:S01]  /*96b0*/  FMUL.FTZ R78, R0, R78 ;  /* 0x0000004e004e7220 */ /* 0x000fe20000410000 */
[----:B------:R5:W-:Y:S01]  /*96c0*/  MUFU.EX2 R225, R40 ;  /* 0x0000002800e17308 */ /* 0x000be20000000800 */
[C---:B------:R-:W-:Y:S04]  /*96d0*/  FMUL.FTZ R38, R3.reuse, R146 ;  /* 0x0000009203267220 */ /* 0x040fe80000410000 */
[----:B-1----:R-:W-:Y:S02]  /*96e0*/  FFMA.FTZ R103, R178, c[0x0][0x2d0], -R102 ;  /* 0x0000b400b2677a23 */ /* 0x002fe40000010866 */
[----:B------:R-:W-:Y:S02]  /*96f0*/  FMUL.FTZ R39, R3, R147 ;  /* 0x0000009303277220 */ /* 0x000fe40000410000 */
[C---:B------:R-:W-:Y:S01]  /*9700*/  FMUL.FTZ R79, R0.reuse, R79 ;  /* 0x0000004f004f7220 */ /* 0x040fe20000410000 */
[----:B------:R1:W-:Y:S01]  /*9710*/  MUFU.EX2 R174, R103 ;  /* 0x0000006700ae7308 */ /* 0x0003e20000000800 */
[C---:B------:R-:W-:Y:S02]  /*9720*/  FMUL.FTZ R90, R0.reuse, R90 ;  /* 0x0000005a005a7220 */ /* 0x040fe40000410000 */
[----:B------:R-:W-:Y:S02]  /*9730*/  FMUL.FTZ R91, R0, R91 ;  /* 0x0000005b005b7220 */ /* 0x000fe40000410000 */
[----:B----4-:R-:W-:Y:S02]  /*9740*/  FMUL.FTZ R36, R100, R144 ;  /* 0x0000009064247220 */ /* 0x010fe40000410000 */
[C---:B------:R-:W-:Y:S02]  /*9750*/  FMUL.FTZ R94, R0.reuse, R94 ;  /* 0x0000005e005e7220 */ /* 0x040fe40000410000 */
[----:B------:R-:W-:Y:S03]  /*9760*/  FMUL.FTZ R95, R0, R95 ;  /* 0x0000005f005f7220 */ /* 0x000fe60000410000 */
[-C--:B--2---:R-:W-:Y:S01]  /*9770*/  HMMA.16816.F32 R36, R160, R116.reuse, R36 ;  /* 0x00000074a024723c */ /* 0x084fe20000001824 */
[----:B-----5:R-:W-:Y:S07]  /*9780*/  FMUL.FTZ R40, R2, R148 ;  /* 0x0000009402287220 */ /* 0x020fee0000410000 */
[C---:B------:R-:W-:Y:S01]  /*9790*/  HMMA.16816.F32 R40, R112.reuse, R116, R40 ;  /* 0x000000747028723c */ /* 0x040fe20000001828 */
[--C-:B-1----:R-:W-:Y:S04]  /*97a0*/  FFMA.FTZ R103, R181, c[0x0][0x2d0], -R110.reuse ;  /* 0x0000b400b5677a23 */ /* 0x102fe8000001086e */
[----:B------:R1:W-:Y:S03]  /*97b0*/  MUFU.EX2 R197, R103 ;  /* 0x0000006700c57308 */ /* 0x0003e60000000800 */
[-C--:B------:R-:W-:Y:S08]  /*97c0*/  HMMA.16816.F32 R44, R112, R118.reuse, R44 ;  /* 0x00000076702c723c */ /* 0x080ff0000000182c */
[C---:B------:R-:W-:Y:S01]  /*97d0*/  HMMA.16816.F32 R48, R160.reuse, R118, R48 ;  /* 0x00000076a030723c */ /* 0x040fe20000001830 */
[----:B------:R-:W2:Y:S07]  /*97e0*/  LDSM.16.MT88.4 R116, [R209+0x3080] ;  /* 0x00308000d174783b */ /* 0x000eae0000004200 */
[-C--:B---3--:R-:W-:Y:S01]  /*97f0*/  HMMA.16816.F32 R52, R160, R120.reuse, R52 ;  /* 0x00000078a034723c */ /* 0x088fe20000001834 */
[--C-:B-1----:R-:W-:Y:S07]  /*9800*/  FFMA.FTZ R103, R183, c[0x0][0x2d0], -R110.reuse ;  /* 0x0000b400b7677a23 */ /* 0x102fee000001086e */
[C---:B------:R-:W-:Y:S01]  /*9810*/  HMMA.16816.F32 R56, R112.reuse, R120, R56 ;  /* 0x000000787038723c */ /* 0x040fe20000001838 */
[----:B------:R1:W3:Y:S07]  /*9820*/  MUFU.EX2 R198, R103 ;  /* 0x0000006700c67308 */ /* 0x0002ee0000000800 */
[-C--:B------:R-:W-:Y:S08]  /*9830*/  HMMA.16816.F32 R60, R112, R122.reuse, R60 ;  /* 0x0000007a703c723c */ /* 0x080ff0000000183c */
[C---:B------:R-:W-:Y:S01]  /*9840*/  HMMA.16816.F32 R64, R160.reuse, R122, R64 ;  /* 0x0000007aa040723c */ /* 0x040fe20000001840 */
[----:B------:R-:W4:Y:S07]  /*9850*/  LDSM.16.MT88.4 R120, [R210+0x3080] ;  /* 0x00308000d278783b */ /* 0x000f2e0000004200 */
[-C--:B--2---:R-:W-:Y:S01]  /*9860*/  HMMA.16816.F32 R68, R160, R116.reuse, R68 ;  /* 0x00000074a044723c */ /* 0x084fe20000001844 */
[--C-:B-1----:R-:W-:Y:S03]  /*9870*/  FFMA.FTZ R103, R179, c[0x0][0x2d0], -R111.reuse ;  /* 0x0000b400b3677a23 */ /* 0x102fe6000001086f */
[----:B---3--:R-:W-:Y:S01]  /*9880*/  F2FP.PACK_AB R108, R198, R197 ;  /* 0x000000c5c66c723e */ /* 0x008fe200000000ff */
[----:B------:R1:W-:Y:S03]  /*9890*/  MUFU.EX2 R196, R103 ;  /* 0x0000006700c47308 */ /* 0x0003e60000000800 */
[C---:B------:R-:W-:Y:S08]  /*98a0*/  HMMA.16816.F32 R72, R112.reuse, R116, R72 ;  /* 0x000000747048723c */ /* 0x040ff00000001848 */
[-C--:B------:R-:W-:Y:S08]  /*98b0*/  HMMA.16816.F32 R76, R112, R118.reuse, R76 ;  /* 0x00000076704c723c */ /* 0x080ff0000000184c */
[C---:B------:R-:W-:Y:S01]  /*98c0*/  HMMA.16816.F32 R80, R160.reuse, R118, R80 ;  /* 0x00000076a050723c */ /* 0x040fe20000001850 */
[----:B------:R-:W2:Y:S03]  /*98d0*/  LDSM.16.MT88.4 R116, [R209+0x1c80] ;  /* 0x001c8000d174783b */ /* 0x000ea60000004200 */
[--C-:B-1----:R-:W-:Y:S04]  /*98e0*/  FFMA.FTZ R103, R180, c[0x0][0x2d0], -R111.reuse ;  /* 0x0000b400b4677a23 */ /* 0x102fe8000001086f */
[-C--:B----4-:R-:W-:Y:S01]  /*98f0*/  HMMA.16816.F32 R84, R160, R120.reuse, R84 ;  /* 0x00000078a054723c */ /* 0x090fe20000001854 */
[----:B------:R1:W-:Y:S07]  /*9900*/  MUFU.EX2 R195, R103 ;  /* 0x0000006700c37308 */ /* 0x0003ee0000000800 */
[C---:B------:R-:W-:Y:S07]  /*9910*/  HMMA.16816.F32 R88, R112.reuse, R120, R88 ;  /* 0x000000787058723c */ /* 0x040fee0000001858 */
[----:B------:R-:W-:Y:S01]  /*9920*/  F2FP.PACK_AB R120, R201, R202 ;  /* 0x000000cac978723e */ /* 0x000fe200000000ff */
[-C--:B------:R-:W-:Y:S01]  /*9930*/  HMMA.16816.F32 R92, R112, R122.reuse, R92 ;  /* 0x0000007a705c723c */ /* 0x080fe2000000185c */
[----:B------:R-:W-:Y:S06]  /*9940*/  F2FP.PACK_AB R121, R175, R176 ;  /* 0x000000b0af79723e */ /* 0x000fec00000000ff */
[----:B------:R-:W-:Y:S01]  /*9950*/  F2FP.PACK_AB R112, R225, R226 ;  /* 0x000000e2e170723e */ /* 0x000fe200000000ff */
[----:B------:R-:W-:Y:S01]  /*9960*/  HMMA.16816.F32 R96, R160, R122, R96 ;  /* 0x0000007aa060723c */ /* 0x000fe20000001860 */
[----:B------:R-:W-:Y:S03]  /*9970*/  F2FP.PACK_AB R113, R207, R224 ;  /* 0x000000e0cf71723e */ /* 0x000fe600000000ff */
[--C-:B-1----:R-:W-:Y:S01]  /*9980*/  FFMA.FTZ R103, R192, c[0x0][0x2d0], -R110.reuse ;  /* 0x0000b400c0677a23 */ /* 0x102fe2000001086e */
[----:B------:R-:W-:Y:S01]  /*9990*/  F2FP.PACK_AB R114, R205, R206 ;  /* 0x000000cecd72723e */ /* 0x000fe200000000ff */
[----:B------:R-:W-:Y:S01]  /*99a0*/  FFMA.FTZ R110, R193, c[0x0][0x2d0], -R110 ;  /* 0x0000b400c16e7a23 */ /* 0x000fe2000001086e */
[----:B------:R-:W-:Y:S01]  /*99b0*/  F2FP.PACK_AB R115, R203, R204 ;  /* 0x000000cccb73723e */ /* 0x000fe200000000ff */
[----:B------:R1:W-:Y:S01]  /*99c0*/  MUFU.EX2 R194, R103 ;  /* 0x0000006700c27308 */ /* 0x0003e20000000800 */
[----:B------:R-:W3:Y:S03]  /*99d0*/  LDL.LU R193, [R1+0x14] ;  /* 0x0000140001c17983 */ /* 0x000ee60000300800 */
[----:B------:R-:W-:Y:S02]  /*99e0*/  F2FP.PACK_AB R122, R199, R200 ;  /* 0x000000c8c77a723e */ /* 0x000fe400000000ff */
[-C--:B--2---:R-:W-:Y:S01]  /*99f0*/  HMMA.16816.F32 R4, R112, R116.reuse, R4 ;  /* 0x000000747004723c */ /* 0x084fe20000001804 */
[----:B------:R-:W-:Y:S03]  /*9a00*/  F2FP.PACK_AB R123, R174, R173 ;  /* 0x000000adae7b723e */ /* 0x000fe600000000ff */
[----:B------:R-:W2:Y:S04]  /*9a10*/  MUFU.EX2 R192, R110 ;  /* 0x0000006e00c07308 */ /* 0x000ea80000000800 */
[C---:B------:R-:W-:Y:S08]  /*9a20*/  HMMA.16816.F32 R8, R120.reuse, R116, R8 ;  /* 0x000000747808723c */ /* 0x040ff00000001808 */
[-C--:B------:R-:W-:Y:S01]  /*9a30*/  HMMA.16816.F32 R12, R120, R118.reuse, R12 ;  /* 0x00000076780c723c */ /* 0x080fe2000000180c */
[--C-:B-1----:R-:W-:Y:S02]  /*9a40*/  FFMA.FTZ R103, R188, c[0x0][0x2d0], -R111.reuse ;  /* 0x0000b400bc677a23 */ /* 0x102fe4000001086f */
[----:B------:R-:W4:Y:S01]  /*9a50*/  LDL.LU R188, [R1+0x10] ;  /* 0x0000100001bc7983 */ /* 0x000f220000300800 */
[----:B------:R-:W-:Y:S04]  /*9a60*/  FFMA.FTZ R111, R189, c[0x0][0x2d0], -R111 ;  /* 0x0000b400bd6f7a23 */ /* 0x000fe8000001086f */
[C---:B------:R-:W-:Y:S01]  /*9a70*/  HMMA.16816.F32 R16, R112.reuse, R118, R16 ;  /* 0x000000767010723c */ /* 0x040fe20000001810 */
[----:B------:R1:W-:Y:S01]  /*9a80*/  MUFU.EX2 R183, R103 ;  /* 0x0000006700b77308 */ /* 0x0003e20000000800 */
[----:B------:R-:W5:Y:S02]  /*9a90*/  LDSM.16.MT88.4 R116, [R210+0x2880] ;  /* 0x00288000d274783b */ /* 0x000f640000004200 */
[----:B--2---:R-:W-:Y:S04]  /*9aa0*/  F2FP.PACK_AB R110, R192, R194 ;  /* 0x000000c2c06e723e */ /* 0x004fe800000000ff */
[-C--:B------:R-:W-:Y:S02]  /*9ab0*/  HMMA.16816.F32 R20, R112, R124.reuse, R20 ;  /* 0x0000007c7014723c */ /* 0x080fe40000001814 */
[----:B------:R-:W2:Y:S01]  /*9ac0*/  LDL.LU R189, [R1+0x8] ;  /* 0x0000080001bd7983 */ /* 0x000ea20000300800 */
[----:B------:R-:W5:Y:S05]  /*9ad0*/  MUFU.EX2 R181, R111 ;  /* 0x0000006f00b57308 */ /* 0x000f6a0000000800 */
[C---:B------:R-:W-:Y:S08]  /*9ae0*/  HMMA.16816.F32 R24, R120.reuse, R124, R24 ;  /* 0x0000007c7818723c */ /* 0x040ff00000001818 */
[-C--:B------:R-:W-:Y:S01]  /*9af0*/  HMMA.16816.F32 R28, R120, R126.reuse, R28 ;  /* 0x0000007e781c723c */ /* 0x080fe2000000181c */
[--C-:B-1----:R-:W-:Y:S02]  /*9b00*/  FFMA.FTZ R103, R185, c[0x0][0x2d0], -R164.reuse ;  /* 0x0000b400b9677a23 */ /* 0x102fe400000108a4 */
[----:B------:R-:W3:Y:S02]  /*9b10*/  LDL.LU R185, [R1+0xc] ;  /* 0x00000c0001b97983 */ /* 0x000ee40000300800 */
[----:B------:R1:W-:Y:S03]  /*9b20*/  MUFU.EX2 R180, R103 ;  /* 0x0000006700b47308 */ /* 0x0003e60000000800 */
[C---:B------:R-:W-:Y:S01]  /*9b30*/  HMMA.16816.F32 R32, R112.reuse, R126, R32 ;  /* 0x0000007e7020723c */ /* 0x040fe20000001820 */
[----:B------:R-:W1:Y:S03]  /*9b40*/  LDSM.16.MT88.4 R124, [R209+0x3480] ;  /* 0x00348000d17c783b */ /* 0x000e660000004200 */
[----:B-----5:R-:W-:Y:S04]  /*9b50*/  F2FP.PACK_AB R111, R181, R183 ;  /* 0x000000b7b56f723e */ /* 0x020fe800000000ff */
[-C--:B------:R-:W-:Y:S08]  /*9b60*/  HMMA.16816.F32 R36, R112, R128.reuse, R36 ;  /* 0x000000807024723c */ /* 0x080ff00000001824 */
[C---:B------:R-:W-:Y:S01]  /*9b70*/  HMMA.16816.F32 R40, R120.reuse, R128, R40 ;  /* 0x000000807828723c */ /* 0x040fe20000001828 */
[--C-:B-1----:R-:W-:Y:S07]  /*9b80*/  FFMA.FTZ R103, R187, c[0x0][0x2d0], -R164.reuse ;  /* 0x0000b400bb677a23 */ /* 0x102fee00000108a4 */
[-C--:B------:R-:W-:Y:S01]  /*9b90*/  HMMA.16816.F32 R44, R120, R130.reuse, R44 ;  /* 0x00000082782c723c */ /* 0x080fe2000000182c */
[----:B------:R1:W5:Y:S07]  /*9ba0*/  MUFU.EX2 R178, R103 ;  /* 0x0000006700b27308 */ /* 0x00036e0000000800 */
[C---:B------:R-:W-:Y:S01]  /*9bb0*/  HMMA.16816.F32 R48, R112.reuse, R130, R48 ;  /* 0x000000827030723c */ /* 0x040fe20000001830 */
[----:B------:R-:W5:Y:S07]  /*9bc0*/  LDSM.16.MT88.4 R128, [R210+0x3480] ;  /* 0x00348000d280783b */ /* 0x000f6e0000004200 */
[-C--:B------:R-:W-:Y:S08]  /*9bd0*/  HMMA.16816.F32 R52, R112, R116.reuse, R52 ;  /* 0x000000747034723c */ /* 0x080ff00000001834 */
[C---:B------:R-:W-:Y:S01]  /*9be0*/  HMMA.16816.F32 R56, R120.reuse, R116, R56 ;  /* 0x000000747838723c */ /* 0x040fe20000001838 */
[--C-:B-1----:R-:W-:Y:S03]  /*9bf0*/  FFMA.FTZ R103, R190, c[0x0][0x2d0], -R164.reuse ;  /* 0x0000b400be677a23 */ /* 0x102fe600000108a4 */
[----:B------:R-:W-:Y:S01]  /*9c00*/  FFMA.FTZ R164, R191, c[0x0][0x2d0], -R164 ;  /* 0x0000b400bfa47a23 */ /* 0x000fe200000108a4 */
[----:B------:R1:W-:Y:S01]  /*9c10*/  MUFU.EX2 R179, R103 ;  /* 0x0000006700b37308 */ /* 0x0003e20000000800 */
[----:B-----5:R-:W-:Y:S02]  /*9c20*/  F2FP.PACK_AB R160, R178, R180 ;  /* 0x000000b4b2a0723e */ /* 0x020fe400000000ff */
[-C--:B------:R-:W-:Y:S07]  /*9c30*/  HMMA.16816.F32 R60, R120, R118.reuse, R60 ;  /* 0x00000076783c723c */ /* 0x080fee000000183c */
[----:B------:R5:W5:Y:S01]  /*9c40*/  MUFU.EX2 R177, R164 ;  /* 0x000000a400b17308 */ /* 0x000b620000000800 */
[C---:B------:R-:W-:Y:S08]  /*9c50*/  HMMA.16816.F32 R64, R112.reuse, R118, R64 ;  /* 0x000000767040723c */ /* 0x040ff00000001840 */
[-C--:B------:R-:W-:Y:S01]  /*9c60*/  HMMA.16816.F32 R68, R112, R124.reuse, R68 ;  /* 0x0000007c7044723c */ /* 0x080fe20000001844 */
[--C-:B-1----:R-:W-:Y:S07]  /*9c70*/  FFMA.FTZ R103, R182, c[0x0][0x2d0], -R102.reuse ;  /* 0x0000b400b6677a23 */ /* 0x102fee0000010866 */
[C---:B------:R-:W-:Y:S01]  /*9c80*/  HMMA.16816.F32 R72, R120.reuse, R124, R72 ;  /* 0x0000007c7848723c */ /* 0x040fe20000001848 */
[----:B------:R1:W-:Y:S01]  /*9c90*/  MUFU.EX2 R172, R103 ;  /* 0x0000006700ac7308 */ /* 0x0003e20000000800 */
[----:B-----5:R-:W5:Y:S06]  /*9ca0*/  LDSM.16.MT88.4 R164, [R210+0x2c80] ;  /* 0x002c8000d2a4783b */ /* 0x020f6c0000004200 */
[-C--:B------:R-:W-:Y:S01]  /*9cb0*/  HMMA.16816.F32 R76, R120, R126.reuse, R76 ;  /* 0x0000007e784c723c */ /* 0x080fe2000000184c */
[----:B------:R-:W-:Y:S07]  /*9cc0*/  F2FP.PACK_AB R162, R177, R179 ;  /* 0x000000b3b1a2723e */ /* 0x000fee00000000ff */
[C---:B------:R-:W-:Y:S08]  /*9cd0*/  HMMA.16816.F32 R80, R112.reuse, R126, R80 ;  /* 0x0000007e7050723c */ /* 0x040ff00000001850 */
[-C--:B------:R-:W-:Y:S01]  /*9ce0*/  HMMA.16816.F32 R84, R112, R128.reuse, R84 ;  /* 0x000000807054723c */ /* 0x080fe20000001854 */
[--C-:B-1----:R-:W-:Y:S04]  /*9cf0*/  FFMA.FTZ R103, R184, c[0x0][0x2d0], -R102.reuse ;  /* 0x0000b400b8677a23 */ /* 0x102fe80000010866 */
[----:B------:R1:W1:Y:S03]  /*9d00*/  MUFU.EX2 R107, R103 ;  /* 0x00000067006b7308 */ /* 0x0002660000000800 */
[C---:B------:R-:W-:Y:S08]  /*9d10*/  HMMA.16816.F32 R88, R120.reuse, R128, R88 ;  /* 0x000000807858723c */ /* 0x040ff00000001858 */
[-C--:B------:R-:W-:Y:S08]  /*9d20*/  HMMA.16816.F32 R92, R120, R130.reuse, R92 ;  /* 0x00000082785c723c */ /* 0x080ff0000000185c */
[----:B------:R-:W-:Y:S01]  /*9d30*/  HMMA.16816.F32 R96, R112, R130, R96 ;  /* 0x000000827060723c */ /* 0x000fe20000001860 */
[--C-:B-1----:R-:W-:Y:S03]  /*9d40*/  FFMA.FTZ R103, R186, c[0x0][0x2d0], -R102.reuse ;  /* 0x0000b400ba677a23 */ /* 0x102fe60000010866 */
[----:B------:R-:W-:Y:S01]  /*9d50*/  F2FP.PACK_AB R161, R107, R172 ;  /* 0x000000ac6ba1723e */ /* 0x000fe200000000ff */
[----:B------:R-:W-:Y:S01]  /*9d60*/  FFMA.FTZ R102, R109, c[0x0][0x2d0], -R102 ;  /* 0x0000b4006d667a23 */ /* 0x000fe20000010866 */
[----:B------:R-:W-:Y:S01]  /*9d70*/  F2FP.PACK_AB R109, R195, R196 ;  /* 0x000000c4c36d723e */ /* 0x000fe200000000ff */
[----:B------:R-:W-:Y:S06]  /*9d80*/  MUFU.EX2 R103, R103 ;  /* 0x0000006700677308 */ /* 0x000fec0000000800 */
[-C--:B------:R-:W-:Y:S01]  /*9d90*/  HMMA.16816.F32 R112, R108, R132.reuse, R4 ;  /* 0x000000846c70723c */ /* 0x080fe20000001804 */
[----:B------:R-:W1:Y:S03]  /*9da0*/  LDSM.16.MT88.4 R4, [R210+0x3880] ;  /* 0x00388000d204783b */ /* 0x000e660000004200 */
[----:B------:R-:W5:Y:S02]  /*9db0*/  MUFU.EX2 R102, R102 ;  /* 0x0000006600667308 */ /* 0x000f640000000800 */
[----:B-----5:R-:W-:Y:S07]  /*9dc0*/  F2FP.PACK_AB R163, R102, R103 ;  /* 0x0000006766a3723e */ /* 0x020fee00000000ff */
[C---:B------:R-:W-:Y:S01]  /*9dd0*/  HMMA.16816.F32 R116, R160.reuse, R132, R8 ;  /* 0x00000084a074723c */ /* 0x040fe20000001808 */
[----:B------:R-:W5:Y:S07]  /*9de0*/  LDL R11, [R1+0x18] ;  /* 0x00001800010b7983 */ /* 0x000f6e0000100800 */
        /* <DEDUP_REMOVED lines=9> */
[C---:B------:R-:W-:Y:S01]  /*9e80*/  HMMA.16816.F32 R156, R108.reuse, R158, R48 ;  /* 0x0000009e6c9c723c */ /* 0x040fe20000001830 */
[----:B----4-:R-:W-:Y:S07]  /*9e90*/  FFMA.FTZ R9, R2, R188, R235 ;  /* 0x000000bc02097223 */ /* 0x010fee00000100eb */
[-C--:B------:R-:W-:Y:S08]  /*9ea0*/  HMMA.16816.F32 R52, R108, R164.reuse, R52 ;  /* 0x000000a46c34723c */ /* 0x080ff00000001834 */
[C---:B------:R-:W-:Y:S01]  /*9eb0*/  HMMA.16816.F32 R56, R160.reuse, R164, R56 ;  /* 0x000000a4a038723c */ /* 0x040fe20000001838 */
[----:B--2---:R-:W-:Y:S04]  /*9ec0*/  FFMA.FTZ R3, R3, R189, R241 ;  /* 0x000000bd03037223 */ /* 0x004fe800000100f1 */
[----:B------:R-:W-:Y:S03]  /*9ed0*/  FADD.FTZ R8, R240, R3 ;  /* 0x00000003f0087221 */ /* 0x000fe60000010000 */
[-C--:B------:R-:W-:Y:S01]  /*9ee0*/  HMMA.16816.F32 R60, R160, R166.reuse, R60 ;  /* 0x000000a6a03c723c */ /* 0x080fe2000000183c */
[----:B------:R-:W-:Y:S03]  /*9ef0*/  FADD.FTZ R3, R236, R9 ;  /* 0x00000009ec037221 */ /* 0x000fe60000010000 */
[----:B------:R-:W-:Y:S02]  /*9f00*/  FADD.FTZ R8, R238, R8 ;  /* 0x00000008ee087221 */ /* 0x000fe40000010000 */
[----:B------:R-:W-:Y:S02]  /*9f10*/  FADD.FTZ R10, R234, R3 ;  /* 0x00000003ea0a7221 */ /* 0x000fe40000010000 */
[C---:B------:R-:W-:Y:S01]  /*9f20*/  HMMA.16816.F32 R64, R108.reuse, R166, R64 ;  /* 0x000000a66c40723c */ /* 0x040fe20000001840 */
[----:B---3--:R-:W-:Y:S03]  /*9f30*/  FFMA.FTZ R3, R0, R193, R230 ;  /* 0x000000c100037223 */ /* 0x008fe600000100e6 */
[----:B------:R-:W-:Y:S02]  /*9f40*/  FFMA.FTZ R100, R100, R185, R245 ;  /* 0x000000b964647223 */ /* 0x000fe400000100f5 */
[----:B------:R-:W-:Y:S02]  /*9f50*/  FADD.FTZ R3, R231, R3 ;  /* 0x00000003e7037221 */ /* 0x000fe40000010000 */
[----:B------:R-:W-:Y:S01]  /*9f60*/  FADD.FTZ R2, R244, R100 ;  /* 0x00000064f4027221 */ /* 0x000fe20000010000 */
[-C--:B------:R-:W-:Y:S03]  /*9f70*/  HMMA.16816.F32 R68, R108, R168.reuse, R68 ;  /* 0x000000a86c44723c */ /* 0x080fe60000001844 */
[----:B------:R-:W-:Y:S01]  /*9f80*/  FADD.FTZ R2, R243, R2 ;  /* 0x00000002f3027221 */ /* 0x000fe20000010000 */
[-C--:B------:R-:W-:Y:S01]  /*9f90*/  MOV R100, R101.reuse ;  /* 0x0000006500647202 */ /* 0x080fe20000000f00 */
[----:B------:R-:W-:Y:S02]  /*9fa0*/  FADD.FTZ R0, R237, R10 ;  /* 0x0000000aed007221 */ /* 0x000fe40000010000 */
[----:B------:R-:W-:Y:S01]  /*9fb0*/  FADD.FTZ R9, R242, R2 ;  /* 0x00000002f2097221 */ /* 0x000fe20000010000 */
[C---:B------:R-:W-:Y:S01]  /*9fc0*/  HMMA.16816.F32 R72, R160.reuse, R168, R72 ;  /* 0x000000a8a048723c */ /* 0x040fe20000001848 */
[----:B------:R-:W-:Y:S03]  /*9fd0*/  FADD.FTZ R2, R239, R8 ;  /* 0x00000008ef027221 */ /* 0x000fe60000010000 */
[----:B------:R-:W-:Y:S02]  /*9fe0*/  FADD.FTZ R9, R226, R9 ;  /* 0x00000009e2097221 */ /* 0x000fe40000010000 */
[----:B------:R-:W-:Y:S02]  /*9ff0*/  FADD.FTZ R3, R232, R3 ;  /* 0x00000003e8037221 */ /* 0x000fe40000010000 */
[----:B------:R-:W-:Y:S01]  /*a000*/  FADD.FTZ R10, R224, R2 ;  /* 0x00000002e00a7221 */ /* 0x000fe20000010000 */
[-C--:B------:R-:W-:Y:S03]  /*a010*/  HMMA.16816.F32 R76, R160, R170.reuse, R76 ;  /* 0x000000aaa04c723c */ /* 0x080fe6000000184c */
[----:B------:R-:W-:Y:S02]  /*a020*/  FADD.FTZ R8, R202, R0 ;  /* 0x00000000ca087221 */ /* 0x000fe40000010000 */
[----:B------:R-:W-:Y:S02]  /*a030*/  FADD.FTZ R2, R225, R9 ;  /* 0x00000009e1027221 */ /* 0x000fe40000010000 */
[----:B------:R-:W-:Y:S01]  /*a040*/  FADD.FTZ R3, R233, R3 ;  /* 0x00000003e9037221 */ /* 0x000fe20000010000 */
[C---:B------:R-:W-:Y:S01]  /*a050*/  HMMA.16816.F32 R80, R108.reuse, R170, R80 ;  /* 0x000000aa6c50723c */ /* 0x040fe20000001850 */
[----:B------:R-:W-:Y:S03]  /*a060*/  FADD.FTZ R0, R207, R10 ;  /* 0x0000000acf007221 */ /* 0x000fe60000010000 */
[----:B------:R-:W-:Y:S02]  /*a070*/  FADD.FTZ R9, R201, R8 ;  /* 0x00000008c9097221 */ /* 0x000fe40000010000 */
[----:B------:R-:W-:Y:S02]  /*a080*/  FADD.FTZ R10, R206, R2 ;  /* 0x00000002ce0a7221 */ /* 0x000fe40000010000 */
[----:B------:R-:W-:Y:S01]  /*a090*/  FADD.FTZ R3, R176, R3 ;  /* 0x00000003b0037221 */ /* 0x000fe20000010000 */
[-C--:B-1----:R-:W-:Y:S03]  /*a0a0*/  HMMA.16816.F32 R84, R108, R4.reuse, R84 ;  /* 0x000000046c54723c */ /* 0x082fe60000001854 */
[----:B------:R-:W-:Y:S02]  /*a0b0*/  FADD.FTZ R8, R204, R0 ;  /* 0x00000000cc087221 */ /* 0x000fe40000010000 */
[----:B------:R-:W-:Y:S02]  /*a0c0*/  FADD.FTZ R2, R200, R9 ;  /* 0x00000009c8027221 */ /* 0x000fe40000010000 */
[----:B------:R-:W-:Y:S01]  /*a0d0*/  FADD.FTZ R3, R175, R3 ;  /* 0x00000003af037221 */ /* 0x000fe20000010000 */
[C---:B------:R-:W-:Y:S01]  /*a0e0*/  HMMA.16816.F32 R88, R160.reuse, R4, R88 ;  /* 0x00000004a058723c */ /* 0x040fe20000001858 */
[----:B------:R-:W-:Y:S03]  /*a0f0*/  FADD.FTZ R0, R205, R10 ;  /* 0x0000000acd007221 */ /* 0x000fe60000010000 */
[----:B------:R-:W-:Y:S03]  /*a100*/  FADD.FTZ R3, R173, R3 ;  /* 0x00000003ad037221 */ /* 0x000fe60000010000 */
[----:B------:R-:W-:Y:S01]  /*a110*/  FADD.FTZ R5, R203, R8 ;  /* 0x00000008cb057221 */ /* 0x000fe20000010000 */
[-C--:B------:R-:W-:Y:S01]  /*a120*/  HMMA.16816.F32 R92, R160, R6.reuse, R92 ;  /* 0x00000006a05c723c */ /* 0x080fe2000000185c */
[----:B------:R-:W-:Y:S03]  /*a130*/  FADD.FTZ R8, R199, R2 ;  /* 0x00000002c7087221 */ /* 0x000fe60000010000 */
[----:B------:R-:W-:Y:S02]  /*a140*/  FADD.FTZ R4, R197, R0 ;  /* 0x00000000c5047221 */ /* 0x000fe40000010000 */
[----:B------:R-:W-:Y:S02]  /*a150*/  FADD.FTZ R2, R196, R5 ;  /* 0x00000005c4027221 */ /* 0x000fe40000010000 */
[----:B------:R-:W-:Y:S01]  /*a160*/  FADD.FTZ R3, R174, R3 ;  /* 0x00000003ae037221 */ /* 0x000fe20000010000 */
[----:B------:R-:W-:Y:S03]  /*a170*/  HMMA.16816.F32 R96, R108, R6, R96 ;  /* 0x000000066c60723c */ /* 0x000fe60000001860 */
[----:B------:R-:W-:Y:S02]  /*a180*/  FADD.FTZ R0, R180, R8 ;  /* 0x00000008b4007221 */ /* 0x000fe40000010000 */
[----:B------:R-:W-:Y:S02]  /*a190*/  FADD.FTZ R4, R198, R4 ;  /* 0x00000004c6047221 */ /* 0x000fe40000010000 */
[----:B------:R-:W-:Y:S01]  /*a1a0*/  FADD.FTZ R5, R195, R2 ;  /* 0x00000002c3057221 */ /* 0x000fe20000010000 */
[----:B------:R-:W-:Y:S01]  /*a1b0*/  MOV R108, R101 ;  /* 0x00000065006c7202 */ /* 0x000fe20000000f00 */
[----:B------:R-:W-:Y:S03]  /*a1c0*/  FADD.FTZ R2, R172, R3 ;  /* 0x00000003ac027221 */ /* 0x000fe60000010000 */
[----:B------:R-:W-:Y:S02]  /*a1d0*/  FADD.FTZ R3, R178, R0 ;  /* 0x00000000b2037221 */ /* 0x000fe40000010000 */
[----:B------:R-:W-:Y:S02]  /*a1e0*/  FADD.FTZ R0, R194, R4 ;  /* 0x00000004c2007221 */ /* 0x000fe40000010000 */
[----:B------:R-:W-:Y:S02]  /*a1f0*/  FADD.FTZ R4, R183, R5 ;  /* 0x00000005b7047221 */ /* 0x000fe40000010000 */
[----:B------:R-:W-:Y:S02]  /*a200*/  FADD.FTZ R5, R192, R0 ;  /* 0x00000000c0057221 */ /* 0x000fe40000010000 */
[----:B------:R-:W-:Y:S02]  /*a210*/  FADD.FTZ R4, R181, R4 ;  /* 0x00000004b5047221 */ /* 0x000fe40000010000 */
[----:B------:R-:W-:Y:S01]  /*a220*/  FADD.FTZ R2, R107, R2 ;  /* 0x000000026b027221 */ /* 0x000fe20000010000 */
[----:B------:R1:W-:Y:S01]  /*a230*/  STL [R1+0xc], R5 ;  /* 0x00000c0501007387 */ /* 0x0003e20000100800 */
[----:B------:R-:W-:Y:S01]  /*a240*/  FADD.FTZ R3, R179, R3 ;  /* 0x00000003b3037221 */ /* 0x000fe20000010000 */
[----:B------:R-:W-:Y:S01]  /*a250*/  MOV R107, R104 ;  /* 0x00000068006b7202 */ /* 0x000fe20000000f00 */
[----:B------:R-:W-:Y:S01]  /*a260*/  FADD.FTZ R0, R103, R2 ;  /* 0x0000000267007221 */ /* 0x000fe20000010000 */
[----:B------:R1:W-:Y:S01]  /*a270*/  STL [R1+0x8], R4 ;  /* 0x0000080401007387 */ /* 0x0003e20000100800 */
[----:B------:R-:W-:Y:S01]  /*a280*/  FADD.FTZ R2, R177, R3 ;  /* 0x00000003b1027221 */ /* 0x000fe20000010000 */
[----:B------:R-:W-:Y:S01]  /*a290*/  MOV R103, R105 ;  /* 0x0000006900677202 */ /* 0x000fe20000000f00 */
[----:B------:R-:W-:Y:S01]  /*a2a0*/  FADD.FTZ R0, R102, R0 ;  /* 0x0000000066007221 */ /* 0x000fe20000010000 */
[----:B------:R-:W-:Y:S02]  /*a2b0*/  MOV R102, R106 ;  /* 0x0000006a00667202 */ /* 0x000fe40000000f00 */
[----:B------:R1:W-:Y:S04]  /*a2c0*/  STL [R1+0x10], R2 ;  /* 0x0000100201007387 */ /* 0x0003e80000100800 */
[----:B------:R1:W-:Y:S01]  /*a2d0*/  STL [R1+0x14], R0 ;  /* 0x0000140001007387 */ /* 0x0003e20000100800 */
[C---:B-----5:R-:W-:Y:S02]  /*a2e0*/  ISETP.GT.AND P0, PT, R222.reuse, R11, PT ;  /* 0x0000000bde00720c */ /* 0x060fe40003f04270 */
[----:B------:R-:W-:Y:S11]  /*a2f0*/  IADD3 R222, R222, -0x1, RZ ;  /* 0xffffffffdede7810 */ /* 0x000ff60007ffe0ff */
[----:B-1----:R-:W-:-:S05]  /*a300*/  @P0 BRA `(.L_x_304) ;  /* 0xffffbba000000947 */ /* 0x002fca000383ffff */
.L_x_285:
[----:B------:R-:W-:Y:S01]  /*a310*/  IMAD.MOV.U32 R0, RZ, RZ, c[0x0][0x2c4] ;  /* 0x0000b100ff007624 */ /* 0x000fe200078e00ff */
[----:B------:R-:W-:Y:S01]  /*a320*/  IADD3 R2, R227, 0x1, -R229 ;  /* 0x00000001e3027810 */ /* 0x000fe20007ffe8e5 */
[----:B------:R-:W-:-:S03]  /*a330*/  IMAD.MOV.U32 R4, RZ, RZ, c[0x0][0x32c] ;  /* 0x0000cb00ff047624 */ /* 0x000fc600078e00ff */
[----:B------:R-:W-:Y:S02]  /*a340*/  ISETP.NE.AND P1, PT, R0, 0x1, PT ;  /* 0x000000010000780c */ /* 0x000fe40003f25270 */
[----:B------:R-:W2:Y:S01]  /*a350*/  S2R R0, SR_CTAID.X ;  /* 0x0000000000007919 */ /* 0x000ea20000002500 */
[----:B------:R-:W-:Y:S02]  /*a360*/  ISETP.GE.AND P0, PT, R4, 0x1, PT ;  /* 0x000000010400780c */ /* 0x000fe40003f06270 */
[----:B--2---:R-:W-:-:S08]  /*a370*/  LEA R0, R0, 0x7f, 0x7 ;  /* 0x0000007f00007811 */ /* 0x004fd000078e38ff */
[----:B-1----:R-:W-:-:S05]  /*a380*/  @P1 IMAD.HI.U32 R3, R0, c[0x0][0x2c8], RZ ;  /* 0x0000b20000031a27 */ /* 0x002fca00078e00ff */
[----:B------:R-:W-:-:S05]  /*a390*/  @P1 SHF.R.U32.HI R0, RZ, c[0x0][0x2cc], R3 ;  /* 0x0000b300ff001a19 */ /* 0x000fca0000011603 */
[----:B------:R-:W-:-:S05]  /*a3a0*/  IMAD.IADD R0, R2, 0x1, R0 ;  /* 0x0000000102007824 */ /* 0x000fca00078e0200 */
[----:B------:R-:W-:Y:S01]  /*a3b0*/  IADD3 R2, R0, -c[0x0][0x324], RZ ;  /* 0x8000c90000027a10 */ /* 0x000fe20007ffe0ff */
[----:B------:R-:W-:Y:S05]  /*a3c0*/  @!P0 BRA `(.L_x_305) ;  /* 0x000000f000008947 */ /* 0x000fea0003800000 */
        /* <DEDUP_REMOVED lines=9> */
.L_x_306:
[----:B------:R-:W-:-:S04]  /*a460*/  MOV R3, c[0x0][0x32c] ;  /* 0x0000cb0000037a02 */ /* 0x000fc80000000f00 */
[----:B------:R-:W-:-:S13]  /*a470*/  ISETP.NE.AND P0, PT, R3, 0x1, PT ;  /* 0x000000010300780c */ /* 0x000fda0003f05270 */
[----:B------:R-:W-:-:S05]  /*a480*/  @P0 IMAD.HI.U32 R3, R0, c[0x0][0x330], RZ ;  /* 0x0000cc0000030a27 */ /* 0x000fca00078e00ff */
[----:B------:R-:W-:-:S05]  /*a490*/  @P0 SHF.R.U32.HI R0, RZ, c[0x0][0x334], R3 ;  /* 0x0000cd00ff000a19 */ /* 0x000fca0000011603 */
.L_x_307:
[----:B------:R-:W-:-:S05]  /*a4a0*/  IMAD R0, R0, c[0x0][0x32c], RZ ;  /* 0x0000cb0000007a24 */ /* 0x000fca00078e02ff */
[----:B------:R-:W-:-:S03]  /*a4b0*/  IMNMX R2, R2, R0, !PT ;  /* 0x0000000002027217 */ /* 0x000fc60007800200 */
.L_x_305:
[----:B------:R-:W2:Y:S01]  /*a4c0*/  LDL R3, [R1+0x48] ;  /* 0x0000480001037983 */ /* 0x000ea20000100800 */
[----:B------:R-:W-:-:S05]  /*a4d0*/  IADD3 R2, R2, 0x2f, RZ ;  /* 0x0000002f02027810 */ /* 0x000fca0007ffe0ff */
[----:B------:R-:W-:-:S05]  /*a4e0*/  IMAD.HI R2, R2, 0x2aaaaaab, RZ ;  /* 0x2aaaaaab02027827 */ /* 0x000fca00078e02ff */
[----:B------:R-:W-:-:S04]  /*a4f0*/  SHF.R.U32.HI R0, RZ, 0x1f, R2 ;  /* 0x0000001fff007819 */ /* 0x000fc80000011602 */
[----:B------:R-:W-:-:S04]  /*a500*/  LEA.HI.SX32 R0, R2, R0, 0x1d ;  /* 0x0000000002007211 */ /* 0x000fc800078feaff */
[----:B--2---:R-:W-:-:S04]  /*a510*/  IMNMX R3, R3, R0, !PT ;  /* 0x0000000003037217 */ /* 0x004fc80007800200 */
[----:B------:R-:W-:Y:S01]  /*a520*/  ISETP.GE.AND P0, PT, R222, R3, PT ;  /* 0x00000003de00720c */ /* 0x000fe20003f06270 */
[----:B------:R1:W-:-:S12]  /*a530*/  STL [R1+0x58], R3 ;  /* 0x0000580301007387 */ /* 0x0003d80000100800 */
[----:B------:R-:W-:Y:S05]  /*a540*/  @!P0 BRA `(.L_x_308) ;  /* 0x0000325000008947 */ /* 0x000fea0003800000 */
[----:B------:R-:W2:Y:S04]  /*a550*/  LDL.64 R10, [R1+0x40] ;  /* 0x00004000010a7983 */ /* 0x000ea80000100a00 */
[----:B------:R-:W3:Y:S04]  /*a560*/  LDL.64 R8, [R1+0x38] ;  /* 0x0000380001087983 */ /* 0x000ee80000100a00 */
[----:B------:R-:W4:Y:S04]  /*a570*/  LDL.64 R6, [R1+0x30] ;  /* 0x0000300001067983 */ /* 0x000f280000100a00 */
[----:B------:R-:W5:Y:S01]  /*a580*/  LDL.64 R4, [R1+0x28] ;  /* 0x0000280001047983 */ /* 0x000f620000100a00 */
[----:B--2---:R-:W-:-:S05]  /*a590*/  IADD3 R2, P0, R10, 0x20, RZ ;  /* 0x000000200a027810 */ /* 0x004fca0007f1e0ff */
[--C-:B---3--:R-:W-:Y:S01]  /*a5a0*/  IMAD.X R0, RZ, RZ, R9.reuse, P0 ;  /* 0x000000ffff007224 */ /* 0x108fe200000e0609 */
[----:B-1----:R-:W-:Y:S01]  /*a5b0*/  IADD3 R3, P0, R10, 0x40, RZ ;  /* 0x000000400a037810 */ /* 0x002fe20007f1e0ff */
[----:B------:R1:W-:Y:S04]  /*a5c0*/  STL [R1+0x24], R2 ;  /* 0x0000240201007387 */ /* 0x0003e80000100800 */
[----:B------:R4:W-:Y:S04]  /*a5d0*/  STL [R1+0x20], R0 ;  /* 0x0000200001007387 */ /* 0x0009e80000100800 */
[----:B------:R5:W-:Y:S01]  /*a5e0*/  STL [R1+0x1c], R3 ;  /* 0x00001c0301007387 */ /* 0x000be20000100800 */
[----:B-1----:R-:W-:Y:S01]  /*a5f0*/  IMAD.X R2, RZ, RZ, R9, P0 ;  /* 0x000000ffff027224 */ /* 0x002fe200000e0609 */
[----:B----4-:R-:W-:-:S04]  /*a600*/  IADD3 R0, P0, R6, 0x20, RZ ;  /* 0x0000002006007810 */ /* 0x010fc80007f1e0ff */
[----:B------:R1:W-:Y:S01]  /*a610*/  STL [R1+0x18], R2 ;  /* 0x0000180201007387 */ /* 0x0003e20000100800 */
[----:B-----5:R-:W-:-:S03]  /*a620*/  IMAD.X R3, RZ, RZ, R5, P0 ;  /* 0x000000ffff037224 */ /* 0x020fc600000e0605 */
[----:B------:R2:W-:Y:S04]  /*a630*/  STL [R1+0x68], R0 ;  /* 0x0000680001007387 */ /* 0x0005e80000100800 */
[----:B------:R3:W-:Y:S01]  /*a640*/  STL [R1+0x64], R3 ;  /* 0x0000640301007387 */ /* 0x0007e20000100800 */
[----:B-1----:R-:W-:-:S05]  /*a650*/  IADD3 R2, P0, R6, 0x40, RZ ;  /* 0x0000004006027810 */ /* 0x002fca0007f1e0ff */
[----:B--2---:R-:W-:-:S05]  /*a660*/  IMAD.X R0, RZ, RZ, R5, P0 ;  /* 0x000000ffff007224 */ /* 0x004fca00000e0605 */
[----:B------:R3:W-:Y:S04]  /*a670*/  STL [R1+0x5c], R0 ;  /* 0x00005c0001007387 */ /* 0x0007e80000100800 */
[----:B------:R3:W-:Y:S02]  /*a680*/  STL [R1+0x60], R2 ;  /* 0x0000600201007387 */ /* 0x0007e40000100800 */
.L_x_311:
[----:B------:R-:W2:Y:S01]  /*a690*/  LDL R103, [R1+0x48] ;  /* 0x0000480001677983 */ /* 0x000ea20000100800 */
[----:B------:R-:W-:Y:S04]  /*a6a0*/  DEPBAR.LE SB0, 0x0 ;  /* 0x000080000000791a */ /* 0x000fe80000000000 */
[----:B------:R-:W-:Y:S01]  /*a6b0*/  BAR.SYNC.DEFER_BLOCKING 0x0 ;  /* 0x0000000000007b1d */ /* 0x000fe20000010000 */
[C---:B------:R-:W-:Y:S01]  /*a6c0*/  LOP3.LUT P5, RZ, R228.reuse, 0x200, RZ, 0xc0, !PT ;  /* 0x00000200e4ff7812 */ /* 0x040fe200078ac0ff */
[----:B---3--:R-:W-:Y:S01]  /*a6d0*/  IMAD.MOV.U32 R2, RZ, RZ, R106 ;  /* 0x000000ffff027224 */ /* 0x008fe200078e006a */
[C---:B------:R-:W-:Y:S01]  /*a6e0*/  LOP3.LUT P4, RZ, R228.reuse, 0x80, RZ, 0xc0, !PT ;  /* 0x00000080e4ff7812 */ /* 0x040fe2000788c0ff */
[----:B------:R-:W-:Y:S01]  /*a6f0*/  IMAD.MOV.U32 R3, RZ, RZ, R105 ;  /* 0x000000ffff037224 */ /* 0x000fe200078e0069 */
[----:B------:R-:W-:Y:S01]  /*a700*/  LOP3.LUT P3, RZ, R228, 0x100, RZ, 0xc0, !PT ;  /* 0x00000100e4ff7812 */ /* 0x000fe2000786c0ff */
[----:B------:R-:W1:Y:S01]  /*a710*/  S2R R102, SR_TID.X ;  /* 0x0000000000667919 */ /* 0x000e620000002100 */
[----:B------:R-:W-:Y:S03]  /*a720*/  IMAD.MOV.U32 R101, RZ, RZ, R104 ;  /* 0x000000ffff657224 */ /* 0x000fe600078e0068 */
[----:B------:R3:W4:Y:S04]  /*a730*/  LDSM.16.M88.4 R48, [R211+0x6080] ;  /* 0x00608000d330783b */ /* 0x0007280000000200 */
        /* <DEDUP_REMOVED lines=12> */
[----:B-1-34-:R-:W2:Y:S01]  /*a800*/  LDL.64 R26, [R1+0x40] ;  /* 0x00004000011a7983 */ /* 0x01aea20000100a00 */
[----:B------:R-:W-:Y:S01]  /*a810*/  ISETP.GT.AND P1, PT, R102, 0x3f, PT ;  /* 0x0000003f6600780c */ /* 0x000fe20003f24270 */
[----:B------:R-:W-:Y:S01]  /*a820*/  IMAD.WIDE.U32 R4, R222, c[0x0][0x208], RZ ;  /* 0x00008200de047a25 */ /* 0x000fe200078e00ff */
[----:B------:R-:W-:Y:S01]  /*a830*/  SHF.R.S32.HI R0, RZ, 0x1f, R222 ;  /* 0x0000001fff007819 */ /* 0x000fe200000114de */
[----:B------:R-:W3:Y:S02]  /*a840*/  LDL.64 R24, [R1+0x38] ;  /* 0x0000380001187983 */ /* 0x000ee40000100a00 */
[----:B------:R-:W-:Y:S02]  /*a850*/  IMAD.MOV.U32 R30, RZ, RZ, c[0x0][0x208] ;  /* 0x00008200ff1e7624 */ /* 0x000fe400078e00ff */
[----:B------:R-:W4:Y:S01]  /*a860*/  LDL R23, [R1+0x24] ;  /* 0x0000240001177983 */ /* 0x000f220000100800 */
[----:B------:R-:W-:Y:S02]  /*a870*/  IMAD R0, R0, c[0x0][0x208], RZ ;  /* 0x0000820000007a24 */ /* 0x000fe400078e02ff */
[----:B------:R-:W-:Y:S01]  /*a880*/  IMAD.SHL.U32 R30, R30, 0x20, RZ ;  /* 0x000000201e1e7824 */ /* 0x000fe200078e00ff */
[----:B------:R-:W5:Y:S01]  /*a890*/  LDL R22, [R1+0x20] ;  /* 0x0000200001167983 */ /* 0x000f620000100800 */
[----:B------:R-:W-:Y:S02]  /*a8a0*/  IMAD R0, R222, c[0x0][0x20c], R0 ;  /* 0x00008300de007a24 */ /* 0x000fe400078e0200 */
[----:B------:R-:W-:Y:S01]  /*a8b0*/  IMAD.MOV.U32 R29, RZ, RZ, 0x5 ;  /* 0x00000005ff1d7424 */ /* 0x000fe200078e00ff */
[----:B------:R-:W5:Y:S01]  /*a8c0*/  LDL R21, [R1+0x1c] ;  /* 0x00001c0001157983 */ /* 0x000f620000100800 */
[----:B------:R-:W-:Y:S02]  /*a8d0*/  IMAD.IADD R0, R5, 0x1, R0 ;  /* 0x0000000105007824 */ /* 0x000fe400078e0200 */
[----:B------:R-:W-:Y:S01]  /*a8e0*/  IMAD.WIDE.U32 R4, R4, 0x30, RZ ;  /* 0x0000003004047825 */ /* 0x000fe200078e00ff */
[----:B------:R-:W5:Y:S03]  /*a8f0*/  LDL R20, [R1+0x18] ;  /* 0x0000180001147983 */ /* 0x000f660000100800 */
[----:B------:R-:W-:Y:S02]  /*a900*/  IMAD R0, R0, 0x30, RZ ;  /* 0x0000003000007824 */ /* 0x000fe400078e02ff */
[----:B------:R-:W-:Y:S02]  /*a910*/  IMAD.MOV.U32 R28, RZ, RZ, c[0x0][0x208] ;  /* 0x00008200ff1c7624 */ /* 0x000fe400078e00ff */
[----:B------:R-:W-:Y:S03]  /*a920*/  IMAD.IADD R0, R5, 0x1, R0 ;  /* 0x0000000105007824 */ /* 0x000fe600078e0200 */
[----:B------:R-:W-:Y:S02]  /*a930*/  SHF.L.U64.HI R28, R28, R29, c[0x0][0x20c] ;  /* 0x000083001c1c7619 */ /* 0x000fe4000001021d */
[-C--:B--2---:R-:W-:Y:S05]  /*a940*/  IADD3 R6, P0, R26, R4.reuse, RZ ;  /* 0x000000041a067210 */ /* 0x084fea0007f1e0ff */
[C---:B---3--:R-:W-:Y:S01]  /*a950*/  IMAD.X R8, R0.reuse, 0x1, R25, P0 ;  /* 0x0000000100087824 */ /* 0x048fe200000e0619 */
[-C--:B----4-:R-:W-:Y:S05]  /*a960*/  IADD3 R5, P0, R23, R4.reuse, RZ ;  /* 0x0000000417057210 */ /* 0x090fea0007f1e0ff */
[C---:B-----5:R-:W-:Y:S01]  /*a970*/  IMAD.X R9, R0.reuse, 0x1, R22, P0 ;  /* 0x0000000100097824 */ /* 0x060fe200000e0616 */
        /* <DEDUP_REMOVED lines=31> */
.L_x_309:
        /* <DEDUP_REMOVED lines=109> */
[----:B------:R1:W1:Y:S10]  /*b240*/  MUFU.TANH R164, R12 ;  /* 0x0000000c00a47308 */ /* 0x0002740000002400 */
[----:B------:R1:W1:Y:S01]  /*b250*/  MUFU.TANH R111, R13 ;  /* 0x0000000d006f7308 */ /* 0x0002620000002400 */
[----:B-----5:R-:W5:Y:S01]  /*b260*/  LDSM.16.M88.4 R8, [R214] ;  /* 0x00000000d608783b */ /* 0x020f620000000200 */
[----:B------:R-:W-:Y:S04]  /*b270*/  DEPBAR.LE SB0, 0x0 ;  /* 0x000080000000791a */ /* 0x000fe80000000000 */
[-C--:B----4-:R-:W-:Y:S04]  /*b280*/  HMMA.16816.F32 R20, R188, R4.reuse, R20 ;  /* 0x00000004bc14723c */ /* 0x090fe80000001814 */
[----:B------:R4:W1:Y:S01]  /*b290*/  MUFU.TANH R171, R14 ;  /* 0x0000000e00ab7308 */ /* 0x0008620000002400 */
[----:B------:R-:W-:Y:S03]  /*b2a0*/  BAR.SYNC.DEFER_BLOCKING 0x0 ;  /* 0x0000000000007b1d */ /* 0x000fe60000010000 */
[C---:B------:R-:W-:Y:S06]  /*b2b0*/  HMMA.16816.F32 R24, R160.reuse, R4, R24 ;  /* 0x00000004a018723c */ /* 0x040fec0000001818 */
[----:B------:R4:W1:Y:S02]  /*b2c0*/  MUFU.TANH R170, R15 ;  /* 0x0000000f00aa7308 */ /* 0x0008640000002400 */
[-C--:B------:R-:W-:Y:S08]  /*b2d0*/  HMMA.16816.F32 R28, R160, R6.reuse, R28 ;  /* 0x00000006a01c723c */ /* 0x080ff0000000181c */
[----:B------:R4:W1:Y:S01]  /*b2e0*/  MUFU.TANH R110, R16 ;  /* 0x00000010006e7308 */ /* 0x0008620000002400 */
[C---:B------:R-:W-:Y:S04]  /*b2f0*/  HMMA.16816.F32 R32, R188.reuse, R6, R32 ;  /* 0x00000006bc20723c */ /* 0x040fe80000001820 */
[----:B------:R-:W-:Y:S02]  /*b300*/  FMUL.FTZ R20, R20, c[0x0][0x320] ;  /* 0x0000c80014147a20 */ /* 0x000fe40000410000 */
[----:B------:R-:W-:Y:S03]  /*b310*/  FMUL.FTZ R21, R21, c[0x0][0x320] ;  /* 0x0000c80015157a20 */ /* 0x000fe60000410000 */
[----:B------:R4:W1:Y:S03]  /*b320*/  MUFU.TANH R109, R17 ;  /* 0x00000011006d7308 */ /* 0x0008660000002400 */
        /* <DEDUP_REMOVED lines=18> */
[----:B------:R-:W-:Y:S03]  /*b450*/  FMUL.FTZ R33, R33, c[0x0][0x320] ;  /* 0x0000c80021217a20 */ /* 0x000fe60000410000 */
        /* <DEDUP_REMOVED lines=21> */
[----:B------:R-:W-:Y:S05]  /*b5b0*/  FMUL.FTZ R51, R51, c[0x0][0x320] ;  /* 0x0000c80033337a20 */ /* 0x000fea0000410000 */
[----:B------:R4:W1:Y:S10]  /*b5c0*/  MUFU.TANH R183, R25 ;  /* 0x0000001900b77308 */ /* 0x0008740000002400 */
        /* <DEDUP_REMOVED lines=25> */
[----:B------:R4:W1:Y:S01]  /*b760*/  MUFU.TANH R189, R51 ;  /* 0x0000003300bd7308 */ /* 0x0008620000002400 */
[----:B------:R-:W-:-:S05]  /*b770*/  @!P0 BRA `(.L_x_310) ;  /* 0x0000041000008947 */ /* 0x000fca0003800000 */
[----:B--23--:R-:W-:Y:S01]  /*b780*/  SHF.R.S32.HI R206, RZ, 0x1f, R102 ;  /* 0x0000001fffce7819 */ /* 0x00cfe20000011466 */
[----:B------:R-:W2:Y:S03]  /*b790*/  LDL.64 R204, [R1+0x30] ;  /* 0x0000300001cc7983 */ /* 0x000ea60000100a00 */
[----:B------:R-:W-:Y:S01]  /*b7a0*/  LEA.HI R206, R206, R102, RZ, 0x2 ;  /* 0x00000066cece7211 */ /* 0x000fe200078f10ff */
[----:B-1----:R-:W3:Y:S03]  /*b7b0*/  LDL.64 R12, [R1+0x50] ;  /* 0x00005000010c7983 */ /* 0x002ee60000100a00 */
[----:B------:R-:W-:Y:S01]  /*b7c0*/  SHF.R.S32.HI R206, RZ, 0x2, R206 ;  /* 0x00000002ffce7819 */ /* 0x000fe200000114ce */
[----:B------:R-:W5:Y:S03]  /*b7d0*/  LDL.64 R102, [R1+0x28] ;  /* 0x0000280001667983 */ /* 0x000f660000100a00 */
[----:B----4-:R-:W-:Y:S01]  /*b7e0*/  IADD3 R0, -R206, 0x30, RZ ;  /* 0x00000030ce007810 */ /* 0x010fe20007ffe1ff */
[----:B------:R-:W4:Y:S03]  /*b7f0*/  LDL R11, [R1+0x68] ;  /* 0x00006800010b7983 */ /* 0x000f260000100800 */
[----:B------:R-:W-:Y:S01]  /*b800*/  ISETP.GE.AND P1, PT, R0, 0x1, PT ;  /* 0x000000010000780c */ /* 0x000fe20003f26270 */
[----:B------:R-:W3:Y:S04]  /*b810*/  LDL R10, [R1+0x64] ;  /* 0x00006400010a7983 */ /* 0x000ee80000100800 */
[----:B------:R-:W3:Y:S04]  /*b820*/  LDL R20, [R1+0x60] ;  /* 0x0000600001147983 */ /* 0x000ee80000100800 */
[----:B------:R-:W3:Y:S04]  /*b830*/  LDL R9, [R1+0x5c] ;  /* 0x00005c0001097983 */ /* 0x000ee80000100800 */
[----:B------:R-:W-:Y:S04]  /*b840*/  @P1 IADD3 R4, R222, -0x1, RZ ;  /* 0xffffffffde041810 */ /* 0x000fe80007ffe0ff */
[----:B------:R-:W-:Y:S01]  /*b850*/  @P1 SHF.R.S32.HI R5, RZ, 0x1f, R4 ;  /* 0x0000001fff051819 */ /* 0x000fe20000011404 */
[C---:B------:R-:W-:Y:S04]  /*b860*/  @P1 IMAD.WIDE.U32 R6, R4.reuse, c[0x0][0x1e0], RZ ;  /* 0x0000780004061a25 */ /* 0x040fe800078e00ff */
[----:B------:R-:W-:Y:S04]  /*b870*/  @P1 IMAD R5, R5, c[0x0][0x1e0], RZ ;  /* 0x0000780005051a24 */ /* 0x000fe800078e02ff */
[----:B------:R-:W-:Y:S04]  /*b880*/  @P1 IMAD R4, R4, c[0x0][0x1e4], R5 ;  /* 0x0000790004041a24 */ /* 0x000fe800078e0205 */
[----:B------:R-:W-:Y:S02]  /*b890*/  @P1 IMAD.IADD R7, R7, 0x1, R4 ;  /* 0x0000000107071824 */ /* 0x000fe400078e0204 */
[----:B--2---:R-:W-:Y:S02]  /*b8a0*/  @P1 IMAD.MOV.U32 R4, RZ, RZ, R204 ;  /* 0x000000ffff041224 */ /* 0x004fe400078e00cc */
[----:B-----5:R-:W-:Y:S04]  /*b8b0*/  @P1 IMAD.MOV.U32 R5, RZ, RZ, R103 ;  /* 0x000000ffff051224 */ /* 0x020fe800078e0067 */
[----:B------:R-:W-:Y:S04]  /*b8c0*/  @P1 IMAD.WIDE.U32 R4, R6, 0x30, R4 ;  /* 0x0000003006041825 */ /* 0x000fe800078e0004 */
[----:B------:R-:W-:Y:S02]  /*b8d0*/  @P1 IMAD R6, R7, 0x30, RZ ;  /* 0x0000003007061824 */ /* 0x000fe400078e02ff */
[C---:B------:R-:W-:Y:S02]  /*b8e0*/  @P1 IMAD.SHL.U32 R7, R4.reuse, 0x2, RZ ;  /* 0x0000000204071824 */ /* 0x040fe400078e00ff */
[----:B------:R-:W-:Y:S03]  /*b8f0*/  @P1 IMAD.IADD R6, R5, 0x1, R6 ;  /* 0x0000000105061824 */ /* 0x000fe600078e0206 */
[C---:B------:R-:W-:Y:S02]  /*b900*/  @P1 IADD3 R16, P2, R7.reuse, 0x40, RZ ;  /* 0x0000004007101810 */ /* 0x040fe40007f5e0ff */
[----:B------:R-:W-:Y:S02]  /*b910*/  @P1 SHF.L.U64.HI R6, R4, 0x1, R6 ;  /* 0x0000000104061819 */ /* 0x000fe40000010206 */
[----:B------:R-:W-:Y:S04]  /*b920*/  @P1 IADD3 R16, P0, R16, c[0x0][0x1c8], RZ ;  /* 0x0000720010101a10 */ /* 0x000fe80007f1e0ff */
[--C-:B------:R-:W-:Y:S02]  /*b930*/  @P1 IADD3.X R17, RZ, c[0x0][0x1cc], R6.reuse, P0, P2 ;  /* 0x00007300ff111a10 */ /* 0x100fe400007e4406 */
[----:B------:R-:W-:Y:S04]  /*b940*/  @P1 IADD3 R14, P2, R7, 0x80, RZ ;  /* 0x00000080070e1810 */ /* 0x000fe80007f5e0ff */
[----:B------:R-:W-:Y:S04]  /*b950*/  @P1 IADD3 R14, P0, R14, c[0x0][0x1c8], RZ ;  /* 0x000072000e0e1a10 */ /* 0x000fe80007f1e0ff */
[----:B------:R-:W-:Y:S02]  /*b960*/  @P1 IADD3.X R15, RZ, c[0x0][0x1cc], R6, P0, P2 ;  /* 0x00007300ff0f1a10 */ /* 0x000fe400007e4406 */
[----:B------:R-:W-:Y:S11]  /*b970*/  ISETP.GE.AND P0, PT, R0, 0x21, PT ;  /* 0x000000210000780c */ /* 0x000ff60003f06270 */
[----:B------:R-:W-:Y:S02]  /*b980*/  @!UPT UIADD3 URZ, URZ, URZ, URZ ;  /* 0x0000003f3f3ff290 */ /* 0x000fe4000fffe03f */
[----:B------:R-:W-:Y:S04]  /*b990*/  @P0 IADD3 R0, R222, -0x1, RZ ;  /* 0xffffffffde000810 */ /* 0x000fe80007ffe0ff */
[----:B------:R-:W-:Y:S05]  /*b9a0*/  @P0 SHF.R.S32.HI R4, RZ, 0x1f, R0 ;  /* 0x0000001fff040819 */ /* 0x000fea0000011400 */
[----:B------:R-:W-:Y:S04]  /*b9b0*/  @P0 IMAD R4, R4, c[0x0][0x1e0], RZ ;  /* 0x0000780004040a24 */ /* 0x000fe800078e02ff */
[C---:B------:R-:W-:Y:S02]  /*b9c0*/  @P0 IMAD R8, R0.reuse, c[0x0][0x1e4], R4 ;  /* 0x0000790000080a24 */ /* 0x040fe400078e0204 */
[----:B------:R-:W-:Y:S04]  /*b9d0*/  @P0 IMAD.WIDE.U32 R4, R0, c[0x0][0x1e0], RZ ;  /* 0x0000780000040a25 */ /* 0x000fe800078e00ff */
[----:B------:R-:W-:Y:S02]  /*b9e0*/  @P0 IMAD.IADD R0, R5, 0x1, R8 ;  /* 0x0000000105000824 */ /* 0x000fe400078e0208 */
[----:B---3--:R-:W-:Y:S04]  /*b9f0*/  @P0 IMAD.WIDE.U32 R4, R4, 0x30, R12 ;  /* 0x0000003004040825 */ /* 0x008fe800078e000c */
[----:B------:R-:W-:Y:S04]  /*ba00*/  @P0 IMAD R0, R0, 0x30, RZ ;  /* 0x0000003000000824 */ /* 0x000fe800078e02ff */
[----:B------:R-:W-:Y:S01]  /*ba10*/  @P0 IMAD.IADD R0, R0, 0x1, R5 ;  /* 0x0000000100000824 */ /* 0x000fe200078e0205 */
[-C--:B------:R-:W-:Y:S05]  /*ba20*/  @P0 IADD3 R5, P2, R204, R4.reuse, RZ ;  /* 0x00000004cc050210 */ /* 0x080fea0007f5e0ff */
[C---:B------:R-:W-:Y:S01]  /*ba30*/  @P0 IMAD.X R8, R0.reuse, 0x1, R103, P2 ;  /* 0x0000000100080824 */ /* 0x040fe200010e0667 */
[C---:B------:R-:W-:Y:S04]  /*ba40*/  @P0 LEA R12, P2, R5.reuse, c[0x0][0x1c8], 0x1 ;  /* 0x00007200050c0a11 */ /* 0x040fe800078408ff */
[----:B------:R-:W-:Y:S02]  /*ba50*/  @P0 LEA.HI.X R13, R5, c[0x0][0x1cc], R8, 0x1, P2 ;  /* 0x00007300050d0a11 */ /* 0x000fe400010f0c08 */
[-C--:B----4-:R-:W-:Y:S05]  /*ba60*/  @P0 IADD3 R5, P2, R11, R4.reuse, RZ ;  /* 0x000000040b050210 */ /* 0x090fea0007f5e0ff */
        /* <DEDUP_REMOVED lines=12> */
[----:B------:R-:W-:Y:S03]  /*bb30*/  @P0 LEA.HI.X R5, R5, c[0x0][0x1cc], R0, 0x1, P2 ;  /* 0x0000730005050a11 */ /* 0x000fe600010f0c00 */
[----:B------:R1:W-:Y:S04]  /*bb40*/  @P1 LDGSTS.E.BYPASS.LTC128B.128 [R223+0x4880], [R16.64], !P4 ;  /* 0x0488000010df1fae */ /* 0x0003e8000e101d48 */
[----:B------:R1:W-:Y:S04]  /*bb50*/  @P1 LDGSTS.E.BYPASS.LTC128B.128 [R223+0x5480], [R14.64], !P3 ;  /* 0x054800000edf1fae */ /* 0x0003e8000d901d48 */
[----:B------:R1:W-:Y:S04]  /*bb60*/  @P0 LDGSTS.E.BYPASS.LTC128B.128 [R223+0x4480], [R12.64], !P5 ;  /* 0x044800000cdf0fae */ /* 0x0003e8000e901d48 */
[----:B------:R1:W-:Y:S04]  /*bb70*/  @P0 LDGSTS.E.BYPASS.LTC128B.128 [R223+0x5080], [R10.64], !P4 ;  /* 0x050800000adf0fae */ /* 0x0003e8000e101d48 */
[----:B------:R1:W-:Y:S02]  /*bb80*/  @P0 LDGSTS.E.BYPASS.LTC128B.128 [R223+0x5c80], [R4.64], !P3 ;  /* 0x05c8000004df0fae */ /* 0x0003e4000d901d48 */
.L_x_310:
[----:B-1234-:R-:W-:Y:S01]  /*bb90*/  FMNMX.FTZ R0, R166, R106, !PT ;  /* 0x0000006aa6007209 */ /* 0x01efe20007810000 */
[----:B------:R-:W-:Y:S01]  /*bba0*/  LDSM.16.MT88.4 R20, [R209+0x1880] ;  /* 0x00188000d114783b */ /* 0x000fe20000004200 */
[----:B------:R-:W-:Y:S02]  /*bbb0*/  FMNMX.FTZ R4, R173, R104, !PT ;  /* 0x00000068ad047209 */ /* 0x000fe40007810000 */
[----:B------:R-:W-:Y:S02]  /*bbc0*/  FMNMX.FTZ R106, R165, R0, !PT ;  /* 0x00000000a56a7209 */ /* 0x000fe40007810000 */
[----:B------:R-:W-:Y:S02]  /*bbd0*/  FMNMX.FTZ R0, R167, R105, !PT ;  /* 0x00000069a7007209 */ /* 0x000fe40007810000 */
[----:B------:R-:W-:Y:S01]  /*bbe0*/  FMNMX.FTZ R106, R110, R106, !PT ;  /* 0x0000006a6e6a7209 */ /* 0x000fe20007810000 */
        /* <DEDUP_REMOVED lines=22> */
[----:B------:R-:W1:Y:S01]  /*bd50*/  SHFL.BFLY PT, R5, R106, 0x2, 0x1f ;  /* 0x0c401f006a057f89 */ /* 0x000e6200000e0000 */
[----:B------:R-:W-:Y:S02]  /*bd60*/  FMNMX.FTZ R0, R189, R0, !PT ;  /* 0x00000000bd007209 */ /* 0x000fe40007810000 */
[----:B------:R-:W-:Y:S04]  /*bd70*/  FMNMX.FTZ R4, R164, R4, !PT ;  /* 0x00000004a4047209 */ /* 0x000fe80007810000 */
[----:B------:R-:W-:Y:S01]  /*bd80*/  FMNMX.FTZ R4, R111, R4, !PT ;  /* 0x000000046f047209 */ /* 0x000fe20007810000 */
[----:B------:R-:W2:Y:S03]  /*bd90*/  SHFL.BFLY PT, R105, R0, 0x2, 0x1f ;  /* 0x0c401f0000697f89 */ /* 0x000ea600000e0000 */
[----:B------:R-:W-:Y:S04]  /*bda0*/  FMNMX.FTZ R4, R184, R4, !PT ;  /* 0x00000004b8047209 */ /* 0x000fe80007810000 */
[----:B------:R-:W-:Y:S04]  /*bdb0*/  FMNMX.FTZ R4, R183, R4, !PT ;  /* 0x00000004b7047209 */ /* 0x000fe80007810000 */
[----:B------:R-:W-:Y:S04]  /*bdc0*/  FMNMX.FTZ R4, R192, R4, !PT ;  /* 0x00000004c0047209 */ /* 0x000fe80007810000 */
[----:B------:R-:W-:Y:S04]  /*bdd0*/  FMNMX.FTZ R4, R187, R4, !PT ;  /* 0x00000004bb047209 */ /* 0x000fe80007810000 */
[----:B------:R-:W-:Y:S04]  /*bde0*/  FMNMX.FTZ R4, R199, R4, !PT ;  /* 0x00000004c7047209 */ /* 0x000fe80007810000 */
[----:B------:R-:W-:Y:S02]  /*bdf0*/  FMNMX.FTZ R4, R200, R4, !PT ;  /* 0x00000004c8047209 */ /* 0x000fe40007810000 */
[----:B-1----:R-:W-:Y:S02]  /*be00*/  FMNMX.FTZ R106, R106, R5, !PT ;  /* 0x000000056a6a7209 */ /* 0x002fe40007810000 */
[----:B------:R-:W-:Y:S02]  /*be10*/  FMNMX.FTZ R5, R168, R100, !PT ;  /* 0x00000064a8057209 */ /* 0x000fe40007810000 */
[----:B--2---:R-:W-:Y:S01]  /*be20*/  FMNMX.FTZ R105, R0, R105, !PT ;  /* 0x0000006900697209 */ /* 0x004fe20007810000 */
[----:B------:R-:W1:Y:S01]  /*be30*/  SHFL.BFLY PT, R7, R106, 0x1, 0x1f ;  /* 0x0c201f006a077f89 */ /* 0x000e6200000e0000 */
[----:B------:R-:W-:Y:S02]  /*be40*/  FMNMX.FTZ R0, R174, R5, !PT ;  /* 0x00000005ae007209 */ /* 0x000fe40007810000 */
[----:B------:R-:W-:Y:S02]  /*be50*/  FMNMX.FTZ R4, R203, R4, !PT ;  /* 0x00000004cb047209 */ /* 0x000fe40007810000 */
[----:B------:R-:W-:Y:S02]  /*be60*/  FMNMX.FTZ R0, R171, R0, !PT ;  /* 0x00000000ab007209 */ /* 0x000fe40007810000 */
[----:B------:R-:W-:Y:S01]  /*be70*/  FMNMX.FTZ R4, R190, R4, !PT ;  /* 0x00000004be047209 */ /* 0x000fe20007810000 */
[----:B------:R-:W2:Y:S01]  /*be80*/  SHFL.BFLY PT, R8, R105, 0x1, 0x1f ;  /* 0x0c201f0069087f89 */ /* 0x000ea200000e0000 */
[----:B------:R-:W-:Y:S04]  /*be90*/  FMNMX.FTZ R0, R170, R0, !PT ;  /* 0x00000000aa007209 */ /* 0x000fe80007810000 */
[----:B------:R-:W-:Y:S03]  /*bea0*/  FMNMX.FTZ R0, R185, R0, !PT ;  /* 0x00000000b9007209 */ /* 0x000fe60007810000 */
[----:B------:R-:W3:Y:S01]  /*beb0*/  SHFL.BFLY PT, R6, R4, 0x2, 0x1f ;  /* 0x0c401f0004067f89 */ /* 0x000ee200000e0000 */
[----:B------:R-:W-:Y:S04]  /*bec0*/  FMNMX.FTZ R0, R186, R0, !PT ;  /* 0x00000000ba007209 */ /* 0x000fe80007810000 */
[----:B------:R-:W-:Y:S02]  /*bed0*/  FMNMX.FTZ R0, R193, R0, !PT ;  /* 0x00000000c1007209 */ /* 0x000fe40007810000 */
        /* <DEDUP_REMOVED lines=8> */
[--C-:B------:R-:W-:Y:S02]  /*bf60*/  FFMA.FTZ R40, R176, c[0x0][0x2d0], -R160.reuse ;  /* 0x0000b400b0287a23 */ /* 0x100fe400000108a0 */
[----:B------:R1:W2:Y:S01]  /*bf70*/  MUFU.EX2 R103, R2 ;  /* 0x0000000200677308 */ /* 0x0002a20000000800 */
[----:B------:R-:W-:Y:S01]  /*bf80*/  FMNMX.FTZ R0, R107, R0, !PT ;  /* 0x000000006b007209 */ /* 0x000fe20007810000 */
[----:B------:R-:W-:Y:S01]  /*bf90*/  FMUL.FTZ R161, R105, c[0x0][0x2d0] ;  /* 0x0000b40069a17a20 */ /* 0x000fe20000410000 */
[----:B---3--:R-:W-:Y:S02]  /*bfa0*/  FMNMX.FTZ R4, R4, R6, !PT ;  /* 0x0000000604047209 */ /* 0x008fe40007810000 */
[----:B------:R-:W-:Y:S01]  /*bfb0*/  FMNMX.FTZ R0, R108, R0, !PT ;  /* 0x000000006c007209 */ /* 0x000fe20007810000 */
[--C-:B------:R-:W-:Y:S02]  /*bfc0*/  FFMA.FTZ R48, R181, c[0x0][0x2d0], -R161.reuse ;  /* 0x0000b400b5307a23 */ /* 0x100fe400000108a1 */
[----:B------:R-:W3:Y:S01]  /*bfd0*/  SHFL.BFLY PT, R104, R4, 0x1, 0x1f ;  /* 0x0c201f0004687f89 */ /* 0x000ee200000e0000 */
[----:B------:R-:W-:Y:S01]  /*bfe0*/  FFMA.FTZ R44, R179, c[0x0][0x2d0], -R161 ;  /* 0x0000b400b32c7a23 */ /* 0x000fe200000108a1 */
[----:B------:R4:W-:Y:S10]  /*bff0*/  MUFU.EX2 R234, R48 ;  /* 0x0000003000ea7308 */ /* 0x0009f40000000800 */
[----:B------:R-:W-:Y:S01]  /*c000*/  MUFU.EX2 R236, R40 ;  /* 0x0000002800ec7308 */ /* 0x000fe20000000800 */
[----:B-1----:R-:W-:Y:S02]  /*c010*/  FADD.FTZ R2, -R105, R3 ;  /* 0x0000000369027221 */ /* 0x002fe40000010100 */
[----:B------:R-:W1:Y:S01]  /*c020*/  SHFL.BFLY PT, R3, R0, 0x2, 0x1f ;  /* 0x0c401f0000037f89 */ /* 0x000e6200000e0000 */
[C---:B--2---:R-:W-:Y:S02]  /*c030*/  FMUL.FTZ R5, R103.reuse, R113 ;  /* 0x0000007167057220 */ /* 0x044fe40000410000 */
[----:B------:R-:W-:Y:S04]  /*c040*/  FMUL.FTZ R2, R2, c[0x0][0x2d0] ;  /* 0x0000b40002027a20 */ /* 0x000fe80000410000 */
[----:B------:R-:W-:Y:S01]  /*c050*/  MUFU.EX2 R235, R44 ;  /* 0x0000002c00eb7308 */ /* 0x000fe20000000800 */
[C---:B------:R-:W-:Y:S01]  /*c060*/  FMUL.FTZ R16, R103.reuse, R124 ;  /* 0x0000007c67107220 */ /* 0x040fe20000410000 */
[----:B---3--:R-:W-:Y:S01]  /*c070*/  FMNMX.FTZ R104, R4, R104, !PT ;  /* 0x0000006804687209 */ /* 0x008fe20007810000 */
[--C-:B------:R-:W-:Y:S02]  /*c080*/  FFMA.FTZ R4, R166, c[0x0][0x2d0], -R160.reuse ;  /* 0x0000b400a6047a23 */ /* 0x100fe400000108a0 */
[C---:B------:R-:W-:Y:S02]  /*c090*/  FMUL.FTZ R17, R103.reuse, R125 ;  /* 0x0000007d67117220 */ /* 0x040fe40000410000 */
[C---:B------:R-:W-:Y:S02]  /*c0a0*/  FMUL.FTZ R32, R103.reuse, R140 ;  /* 0x0000008c67207220 */ /* 0x040fe40000410000 */
[C---:B------:R-:W-:Y:S01]  /*c0b0*/  FMUL.FTZ R33, R103.reuse, R141 ;  /* 0x0000008d67217220 */ /* 0x040fe20000410000 */
[----:B------:R2:W3:Y:S01]  /*c0c0*/  MUFU.EX2 R102, R2 ;  /* 0x0000000200667308 */ /* 0x0004e20000000800 */
[C---:B----4-:R-:W-:Y:S02]  /*c0d0*/  FMUL.FTZ R48, R103.reuse, R156 ;  /* 0x0000009c67307220 */ /* 0x050fe40000410000 */
[C---:B------:R-:W-:Y:S02]  /*c0e0*/  FMUL.FTZ R49, R103.reuse, R157 ;  /* 0x0000009d67317220 */ /* 0x040fe40000410000 */
[C---:B------:R-:W-:Y:S02]  /*c0f0*/  FMUL.FTZ R52, R103.reuse, R52 ;  /* 0x0000003467347220 */ /* 0x040fe40000410000 */
[C---:B------:R-:W-:Y:S02]  /*c100*/  FMUL.FTZ R53, R103.reuse, R53 ;  /* 0x0000003567357220 */ /* 0x040fe40000410000 */
[----:B------:R-:W-:Y:S01]  /*c110*/  FMUL.FTZ R64, R103, R64 ;  /* 0x0000004067407220 */ /* 0x000fe20000410000 */
[----:B-1----:R-:W-:Y:S01]  /*c120*/  FMNMX.FTZ R0, R0, R3, !PT ;  /* 0x0000000300007209 */ /* 0x002fe20007810000 */
[----:B------:R-:W-:Y:S01]  /*c130*/  FFMA.FTZ R3, R169, c[0x0][0x2d0], -R161 ;  /* 0x0000b400a9037a23 */ /* 0x000fe200000108a1 */
[----:B------:R-:W-:Y:S01]  /*c140*/  MUFU.EX2 R252, R4 ;  /* 0x0000000400fc7308 */ /* 0x000fe20000000800 */
[C---:B------:R-:W-:Y:S02]  /*c150*/  FMUL.FTZ R65, R103.reuse, R65 ;  /* 0x0000004167417220 */ /* 0x040fe40000410000 */
[C---:B------:R-:W-:Y:S02]  /*c160*/  FMUL.FTZ R68, R103.reuse, R68 ;  /* 0x0000004467447220 */ /* 0x040fe40000410000 */
[C---:B------:R-:W-:Y:S02]  /*c170*/  FMUL.FTZ R69, R103.reuse, R69 ;  /* 0x0000004567457220 */ /* 0x040fe40000410000 */
[C---:B------:R-:W-:Y:S02]  /*c180*/  FMUL.FTZ R80, R103.reuse, R80 ;  /* 0x0000005067507220 */ /* 0x040fe40000410000 */
[C---:B------:R-:W-:Y:S01]  /*c190*/  FMUL.FTZ R81, R103.reuse, R81 ;  /* 0x0000005167517220 */ /* 0x040fe20000410000 */
[----:B------:R1:W-:Y:S01]  /*c1a0*/  MUFU.EX2 R249, R3 ;  /* 0x0000000300f97308 */ /* 0x0003e20000000800 */
[----:B------:R-:W-:Y:S02]  /*c1b0*/  FMUL.FTZ R84, R103, R84 ;  /* 0x0000005467547220 */ /* 0x000fe40000410000 */
[----:B--2---:R-:W-:Y:S02]  /*c1c0*/  FADD.FTZ R2, -R104, R101 ;  /* 0x0000006568027221 */ /* 0x004fe40000010100 */
[----:B---3--:R-:W-:Y:S02]  /*c1d0*/  FMUL.FTZ R6, R102, R114 ;  /* 0x0000007266067220 */ /* 0x008fe40000410000 */
[----:B------:R-:W-:Y:S02]  /*c1e0*/  FMUL.FTZ R2, R2, c[0x0][0x2d0] ;  /* 0x0000b40002027a20 */ /* 0x000fe40000410000 */
[C---:B------:R-:W-:Y:S02]  /*c1f0*/  FMUL.FTZ R7, R102.reuse, R115 ;  /* 0x0000007366077220 */ /* 0x040fe40000410000 */
[----:B------:R2:W3:Y:S01]  /*c200*/  MUFU.EX2 R101, R2 ;  /* 0x0000000200657308 */ /* 0x0004e20000000800 */
[C---:B------:R-:W-:Y:S02]  /*c210*/  FMUL.FTZ R34, R102.reuse, R142 ;  /* 0x0000008e66227220 */ /* 0x040fe40000410000 */
[C---:B------:R-:W-:Y:S02]  /*c220*/  FMUL.FTZ R35, R102.reuse, R143 ;  /* 0x0000008f66237220 */ /* 0x040fe40000410000 */
[----:B------:R-:W-:Y:S01]  /*c230*/  LDSM.16.MT88.4 R140, [R210+0x2080] ;  /* 0x00208000d28c783b */ /* 0x000fe20000004200 */
[C---:B------:R-:W-:Y:S02]  /*c240*/  FMUL.FTZ R50, R102.reuse, R158 ;  /* 0x0000009e66327220 */ /* 0x040fe40000410000 */
[C---:B------:R-:W-:Y:S02]  /*c250*/  FMUL.FTZ R51, R102.reuse, R159 ;  /* 0x0000009f66337220 */ /* 0x040fe40000410000 */
[C---:B------:R-:W-:Y:S02]  /*c260*/  FMUL.FTZ R54, R102.reuse, R54 ;  /* 0x0000003666367220 */ /* 0x040fe40000410000 */
[----:B------:R-:W-:Y:S01]  /*c270*/  FMUL.FTZ R55, R102, R55 ;  /* 0x0000003766377220 */ /* 0x000fe20000410000 */
[----:B------:R-:W-:Y:S01]  /*c280*/  LDSM.16.MT88.4 R156, [R209+0x2c80] ;  /* 0x002c8000d19c783b */ /* 0x000fe20000004200 */
[--C-:B-1----:R-:W-:Y:S02]  /*c290*/  FFMA.FTZ R3, R110, c[0x0][0x2d0], -R160.reuse ;  /* 0x0000b4006e037a23 */ /* 0x102fe400000108a0 */
[----:B------:R-:W-:Y:S02]  /*c2a0*/  FMUL.FTZ R110, R104, c[0x0][0x2d0] ;  /* 0x0000b400686e7a20 */ /* 0x000fe40000410000 */
[----:B------:R1:W-:Y:S01]  /*c2b0*/  MUFU.EX2 R250, R3 ;  /* 0x0000000300fa7308 */ /* 0x0003e20000000800 */
[C---:B------:R-:W-:Y:S02]  /*c2c0*/  FMUL.FTZ R66, R102.reuse, R66 ;  /* 0x0000004266427220 */ /* 0x040fe40000410000 */
[C---:B------:R-:W-:Y:S02]  /*c2d0*/  FMUL.FTZ R67, R102.reuse, R67 ;  /* 0x0000004366437220 */ /* 0x040fe40000410000 */
[C---:B------:R-:W-:Y:S02]  /*c2e0*/  FMUL.FTZ R70, R102.reuse, R70 ;  /* 0x0000004666467220 */ /* 0x040fe40000410000 */
[--C-:B--2---:R-:W-:Y:S02]  /*c2f0*/  FFMA.FTZ R2, R165, c[0x0][0x2d0], -R160.reuse ;  /* 0x0000b400a5027a23 */ /* 0x104fe400000108a0 */
[C---:B---3--:R-:W-:Y:S02]  /*c300*/  FMUL.FTZ R8, R101.reuse, R116 ;  /* 0x0000007465087220 */ /* 0x048fe40000410000 */
[----:B------:R2:W-:Y:S01]  /*c310*/  MUFU.EX2 R191, R2 ;  /* 0x0000000200bf7308 */ /* 0x0005e20000000800 */
[C---:B------:R-:W-:Y:S02]  /*c320*/  FMUL.FTZ R9, R101.reuse, R117 ;  /* 0x0000007565097220 */ /* 0x040fe40000410000 */
[C---:B------:R-:W-:Y:S02]  /*c330*/  FMUL.FTZ R12, R101.reuse, R120 ;  /* 0x00000078650c7220 */ /* 0x040fe40000410000 */
[C---:B------:R-:W-:Y:S02]  /*c340*/  FMUL.FTZ R13, R101.reuse, R121 ;  /* 0x00000079650d7220 */ /* 0x040fe40000410000 */
[C---:B------:R-:W-:Y:S02]  /*c350*/  FMUL.FTZ R24, R101.reuse, R132 ;  /* 0x0000008465187220 */ /* 0x040fe40000410000 */
[C---:B------:R-:W-:Y:S02]  /*c360*/  FMUL.FTZ R25, R101.reuse, R133 ;  /* 0x0000008565197220 */ /* 0x040fe40000410000 */
[----:B------:R-:W-:Y:S02]  /*c370*/  FMUL.FTZ R40, R101, R148 ;  /* 0x0000009465287220 */ /* 0x000fe40000410000 */
[----:B-1----:R-:W-:Y:S02]  /*c380*/  FFMA.FTZ R3, R109, c[0x0][0x2d0], -R160 ;  /* 0x0000b4006d037a23 */ /* 0x002fe400000108a0 */
[C---:B------:R-:W-:Y:S02]  /*c390*/  FMUL.FTZ R41, R101.reuse, R149 ;  /* 0x0000009565297220 */ /* 0x040fe40000410000 */
[----:B------:R1:W3:Y:S01]  /*c3a0*/  MUFU.EX2 R251, R3 ;  /* 0x0000000300fb7308 */ /* 0x0002e20000000800 */
[C---:B------:R-:W-:Y:S02]  /*c3b0*/  FMUL.FTZ R44, R101.reuse, R152 ;  /* 0x00000098652c7220 */ /* 0x040fe40000410000 */
[C---:B------:R-:W-:Y:S02]  /*c3c0*/  FMUL.FTZ R45, R101.reuse, R153 ;  /* 0x00000099652d7220 */ /* 0x040fe40000410000 */
[----:B------:R-:W-:Y:S02]  /*c3d0*/  FMUL.FTZ R56, R101, R56 ;  /* 0x0000003865387220 */ /* 0x000fe40000410000 */
[--C-:B--2---:R-:W-:Y:S02]  /*c3e0*/  FFMA.FTZ R2, R167, c[0x0][0x2d0], -R161.reuse ;  /* 0x0000b400a7027a23 */ /* 0x104fe400000108a1 */
[C---:B------:R-:W-:Y:S02]  /*c3f0*/  FMUL.FTZ R57, R101.reuse, R57 ;  /* 0x0000003965397220 */ /* 0x040fe40000410000 */
[----:B------:R2:W4:Y:S01]  /*c400*/  MUFU.EX2 R248, R2 ;  /* 0x0000000200f87308 */ /* 0x0005220000000800 */
[C---:B------:R-:W-:Y:S02]  /*c410*/  FMUL.FTZ R60, R101.reuse, R60 ;  /* 0x0000003c653c7220 */ /* 0x040fe40000410000 */
[C---:B------:R-:W-:Y:S02]  /*c420*/  FMUL.FTZ R61, R101.reuse, R61 ;  /* 0x0000003d653d7220 */ /* 0x040fe40000410000 */
[----:B------:R-:W-:Y:S02]  /*c430*/  FMUL.FTZ R71, R102, R71 ;  /* 0x0000004766477220 */ /* 0x000fe40000410000 */
[C---:B------:R-:W-:Y:S02]  /*c440*/  FMUL.FTZ R72, R101.reuse, R72 ;  /* 0x0000004865487220 */ /* 0x040fe40000410000 */
[C---:B------:R-:W-:Y:S02]  /*c450*/  FMUL.FTZ R73, R101.reuse, R73 ;  /* 0x0000004965497220 */ /* 0x040fe40000410000 */
[----:B------:R-:W-:Y:S02]  /*c460*/  FMUL.FTZ R76, R101, R76 ;  /* 0x0000004c654c7220 */ /* 0x000fe40000410000 */
[--C-:B-1----:R-:W-:Y:S01]  /*c470*/  FFMA.FTZ R3, R18, c[0x0][0x2d0], -R161.reuse ;  /* 0x0000b40012037a23 */ /* 0x102fe200000108a1 */
[----:B---3--:R-:W-:Y:S01]  /*c480*/  F2FP.PACK_AB R114, R251, R250 ;  /* 0x000000fafb72723e */ /* 0x008fe200000000ff */
[C---:B------:R-:W-:Y:S02]  /*c490*/  FMUL.FTZ R18, R102.reuse, R126 ;  /* 0x0000007e66127220 */ /* 0x040fe40000410000 */
[----:B------:R1:W-:Y:S01]  /*c4a0*/  MUFU.EX2 R247, R3 ;  /* 0x0000000300f77308 */ /* 0x0003e20000000800 */
[----:B------:R-:W-:Y:S02]  /*c4b0*/  FMUL.FTZ R77, R101, R77 ;  /* 0x0000004d654d7220 */ /* 0x000fe40000410000 */
[C---:B------:R-:W-:Y:S02]  /*c4c0*/  FMUL.FTZ R82, R102.reuse, R82 ;  /* 0x0000005266527220 */ /* 0x040fe40000410000 */
[C---:B------:R-:W-:Y:S01]  /*c4d0*/  FMUL.FTZ R83, R102.reuse, R83 ;  /* 0x0000005366537220 */ /* 0x040fe20000410000 */
[----:B--2---:R-:W2:Y:S01]  /*c4e0*/  SHFL.BFLY PT, R2, R0, 0x1, 0x1f ;  /* 0x0c201f0000027f89 */ /* 0x004ea200000e0000 */
[----:B----4-:R-:W-:Y:S01]  /*c4f0*/  F2FP.PACK_AB R113, R249, R248 ;  /* 0x000000f8f971723e */ /* 0x010fe200000000ff */
[----:B------:R-:W-:Y:S02]  /*c500*/  FMUL.FTZ R85, R103, R85 ;  /* 0x0000005567557220 */ /* 0x000fe40000410000 */
[C---:B------:R-:W-:Y:S02]  /*c510*/  FMUL.FTZ R86, R102.reuse, R86 ;  /* 0x0000005666567220 */ /* 0x040fe40000410000 */
[C---:B------:R-:W-:Y:S02]  /*c520*/  FMUL.FTZ R87, R102.reuse, R87 ;  /* 0x0000005766577220 */ /* 0x040fe40000410000 */
[C---:B------:R-:W-:Y:S02]  /*c530*/  FMUL.FTZ R88, R101.reuse, R88 ;  /* 0x0000005865587220 */ /* 0x040fe40000410000 */
[C---:B------:R-:W-:Y:S02]  /*c540*/  FMUL.FTZ R89, R101.reuse, R89 ;  /* 0x0000005965597220 */ /* 0x040fe40000410000 */
[C---:B------:R-:W-:Y:S02]  /*c550*/  FMUL.FTZ R92, R101.reuse, R92 ;  /* 0x0000005c655c7220 */ /* 0x040fe40000410000 */
[----:B------:R-:W-:Y:S02]  /*c560*/  FMUL.FTZ R93, R101, R93 ;  /* 0x0000005d655d7220 */ /* 0x000fe40000410000 */
[----:B------:R-:W-:Y:S02]  /*c570*/  FMUL.FTZ R96, R103, R96 ;  /* 0x0000006067607220 */ /* 0x000fe40000410000 */
[--C-:B-1----:R-:W-:Y:S02]  /*c580*/  FFMA.FTZ R3, R173, c[0x0][0x2d0], -R110.reuse ;  /* 0x0000b400ad037a23 */ /* 0x102fe4000001086e */
[----:B------:R-:W-:Y:S02]  /*c590*/  FMUL.FTZ R97, R103, R97 ;  /* 0x0000006167617220 */ /* 0x000fe40000410000 */
[----:B------:R1:W-:Y:S01]  /*c5a0*/  MUFU.EX2 R242, R3 ;  /* 0x0000000300f27308 */ /* 0x0003e20000000800 */
[----:B------:R-:W-:Y:S01]  /*c5b0*/  FMUL.FTZ R98, R102, R98 ;  /* 0x0000006266627220 */ /* 0x000fe20000410000 */
[----:B--2---:R-:W-:Y:S01]  /*c5c0*/  FMNMX.FTZ R2, R0, R2, !PT ;  /* 0x0000000200027209 */ /* 0x004fe20007810000 */
[--C-:B------:R-:W-:Y:S02]  /*c5d0*/  FFMA.FTZ R0, R19, c[0x0][0x2d0], -R161.reuse ;  /* 0x0000b40013007a23 */ /* 0x100fe400000108a1 */
[C---:B------:R-:W-:Y:S02]  /*c5e0*/  FMUL.FTZ R19, R102.reuse, R127 ;  /* 0x0000007f66137220 */ /* 0x040fe40000410000 */
[----:B------:R-:W-:Y:S01]  /*c5f0*/  LDSM.16.MT88.4 R124, [R210+0x2480] ;  /* 0x00248000d27c783b */ /* 0x000fe20000004200 */
[----:B------:R-:W-:Y:S02]  /*c600*/  FMUL.FTZ R99, R102, R99 ;  /* 0x0000006366637220 */ /* 0x000fe40000410000 */
[----:B------:R2:W3:Y:S01]  /*c610*/  MUFU.EX2 R246, R0 ;  /* 0x0000000000f67308 */ /* 0x0004e20000000800 */
[C---:B------:R-:W-:Y:S02]  /*c620*/  FMUL.FTZ R28, R101.reuse, R136 ;  /* 0x00000088651c7220 */ /* 0x040fe40000410000 */
[----:B------:R-:W-:Y:S02]  /*c630*/  FMUL.FTZ R29, R101, R137 ;  /* 0x00000089651d7220 */ /* 0x000fe40000410000 */
[--C-:B------:R-:W-:Y:S05]  /*c640*/  FFMA.FTZ R109, R199, c[0x0][0x2d0], -R110.reuse ;  /* 0x0000b400c76d7a23 */ /* 0x100fea000001086e */
[----:B------:R-:W-:Y:S01]  /*c650*/  MUFU.EX2 R181, R109 ;  /* 0x0000006d00b57308 */ /* 0x000fe20000000800 */
[----:B-1----:R-:W-:Y:S09]  /*c660*/  FFMA.FTZ R3, R172, c[0x0][0x2d0], -R110 ;  /* 0x0000b400ac037a23 */ /* 0x002ff2000001086e */
[----:B------:R1:W4:Y:S01]  /*c670*/  MUFU.EX2 R243, R3 ;  /* 0x0000000300f37308 */ /* 0x0003220000000800 */
[----:B--2---:R-:W-:Y:S01]  /*c680*/  FADD.FTZ R0, -R2, R100 ;  /* 0x0000006402007221 */ /* 0x004fe20000010100 */
[----:B---3--:R-:W-:Y:S01]  /*c690*/  F2FP.PACK_AB R115, R246, R247 ;  /* 0x000000f7f673723e */ /* 0x008fe200000000ff */
[----:B------:R-:W-:Y:S02]  /*c6a0*/  FFMA.FTZ R100, R177, c[0x0][0x2d0], -R160 ;  /* 0x0000b400b1647a23 */ /* 0x000fe400000108a0 */
[----:B------:R-:W-:Y:S05]  /*c6b0*/  FMUL.FTZ R0, R0, c[0x0][0x2d0] ;  /* 0x0000b40000007a20 */ /* 0x000fea0000410000 */
[----:B------:R2:W-:Y:S10]  /*c6c0*/  MUFU.EX2 R233, R100 ;  /* 0x0000006400e97308 */ /* 0x0005f40000000800 */
[----:B------:R-:W3:Y:S01]  /*c6d0*/  MUFU.EX2 R0, R0 ;  /* 0x0000000000007308 */ /* 0x000ee20000000800 */
[----:B-1----:R-:W-:Y:S01]  /*c6e0*/  FFMA.FTZ R3, R164, c[0x0][0x2d0], -R110 ;  /* 0x0000b400a4037a23 */ /* 0x002fe2000001086e */
[----:B----4-:R-:W-:Y:S01]  /*c6f0*/  F2FP.PACK_AB R116, R243, R242 ;  /* 0x000000f2f374723e */ /* 0x010fe200000000ff */
[----:B------:R-:W-:Y:S07]  /*c700*/  LDSM.16.MT88.4 R164, [R210+0x2c80] ;  /* 0x002c8000d2a4783b */ /* 0x000fee0000004200 */
[----:B------:R1:W-:Y:S01]  /*c710*/  MUFU.EX2 R244, R3 ;  /* 0x0000000300f47308 */ /* 0x0003e20000000800 */
[----:B--2---:R-:W-:Y:S09]  /*c720*/  FFMA.FTZ R100, R178, c[0x0][0x2d0], -R160 ;  /* 0x0000b400b2647a23 */ /* 0x004ff200000108a0 */
[----:B------:R2:W-:Y:S01]  /*c730*/  MUFU.EX2 R232, R100 ;  /* 0x0000006400e87308 */ /* 0x0005e20000000800 */
[C---:B---3--:R-:W-:Y:S02]  /*c740*/  FMUL.FTZ R10, R0.reuse, R118 ;  /* 0x00000076000a7220 */ /* 0x048fe40000410000 */
[C---:B------:R-:W-:Y:S02]  /*c750*/  FMUL.FTZ R11, R0.reuse, R119 ;  /* 0x00000077000b7220 */ /* 0x040fe40000410000 */
[C---:B------:R-:W-:Y:S02]  /*c760*/  FMUL.FTZ R14, R0.reuse, R122 ;  /* 0x0000007a000e7220 */ /* 0x040fe40000410000 */
[C---:B------:R-:W-:Y:S02]  /*c770*/  FMUL.FTZ R15, R0.reuse, R123 ;  /* 0x0000007b000f7220 */ /* 0x040fe40000410000 */
[C---:B------:R-:W-:Y:S01]  /*c780*/  FMUL.FTZ R26, R0.reuse, R134 ;  /* 0x00000086001a7220 */ /* 0x040fe20000410000 */
[----:B------:R-:W3:Y:S01]  /*c790*/  LDSM.16.MT88.4 R120, [R209+0x2480] ;  /* 0x00248000d178783b */ /* 0x000ee20000004200 */
[--C-:B-1----:R-:W-:Y:S02]  /*c7a0*/  FFMA.FTZ R3, R111, c[0x0][0x2d0], -R110.reuse ;  /* 0x0000b4006f037a23 */ /* 0x102fe4000001086e */
[C---:B------:R-:W-:Y:S02]  /*c7b0*/  FMUL.FTZ R27, R0.reuse, R135 ;  /* 0x00000087001b7220 */ /* 0x040fe40000410000 */
[----:B------:R-:W1:Y:S01]  /*c7c0*/  MUFU.EX2 R245, R3 ;  /* 0x0000000300f57308 */ /* 0x000e620000000800 */
[C---:B------:R-:W-:Y:S02]  /*c7d0*/  FMUL.FTZ R42, R0.reuse, R150 ;  /* 0x00000096002a7220 */ /* 0x040fe40000410000 */
[----:B------:R-:W-:Y:S01]  /*c7e0*/  LDSM.16.MT88.4 R132, [R209+0x2080] ;  /* 0x00208000d184783b */ /* 0x000fe20000004200 */
[----:B------:R-:W-:Y:S02]  /*c7f0*/  FMUL.FTZ R43, R0, R151 ;  /* 0x00000097002b7220 */ /* 0x000fe40000410000 */
[----:B--2---:R-:W-:Y:S02]  /*c800*/  FFMA.FTZ R100, R180, c[0x0][0x2d0], -R161 ;  /* 0x0000b400b4647a23 */ /* 0x004fe400000108a1 */
[C---:B------:R-:W-:Y:S02]  /*c810*/  FMUL.FTZ R46, R0.reuse, R154 ;  /* 0x0000009a002e7220 */ /* 0x040fe40000410000 */
[----:B------:R2:W-:Y:S01]  /*c820*/  MUFU.EX2 R231, R100 ;  /* 0x0000006400e77308 */ /* 0x0005e20000000800 */
[C---:B------:R-:W-:Y:S02]  /*c830*/  FMUL.FTZ R47, R0.reuse, R155 ;  /* 0x0000009b002f7220 */ /* 0x040fe40000410000 */
[C---:B------:R-:W-:Y:S02]  /*c840*/  FMUL.FTZ R58, R0.reuse, R58 ;  /* 0x0000003a003a7220 */ /* 0x040fe40000410000 */
[C---:B------:R-:W-:Y:S02]  /*c850*/  FMUL.FTZ R59, R0.reuse, R59 ;  /* 0x0000003b003b7220 */ /* 0x040fe40000410000 */
[C---:B------:R-:W-:Y:S02]  /*c860*/  FMUL.FTZ R62, R0.reuse, R62 ;  /* 0x0000003e003e7220 */ /* 0x040fe40000410000 */
[C---:B------:R-:W-:Y:S02]  /*c870*/  FMUL.FTZ R63, R0.reuse, R63 ;  /* 0x0000003f003f7220 */ /* 0x040fe40000410000 */
[C---:B------:R-:W-:Y:S02]  /*c880*/  FMUL.FTZ R74, R0.reuse, R74 ;  /* 0x0000004a004a7220 */ /* 0x040fe40000410000 */
[----:B------:R-:W-:Y:S01]  /*c890*/  FMUL.FTZ R75, R0, R75 ;  /* 0x0000004b004b7220 */ /* 0x000fe20000410000 */
[----:B-1----:R-:W-:Y:S01]  /*c8a0*/  F2FP.PACK_AB R118, R245, R244 ;  /* 0x000000f4f576723e */ /* 0x002fe200000000ff */
[----:B------:R-:W-:Y:S02]  /*c8b0*/  FMUL.FTZ R3, R2, c[0x0][0x2d0] ;  /* 0x0000b40002037a20 */ /* 0x000fe40000410000 */
[----:B------:R-:W-:Y:S02]  /*c8c0*/  FMUL.FTZ R78, R0, R78 ;  /* 0x0000004e004e7220 */ /* 0x000fe40000410000 */
[----:B------:R-:W-:Y:S02]  /*c8d0*/  FFMA.FTZ R4, R168, c[0x0][0x2d0], -R3 ;  /* 0x0000b400a8047a23 */ /* 0x000fe40000010803 */
[----:B------:R-:W-:Y:S02]  /*c8e0*/  FMUL.FTZ R79, R0, R79 ;  /* 0x0000004f004f7220 */ /* 0x000fe40000410000 */
[----:B------:R1:W-:Y:S01]  /*c8f0*/  MUFU.EX2 R238, R4 ;  /* 0x0000000400ee7308 */ /* 0x0003e20000000800 */
[----:B--2---:R-:W-:Y:S02]  /*c900*/  FFMA.FTZ R100, R182, c[0x0][0x2d0], -R161 ;  /* 0x0000b400b6647a23 */ /* 0x004fe400000108a1 */
[C---:B------:R-:W-:Y:S02]  /*c910*/  FMUL.FTZ R90, R0.reuse, R90 ;  /* 0x0000005a005a7220 */ /* 0x040fe40000410000 */
[C---:B------:R-:W-:Y:S02]  /*c920*/  FMUL.FTZ R91, R0.reuse, R91 ;  /* 0x0000005b005b7220 */ /* 0x040fe40000410000 */
[C---:B------:R-:W-:Y:S02]  /*c930*/  FMUL.FTZ R94, R0.reuse, R94 ;  /* 0x0000005e005e7220 */ /* 0x040fe40000410000 */
[C---:B------:R-:W-:Y:S01]  /*c940*/  FMUL.FTZ R95, R0.reuse, R95 ;  /* 0x0000005f005f7220 */ /* 0x040fe20000410000 */
[----:B------:R2:W-:Y:S01]  /*c950*/  MUFU.EX2 R230, R100 ;  /* 0x0000006400e67308 */ /* 0x0005e20000000800 */
[C---:B------:R-:W-:Y:S02]  /*c960*/  FMUL.FTZ R30, R0.reuse, R138 ;  /* 0x0000008a001e7220 */ /* 0x040fe40000410000 */
[----:B------:R-:W-:Y:S02]  /*c970*/  FMUL.FTZ R31, R0, R139 ;  /* 0x0000008b001f7220 */ /* 0x000fe40000410000 */
[--C-:B------:R-:W-:Y:S06]  /*c980*/  FFMA.FTZ R107, R107, c[0x0][0x2d0], -R3.reuse ;  /* 0x0000b4006b6b7a23 */ /* 0x100fec0000010803 */
[----:B------:R-:W-:Y:S01]  /*c990*/  MUFU.EX2 R107, R107 ;  /* 0x0000006b006b7308 */ /* 0x000fe20000000800 */
[--C-:B-1----:R-:W-:Y:S09]  /*c9a0*/  FFMA.FTZ R4, R174, c[0x0][0x2d0], -R3.reuse ;  /* 0x0000b400ae047a23 */ /* 0x102ff20000010803 */
[----:B------:R1:W4:Y:S01]  /*c9b0*/  MUFU.EX2 R239, R4 ;  /* 0x0000000400ef7308 */ /* 0x0003220000000800 */
[--C-:B--2---:R-:W-:Y:S09]  /*c9c0*/  FFMA.FTZ R100, R184, c[0x0][0x2d0], -R110.reuse ;  /* 0x0000b400b8647a23 */ /* 0x104ff2000001086e */
[----:B------:R2:W-:Y:S01]  /*c9d0*/  MUFU.EX2 R226, R100 ;  /* 0x0000006400e27308 */ /* 0x0005e20000000800 */
[--C-:B-1----:R-:W-:Y:S01]  /*c9e0*/  FFMA.FTZ R4, R171, c[0x0][0x2d0], -R3.reuse ;  /* 0x0000b400ab047a23 */ /* 0x102fe20000010803 */
[----:B----4-:R-:W-:Y:S08]  /*c9f0*/  F2FP.PACK_AB R117, R239, R238 ;  /* 0x000000eeef75723e */ /* 0x010ff000000000ff */
[----:B------:R1:W-:Y:S01]  /*ca00*/  MUFU.EX2 R240, R4 ;  /* 0x0000000400f07308 */ /* 0x0003e20000000800 */
[--C-:B--2---:R-:W-:Y:S09]  /*ca10*/  FFMA.FTZ R100, R183, c[0x0][0x2d0], -R110.reuse ;  /* 0x0000b400b7647a23 */ /* 0x104ff2000001086e */
[----:B------:R2:W-:Y:S01]  /*ca20*/  MUFU.EX2 R225, R100 ;  /* 0x0000006400e17308 */ /* 0x0005e20000000800 */
[--C-:B-1----:R-:W-:Y:S02]  /*ca30*/  FFMA.FTZ R4, R170, c[0x0][0x2d0], -R3.reuse ;  /* 0x0000b400aa047a23 */ /* 0x102fe40000010803 */
[----:B------:R-:W-:Y:S07]  /*ca40*/  LDSM.16.MT88.4 R168, [R209+0x3880] ;  /* 0x00388000d1a8783b */ /* 0x000fee0000004200 */
[----:B------:R1:W4:Y:S01]  /*ca50*/  MUFU.EX2 R241, R4 ;  /* 0x0000000400f17308 */ /* 0x0003220000000800 */
[--C-:B--2---:R-:W-:Y:S09]  /*ca60*/  FFMA.FTZ R100, R185, c[0x0][0x2d0], -R3.reuse ;  /* 0x0000b400b9647a23 */ /* 0x104ff20000010803 */
[----:B------:R2:W-:Y:S01]  /*ca70*/  MUFU.EX2 R224, R100 ;  /* 0x0000006400e07308 */ /* 0x0005e20000000800 */
[----:B-1----:R-:W-:Y:S01]  /*ca80*/  FMUL.FTZ R4, R103, R112 ;  /* 0x0000007067047220 */ /* 0x002fe20000410000 */
[----:B------:R-:W-:Y:S02]  /*ca90*/  F2FP.PACK_AB R112, R191, R252 ;  /* 0x000000fcbf70723e */ /* 0x000fe400000000ff */
[----:B----4-:R-:W-:Y:S05]  /*caa0*/  F2FP.PACK_AB R119, R241, R240 ;  /* 0x000000f0f177723e */ /* 0x010fea00000000ff */
[-C--:B------:R-:W-:Y:S05]  /*cab0*/  HMMA.16816.F32 R4, R112, R20.reuse, R4 ;  /* 0x000000147004723c */ /* 0x080fea0000001804 */
[--C-:B--2---:R-:W-:Y:S03]  /*cac0*/  FFMA.FTZ R100, R186, c[0x0][0x2d0], -R3.reuse ;  /* 0x0000b400ba647a23 */ /* 0x104fe60000010803 */
[C---:B------:R-:W-:Y:S01]  /*cad0*/  HMMA.16816.F32 R8, R116.reuse, R20, R8 ;  /* 0x000000147408723c */ /* 0x040fe20000001808 */
[----:B------:R1:W2:Y:S06]  /*cae0*/  MUFU.EX2 R207, R100 ;  /* 0x0000006400cf7308 */ /* 0x0002ac0000000800 */
[C---:B------:R-:W-:Y:S01]  /*caf0*/  FMUL.FTZ R20, R103.reuse, R128 ;  /* 0x0000008067147220 */ /* 0x040fe20000410000 */
[-C--:B------:R-:W-:Y:S04]  /*cb00*/  HMMA.16816.F32 R12, R116, R22.reuse, R12 ;  /* 0x00000016740c723c */ /* 0x080fe8000000180c */
[----:B------:R-:W-:Y:S04]  /*cb10*/  FMUL.FTZ R21, R103, R129 ;  /* 0x0000008167157220 */ /* 0x000fe80000410000 */
[C---:B------:R-:W-:Y:S07]  /*cb20*/  HMMA.16816.F32 R16, R112.reuse, R22, R16 ;  /* 0x000000167010723c */ /* 0x040fee0000001810 */
[----:B------:R-:W-:Y:S02]  /*cb30*/  FMUL.FTZ R22, R102, R130 ;  /* 0x0000008266167220 */ /* 0x000fe40000410000 */
[----:B-1----:R-:W-:Y:S03]  /*cb40*/  FFMA.FTZ R100, R192, c[0x0][0x2d0], -R110 ;  /* 0x0000b400c0647a23 */ /* 0x002fe6000001086e */
[C---:B------:R-:W-:Y:S01]  /*cb50*/  FMUL.FTZ R23, R102.reuse, R131 ;  /* 0x0000008366177220 */ /* 0x040fe20000410000 */
[----:B------:R1:W-:Y:S01]  /*cb60*/  MUFU.EX2 R206, R100 ;  /* 0x0000006400ce7308 */ /* 0x0003e20000000800 */
[----:B------:R-:W-:Y:S05]  /*cb70*/  LDSM.16.MT88.4 R128, [R210+0x1c80] ;  /* 0x001c8000d280783b */ /* 0x000fea0000004200 */
[-C--:B------:R-:W-:Y:S08]  /*cb80*/  HMMA.16816.F32 R20, R112, R36.reuse, R20 ;  /* 0x000000247014723c */ /* 0x080ff00000001814 */
[C---:B------:R-:W-:Y:S07]  /*cb90*/  HMMA.16816.F32 R24, R116.reuse, R36, R24 ;  /* 0x000000247418723c */ /* 0x040fee0000001818 */
[----:B------:R-:W-:Y:S01]  /*cba0*/  FFMA.FTZ R36, R175, c[0x0][0x2d0], -R160 ;  /* 0x0000b400af247a23 */ /* 0x000fe200000108a0 */
[-C--:B------:R-:W-:Y:S01]  /*cbb0*/  HMMA.16816.F32 R28, R116, R38.reuse, R28 ;  /* 0x00000026741c723c */ /* 0x080fe2000000181c */
[----:B------:R-:W-:Y:S02]  /*cbc0*/  LDSM.16.MT88.4 R172, [R210+0x3880] ;  /* 0x00388000d2ac783b */ /* 0x000fe40000004200 */
[----:B------:R4:W-:Y:S01]  /*cbd0*/  MUFU.EX2 R237, R36 ;  /* 0x0000002400ed7308 */ /* 0x0009e20000000800 */
[----:B-1----:R-:W-:Y:S02]  /*cbe0*/  FFMA.FTZ R100, R187, c[0x0][0x2d0], -R110 ;  /* 0x0000b400bb647a23 */ /* 0x002fe4000001086e */
[C---:B------:R-:W-:Y:S02]  /*cbf0*/  FMUL.FTZ R37, R103.reuse, R145 ;  /* 0x0000009167257220 */ /* 0x040fe40000410000 */
[C---:B------:R-:W-:Y:S05]  /*cc00*/  HMMA.16816.F32 R32, R112.reuse, R38, R32 ;  /* 0x000000267020723c */ /* 0x040fea0000001820 */
[----:B------:R1:W5:Y:S02]  /*cc10*/  MUFU.EX2 R205, R100 ;  /* 0x0000006400cd7308 */ /* 0x0003640000000800 */
[C---:B------:R-:W-:Y:S02]  /*cc20*/  FMUL.FTZ R38, R102.reuse, R146 ;  /* 0x0000009266267220 */ /* 0x040fe40000410000 */
[----:B------:R-:W-:Y:S03]  /*cc30*/  FMUL.FTZ R39, R102, R147 ;  /* 0x0000009366277220 */ /* 0x000fe60000410000 */
[----:B----4-:R-:W-:Y:S07]  /*cc40*/  FMUL.FTZ R36, R103, R144 ;  /* 0x0000009067247220 */ /* 0x010fee0000410000 */
[-C--:B---3--:R-:W-:Y:S03]  /*cc50*/  HMMA.16816.F32 R36, R112, R120.reuse, R36 ;  /* 0x000000787024723c */ /* 0x088fe60000001824 */
[--C-:B-1----:R-:W-:Y:S04]  /*cc60*/  FFMA.FTZ R100, R193, c[0x0][0x2d0], -R3.reuse ;  /* 0x0000b400c1647a23 */ /* 0x102fe80000010803 */
[----:B------:R1:W-:Y:S01]  /*cc70*/  MUFU.EX2 R204, R100 ;  /* 0x0000006400cc7308 */ /* 0x0003e20000000800 */
[C---:B------:R-:W-:Y:S08]  /*cc80*/  HMMA.16816.F32 R40, R116.reuse, R120, R40 ;  /* 0x000000787428723c */ /* 0x040ff00000001828 */
[-C--:B------:R-:W-:Y:S08]  /*cc90*/  HMMA.16816.F32 R44, R116, R122.reuse, R44 ;  /* 0x0000007a742c723c */ /* 0x080ff0000000182c */
[C---:B------:R-:W-:Y:S01]  /*cca0*/  HMMA.16816.F32 R48, R112.reuse, R122, R48 ;  /* 0x0000007a7030723c */ /* 0x040fe20000001830 */
[----:B------:R-:W3:Y:S03]  /*ccb0*/  LDSM.16.MT88.4 R120, [R209+0x3080] ;  /* 0x00308000d178783b */ /* 0x000ee60000004200 */
[----:B-1----:R-:W-:Y:S04]  /*ccc0*/  FFMA.FTZ R100, R194, c[0x0][0x2d0], -R3 ;  /* 0x0000b400c2647a23 */ /* 0x002fe80000010803 */
[-C--:B------:R-:W-:Y:S01]  /*ccd0*/  HMMA.16816.F32 R52, R112, R124.reuse, R52 ;  /* 0x0000007c7034723c */ /* 0x080fe20000001834 */
[----:B------:R1:W4:Y:S03]  /*cce0*/  MUFU.EX2 R193, R100 ;  /* 0x0000006400c17308 */ /* 0x0003260000000800 */
[----:B------:R-:W-:Y:S04]  /*ccf0*/  MOV R194, R191 ;  /* 0x000000bf00c27202 */ /* 0x000fe80000000f00 */
[C---:B------:R-:W-:Y:S08]  /*cd00*/  HMMA.16816.F32 R56, R116.reuse, R124, R56 ;  /* 0x0000007c7438723c */ /* 0x040ff00000001838 */
[-C--:B------:R-:W-:Y:S08]  /*cd10*/  HMMA.16816.F32 R60, R116, R126.reuse, R60 ;  /* 0x0000007e743c723c */ /* 0x080ff0000000183c */
[C---:B------:R-:W-:Y:S01]  /*cd20*/  HMMA.16816.F32 R64, R112.reuse, R126, R64 ;  /* 0x0000007e7040723c */ /* 0x040fe20000001840 */
[----:B------:R-:W2:Y:S03]  /*cd30*/  LDSM.16.MT88.4 R124, [R210+0x3080] ;  /* 0x00308000d27c783b */ /* 0x000ea60000004200 */
[--C-:B-1----:R-:W-:Y:S04]  /*cd40*/  FFMA.FTZ R100, R195, c[0x0][0x2d0], -R160.reuse ;  /* 0x0000b400c3647a23 */ /* 0x102fe800000108a0 */
[----:B------:R1:W-:Y:S01]  /*cd50*/  MUFU.EX2 R191, R100 ;  /* 0x0000006400bf7308 */ /* 0x0003e20000000800 */
[-C--:B---3--:R-:W-:Y:S01]  /*cd60*/  HMMA.16816.F32 R68, R112, R120.reuse, R68 ;  /* 0x000000787044723c */ /* 0x088fe20000001844 */
[----:B------:R-:W3:Y:S07]  /*cd70*/  LDL.LU R195, [R1+0x14] ;  /* 0x0000140001c37983 */ /* 0x000eee0000300800 */
[C---:B------:R-:W-:Y:S08]  /*cd80*/  HMMA.16816.F32 R72, R116.reuse, R120, R72 ;  /* 0x000000787448723c */ /* 0x040ff00000001848 */
[-C--:B------:R-:W-:Y:S04]  /*cd90*/  HMMA.16816.F32 R76, R116, R122.reuse, R76 ;  /* 0x0000007a744c723c */ /* 0x080fe8000000184c */
[--C-:B-1----:R-:W-:Y:S04]  /*cda0*/  FFMA.FTZ R100, R196, c[0x0][0x2d0], -R160.reuse ;  /* 0x0000b400c4647a23 */ /* 0x102fe800000108a0 */
[C---:B------:R-:W-:Y:S01]  /*cdb0*/  HMMA.16816.F32 R80, R112.reuse, R122, R80 ;  /* 0x0000007a7050723c */ /* 0x040fe20000001850 */
[----:B------:R-:W1:Y:S01]  /*cdc0*/  LDSM.16.MT88.4 R120, [R209+0x1c80] ;  /* 0x001c8000d178783b */ /* 0x000e620000004200 */
[----:B------:R4:W-:Y:S06]  /*cdd0*/  MUFU.EX2 R192, R100 ;  /* 0x0000006400c07308 */ /* 0x0009ec0000000800 */
[-C--:B--2---:R-:W-:Y:S01]  /*cde0*/  HMMA.16816.F32 R84, R112, R124.reuse, R84 ;  /* 0x0000007c7054723c */ /* 0x084fe20000001854 */
[----:B------:R-:W2:Y:S07]  /*cdf0*/  LDL.LU R196, [R1+0x10] ;  /* 0x0000100001c47983 */ /* 0x000eae0000300800 */
[C---:B------:R-:W-:Y:S08]  /*ce00*/  HMMA.16816.F32 R88, R116.reuse, R124, R88 ;  /* 0x0000007c7458723c */ /* 0x040ff00000001858 */
[-C--:B------:R-:W-:Y:S04]  /*ce10*/  HMMA.16816.F32 R92, R116, R126.reuse, R92 ;  /* 0x0000007e745c723c */ /* 0x080fe8000000185c */
[--C-:B----4-:R-:W-:Y:S02]  /*ce20*/  FFMA.FTZ R100, R197, c[0x0][0x2d0], -R161.reuse ;  /* 0x0000b400c5647a23 */ /* 0x110fe400000108a1 */
[----:B------:R-:W4:Y:S01]  /*ce30*/  LDL.LU R197, [R1+0x8] ;  /* 0x0000080001c57983 */ /* 0x000f220000300800 */
[----:B------:R-:W-:Y:S01]  /*ce40*/  F2FP.PACK_AB R116, R225, R226 ;  /* 0x000000e2e174723e */ /* 0x000fe200000000ff */
[----:B------:R-:W-:Y:S01]  /*ce50*/  HMMA.16816.F32 R96, R112, R126, R96 ;  /* 0x0000007e7060723c */ /* 0x000fe20000001860 */
[----:B------:R1:W-:Y:S01]  /*ce60*/  MUFU.EX2 R187, R100 ;  /* 0x0000006400bb7308 */ /* 0x0003e20000000800 */
[----:B------:R-:W1:Y:S02]  /*ce70*/  LDSM.16.MT88.4 R124, [R209+0x2880] ;  /* 0x00288000d17c783b */ /* 0x000e640000004200 */
[----:B------:R-:W-:Y:S02]  /*ce80*/  F2FP.PACK_AB R117, R207, R224 ;  /* 0x000000e0cf75723e */ /* 0x000fe400000000ff */
[----:B-----5:R-:W-:Y:S02]  /*ce90*/  F2FP.PACK_AB R118, R205, R206 ;  /* 0x000000cecd76723e */ /* 0x020fe400000000ff */
[----:B------:R-:W-:Y:S04]  /*cea0*/  F2FP.PACK_AB R112, R236, R237 ;  /* 0x000000edec70723e */ /* 0x000fe800000000ff */
[----:B------:R-:W-:Y:S02]  /*ceb0*/  F2FP.PACK_AB R113, R234, R235 ;  /* 0x000000ebea71723e */ /* 0x000fe400000000ff */
[----:B------:R-:W-:Y:S02]  /*cec0*/  F2FP.PACK_AB R114, R232, R233 ;  /* 0x000000e9e872723e */ /* 0x000fe400000000ff */
[----:B------:R-:W-:Y:S02]  /*ced0*/  F2FP.PACK_AB R115, R230, R231 ;  /* 0x000000e7e673723e */ /* 0x000fe400000000ff */
[----:B------:R-:W-:Y:S05]  /*cee0*/  F2FP.PACK_AB R119, R193, R204 ;  /* 0x000000ccc177723e */ /* 0x000fea00000000ff */
[-C--:B-1----:R-:W-:Y:S03]  /*cef0*/  HMMA.16816.F32 R4, R112, R120.reuse, R4 ;  /* 0x000000787004723c */ /* 0x082fe60000001804 */
[--C-:B------:R-:W-:Y:S02]  /*cf00*/  FFMA.FTZ R100, R198, c[0x0][0x2d0], -R161.reuse ;  /* 0x0000b400c6647a23 */ /* 0x100fe400000108a1 */
[----:B------:R-:W5:Y:S02]  /*cf10*/  LDL.LU R198, [R1+0xc] ;  /* 0x00000c0001c67983 */ /* 0x000f640000300800 */
[----:B------:R1:W1:Y:S01]  /*cf20*/  MUFU.EX2 R186, R100 ;  /* 0x0000006400ba7308 */ /* 0x0002620000000800 */
[C---:B------:R-:W-:Y:S08]  /*cf30*/  HMMA.16816.F32 R8, R116.reuse, R120, R8 ;  /* 0x000000787408723c */ /* 0x040ff00000001808 */
[-C--:B------:R-:W-:Y:S08]  /*cf40*/  HMMA.16816.F32 R12, R116, R122.reuse, R12 ;  /* 0x0000007a740c723c */ /* 0x080ff0000000180c */
[C---:B------:R-:W-:Y:S01]  /*cf50*/  HMMA.16816.F32 R16, R112.reuse, R122, R16 ;  /* 0x0000007a7010723c */ /* 0x040fe20000001810 */
[----:B------:R-:W1:Y:S03]  /*cf60*/  LDSM.16.MT88.4 R120, [R210+0x2880] ;  /* 0x00288000d278783b */ /* 0x000e660000004200 */
[--C-:B-1----:R-:W-:Y:S04]  /*cf70*/  FFMA.FTZ R100, R162, c[0x0][0x2d0], -R160.reuse ;  /* 0x0000b400a2647a23 */ /* 0x102fe800000108a0 */
[-C--:B------:R-:W-:Y:S01]  /*cf80*/  HMMA.16816.F32 R20, R112, R128.reuse, R20 ;  /* 0x000000807014723c */ /* 0x080fe20000001814 */
[----:B------:R1:W-:Y:S03]  /*cf90*/  MUFU.EX2 R185, R100 ;  /* 0x0000006400b97308 */ /* 0x0003e60000000800 */
[----:B------:R-:W-:Y:S04]  /*cfa0*/  F2FP.PACK_AB R109, R186, R187 ;  /* 0x000000bbba6d723e */ /* 0x000fe800000000ff */
[C---:B------:R-:W-:Y:S08]  /*cfb0*/  HMMA.16816.F32 R24, R116.reuse, R128, R24 ;  /* 0x000000807418723c */ /* 0x040ff00000001818 */
[-C--:B------:R-:W-:Y:S08]  /*cfc0*/  HMMA.16816.F32 R28, R116, R130.reuse, R28 ;  /* 0x00000082741c723c */ /* 0x080ff0000000181c */
[C---:B------:R-:W-:Y:S01]  /*cfd0*/  HMMA.16816.F32 R32, R112.reuse, R130, R32 ;  /* 0x000000827020723c */ /* 0x040fe20000001820 */
[----:B------:R-:W1:Y:S03]  /*cfe0*/  LDSM.16.MT88.4 R128, [R209+0x3480] ;  /* 0x00348000d180783b */ /* 0x000e660000004200 */
[----:B-1----:R-:W-:Y:S04]  /*cff0*/  FFMA.FTZ R100, R163, c[0x0][0x2d0], -R160 ;  /* 0x0000b400a3647a23 */ /* 0x002fe800000108a0 */
[-C--:B------:R-:W-:Y:S01]  /*d000*/  HMMA.16816.F32 R36, R112, R124.reuse, R36 ;  /* 0x0000007c7024723c */ /* 0x080fe20000001824 */
[----:B------:R1:W-:Y:S07]  /*d010*/  MUFU.EX2 R184, R100 ;  /* 0x0000006400b87308 */ /* 0x0003ee0000000800 */
[C---:B------:R-:W-:Y:S08]  /*d020*/  HMMA.16816.F32 R40, R116.reuse, R124, R40 ;  /* 0x0000007c7428723c */ /* 0x040ff00000001828 */
[-C--:B------:R-:W-:Y:S08]  /*d030*/  HMMA.16816.F32 R44, R116, R126.reuse, R44 ;  /* 0x0000007e742c723c */ /* 0x080ff0000000182c */
[C---:B------:R-:W-:Y:S01]  /*d040*/  HMMA.16816.F32 R48, R112.reuse, R126, R48 ;  /* 0x0000007e7030723c */ /* 0x040fe20000001830 */
[----:B------:R-:W1:Y:S03]  /*d050*/  LDSM.16.MT88.4 R124, [R210+0x3480] ;  /* 0x00348000d27c783b */ /* 0x000e660000004200 */
[--C-:B-1----:R-:W-:Y:S04]  /*d060*/  FFMA.FTZ R100, R188, c[0x0][0x2d0], -R161.reuse ;  /* 0x0000b400bc647a23 */ /* 0x102fe800000108a1 */
[-C--:B------:R-:W-:Y:S01]  /*d070*/  HMMA.16816.F32 R52, R112, R120.reuse, R52 ;  /* 0x000000787034723c */ /* 0x080fe20000001834 */
[----:B------:R1:W-:Y:S01]  /*d080*/  MUFU.EX2 R183, R100 ;  /* 0x0000006400b77308 */ /* 0x0003e20000000800 */
[----:B------:R-:W5:Y:S06]  /*d090*/  LDL R188, [R1+0x58] ;  /* 0x0000580001bc7983 */ /* 0x000f6c0000100800 */
[C---:B------:R-:W-:Y:S08]  /*d0a0*/  HMMA.16816.F32 R56, R116.reuse, R120, R56 ;  /* 0x000000787438723c */ /* 0x040ff00000001838 */
[-C--:B------:R-:W-:Y:S08]  /*d0b0*/  HMMA.16816.F32 R60, R116, R122.reuse, R60 ;  /* 0x0000007a743c723c */ /* 0x080ff0000000183c */
[C---:B------:R-:W-:Y:S04]  /*d0c0*/  HMMA.16816.F32 R64, R112.reuse, R122, R64 ;  /* 0x0000007a7040723c */ /* 0x040fe80000001840 */
[----:B-1----:R-:W-:Y:S04]  /*d0d0*/  FFMA.FTZ R100, R189, c[0x0][0x2d0], -R161 ;  /* 0x0000b400bd647a23 */ /* 0x002fe800000108a1 */
[-C--:B------:R-:W-:Y:S01]  /*d0e0*/  HMMA.16816.F32 R68, R112, R128.reuse, R68 ;  /* 0x000000807044723c */ /* 0x080fe20000001844 */
[----:B------:R1:W1:Y:S07]  /*d0f0*/  MUFU.EX2 R182, R100 ;  /* 0x0000006400b67308 */ /* 0x00026e0000000800 */
[C---:B------:R-:W-:Y:S08]  /*d100*/  HMMA.16816.F32 R72, R116.reuse, R128, R72 ;  /* 0x000000807448723c */ /* 0x040ff00000001848 */
[-C--:B------:R-:W-:Y:S08]  /*d110*/  HMMA.16816.F32 R76, R116, R130.reuse, R76 ;  /* 0x00000082744c723c */ /* 0x080ff0000000184c */
[C---:B------:R-:W-:Y:S04]  /*d120*/  HMMA.16816.F32 R80, R112.reuse, R130, R80 ;  /* 0x000000827050723c */ /* 0x040fe80000001850 */
[----:B-1----:R-:W-:Y:S01]  /*d130*/  FFMA.FTZ R100, R200, c[0x0][0x2d0], -R110 ;  /* 0x0000b400c8647a23 */ /* 0x002fe2000001086e */
[----:B------:R-:W-:Y:S03]  /*d140*/  F2FP.PACK_AB R111, R182, R183 ;  /* 0x000000b7b66f723e */ /* 0x000fe600000000ff */
[-C--:B------:R-:W-:Y:S01]  /*d150*/  HMMA.16816.F32 R84, R112, R124.reuse, R84 ;  /* 0x0000007c7054723c */ /* 0x080fe20000001854 */
[----:B------:R1:W1:Y:S07]  /*d160*/  MUFU.EX2 R180, R100 ;  /* 0x0000006400b47308 */ /* 0x00026e0000000800 */
[C---:B------:R-:W-:Y:S08]  /*d170*/  HMMA.16816.F32 R88, R116.reuse, R124, R88 ;  /* 0x0000007c7458723c */ /* 0x040ff00000001858 */
[-C--:B------:R-:W-:Y:S08]  /*d180*/  HMMA.16816.F32 R92, R116, R126.reuse, R92 ;  /* 0x0000007e745c723c */ /* 0x080ff0000000185c */
[----:B------:R-:W-:Y:S04]  /*d190*/  HMMA.16816.F32 R96, R112, R126, R96 ;  /* 0x0000007e7060723c */ /* 0x000fe80000001860 */
[--C-:B-1----:R-:W-:Y:S01]  /*d1a0*/  FFMA.FTZ R100, R201, c[0x0][0x2d0], -R3.reuse ;  /* 0x0000b400c9647a23 */ /* 0x102fe20000010803 */
[----:B------:R-:W-:Y:S03]  /*d1b0*/  F2FP.PACK_AB R160, R180, R181 ;  /* 0x000000b5b4a0723e */ /* 0x000fe600000000ff */
[----:B------:R1:W-:Y:S04]  /*d1c0*/  MUFU.EX2 R179, R100 ;  /* 0x0000006400b37308 */ /* 0x0003e80000000800 */
[--C-:B-1----:R-:W-:Y:S02]  /*d1d0*/  FFMA.FTZ R100, R202, c[0x0][0x2d0], -R3.reuse ;  /* 0x0000b400ca647a23 */ /* 0x102fe40000010803 */
[----:B------:R-:W-:Y:S01]  /*d1e0*/  FFMA.FTZ R3, R108, c[0x0][0x2d0], -R3 ;  /* 0x0000b4006c037a23 */ /* 0x000fe20000010803 */
[----:B------:R-:W-:Y:S03]  /*d1f0*/  F2FP.PACK_AB R108, R192, R191 ;  /* 0x000000bfc06c723e */ /* 0x000fe600000000ff */
[----:B------:R1:W1:Y:S01]  /*d200*/  MUFU.EX2 R178, R100 ;  /* 0x0000006400b27308 */ /* 0x0002620000000800 */
[----:B---3--:R-:W-:Y:S04]  /*d210*/  FFMA.FTZ R0, R0, R195, R238 ;  /* 0x000000c300007223 */ /* 0x008fe800000100ee */
[----:B------:R-:W-:Y:S04]  /*d220*/  FADD.FTZ R0, R239, R0 ;  /* 0x00000000ef007221 */ /* 0x000fe80000010000 */
[----:B------:R-:W-:Y:S02]  /*d230*/  FADD.FTZ R0, R240, R0 ;  /* 0x00000000f0007221 */ /* 0x000fe40000010000 */
[----:B-1----:R-:W-:Y:S01]  /*d240*/  FFMA.FTZ R100, R203, c[0x0][0x2d0], -R110 ;  /* 0x0000b400cb647a23 */ /* 0x002fe2000001086e */
[----:B------:R-:W-:Y:S03]  /*d250*/  F2FP.PACK_AB R161, R178, R179 ;  /* 0x000000b3b2a1723e */ /* 0x000fe600000000ff */
[----:B------:R1:W-:Y:S01]  /*d260*/  MUFU.EX2 R177, R100 ;  /* 0x0000006400b17308 */ /* 0x0003e20000000800 */
[----:B--2---:R-:W-:Y:S02]  /*d270*/  FFMA.FTZ R101, R101, R196, R242 ;  /* 0x000000c465657223 */ /* 0x004fe400000100f2 */
[----:B-1----:R-:W-:Y:S01]  /*d280*/  FFMA.FTZ R100, R190, c[0x0][0x2d0], -R110 ;  /* 0x0000b400be647a23 */ /* 0x002fe2000001086e */
[----:B------:R-:W-:Y:S01]  /*d290*/  F2FP.PACK_AB R110, R184, R185 ;  /* 0x000000b9b86e723e */ /* 0x000fe200000000ff */
[----:B----4-:R-:W-:Y:S05]  /*d2a0*/  FFMA.FTZ R102, R102, R197, R248 ;  /* 0x000000c566667223 */ /* 0x010fea00000100f8 */
[----:B------:R-:W1:Y:S01]  /*d2b0*/  MUFU.EX2 R176, R100 ;  /* 0x0000006400b07308 */ /* 0x000e620000000800 */
[-C--:B------:R-:W-:Y:S09]  /*d2c0*/  HMMA.16816.F32 R112, R108, R132.reuse, R4 ;  /* 0x000000846c70723c */ /* 0x080ff20000001804 */
[----:B------:R-:W2:Y:S03]  /*d2d0*/  MUFU.EX2 R100, R3 ;  /* 0x0000000300647308 */ /* 0x000ea60000000800 */
[----:B------:R-:W-:Y:S02]  /*d2e0*/  FADD.FTZ R4, R241, R0 ;  /* 0x00000000f1047221 */ /* 0x000fe40000010000 */
[----:B------:R-:W-:Y:S02]  /*d2f0*/  FADD.FTZ R5, R249, R102 ;  /* 0x00000066f9057221 */ /* 0x000fe40000010000 */
[----:B------:R-:W-:Y:S02]  /*d300*/  FADD.FTZ R4, R224, R4 ;  /* 0x00000004e0047221 */ /* 0x000fe40000010000 */
[----:B------:R-:W-:Y:S02]  /*d310*/  FADD.FTZ R5, R247, R5 ;  /* 0x00000005f7057221 */ /* 0x000fe40000010000 */
[----:B------:R-:W-:Y:S02]  /*d320*/  FADD.FTZ R7, R207, R4 ;  /* 0x00000004cf077221 */ /* 0x000fe40000010000 */
[----:B------:R-:W-:Y:S01]  /*d330*/  FADD.FTZ R5, R246, R5 ;  /* 0x00000005f6057221 */ /* 0x000fe20000010000 */
[----:B-1----:R-:W-:Y:S03]  /*d340*/  F2FP.PACK_AB R162, R176, R177 ;  /* 0x000000b1b0a2723e */ /* 0x002fe600000000ff */
[----:B------:R-:W-:Y:S02]  /*d350*/  FADD.FTZ R0, R235, R5 ;  /* 0x00000005eb007221 */ /* 0x000fe40000010000 */
[----:B-----5:R-:W-:Y:S02]  /*d360*/  FFMA.FTZ R103, R103, R198, R252 ;  /* 0x000000c667677223 */ /* 0x020fe400000100fc */
[----:B------:R-:W-:Y:S01]  /*d370*/  FADD.FTZ R0, R234, R0 ;  /* 0x00000000ea007221 */ /* 0x000fe20000010000 */
[----:B--2---:R-:W-:Y:S03]  /*d380*/  F2FP.PACK_AB R163, R100, R107 ;  /* 0x0000006b64a3723e */ /* 0x004fe600000000ff */
[----:B------:R-:W-:Y:S02]  /*d390*/  FADD.FTZ R5, R231, R0 ;  /* 0x00000000e7057221 */ /* 0x000fe40000010000 */
[----:B------:R-:W-:Y:S02]  /*d3a0*/  FADD.FTZ R3, R194, R103 ;  /* 0x00000067c2037221 */ /* 0x000fe40000010000 */
[----:B------:R-:W-:Y:S01]  /*d3b0*/  FADD.FTZ R5, R230, R5 ;  /* 0x00000005e6057221 */ /* 0x000fe20000010000 */
[C---:B------:R-:W-:Y:S04]  /*d3c0*/  HMMA.16816.F32 R116, R160.reuse, R132, R8 ;  /* 0x00000084a074723c */ /* 0x040fe80000001808 */
[----:B------:R-:W-:Y:S03]  /*d3d0*/  FADD.FTZ R3, R250, R3 ;  /* 0x00000003fa037221 */ /* 0x000fe60000010000 */
        /* <DEDUP_REMOVED lines=29> */
[----:B------:R-:W-:Y:S01]  /*d5b0*/  FADD.FTZ R4, R206, R8 ;  /* 0x00000008ce047221 */ /* 0x000fe20000010000 */
[C---:B------:R-:W-:Y:S02]  /*d5c0*/  ISETP.GT.AND P0, PT, R222.reuse, R188, PT ;  /* 0x000000bcde00720c */ /* 0x040fe40003f04270 */
[----:B------:R-:W-:Y:S01]  /*d5d0*/  IADD3 R222, R222, -0x1, RZ ;  /* 0xffffffffdede7810 */ /* 0x000fe20007ffe0ff */
[-C--:B------:R-:W-:Y:S04]  /*d5e0*/  HMMA.16816.F32 R52, R108, R164.reuse, R52 ;  /* 0x000000a46c34723c */ /* 0x080fe80000001834 */
[----:B------:R-:W-:Y:S04]  /*d5f0*/  FADD.FTZ R4, R205, R4 ;  /* 0x00000004cd047221 */ /* 0x000fe80000010000 */
[C---:B------:R-:W-:Y:S04]  /*d600*/  HMMA.16816.F32 R56, R160.reuse, R164, R56 ;  /* 0x000000a4a038723c */ /* 0x040fe80000001838 */
[----:B------:R-:W-:Y:S04]  /*d610*/  FADD.FTZ R4, R181, R4 ;  /* 0x00000004b5047221 */ /* 0x000fe80000010000 */
        /* <DEDUP_REMOVED lines=11> */
[----:B------:R-:W-:Y:S01]  /*d6d0*/  FADD.FTZ R0, R100, R0 ;  /* 0x0000000064007221 */ /* 0x000fe20000010000 */
[----:B------:R-:W-:Y:S01]  /*d6e0*/  MOV R100, R2 ;  /* 0x0000000200647202 */ /* 0x000fe20000000f00 */
[-C--:B------:R-:W-:Y:S01]  /*d6f0*/  HMMA.16816.F32 R76, R160, R170.reuse, R76 ;  /* 0x000000aaa04c723c */ /* 0x080fe2000000184c */
[----:B------:R1:W-:Y:S04]  /*d700*/  STL [R1+0xc], R5 ;  /* 0x00000c0501007387 */ /* 0x0003e80000100800 */
[----:B------:R1:W-:Y:S03]  /*d710*/  STL [R1+0x8], R4 ;  /* 0x0000080401007387 */ /* 0x0003e60000100800 */
[C---:B------:R-:W-:Y:S01]  /*d720*/  HMMA.16816.F32 R80, R108.reuse, R170, R80 ;  /* 0x000000aa6c50723c */ /* 0x040fe20000001850 */
[----:B------:R1:W-:Y:S04]  /*d730*/  STL [R1+0x10], R3 ;  /* 0x0000100301007387 */ /* 0x0003e80000100800 */
[----:B------:R1:W-:Y:S03]  /*d740*/  STL [R1+0x14], R0 ;  /* 0x0000140001007387 */ /* 0x0003e60000100800 */
[-C--:B------:R-:W-:Y:S08]  /*d750*/  HMMA.16816.F32 R84, R108, R172.reuse, R84 ;  /* 0x000000ac6c54723c */ /* 0x080ff00000001854 */
[C---:B------:R-:W-:Y:S08]  /*d760*/  HMMA.16816.F32 R88, R160.reuse, R172, R88 ;  /* 0x000000aca058723c */ /* 0x040ff00000001858 */
[-C--:B------:R-:W-:Y:S08]  /*d770*/  HMMA.16816.F32 R92, R160, R174.reuse, R92 ;  /* 0x000000aea05c723c */ /* 0x080ff0000000185c */
[----:B------:R-:W-:Y:S01]  /*d780*/  HMMA.16816.F32 R96, R108, R174, R96 ;  /* 0x000000ae6c60723c */ /* 0x000fe20000001860 */
[----:B-1----:R-:W-:-:S07]  /*d790*/  @P0 BRA `(.L_x_311) ;  /* 0xffffcef000000947 */ /* 0x002fce000383ffff */
.L_x_308:
[----:B------:R-:W2:Y:S02]  /*d7a0*/  LDL R0, [R1+0x48] ;  /* 0x0000480001007983 */ /* 0x000ea40000100800 */
[----:B--2---:R-:W-:-:S13]  /*d7b0*/  ISETP.GE.AND P0, PT, R222, R0, PT ;  /* 0x00000000de00720c */ /* 0x004fda0003f06270 */
[----:B------:R-:W-:Y:S05]  /*d7c0*/  @!P0 BRA `(.L_x_312) ;  /* 0x0000454000008947 */ /* 0x000fea0003800000 */
[----:B------:R-:W2:Y:S01]  /*d7d0*/  LDL.64 R10, [R1+0x40] ;  /* 0x00004000010a7983 */ /* 0x000ea20000100a00 */
[----:B------:R-:W-:-:S03]  /*d7e0*/  ULDC.64 UR4, c[0x0][0x208] ;  /* 0x0000820000047ab9 */ /* 0x000fc60000000a00 */
[----:B------:R-:W3:Y:S04]  /*d7f0*/  LDL.64 R8, [R1+0x38] ;  /* 0x0000380001087983 */ /* 0x000ee80000100a00 */
[----:B------:R-:W4:Y:S04]  /*d800*/  LDL.64 R4, [R1+0x30] ;  /* 0x0000300001047983 */ /* 0x000f280000100a00 */
[----:B-1----:R-:W5:Y:S01]  /*d810*/  LDL.64 R2, [R1+0x28] ;  /* 0x0000280001027983 */ /* 0x002f620000100a00 */
[----:B------:R-:W-:Y:S01]  /*d820*/  UIMAD.WIDE.U32 UR10, UR4, 0x30, URZ ;  /* 0x00000030040a78a5 */ /* 0x000fe2000f8e003f */
[----:B------:R-:W-:Y:S01]  /*d830*/  IMAD.MOV.U32 R103, RZ, RZ, R105 ;  /* 0x000000ffff677224 */ /* 0x000fe200078e0069 */
[----:B------:R-:W-:Y:S01]  /*d840*/  UIMAD UR5, UR5, 0x30, URZ ;  /* 0x00000030050578a4 */ /* 0x000fe2000f8e023f */
[----:B------:R-:W1:Y:S01]  /*d850*/  S2R R6, SR_TID.X ;  /* 0x0000000000067919 */ /* 0x000e620000002100 */
[----:B------:R-:W-:-:S02]  /*d860*/  IMAD.MOV.U32 R102, RZ, RZ, R106 ;  /* 0x000000ffff667224 */ /* 0x000fc400078e006a */
[----:B------:R-:W-:Y:S01]  /*d870*/  IMAD.MOV.U32 R108, RZ, RZ, R100 ;  /* 0x000000ffff6c7224 */ /* 0x000fe200078e0064 */
[----:B------:R-:W-:Y:S01]  /*d880*/  UIADD3 UR5, UR11, UR5, URZ ;  /* 0x000000050b057290 */ /* 0x000fe2000fffe03f */
[----:B------:R-:W-:Y:S01]  /*d890*/  IMAD.MOV.U32 R107, RZ, RZ, R104 ;  /* 0x000000ffff6b7224 */ /* 0x000fe200078e0068 */
[----:B--2---:R-:W-:-:S05]  /*d8a0*/  IADD3 R0, P0, R10, 0x20, RZ ;  /* 0x000000200a007810 */ /* 0x004fca0007f1e0ff */
[--C-:B---3--:R-:W-:Y:S01]  /*d8b0*/  IMAD.X R252, RZ, RZ, R9.reuse, P0 ;  /* 0x000000fffffc7224 */ /* 0x108fe200000e0609 */
[----:B------:R-:W-:Y:S01]  /*d8c0*/  IADD3 R251, P0, R10, 0x40, RZ ;  /* 0x000000400afb7810 */ /* 0x000fe20007f1e0ff */
[----:B------:R1:W-:Y:S04]  /*d8d0*/  STL [R1], R0 ;  /* 0x0000000001007387 */ /* 0x0003e80000100800 */
[----:B------:R-:W-:Y:S01]  /*d8e0*/  IMAD.X R250, RZ, RZ, R9, P0 ;  /* 0x000000fffffa7224 */ /* 0x000fe200000e0609 */
[----:B----4-:R-:W-:-:S05]  /*d8f0*/  IADD3 R249, P0, R4, 0x20, RZ ;  /* 0x0000002004f97810 */ /* 0x010fca0007f1e0ff */
[----:B-----5:R-:W-:Y:S01]  /*d900*/  IMAD.X R248, RZ, RZ, R3, P0 ;  /* 0x000000fffff87224 */ /* 0x020fe200000e0603 */
[----:B------:R-:W-:-:S05]  /*d910*/  IADD3 R247, P0, R4, 0x40, RZ ;  /* 0x0000004004f77810 */ /* 0x000fca0007f1e0ff */
[----:B------:R-:W-:Y:S01]  /*d920*/  IMAD.X R246, RZ, RZ, R3, P0 ;  /* 0x000000fffff67224 */ /* 0x000fe200000e0603 */
[----:B-1----:R-:W-:-:S04]  /*d930*/  SHF.R.S32.HI R0, RZ, 0x1f, R6 ;  /* 0x0000001fff007819 */ /* 0x002fc80000011406 */
[----:B------:R-:W-:-:S04]  /*d940*/  LEA.HI R0, R0, R6, RZ, 0x2 ;  /* 0x0000000600007211 */ /* 0x000fc800078f10ff */
[----:B------:R-:W-:-:S04]  /*d950*/  SHF.R.S32.HI R0, RZ, 0x2, R0 ;  /* 0x00000002ff007819 */ /* 0x000fc80000011400 */
[----:B------:R-:W-:Y:S02]  /*d960*/  IADD3 R224, -R0, 0x30, RZ ;  /* 0x0000003000e07810 */ /* 0x000fe40007ffe1ff */
.L_x_330:
[----:B--2---:R-:W2:Y:S01]  /*d970*/  LDL.64 R8, [R1+0x40] ;  /* 0x0000400001087983 */ /* 0x004ea20000100a00 */
[----:B------:R-:W-:Y:S04]  /*d980*/  DEPBAR.LE SB0, 0x0 ;  /* 0x000080000000791a */ /* 0x000fe80000000000 */
[----:B------:R-:W-:Y:S01]  /*d990*/  SHF.R.S32.HI R2, RZ, 0x1f, R222 ;  /* 0x0000001fff027819 */ /* 0x000fe200000114de */
[----:B------:R-:W3:Y:S01]  /*d9a0*/  LDL.64 R12, [R1+0x38] ;  /* 0x00003800010c7983 */ /* 0x000ee20000100a00 */
[----:B------:R-:W-:Y:S01]  /*d9b0*/  IMAD R0, R222, UR5, RZ ;  /* 0x00000005de007c24 */ /* 0x000fe2000f8e02ff */
[----:B------:R-:W-:Y:S01]  /*d9c0*/  LOP3.LUT P5, RZ, R228, 0x200, RZ, 0xc0, !PT ;  /* 0x00000200e4ff7812 */ /* 0x000fe200078ac0ff */
[----:B------:R-:W-:Y:S01]  /*d9d0*/  IMAD.WIDE.U32 R4, R222, UR10, RZ ;  /* 0x0000000ade047c25 */ /* 0x000fe2000f8e00ff */
[----:B------:R-:W-:Y:S02]  /*d9e0*/  LOP3.LUT P4, RZ, R228, 0x80, RZ, 0xc0, !PT ;  /* 0x00000080e4ff7812 */ /* 0x000fe4000788c0ff */
[----:B------:R-:W3:Y:S01]  /*d9f0*/  LDL R20, [R1] ;  /* 0x0000000001147983 */ /* 0x000ee20000100800 */
[----:B------:R-:W-:Y:S01]  /*da00*/  IMAD R0, R2, UR10, R0 ;  /* 0x0000000a02007c24 */ /* 0x000fe2000f8e0200 */
[----:B------:R-:W-:Y:S02]  /*da10*/  MOV R11, 0x5 ;  /* 0x00000005000b7802 */ /* 0x000fe40000000f00 */
[----:B------:R-:W-:Y:S01]  /*da20*/  BAR.SYNC.DEFER_BLOCKING 0x0 ;  /* 0x0000000000007b1d */ /* 0x000fe20000010000 */
[----:B------:R-:W-:Y:S02]  /*da30*/  MOV R10, c[0x0][0x208] ;  /* 0x00008200000a7a02 */ /* 0x000fe40000000f00 */
[----:B------:R-:W-:Y:S02]  /*da40*/  IADD3 R0, R5, R0, RZ ;  /* 0x0000000005007210 */ /* 0x000fe40007ffe0ff */
[----:B------:R-:W-:Y:S02]  /*da50*/  SHF.L.U64.HI R10, R10, R11, c[0x0][0x20c] ;  /* 0x000083000a0a7619 */ /* 0x000fe4000001020b */
[----:B------:R-:W-:Y:S01]  /*da60*/  LOP3.LUT P3, RZ, R228, 0x100, RZ, 0xc0, !PT ;  /* 0x00000100e4ff7812 */ /* 0x000fe2000786c0ff */
[----:B------:R-:W-:Y:S08]  /*da70*/  LDSM.16.M88.4 R48, [R211+0x6080] ;  /* 0x00608000d330783b */ /* 0x000ff00000000200 */
[----:B------:R-:W1:Y:S08]  /*da80*/  LDSM.16.M88.4 R16, [R208+0x3c80] ;  /* 0x003c8000d010783b */ /* 0x000e700000000200 */
[----:B------:R-:W5:Y:S08]  /*da90*/  S2R R6, SR_TID.X ;  /* 0x0000000000067919 */ /* 0x000f700000002100 */
[----:B------:R-:W1:Y:S08]  /*daa0*/  LDSM.16.M88.4 R44, [R211+0x7080] ;  /* 0x00708000d32c783b */ /* 0x000e700000000200 */
[----:B------:R-:W1:Y:S08]  /*dab0*/  LDSM.16.M88.4 R32, [R208+0x4080] ;  /* 0x00408000d020783b */ /* 0x000e700000000200 */
[----:B------:R-:W1:Y:S08]  /*dac0*/  LDSM.16.M88.4 R160, [R208+0x4480] ;  /* 0x00448000d0a0783b */ /* 0x000e700000000200 */
[----:B------:R-:W-:Y:S08]  /*dad0*/  LDSM.16.M88.4 R164, [R212+0x6080] ;  /* 0x00608000d4a4783b */ /* 0x000ff00000000200 */
[----:B------:R-:W1:Y:S08]  /*dae0*/  LDSM.16.M88.4 R168, [R213] ;  /* 0x00000000d5a8783b */ /* 0x000e700000000200 */
[----:B------:R-:W1:Y:S08]  /*daf0*/  LDSM.16.M88.4 R172, [R212+0x7080] ;  /* 0x00708000d4ac783b */ /* 0x000e700000000200 */
[----:B------:R-:W1:Y:S08]  /*db00*/  LDSM.16.M88.4 R176, [R221] ;  /* 0x00000000ddb0783b */ /* 0x000e700000000200 */
[----:B------:R-:W1:Y:S08]  /*db10*/  LDSM.16.M88.4 R180, [R220] ;  /* 0x00000000dcb4783b */ /* 0x000e700000000200 */
[----:B------:R-:W4:Y:S01]  /*db20*/  LDL R225, [R1+0x48] ;  /* 0x0000480001e17983 */ /* 0x000f220000100800 */
[----:B-----5:R-:W-:Y:S02]  /*db30*/  ISETP.GT.AND P1, PT, R6, 0x3f, PT ;  /* 0x0000003f0600780c */ /* 0x020fe40003f24270 */
[----:B------:R-:W-:Y:S04]  /*db40*/  MOV R6, c[0x0][0x208] ;  /* 0x0000820000067a02 */ /* 0x000fe80000000f00 */
[----:B------:R-:W-:Y:S02]  /*db50*/  SHF.L.U32 R6, R6, 0x5, RZ ;  /* 0x0000000506067819 */ /* 0x000fe400000006ff */
[-C--:B--2---:R-:W-:Y:S04]  /*db60*/  IADD3 R2, P0, R8, R4.reuse, RZ ;  /* 0x0000000408027210 */ /* 0x084fe80007f1e0ff */
[-C--:B---3--:R-:W-:Y:S02]  /*db70*/  IADD3.X R3, R0, R13.reuse, RZ, P0, !PT ;  /* 0x0000000d00037210 */ /* 0x088fe400007fe4ff */
[C---:B------:R-:W-:Y:S04]  /*db80*/  LEA R28, P0, R2.reuse, c[0x0][0x1f8], 0x1 ;  /* 0x00007e00021c7a11 */ /* 0x040fe800078008ff */
[----:B------:R-:W-:Y:S02]  /*db90*/  LEA.HI.X R29, R2, c[0x0][0x1fc], R3, 0x1, P0 ;  /* 0x00007f00021d7a11 */ /* 0x000fe400000f0c03 */
[----:B------:R-:W-:Y:S03]  /*dba0*/  IADD3 R2, P0, R20, R4, RZ ;  /* 0x0000000414027210 */ /* 0x000fe60007f1e0ff */
[----:B------:R-:W-:Y:S01]  /*dbb0*/  @!PT LDS RZ, [RZ] ;  /* 0x00000000fffff984 */ /* 0x000fe20000000800 */
[----:B------:R-:W-:Y:S01]  /*dbc0*/  @!PT LDS RZ, [RZ] ;  /* 0x00000000fffff984 */ /* 0x000fe20000000800 */
[----:B------:R-:W-:Y:S01]  /*dbd0*/  @!PT LDS RZ, [RZ] ;  /* 0x00000000fffff984 */ /* 0x000fe20000000800 */
[----:B------:R2:W-:Y:S01]  /*dbe0*/  LDGSTS.E.BYPASS.LTC128B.128 [R223+0x1880], [R28.64], !P5 ;  /* 0x018800001cdf7fae */ /* 0x0005e2000e901d48 */
[----:B------:R-:W-:Y:S02]  /*dbf0*/  IADD3.X R3, R0, R252, RZ, P0, !PT ;  /* 0x000000fc00037210 */ /* 0x000fe400007fe4ff */
[C---:B------:R-:W-:Y:S04]  /*dc00*/  LEA R100, P0, R2.reuse, c[0x0][0x1f8], 0x1 ;  /* 0x00007e0002647a11 */ /* 0x040fe800078008ff */
[----:B------:R-:W-:Y:S02]  /*dc10*/  LEA.HI.X R101, R2, c[0x0][0x1fc], R3, 0x1, P0 ;  /* 0x00007f0002657a11 */ /* 0x000fe400000f0c03 */
[----:B------:R-:W-:Y:S03]  /*dc20*/  IADD3 R2, P0, R251, R4, RZ ;  /* 0x00000004fb027210 */ /* 0x000fe60007f1e0ff */
[----:B------:R3:W-:Y:S01]  /*dc30*/  LDGSTS.E.BYPASS.LTC128B.128 [R223+0x2480], [R100.64], !P4 ;  /* 0x0248000064df7fae */ /* 0x0007e2000e101d48 */
[----:B------:R-:W-:Y:S02]  /*dc40*/  IADD3.X R3, R0, R250, RZ, P0, !PT ;  /* 0x000000fa00037210 */ /* 0x000fe400007fe4ff */
[C---:B------:R-:W-:Y:S04]  /*dc50*/  LEA R42, P0, R2.reuse, c[0x0][0x1f8], 0x1 ;  /* 0x00007e00022a7a11 */ /* 0x040fe800078008ff */
[----:B------:R-:W-:Y:S02]  /*dc60*/  LEA.HI.X R43, R2, c[0x0][0x1fc], R3, 0x1, P0 ;  /* 0x00007f00022b7a11 */ /* 0x000fe400000f0c03 */
[----:B------:R-:W-:Y:S02]  /*dc70*/  @!P1 IADD3 R2, P0, R6, R4, RZ ;  /* 0x0000000406029210 */ /* 0x000fe40007f1e0ff */
[-C--:B-1----:R-:W-:Y:S01]  /*dc80*/  HMMA.16816.F32 R4, R48, R16.reuse, RZ ;  /* 0x000000103004723c */ /* 0x082fe200000018ff */
[----:B------:R1:W-:Y:S02]  /*dc90*/  LDGSTS.E.BYPASS.LTC128B.128 [R223+0x3080], [R42.64], !P3 ;  /* 0x030800002adf7fae */ /* 0x0003e4000d901d48 */
[----:B------:R-:W-:Y:S02]  /*dca0*/  @!P1 IADD3.X R0, R0, R10, RZ, P0, !PT ;  /* 0x0000000a00009210 */ /* 0x000fe400007fe4ff */
[----:B------:R-:W-:Y:S03]  /*dcb0*/  @!P1 IADD3 R3, P0, R2, R8, RZ ;  /* 0x0000000802039210 */ /* 0x000fe60007f1e0ff */
[C---:B------:R-:W-:Y:S07]  /*dcc0*/  HMMA.16816.F32 R8, R44.reuse, R16, RZ ;  /* 0x000000102c08723c */ /* 0x040fee00000018ff */
[----:B------:R-:W-:Y:S02]  /*dcd0*/  @!P1 IADD3.X R16, R0, R13, RZ, P0, !PT ;  /* 0x0000000d00109210 */ /* 0x000fe400007fe4ff */
[-C--:B------:R-:W-:Y:S03]  /*dce0*/  HMMA.16816.F32 R12, R44, R18.reuse, RZ ;  /* 0x000000122c0c723c */ /* 0x080fe600000018ff */
[C---:B------:R-:W-:Y:S04]  /*dcf0*/  @!P1 LEA R38, P0, R3.reuse, c[0x0][0x1f8], 0x1 ;  /* 0x00007e0003269a11 */ /* 0x040fe800078008ff */
[----:B------:R-:W-:Y:S02]  /*dd00*/  @!P1 LEA.HI.X R39, R3, c[0x0][0x1fc], R16, 0x1, P0 ;  /* 0x00007f0003279a11 */ /* 0x000fe400000f0c10 */
[C---:B------:R-:W-:Y:S03]  /*dd10*/  HMMA.16816.F32 R16, R48.reuse, R18, RZ ;  /* 0x000000123010723c */ /* 0x040fe600000018ff */
[----:B------:R-:W-:Y:S01]  /*dd20*/  @!P1 IADD3 R3, P0, R2, R20, RZ ;  /* 0x0000001402039210 */ /* 0x000fe20007f1e0ff */
[----:B------:R5:W-:Y:S03]  /*dd30*/  @!P1 LDGSTS.E.BYPASS.LTC128B.128 [R223+0x2080], [R38.64], !P5 ;  /* 0x0208000026df9fae */ /* 0x000be6000e901d48 */
[----:B------:R-:W-:Y:S02]  /*dd40*/  @!P1 IADD3.X R20, R0, R252, RZ, P0, !PT ;  /* 0x000000fc00149210 */ /* 0x000fe400007fe4ff */
[C---:B------:R-:W-:Y:S04]  /*dd50*/  @!P1 LEA R40, P0, R3.reuse, c[0x0][0x1f8], 0x1 ;  /* 0x00007e0003289a11 */ /* 0x040fe800078008ff */
[----:B------:R-:W-:Y:S02]  /*dd60*/  @!P1 LEA.HI.X R41, R3, c[0x0][0x1fc], R20, 0x1, P0 ;  /* 0x00007f0003299a11 */ /* 0x000fe400000f0c14 */
[-C--:B------:R-:W-:Y:S01]  /*dd70*/  HMMA.16816.F32 R20, R48, R32.reuse, RZ ;  /* 0x000000203014723c */ /* 0x080fe200000018ff */
[----:B------:R-:W-:Y:S02]  /*dd80*/  @!P1 IADD3 R2, P0, R2, R251, RZ ;  /* 0x000000fb02029210 */ /* 0x000fe40007f1e0ff */
[----:B------:R1:W-:Y:S02]  /*dd90*/  @!P1 LDGSTS.E.BYPASS.LTC128B.128 [R223+0x2c80], [R40.64], !P4 ;  /* 0x02c8000028df9fae */ /* 0x0003e4000e101d48 */
[----:B------:R-:W-:Y:S02]  /*dda0*/  @!P1 IADD3.X R0, R0, R250, RZ, P0, !PT ;  /* 0x000000fa00009210 */ /* 0x000fe400007fe4ff */
[C---:B------:R-:W-:Y:S01]  /*ddb0*/  @!P1 LEA R36, P0, R2.reuse, c[0x0][0x1f8], 0x1 ;  /* 0x00007e0002249a11 */ /* 0x040fe200078008ff */
[C---:B------:R-:W-:Y:S04]  /*ddc0*/  HMMA.16816.F32 R24, R44.reuse, R32, RZ ;  /* 0x000000202c18723c */ /* 0x040fe800000018ff */
[----:B------:R-:W-:Y:S04]  /*ddd0*/  @!P1 LEA.HI.X R37, R2, c[0x0][0x1fc], R0, 0x1, P0 ;  /* 0x00007f0002259a11 */ /* 0x000fe800000f0c00 */
[-C--:B--2---:R-:W-:Y:S01]  /*dde0*/  HMMA.16816.F32 R28, R44, R34.reuse, RZ ;  /* 0x000000222c1c723c */ /* 0x084fe200000018ff */
[----:B------:R5:W-:Y:S07]  /*ddf0*/  @!P1 LDGSTS.E.BYPASS.LTC128B.128 [R223+0x3880], [R36.64], !P3 ;  /* 0x0388000024df9fae */ /* 0x000bee000d901d48 */
[C---:B------:R-:W-:Y:S01]  /*de00*/  HMMA.16816.F32 R32, R48.reuse, R34, RZ ;  /* 0x000000223020723c */ /* 0x040fe200000018ff */
[----:B------:R-:W-:Y:S08]  /*de10*/  LDSM.16.M88.4 R184, [R211+0x8080] ;  /* 0x00808000d3b8783b */ /* 0x000ff00000000200 */
[----:B------:R-:W0:Y:S08]  /*de20*/  LDGDEPBAR ;  /* 0x00000000000079af */ /* 0x000e300000000000 */
[----:B------:R-:W2:Y:S01]  /*de30*/  LDSM.16.M88.4 R188, [R208+0x4880] ;  /* 0x00488000d0bc783b */ /* 0x000ea20000000200 */
[-C--:B-----5:R-:W-:Y:S01]  /*de40*/  HMMA.16816.F32 R36, R48, R160.reuse, RZ ;  /* 0x000000a03024723c */ /* 0x0a0fe200000018ff */
[----:B----4-:R-:W-:Y:S06]  /*de50*/  ISETP.GT.AND P0, PT, R222, R225, PT ;  /* 0x000000e1de00720c */ /* 0x010fec0003f04270 */
[----:B------:R-:W4:Y:S01]  /*de60*/  LDSM.16.M88.4 R192, [R211+0x9080] ;  /* 0x00908000d3c0783b */ /* 0x000f220000000200 */
[C---:B-1----:R-:W-:Y:S07]  /*de70*/  HMMA.16816.F32 R40, R44.reuse, R160, RZ ;  /* 0x000000a02c28723c */ /* 0x042fee00000018ff */
[----:B------:R-:W1:Y:S01]  /*de80*/  LDSM.16.M88.4 R196, [R208+0x4c80] ;  /* 0x004c8000d0c4783b */ /* 0x000e620000000200 */
[-C--:B------:R-:W-:Y:S07]  /*de90*/  HMMA.16816.F32 R44, R44, R162.reuse, RZ ;  /* 0x000000a22c2c723c */ /* 0x080fee00000018ff */
[----:B------:R-:W-:Y:S01]  /*dea0*/  LDSM.16.M88.4 R200, [R219] ;  /* 0x00000000dbc8783b */ /* 0x000fe20000000200 */
[----:B------:R-:W-:Y:S07]  /*deb0*/  HMMA.16816.F32 R48, R48, R162, RZ ;  /* 0x000000a23030723c */ /* 0x000fee00000018ff */
[----:B------:R-:W5:Y:S01]  /*dec0*/  LDSM.16.M88.4 R160, [R208+0x5080] ;  /* 0x00508000d0a0783b */ /* 0x000f620000000200 */
[-C--:B------:R-:W-:Y:S07]  /*ded0*/  HMMA.16816.F32 R4, R164, R168.reuse, R4 ;  /* 0x000000a8a404723c */ /* 0x080fee0000001804 */
[----:B------:R-:W-:Y:S01]  /*dee0*/  LDSM.16.M88.4 R204, [R212+0x9080] ;  /* 0x00908000d4cc783b */ /* 0x000fe20000000200 */
[C---:B------:R-:W-:Y:S08]  /*def0*/  HMMA.16816.F32 R8, R172.reuse, R168, R8 ;  /* 0x000000a8ac08723c */ /* 0x040ff00000001808 */
[-C--:B------:R-:W-:Y:S08]  /*df00*/  HMMA.16816.F32 R12, R172, R170.reuse, R12 ;  /* 0x000000aaac0c723c */ /* 0x080ff0000000180c */
[C---:B------:R-:W-:Y:S01]  /*df10*/  HMMA.16816.F32 R16, R164.reuse, R170, R16 ;  /* 0x000000aaa410723c */ /* 0x040fe20000001810 */
[----:B------:R-:W1:Y:S07]  /*df20*/  LDSM.16.M88.4 R168, [R212+0x8080] ;  /* 0x00808000d4a8783b */ /* 0x000e6e0000000200 */
        /* <DEDUP_REMOVED lines=10> */
[----:B------:R-:W3:Y:S07]  /*dfd0*/  LDSM.16.M88.4 R164, [R218] ;  /* 0x00000000daa4783b */ /* 0x000eee0000000200 */
[-C--:B--2---:R-:W-:Y:S01]  /*dfe0*/  HMMA.16816.F32 R4, R184, R188.reuse, R4 ;  /* 0x000000bcb804723c */ /* 0x084fe20000001804 */
[----:B------:R-:W2:Y:S07]  /*dff0*/  LDSM.16.M88.4 R180, [R208+0x5480] ;  /* 0x00548000d0b4783b */ /* 0x000eae0000000200 */
        /* <DEDUP_REMOVED lines=9> */
[-C--:B-----5:R-:W-:Y:S08]  /*e090*/  HMMA.16816.F32 R36, R184, R160.reuse, R36 ;  /* 0x000000a0b824723c */ /* 0x0a0ff00000001824 */
[C---:B------:R-:W-:Y:S08]  /*e0a0*/  HMMA.16816.F32 R40, R192.reuse, R160, R40 ;  /* 0x000000a0c028723c */ /* 0x040ff00000001828 */
[-C--:B------:R-:W-:Y:S01]  /*e0b0*/  HMMA.16816.F32 R44, R192, R162.reuse, R44 ;  /* 0x000000a2c02c723c */ /* 0x080fe2000000182c */
[----:B------:R-:W-:Y:S07]  /*e0c0*/  LDSM.16.M88.4 R192, [R212+0xa080] ;  /* 0x00a08000d4c0783b */ /* 0x000fee0000000200 */
[----:B------:R-:W-:Y:S01]  /*e0d0*/  HMMA.16816.F32 R48, R184, R162, R48 ;  /* 0x000000a2b830723c */ /* 0x000fe20000001830 */
[----:B------:R-:W1:Y:S07]  /*e0e0*/  LDSM.16.M88.4 R160, [R211+0xb080] ;  /* 0x00b08000d3a0783b */ /* 0x000e6e0000000200 */
[-C--:B------:R-:W-:Y:S01]  /*e0f0*/  HMMA.16816.F32 R4, R168, R200.reuse, R4 ;  /* 0x000000c8a804723c */ /* 0x080fe20000001804 */
[----:B------:R-:W4:Y:S07]  /*e100*/  LDSM.16.M88.4 R184, [R208+0x5880] ;  /* 0x00588000d0b8783b */ /* 0x000f2e0000000200 */
[C---:B------:R-:W-:Y:S08]  /*e110*/  HMMA.16816.F32 R8, R204.reuse, R200, R8 ;  /* 0x000000c8cc08723c */ /* 0x040ff00000001808 */
[-C--:B------:R-:W-:Y:S08]  /*e120*/  HMMA.16816.F32 R12, R204, R202.reuse, R12 ;  /* 0x000000cacc0c723c */ /* 0x080ff0000000180c */
[C---:B------:R-:W-:Y:S08]  /*e130*/  HMMA.16816.F32 R16, R168.reuse, R202, R16 ;  /* 0x000000caa810723c */ /* 0x040ff00000001810 */
[-C--:B---3--:R-:W-:Y:S08]  /*e140*/  HMMA.16816.F32 R20, R168, R164.reuse, R20 ;  /* 0x000000a4a814723c */ /* 0x088ff00000001814 */
        /* <DEDUP_REMOVED lines=54> */
[----:B------:R-:W4:Y:S01]  /*e4b0*/  MUFU.TANH R106, R16 ;  /* 0x00000010006a7308 */ /* 0x000f220000002400 */
[----:B------:R-:W-:Y:S03]  /*e4c0*/  BAR.SYNC.DEFER_BLOCKING 0x0 ;  /* 0x0000000000007b1d */ /* 0x000fe60000010000 */
[C---:B------:R-:W-:Y:S06]  /*e4d0*/  HMMA.16816.F32 R24, R164.reuse, R4, R24 ;  /* 0x00000004a418723c */ /* 0x040fec0000001818 */
[----:B------:R1:W1:Y:S02]  /*e4e0*/  MUFU.TANH R111, R19 ;  /* 0x00000013006f7308 */ /* 0x0002640000002400 */
        /* <DEDUP_REMOVED lines=15> */
[----:B------:R5:W2:Y:S01]  /*e5e0*/  MUFU.TANH R100, R21 ;  /* 0x0000001500647308 */ /* 0x000aa20000002400 */
[-C--:B------:R-:W-:Y:S03]  /*e5f0*/  HMMA.16816.F32 R44, R164, R10.reuse, R44 ;  /* 0x0000000aa42c723c */ /* 0x080fe6000000182c */
[----:B------:R-:W-:Y:S02]  /*e600*/  FMUL.FTZ R30, R30, c[0x0][0x320] ;  /* 0x0000c8001e1e7a20 */ /* 0x000fe40000410000 */
[----:B------:R-:W-:Y:S02]  /*e610*/  FMUL.FTZ R31, R31, c[0x0][0x320] ;  /* 0x0000c8001f1f7a20 */ /* 0x000fe40000410000 */
[----:B------:R-:W-:Y:S01]  /*e620*/  FMUL.FTZ R34, R34, c[0x0][0x320] ;  /* 0x0000c80022227a20 */ /* 0x000fe20000410000 */
[----:B------:R-:W-:Y:S01]  /*e630*/  HMMA.16816.F32 R48, R192, R10, R48 ;  /* 0x0000000ac030723c */ /* 0x000fe20000001830 */
[----:B------:R2:W2:Y:S03]  /*e640*/  MUFU.TANH R105, R23 ;  /* 0x0000001700697308 */ /* 0x0004a60000002400 */
[----:B------:R-:W-:Y:S02]  /*e650*/  FMUL.FTZ R35, R35, c[0x0][0x320] ;  /* 0x0000c80023237a20 */ /* 0x000fe40000410000 */
[----:B-1----:R-:W-:Y:S02]  /*e660*/  FMUL.FTZ R19, R36, c[0x0][0x320] ;  /* 0x0000c80024137a20 */ /* 0x002fe40000410000 */
[----:B------:R-:W-:Y:S03]  /*e670*/  FMUL.FTZ R15, R37, c[0x0][0x320] ;  /* 0x0000c800250f7a20 */ /* 0x000fe60000410000 */
[----:B------:R1:W1:Y:S01]  /*e680*/  MUFU.TANH R168, R24 ;  /* 0x0000001800a87308 */ /* 0x0002620000002400 */
[----:B------:R-:W-:Y:S02]  /*e690*/  FMUL.FTZ R41, R41, c[0x0][0x320] ;  /* 0x0000c80029297a20 */ /* 0x000fe40000410000 */
[----:B------:R-:W-:Y:S02]  /*e6a0*/  FMUL.FTZ R43, R43, c[0x0][0x320] ;  /* 0x0000c8002b2b7a20 */ /* 0x000fe40000410000 */
[----:B-----5:R-:W-:Y:S02]  /*e6b0*/  FMUL.FTZ R21, R33, c[0x0][0x320] ;  /* 0x0000c80021157a20 */ /* 0x020fe40000410000 */
[----:B------:R-:W-:Y:S02]  /*e6c0*/  FMUL.FTZ R44, R44, c[0x0][0x320] ;  /* 0x0000c8002c2c7a20 */ /* 0x000fe40000410000 */
[----:B------:R-:W-:Y:S01]  /*e6d0*/  FMUL.FTZ R45, R45, c[0x0][0x320] ;  /* 0x0000c8002d2d7a20 */ /* 0x000fe20000410000 */
[----:B------:R5:W3:Y:S01]  /*e6e0*/  MUFU.TANH R171, R26 ;  /* 0x0000001a00ab7308 */ /* 0x000ae20000002400 */
[----:B------:R-:W-:Y:S02]  /*e6f0*/  FMUL.FTZ R46, R46, c[0x0][0x320] ;  /* 0x0000c8002e2e7a20 */ /* 0x000fe40000410000 */
[----:B------:R-:W-:Y:S02]  /*e700*/  FMUL.FTZ R14, R48, c[0x0][0x320] ;  /* 0x0000c800300e7a20 */ /* 0x000fe40000410000 */
[----:B------:R-:W-:Y:S02]  /*e710*/  FMUL.FTZ R16, R49, c[0x0][0x320] ;  /* 0x0000c80031107a20 */ /* 0x000fe40000410000 */
[----:B--2---:R-:W-:Y:S02]  /*e720*/  FMUL.FTZ R23, R50, c[0x0][0x320] ;  /* 0x0000c80032177a20 */ /* 0x004fe40000410000 */
[----:B------:R-:W-:Y:S01]  /*e730*/  FMUL.FTZ R20, R51, c[0x0][0x320] ;  /* 0x0000c80033147a20 */ /* 0x000fe20000410000 */
[----:B------:R2:W2:Y:S01]  /*e740*/  MUFU.TANH R174, R27 ;  /* 0x0000001b00ae7308 */ /* 0x0004a20000002400 */
[----:B------:R-:W-:Y:S02]  /*e750*/  FMUL.FTZ R22, R22, c[0x0][0x320] ;  /* 0x0000c80016167a20 */ /* 0x000fe40000410000 */
[----:B------:R-:W-:Y:S02]  /*e760*/  FMUL.FTZ R25, R25, c[0x0][0x320] ;  /* 0x0000c80019197a20 */ /* 0x000fe40000410000 */
[----:B-1----:R-:W-:Y:S02]  /*e770*/  FMUL.FTZ R24, R32, c[0x0][0x320] ;  /* 0x0000c80020187a20 */ /* 0x002fe40000410000 */
[----:B------:R-:W-:Y:S02]  /*e780*/  FMUL.FTZ R40, R40, c[0x0][0x320] ;  /* 0x0000c80028287a20 */ /* 0x000fe40000410000 */
[----:B------:R-:W-:Y:S01]  /*e790*/  FMUL.FTZ R42, R42, c[0x0][0x320] ;  /* 0x0000c8002a2a7a20 */ /* 0x000fe20000410000 */
[----:B------:R1:W1:Y:S01]  /*e7a0*/  MUFU.TANH R104, R17 ;  /* 0x0000001100687308 */ /* 0x0002620000002400 */
[----:B------:R-:W-:Y:S02]  /*e7b0*/  FMUL.FTZ R47, R47, c[0x0][0x320] ;  /* 0x0000c8002f2f7a20 */ /* 0x000fe40000410000 */
[----:B-----5:R-:W-:Y:S07]  /*e7c0*/  FMUL.FTZ R26, R39, c[0x0][0x320] ;  /* 0x0000c800271a7a20 */ /* 0x020fee0000410000 */
[----:B------:R1:W1:Y:S01]  /*e7d0*/  MUFU.TANH R160, R18 ;  /* 0x0000001200a07308 */ /* 0x0002620000002400 */
[----:B--2---:R-:W-:Y:S09]  /*e7e0*/  FMUL.FTZ R27, R38, c[0x0][0x320] ;  /* 0x0000c800261b7a20 */ /* 0x004ff20000410000 */
[----:B------:R2:W1:Y:S10]  /*e7f0*/  MUFU.TANH R110, R22 ;  /* 0x00000016006e7308 */ /* 0x0004740000002400 */
        /* <DEDUP_REMOVED lines=15> */
[----:B------:R2:W1:Y:S10]  /*e8f0*/  MUFU.TANH R29, R42 ;  /* 0x0000002a001d7308 */ /* 0x0004740000002400 */
        /* <DEDUP_REMOVED lines=10> */
[----:B--234-:R-:W-:Y:S01]  /*e9a0*/  IADD3 R0, R222, -0x1, RZ ;  /* 0xffffffffde007810 */ /* 0x01cfe20007ffe0ff */
[----:B------:R-:W2:Y:S01]  /*e9b0*/  LDL.64 R232, [R1+0x30] ;  /* 0x0000300001e87983 */ /* 0x000ea20000100a00 */
[----:B------:R-:W-:Y:S02]  /*e9c0*/  ISETP.GE.AND P1, PT, R224, 0x1, PT ;  /* 0x00000001e000780c */ /* 0x000fe40003f26270 */
[----:B------:R-:W-:Y:S01]  /*e9d0*/  SHF.R.S32.HI R4, RZ, 0x1f, R0 ;  /* 0x0000001fff047819 */ /* 0x000fe20000011400 */
[----:B------:R-:W3:Y:S01]  /*e9e0*/  LDL.64 R230, [R1+0x28] ;  /* 0x0000280001e67983 */ /* 0x000ee20000100a00 */
[----:B------:R-:W-:Y:S03]  /*e9f0*/  IMAD.WIDE.U32 R2, R0, c[0x0][0x1e0], RZ ;  /* 0x0000780000027a25 */ /* 0x000fe600078e00ff */
[----:B------:R-:W4:Y:S01]  /*ea00*/  LDL.64 R234, [R1+0x50] ;  /* 0x0000500001ea7983 */ /* 0x000f220000100a00 */
[----:B------:R-:W-:Y:S04]  /*ea10*/  IMAD R4, R4, c[0x0][0x1e0], RZ ;  /* 0x0000780004047a24 */ /* 0x000fe800078e02ff */
        /* <DEDUP_REMOVED lines=41> */
.L_x_313:
        /* <DEDUP_REMOVED lines=12> */
[C---:B---3--:R-:W-:Y:S02]  /*ed70*/  IADD3 R7, -R3.reuse, 0x1, R2 ;  /* 0x0000000103077810 */ /* 0x048fe40007ffe102 */
[----:B------:R-:W-:Y:S02]  /*ed80*/  IADD3 R8, -R3, R2, RZ ;  /* 0x0000000203087210 */ /* 0x000fe40007ffe1ff */
[----:B------:R-:W-:Y:S04]  /*ed90*/  IADD3 R7, -R229, R7, R227 ;  /* 0x00000007e5077210 */ /* 0x000fe80007ffe1e3 */
[C---:B------:R-:W-:Y:S02]  /*eda0*/  IADD3 R6, R7.reuse, c[0x0][0x328], RZ ;  /* 0x0000ca0007067a10 */ /* 0x040fe40007ffe0ff */
[----:B------:R-:W-:Y:S04]  /*edb0*/  IADD3 R7, R7, UR6, RZ ;  /* 0x0000000607077c10 */ /* 0x000fe8000fffe0ff */
[----:B--2---:R-:W-:Y:S01]  /*edc0*/  IADD3 R0, R7, R4, RZ ;  /* 0x0000000407007210 */ /* 0x004fe20007ffe0ff */
        /* <DEDUP_REMOVED lines=15> */
.L_x_316:
[----:B------:R-:W-:Y:S04]  /*eec0*/  MOV R9, c[0x0][0x32c] ;  /* 0x0000cb0000097a02 */ /* 0x000fe80000000f00 */
[----:B------:R-:W-:Y:S11]  /*eed0*/  ISETP.NE.AND P0, PT, R9, 0x1, PT ;  /* 0x000000010900780c */ /* 0x000ff60003f05270 */
[----:B------:R-:W-:Y:S02]  /*eee0*/  @!UPT UIADD3 URZ, URZ, URZ, URZ ;  /* 0x0000003f3f3ff290 */ /* 0x000fe4000fffe03f */
[----:B------:R-:W-:Y:S05]  /*eef0*/  @P0 IMAD.HI.U32 R9, R4, c[0x0][0x330], RZ ;  /* 0x0000cc0004090a27 */ /* 0x000fea00078e00ff */
[----:B------:R-:W-:Y:S02]  /*ef00*/  @P0 SHF.R.U32.HI R4, RZ, c[0x0][0x334], R9 ;  /* 0x0000cd00ff040a19 */ /* 0x000fe40000011609 */
.L_x_317:
[----:B------:R-:W-:Y:S05]  /*ef10*/  BSYNC B0 ;  /* 0x0000000000007941 */ /* 0x000fea0003800000 */
.L_x_315:
[----:B------:R-:W-:Y:S05]  /*ef20*/  IMAD R4, R4, c[0x0][0x32c], R8 ;  /* 0x0000cb0004047a24 */ /* 0x000fea00078e0208 */
[----:B------:R-:W-:Y:S02]  /*ef30*/  IADD3 R9, R4, c[0x0][0x32c], RZ ;  /* 0x0000cb0004097a10 */ /* 0x000fe40007ffe0ff */
[----:B------:R-:W-:Y:S02]  /*ef40*/  IMNMX R0, R0, R4, !PT ;  /* 0x0000000400007217 */ /* 0x000fe40007800200 */
[----:B------:R-:W-:Y:S02]  /*ef50*/  IMNMX R3, R3, R9, PT ;  /* 0x0000000903037217 */ /* 0x000fe40003800200 */
.L_x_314:
[C---:B------:R-:W-:Y:S02]  /*ef60*/  ISETP.GE.AND P0, PT, R2.reuse, 0x2, PT ;  /* 0x000000020200780c */ /* 0x040fe40003f06270 */
[----:B------:R-:W-:Y:S02]  /*ef70*/  ISETP.GE.AND P1, PT, R2, 0x9, PT ;  /* 0x000000090200780c */ /* 0x000fe40003f26270 */
[----:B------:R-:W-:Y:S02]  /*ef80*/  P2R R13, PR, RZ, 0x1 ;  /* 0x00000001ff0d7803 */ /* 0x000fe40000000000 */
[----:B------:R-:W-:Y:S02]  /*ef90*/  ISETP.GT.AND P0, PT, R0, 0x1, !P0 ;  /* 0x000000010000780c */ /* 0x000fe40004704270 */
[----:B------:R-:W-:Y:S02]  /*efa0*/  P2R R12, PR, RZ, 0x2 ;  /* 0x00000002ff0c7803 */ /* 0x000fe40000000000 */
[----:B------:R-:W-:Y:S02]  /*efb0*/  ISETP.LT.OR P0, PT, R3, 0x2, P0 ;  /* 0x000000020300780c */ /* 0x000fe40000701670 */
[----:B------:R-:W-:Y:S02]  /*efc0*/  ISETP.GE.AND P6, PT, R2, 0x19, PT ;  /* 0x000000190200780c */ /* 0x000fe40003fc6270 */
[----:B-1----:R-:W-:Y:S02]  /*efd0*/  FSEL R17, R161, -INF , !P0 ;  /* 0xff800000a1117808 */ /* 0x002fe40004000000 */
[----:B------:R-:W-:Y:S02]  /*efe0*/  ISETP.GT.AND P0, PT, R0, 0x8, !P1 ;  /* 0x000000080000780c */ /* 0x000fe40004f04270 */
[----:B------:R-:W-:Y:S02]  /*eff0*/  ISETP.GE.AND P1, PT, R2, 0xa, PT ;  /* 0x0000000a0200780c */ /* 0x000fe40003f26270 */
[C---:B------:R-:W-:Y:S02]  /*f000*/  ISETP.LT.OR P0, PT, R3.reuse, 0x9, P0 ;  /* 0x000000090300780c */ /* 0x040fe40000701670 */
        /* <DEDUP_REMOVED lines=9> */
[----:B------:R-:W-:Y:S02]  /*f0a0*/  ISETP.LT.OR P0, PT, R3, 0x11, P0 ;  /* 0x000000110300780c */ /* 0x000fe40000701670 */
[----:B------:R-:W-:Y:S02]  /*f0b0*/  ISETP.GE.AND P5, PT, R2, 0x1a, PT ;  /* 0x0000001a0200780c */ /* 0x000fe40003fa6270 */
[----:B------:R-:W-:Y:S02]  /*f0c0*/  FSEL R40, R101, -INF , !P0 ;  /* 0xff80000065287808 */ /* 0x000fe40004000000 */
[----:B------:R-:W-:Y:S02]  /*f0d0*/  ISETP.GT.AND P0, PT, R0, 0x11, !P1 ;  /* 0x000000110000780c */ /* 0x000fe40004f04270 */
[C---:B------:R-:W-:Y:S02]  /*f0e0*/  ISETP.GE.AND P4, PT, R2.reuse, 0x21, PT ;  /* 0x000000210200780c */ /* 0x040fe40003f86270 */
[C---:B------:R-:W-:Y:S02]  /*f0f0*/  ISETP.LT.OR P0, PT, R3.reuse, 0x12, P0 ;  /* 0x000000120300780c */ /* 0x040fe40000701670 */
        /* <DEDUP_REMOVED lines=10> */
[----:B------:R-:W-:Y:S02]  /*f1a0*/  FSEL R166, R21, -INF , !P0 ;  /* 0xff80000015a67808 */ /* 0x000fe40004000000 */
[C---:B------:R-:W-:Y:S04]  /*f1b0*/  ISETP.GT.AND P0, PT, R0.reuse, 0x20, !P4 ;  /* 0x000000200000780c */ /* 0x040fe80006704270 */
[----:B------:R-:W-:Y:S04]  /*f1c0*/  ISETP.LT.OR P0, PT, R3, 0x21, P0 ;  /* 0x000000210300780c */ /* 0x000fe80000701670 */
[----:B------:R-:W-:Y:S02]  /*f1d0*/  FSEL R182, R19, -INF , !P0 ;  /* 0xff80000013b67808 */ /* 0x000fe40004000000 */
[C---:B------:R-:W-:Y:S04]  /*f1e0*/  ISETP.GT.AND P0, PT, R0.reuse, 0x21, !P3 ;  /* 0x000000210000780c */ /* 0x040fe80005f04270 */
[----:B------:R-:W-:Y:S04]  /*f1f0*/  ISETP.LT.OR P0, PT, R3, 0x22, P0 ;  /* 0x000000220300780c */ /* 0x000fe80000701670 */
[----:B------:R-:W-:Y:S02]  /*f200*/  FSEL R185, R15, -INF , !P0 ;  /* 0xff8000000fb97808 */ /* 0x000fe40004000000 */
[----:B------:R-:W-:Y:S04]  /*f210*/  ISETP.GT.AND P0, PT, R0, 0x28, !P2 ;  /* 0x000000280000780c */ /* 0x000fe80005704270 */
[C---:B------:R-:W-:Y:S04]  /*f220*/  ISETP.LT.OR P0, PT, R3.reuse, 0x29, P0 ;  /* 0x000000290300780c */ /* 0x040fe80000701670 */
[----:B------:R-:W-:Y:S02]  /*f230*/  FSEL R194, R14, -INF , !P0 ;  /* 0xff8000000ec27808 */ /* 0x000fe40004000000 */
[----:B------:R-:W-:Y:S04]  /*f240*/  ISETP.GT.AND P0, PT, R0, RZ, !P1 ;  /* 0x000000ff0000720c */ /* 0x000fe80004f04270 */
[C---:B------:R-:W-:Y:S04]  /*f250*/  ISETP.LT.OR P0, PT, R3.reuse, 0x1, P0 ;  /* 0x000000010300780c */ /* 0x040fe80000701670 */
[----:B------:R-:W-:Y:S02]  /*f260*/  FSEL R15, R162, -INF , !P0 ;  /* 0xff800000a20f7808 */ /* 0x000fe40004000000 */
[----:B------:R-:W-:Y:S04]  /*f270*/  ISETP.GE.AND P0, PT, R2, 0x2a, PT ;  /* 0x0000002a0200780c */ /* 0x000fe80003f06270 */
[----:B------:R-:W-:Y:S02]  /*f280*/  P2R R4, PR, RZ, 0x1 ;  /* 0x00000001ff047803 */ /* 0x000fe40000000000 */
[----:B------:R-:W-:Y:S04]  /*f290*/  ISETP.GT.AND P0, PT, R0, 0x29, !P0 ;  /* 0x000000290000780c */ /* 0x000fe80004704270 */
[----:B------:R-:W-:Y:S02]  /*f2a0*/  ISETP.LT.OR P0, PT, R3, 0x2a, P0 ;  /* 0x0000002a0300780c */ /* 0x000fe40000701670 */
[----:B------:R-:W1:Y:S02]  /*f2b0*/  SHFL.IDX PT, R3, R5, 0x1, 0x1c1f ;  /* 0x003c1f0005037f89 */ /* 0x000e6400000e0000 */
[----:B------:R-:W-:Y:S02]  /*f2c0*/  FSEL R193, R16, -INF , !P0 ;  /* 0xff80000010c17808 */ /* 0x000fe40004000000 */
[----:B------:R-:W-:Y:S01]  /*f2d0*/  ISETP.GE.AND P0, PT, R32, 0x1, PT ;  /* 0x000000012000780c */ /* 0x000fe20003f06270 */
[--C-:B-1----:R-:W-:Y:S02]  /*f2e0*/  IMAD.IADD R2, R6, 0x1, R3.reuse ;  /* 0x0000000106027824 */ /* 0x102fe400078e0203 */
[----:B------:R-:W-:Y:S10]  /*f2f0*/  IMAD.IADD R0, R7, 0x1, R3 ;  /* 0x0000000107007824 */ /* 0x000ff400078e0203 */
        /* <DEDUP_REMOVED lines=14> */
.L_x_320:
[----:B------:R-:W-:Y:S04]  /*f3e0*/  MOV R14, c[0x0][0x32c] ;  /* 0x0000cb00000e7a02 */ /* 0x000fe80000000f00 */
[----:B------:R-:W-:Y:S11]  /*f3f0*/  ISETP.NE.AND P0, PT, R14, 0x1, PT ;  /* 0x000000010e00780c */ /* 0x000ff60003f05270 */
[----:B------:R-:W-:Y:S02]  /*f400*/  @!UPT UIADD3 URZ, URZ, URZ, URZ ;  /* 0x0000003f3f3ff290 */ /* 0x000fe4000fffe03f */
[----:B------:R-:W-:Y:S05]  /*f410*/  @P0 IMAD.HI.U32 R14, R3, c[0x0][0x330], RZ ;  /* 0x0000cc00030e0a27 */ /* 0x000fea00078e00ff */
[----:B------:R-:W-:Y:S02]  /*f420*/  @P0 SHF.R.U32.HI R3, RZ, c[0x0][0x334], R14 ;  /* 0x0000cd00ff030a19 */ /* 0x000fe4000001160e */
.L_x_321:
[----:B------:R-:W-:Y:S05]  /*f430*/  BSYNC B0 ;  /* 0x0000000000007941 */ /* 0x000fea0003800000 */
.L_x_319:
[----:B------:R-:W-:Y:S05]  /*f440*/  IMAD R3, R3, c[0x0][0x32c], R8 ;  /* 0x0000cb0003037a24 */ /* 0x000fea00078e0208 */
[----:B------:R-:W-:Y:S02]  /*f450*/  IADD3 R14, R3, c[0x0][0x32c], RZ ;  /* 0x0000cb00030e7a10 */ /* 0x000fe40007ffe0ff */
[----:B------:R-:W-:Y:S02]  /*f460*/  IMNMX R0, R0, R3, !PT ;  /* 0x0000000300007217 */ /* 0x000fe40007800200 */
[----:B------:R-:W-:Y:S02]  /*f470*/  IMNMX R2, R2, R14, PT ;  /* 0x0000000e02027217 */ /* 0x000fe40003800200 */
.L_x_318:
[----:B------:R-:W-:Y:S01]  /*f480*/  ISETP.NE.AND P0, PT, R13, RZ, PT ;  /* 0x000000ff0d00720c */ /* 0x000fe20003f05270 */
[----:B------:R-:W1:Y:S03]  /*f490*/  SHFL.IDX PT, R3, R5, 0x2, 0x1c1f ;  /* 0x005c1f0005037f89 */ /* 0x000e6600000e0000 */
        /* <DEDUP_REMOVED lines=59> */
.L_x_324:
[----:B------:R-:W-:Y:S04]  /*f850*/  MOV R14, c[0x0][0x32c] ;  /* 0x0000cb00000e7a02 */ /* 0x000fe80000000f00 */
[----:B------:R-:W-:Y:S11]  /*f860*/  ISETP.NE.AND P0, PT, R14, 0x1, PT ;  /* 0x000000010e00780c */ /* 0x000ff60003f05270 */
[----:B------:R-:W-:Y:S02]  /*f870*/  @!UPT UIADD3 URZ, URZ, URZ, URZ ;  /* 0x0000003f3f3ff290 */ /* 0x000fe4000fffe03f */
[----:B------:R-:W-:Y:S05]  /*f880*/  @P0 IMAD.HI.U32 R14, R3, c[0x0][0x330], RZ ;  /* 0x0000cc00030e0a27 */ /* 0x000fea00078e00ff */
[----:B------:R-:W-:Y:S02]  /*f890*/  @P0 SHF.R.U32.HI R3, RZ, c[0x0][0x334], R14 ;  /* 0x0000cd00ff030a19 */ /* 0x000fe4000001160e */
.L_x_325:
[----:B------:R-:W-:Y:S05]  /*f8a0*/  BSYNC B0 ;  /* 0x0000000000007941 */ /* 0x000fea0003800000 */
.L_x_323:
[----:B------:R-:W-:Y:S05]  /*f8b0*/  IMAD R3, R3, c[0x0][0x32c], R8 ;  /* 0x0000cb0003037a24 */ /* 0x000fea00078e0208 */
[----:B------:R-:W-:Y:S02]  /*f8c0*/  IADD3 R14, R3, c[0x0][0x32c], RZ ;  /* 0x0000cb00030e7a10 */ /* 0x000fe40007ffe0ff */
[----:B------:R-:W-:Y:S02]  /*f8d0*/  IMNMX R0, R0, R3, !PT ;  /* 0x0000000300007217 */ /* 0x000fe40007800200 */
[----:B------:R-:W-:Y:S02]  /*f8e0*/  IMNMX R2, R2, R14, PT ;  /* 0x0000000e02027217 */ /* 0x000fe40003800200 */
.L_x_322:
        /* <DEDUP_REMOVED lines=61> */
.L_x_328:
[----:B------:R-:W-:Y:S04]  /*fcc0*/  MOV R5, c[0x0][0x32c] ;  /* 0x0000cb0000057a02 */ /* 0x000fe80000000f00 */
[----:B------:R-:W-:Y:S11]  /*fcd0*/  ISETP.NE.AND P0, PT, R5, 0x1, PT ;  /* 0x000000010500780c */ /* 0x000ff60003f05270 */
[----:B------:R-:W-:Y:S02]  /*fce0*/  @!UPT UIADD3 URZ, URZ, URZ, URZ ;  /* 0x0000003f3f3ff290 */ /* 0x000fe4000fffe03f */
[----:B------:R-:W-:Y:S05]  /*fcf0*/  @P0 IMAD.HI.U32 R5, R3, c[0x0][0x330], RZ ;  /* 0x0000cc0003050a27 */ /* 0x000fea00078e00ff */
[----:B------:R-:W-:Y:S02]  /*fd00*/  @P0 SHF.R.U32.HI R3, RZ, c[0x0][0x334], R5 ;  /* 0x0000cd00ff030a19 */ /* 0x000fe40000011605 */
.L_x_329:
[----:B------:R-:W-:Y:S05]  /*fd10*/  BSYNC B0 ;  /* 0x0000000000007941 */ /* 0x000fea0003800000 */
.L_x_327:
[----:B------:R-:W-:Y:S05]  /*fd20*/  IMAD R8, R3, c[0x0][0x32c], R8 ;  /* 0x0000cb0003087a24 */ /* 0x000fea00078e0208 */
[----:B------:R-:W-:Y:S02]  /*fd30*/  IADD3 R3, R8, c[0x0][0x32c], RZ ;  /* 0x0000cb0008037a10 */ /* 0x000fe40007ffe0ff */
[----:B------:R-:W-:Y:S02]  /*fd40*/  IMNMX R0, R0, R8, !PT ;  /* 0x0000000800007217 */ /* 0x000fe40007800200 */
[----:B------:R-:W-:Y:S02]  /*fd50*/  IMNMX R2, R2, R3, PT ;  /* 0x0000000302027217 */ /* 0x000fe40003800200 */
.L_x_326:
[----:B------:R-:W-:Y:S01]  /*fd60*/  ISETP.GT.AND P0, PT, R0, RZ, !P1 ;  /* 0x000000ff0000720c */ /* 0x000fe20004f04270 */
[----:B------:R-:W-:Y:S01]  /*fd70*/  LDSM.16.MT88.4 R36, [R210+0x1880] ;  /* 0x00188000d224783b */ /* 0x000fe20000004200 */
        /* <DEDUP_REMOVED lines=17> */
[----:B------:R-:W-:Y:S02]  /*fe90*/  ISETP.NE.AND P1, PT, R9, RZ, PT ;  /* 0x000000ff0900720c */ /* 0x000fe40003f25270 */
        /* <DEDUP_REMOVED lines=11> */
[----:B------:R-:W-:Y:S01]  /*ff50*/  FMNMX.FTZ R3, R16, R103, !PT ;  /* 0x0000006710037209 */ /* 0x000fe20007810000 */
[----:B------:R-:W1:Y:S01]  /*ff60*/  SHFL.BFLY PT, R5, R106, 0x2, 0x1f ;  /* 0x0c401f006a057f89 */ /* 0x000e6200000e0000 */
        /* <DEDUP_REMOVED lines=14> */
[----:B-1----:R-:W-:Y:S02]  /*10050*/  FMNMX.FTZ R106, R106, R5, !PT ;  /* 0x000000056a6a7209 */ /* 0x002fe40007810000 */
[----:B------:R-:W-:Y:S02]  /*10060*/  ISETP.LT.OR P0, PT, R2, 0x1a, P0 ;  /* 0x0000001a0200780c */ /* 0x000fe40000701670 */
[----:B------:R-:W-:Y:S01]  /*10070*/  FMNMX.FTZ R3, R167, R3, !PT ;  /* 0x00000003a7037209 */ /* 0x000fe20007810000 */
[----:B------:R-:W1:Y:S01]  /*10080*/  SHFL.BFLY PT, R5, R106, 0x1, 0x1f ;  /* 0x0c201f006a057f89 */ /* 0x000e6200000e0000 */
[----:B------:R-:W-:Y:S02]  /*10090*/  FSEL R178, R31, -INF , !P0 ;  /* 0xff8000001fb27808 */ /* 0x000fe40004000000 */
[----:B------:R-:W-:Y:S02]  /*100a0*/  ISETP.GT.AND P0, PT, R0, 0x20, !P4 ;  /* 0x000000200000780c */ /* 0x000fe40006704270 */
[----:B------:R-:W-:Y:S02]  /*100b0*/  FMNMX.FTZ R3, R169, R3, !PT ;  /* 0x00000003a9037209 */ /* 0x000fe40007810000 */
[----:B------:R-:W-:Y:S02]  /*100c0*/  ISETP.LT.OR P0, PT, R2, 0x21, P0 ;  /* 0x000000210200780c */ /* 0x000fe40000701670 */
[----:B------:R-:W-:Y:S02]  /*100d0*/  ISETP.NE.AND P1, PT, R4, RZ, PT ;  /* 0x000000ff0400720c */ /* 0x000fe40003f25270 */
[----:B------:R-:W-:Y:S02]  /*100e0*/  FMNMX.FTZ R4, R14, R107, !PT ;  /* 0x0000006b0e047209 */ /* 0x000fe40007810000 */
[----:B------:R-:W-:Y:S02]  /*100f0*/  FSEL R183, R29, -INF , !P0 ;  /* 0xff8000001db77808 */ /* 0x000fe40004000000 */
[----:B------:R-:W-:Y:S02]  /*10100*/  ISETP.GT.AND P0, PT, R0, 0x21, !P3 ;  /* 0x000000210000780c */ /* 0x000fe40005f04270 */
[----:B------:R-:W-:Y:S02]  /*10110*/  FMNMX.FTZ R4, R20, R4, !PT ;  /* 0x0000000414047209 */ /* 0x000fe40007810000 */
        /* <DEDUP_REMOVED lines=34> */
[----:B-1----:R-:W-:Y:S02]  /*10340*/  FMNMX.FTZ R2, R7, R108, !PT ;  /* 0x0000006c07027209 */ /* 0x002fe40007810000 */
[----:B--2---:R-:W-:Y:S02]  /*10350*/  FMNMX.FTZ R105, R105, R4, !PT ;  /* 0x0000000469697209 */ /* 0x004fe40007810000 */
[----:B------:R-:W-:Y:S03]  /*10360*/  FMNMX.FTZ R2, R8, R2, !PT ;  /* 0x0000000208027209 */ /* 0x000fe60007810000 */
[----:B------:R-:W-:Y:S01]  /*10370*/  FMUL.FTZ R111, R105, c[0x0][0x2d0] ;  /* 0x0000b400696f7a20 */ /* 0x000fe20000410000 */
[----:B------:R-:W-:Y:S01]  /*10380*/  FMNMX.FTZ R2, R9, R2, !PT ;  /* 0x0000000209027209 */ /* 0x000fe20007810000 */
[--C-:B---3--:R-:W-:Y:S01]  /*10390*/  FFMA.FTZ R3, R18, c[0x0][0x2d0], -R110.reuse ;  /* 0x0000b40012037a23 */ /* 0x108fe2000001086e */
[----:B-----5:R-:W-:Y:S01]  /*103a0*/  FMNMX.FTZ R104, R0, R104, !PT ;  /* 0x0000006800687209 */ /* 0x020fe20007810000 */
[----:B------:R-:W-:Y:S01]  /*103b0*/  FFMA.FTZ R0, R22, c[0x0][0x2d0], -R110 ;  /* 0x0000b40016007a23 */ /* 0x000fe2000001086e */
[----:B------:R-:W-:Y:S01]  /*103c0*/  FMNMX.FTZ R2, R11, R2, !PT ;  /* 0x000000020b027209 */ /* 0x000fe20007810000 */
[----:B------:R1:W-:Y:S01]  /*103d0*/  MUFU.EX2 R243, R3 ;  /* 0x0000000300f37308 */ /* 0x0003e20000000800 */
[----:B----4-:R-:W-:Y:S01]  /*103e0*/  F2FP.PACK_AB R160, R244, R245 ;  /* 0x000000f5f4a0723e */ /* 0x010fe200000000ff */
[----:B------:R-:W2:Y:S01]  /*103f0*/  SHFL.BFLY PT, R4, R104, 0x1, 0x1f ;  /* 0x0c201f0068047f89 */ /* 0x000ea200000e0000 */
[----:B------:R-:W-:Y:S04]  /*10400*/  FMNMX.FTZ R2, R171, R2, !PT ;  /* 0x00000002ab027209 */ /* 0x000fe80007810000 */
[----:B------:R-:W-:Y:S03]  /*10410*/  FMNMX.FTZ R2, R174, R2, !PT ;  /* 0x00000002ae027209 */ /* 0x000fe60007810000 */
[----:B------:R3:W4:Y:S01]  /*10420*/  MUFU.EX2 R242, R0 ;  /* 0x0000000000f27308 */ /* 0x0007220000000800 */
[----:B------:R-:W-:Y:S04]  /*10430*/  FMNMX.FTZ R2, R177, R2, !PT ;  /* 0x00000002b1027209 */ /* 0x000fe80007810000 */
[----:B------:R-:W-:Y:S02]  /*10440*/  FMNMX.FTZ R2, R178, R2, !PT ;  /* 0x00000002b2027209 */ /* 0x000fe40007810000 */
[----:B-1----:R-:W-:Y:S02]  /*10450*/  FSEL R3, R106, RZ, P0 ;  /* 0x000000ff6a037208 */ /* 0x002fe40000000000 */
[----:B------:R-:W-:Y:S02]  /*10460*/  FSETP.NEU.FTZ.AND P0, PT, R105, -INF , PT ;  /* 0xff8000006900780b */ /* 0x000fe40003f1d000 */
[----:B--2---:R-:W-:Y:S02]  /*10470*/  FMNMX.FTZ R104, R104, R4, !PT ;  /* 0x0000000468687209 */ /* 0x004fe40007810000 */
[----:B------:R-:W-:Y:S02]  /*10480*/  FSEL R111, R111, RZ, P0 ;  /* 0x000000ff6f6f7208 */ /* 0x000fe40000000000 */
[----:B------:R-:W-:Y:S01]  /*10490*/  FSEL R5, R105, RZ, P0 ;  /* 0x000000ff69057208 */ /* 0x000fe20000000000 */
[C---:B------:R-:W-:Y:S01]  /*104a0*/  FMUL.FTZ R164, R104.reuse, c[0x0][0x2d0] ;  /* 0x0000b40068a47a20 */ /* 0x040fe20000410000 */
[----:B------:R-:W-:Y:S01]  /*104b0*/  FSETP.NEU.FTZ.AND P0, PT, R104, -INF , PT ;  /* 0xff8000006800780b */ /* 0x000fe20003f1d000 */
[--C-:B---3--:R-:W-:Y:S01]  /*104c0*/  FFMA.FTZ R0, R16, c[0x0][0x2d0], -R111.reuse ;  /* 0x0000b40010007a23 */ /* 0x108fe2000001086f */
[----:B----4-:R-:W-:Y:S01]  /*104d0*/  F2FP.PACK_AB R162, R242, R243 ;  /* 0x000000f3f2a2723e */ /* 0x010fe200000000ff */
[--C-:B------:R-:W-:Y:S01]  /*104e0*/  FFMA.FTZ R4, R25, c[0x0][0x2d0], -R111.reuse ;  /* 0x0000b40019047a23 */ /* 0x100fe2000001086f */
[----:B------:R-:W-:Y:S01]  /*104f0*/  FSEL R164, R164, RZ, P0 ;  /* 0x000000ffa4a47208 */ /* 0x000fe20000000000 */
[----:B------:R1:W-:Y:S01]  /*10500*/  MUFU.EX2 R241, R0 ;  /* 0x0000000000f17308 */ /* 0x0003e20000000800 */
[--C-:B------:R-:W-:Y:S02]  /*10510*/  FFMA.FTZ R44, R47, c[0x0][0x2d0], -R111.reuse ;  /* 0x0000b4002f2c7a23 */ /* 0x100fe4000001086f */
[--C-:B------:R-:W-:Y:S07]  /*10520*/  FFMA.FTZ R48, R48, c[0x0][0x2d0], -R111.reuse ;  /* 0x0000b40030307a23 */ /* 0x100fee000001086f */
        /* <DEDUP_REMOVED lines=52> */
[----:B------:R-:W-:Y:S01]  /*10870*/  FMUL.FTZ R17, R100, R125 ;  /* 0x0000007d64117220 */ /* 0x000fe20000410000 */
[----:B------:R-:W-:Y:S01]  /*10880*/  MOV R107, R225 ;  /* 0x000000e1006b7202 */ /* 0x000fe20000000f00 */
[----:B------:R-:W-:Y:S01]  /*10890*/  FMUL.FTZ R0, R0, c[0x0][0x2d0] ;  /* 0x0000b40000007a20 */ /* 0x000fe20000410000 */
[----:B------:R-:W-:Y:S01]  /*108a0*/  LDSM.16.MT88.4 R124, [R210+0x1c80] ;  /* 0x001c8000d27c783b */ /* 0x000fe20000004200 */
[----:B-1----:R-:W-:Y:S01]  /*108b0*/  FFMA.FTZ R103, R168, c[0x0][0x2d0], -R164 ;  /* 0x0000b400a8677a23 */ /* 0x002fe200000108a4 */
[----:B------:R-:W-:Y:S01]  /*108c0*/  MUFU.EX2 R225, R44 ;  /* 0x0000002c00e17308 */ /* 0x000fe20000000800 */
[----:B------:R-:W-:Y:S02]  /*108d0*/  FFMA.FTZ R4, R9, c[0x0][0x2d0], -R102 ;  /* 0x0000b40009047a23 */ /* 0x000fe40000010866 */
[C---:B------:R-:W-:Y:S02]  /*108e0*/  FMUL.FTZ R32, R100.reuse, R140 ;  /* 0x0000008c64207220 */ /* 0x040fe40000410000 */
[C---:B------:R-:W-:Y:S02]  /*108f0*/  FMUL.FTZ R33, R100.reuse, R141 ;  /* 0x0000008d64217220 */ /* 0x040fe40000410000 */
[----:B------:R-:W-:Y:S01]  /*10900*/  LDSM.16.MT88.4 R140, [R210+0x2080] ;  /* 0x00208000d28c783b */ /* 0x000fe20000004200 */
[C---:B------:R-:W-:Y:S02]  /*10910*/  FMUL.FTZ R48, R100.reuse, R156 ;  /* 0x0000009c64307220 */ /* 0x040fe40000410000 */
[----:B------:R1:W-:Y:S01]  /*10920*/  MUFU.EX2 R202, R103 ;  /* 0x0000006700ca7308 */ /* 0x0003e20000000800 */
[C---:B------:R-:W-:Y:S02]  /*10930*/  FMUL.FTZ R49, R100.reuse, R157 ;  /* 0x0000009d64317220 */ /* 0x040fe40000410000 */
[C---:B------:R-:W-:Y:S02]  /*10940*/  FMUL.FTZ R50, R3.reuse, R158 ;  /* 0x0000009e03327220 */ /* 0x040fe40000410000 */
[C---:B------:R-:W-:Y:S02]  /*10950*/  FMUL.FTZ R51, R3.reuse, R159 ;  /* 0x0000009f03337220 */ /* 0x040fe40000410000 */
[----:B------:R-:W-:Y:S01]  /*10960*/  LDSM.16.MT88.4 R156, [R209+0x2c80] ;  /* 0x002c8000d19c783b */ /* 0x000fe20000004200 */
[C---:B------:R-:W-:Y:S02]  /*10970*/  FMUL.FTZ R52, R100.reuse, R52 ;  /* 0x0000003464347220 */ /* 0x040fe40000410000 */
[----:B------:R2:W4:Y:S01]  /*10980*/  MUFU.EX2 R2, R0 ;  /* 0x0000000000027308 */ /* 0x0005220000000800 */
[C---:B------:R-:W-:Y:S02]  /*10990*/  FMUL.FTZ R53, R100.reuse, R53 ;  /* 0x0000003564357220 */ /* 0x040fe40000410000 */
[C---:B------:R-:W-:Y:S02]  /*109a0*/  FMUL.FTZ R54, R3.reuse, R54 ;  /* 0x0000003603367220 */ /* 0x040fe40000410000 */
[C---:B------:R-:W-:Y:S02]  /*109b0*/  FMUL.FTZ R55, R3.reuse, R55 ;  /* 0x0000003703377220 */ /* 0x040fe40000410000 */
[C---:B------:R-:W-:Y:S02]  /*109c0*/  FMUL.FTZ R64, R100.reuse, R64 ;  /* 0x0000004064407220 */ /* 0x040fe40000410000 */
[----:B------:R-:W-:Y:S01]  /*109d0*/  FMUL.FTZ R65, R100, R65 ;  /* 0x0000004164417220 */ /* 0x000fe20000410000 */
[----:B------:R5:W-:Y:S01]  /*109e0*/  MUFU.EX2 R232, R4 ;  /* 0x0000000400e87308 */ /* 0x000be20000000800 */
[C---:B------:R-:W-:Y:S02]  /*109f0*/  FMUL.FTZ R66, R3.reuse, R66 ;  /* 0x0000004203427220 */ /* 0x040fe40000410000 */
[C---:B------:R-:W-:Y:S02]  /*10a00*/  FMUL.FTZ R67, R3.reuse, R67 ;  /* 0x0000004303437220 */ /* 0x040fe40000410000 */
[----:B-1----:R-:W-:Y:S02]  /*10a10*/  FFMA.FTZ R103, R170, c[0x0][0x2d0], -R164 ;  /* 0x0000b400aa677a23 */ /* 0x002fe400000108a4 */
[C---:B------:R-:W-:Y:S02]  /*10a20*/  FMUL.FTZ R68, R100.reuse, R68 ;  /* 0x0000004464447220 */ /* 0x040fe40000410000 */
[----:B------:R-:W-:Y:S01]  /*10a30*/  FMUL.FTZ R69, R100, R69 ;  /* 0x0000004564457220 */ /* 0x000fe20000410000 */
[----:B------:R1:W-:Y:S01]  /*10a40*/  MUFU.EX2 R201, R103 ;  /* 0x0000006700c97308 */ /* 0x0003e20000000800 */
[C---:B------:R-:W-:Y:S02]  /*10a50*/  FMUL.FTZ R70, R3.reuse, R70 ;  /* 0x0000004603467220 */ /* 0x040fe40000410000 */
[----:B------:R-:W-:Y:S02]  /*10a60*/  FMUL.FTZ R71, R3, R71 ;  /* 0x0000004703477220 */ /* 0x000fe40000410000 */
[--C-:B--2---:R-:W-:Y:S02]  /*10a70*/  FFMA.FTZ R0, R7, c[0x0][0x2d0], -R102.reuse ;  /* 0x0000b40007007a23 */ /* 0x104fe40000010866 */
[----:B------:R-:W-:Y:S02]  /*10a80*/  FMUL.FTZ R7, R3, R115 ;  /* 0x0000007303077220 */ /* 0x000fe40000410000 */
[C---:B----4-:R-:W-:Y:S01]  /*10a90*/  FMUL.FTZ R9, R2.reuse, R117 ;  /* 0x0000007502097220 */ /* 0x050fe20000410000 */
[----:B------:R2:W-:Y:S01]  /*10aa0*/  MUFU.EX2 R179, R0 ;  /* 0x0000000000b37308 */ /* 0x0005e20000000800 */
[C---:B------:R-:W-:Y:S02]  /*10ab0*/  FMUL.FTZ R12, R2.reuse, R120 ;  /* 0x00000078020c7220 */ /* 0x040fe40000410000 */
[C---:B------:R-:W-:Y:S02]  /*10ac0*/  FMUL.FTZ R13, R2.reuse, R121 ;  /* 0x00000079020d7220 */ /* 0x040fe40000410000 */
[----:B-----5:R-:W-:Y:S02]  /*10ad0*/  FFMA.FTZ R4, R11, c[0x0][0x2d0], -R102 ;  /* 0x0000b4000b047a23 */ /* 0x020fe40000010866 */
        /* <DEDUP_REMOVED lines=8> */
[----:B------:R1:W-:Y:S01]  /*10b60*/  MUFU.EX2 R200, R103 ;  /* 0x0000006700c87308 */ /* 0x0003e20000000800 */
[C---:B------:R-:W-:Y:S02]  /*10b70*/  FMUL.FTZ R45, R2.reuse, R153 ;  /* 0x00000099022d7220 */ /* 0x040fe40000410000 */
[----:B------:R-:W-:Y:S02]  /*10b80*/  FMUL.FTZ R56, R2, R56 ;  /* 0x0000003802387220 */ /* 0x000fe40000410000 */
[----:B--2---:R-:W-:Y:S02]  /*10b90*/  FFMA.FTZ R0, R8, c[0x0][0x2d0], -R102 ;  /* 0x0000b40008007a23 */ /* 0x004fe40000010866 */
[C---:B------:R-:W-:Y:S02]  /*10ba0*/  FMUL.FTZ R8, R2.reuse, R116 ;  /* 0x0000007402087220 */ /* 0x040fe40000410000 */
[C---:B------:R-:W-:Y:S01]  /*10bb0*/  FMUL.FTZ R57, R2.reuse, R57 ;  /* 0x0000003902397220 */ /* 0x040fe20000410000 */
[----:B------:R2:W5:Y:S01]  /*10bc0*/  MUFU.EX2 R231, R0 ;  /* 0x0000000000e77308 */ /* 0x0005620000000800 */
[C---:B------:R-:W-:Y:S02]  /*10bd0*/  FMUL.FTZ R60, R2.reuse, R60 ;  /* 0x0000003c023c7220 */ /* 0x040fe40000410000 */
[----:B------:R-:W-:Y:S01]  /*10be0*/  FMUL.FTZ R61, R2, R61 ;  /* 0x0000003d023d7220 */ /* 0x000fe20000410000 */
[----:B----4-:R-:W-:Y:S01]  /*10bf0*/  F2FP.PACK_AB R115, R233, R232 ;  /* 0x000000e8e973723e */ /* 0x010fe200000000ff */
[----:B------:R-:W-:Y:S01]  /*10c00*/  FMUL.FTZ R4, R100, R112 ;  /* 0x0000007064047220 */ /* 0x000fe20000410000 */
[----:B------:R-:W-:Y:S01]  /*10c10*/  F2FP.PACK_AB R112, R236, R235 ;  /* 0x000000ebec70723e */ /* 0x000fe200000000ff */
[C---:B------:R-:W-:Y:S02]  /*10c20*/  FMUL.FTZ R72, R2.reuse, R72 ;  /* 0x0000004802487220 */ /* 0x040fe40000410000 */
[C---:B------:R-:W-:Y:S02]  /*10c30*/  FMUL.FTZ R73, R2.reuse, R73 ;  /* 0x0000004902497220 */ /* 0x040fe40000410000 */
[C---:B------:R-:W-:Y:S01]  /*10c40*/  FMUL.FTZ R76, R2.reuse, R76 ;  /* 0x0000004c024c7220 */ /* 0x040fe20000410000 */
[-C--:B---3--:R-:W-:Y:S01]  /*10c50*/  HMMA.16816.F32 R4, R160, R20.reuse, R4 ;  /* 0x00000014a004723c */ /* 0x088fe20000001804 */
[----:B------:R-:W-:Y:S02]  /*10c60*/  FMUL.FTZ R77, R2, R77 ;  /* 0x0000004d024d7220 */ /* 0x000fe40000410000 */
[----:B-1----:R-:W-:Y:S02]  /*10c70*/  FFMA.FTZ R103, R173, c[0x0][0x2d0], -R164 ;  /* 0x0000b400ad677a23 */ /* 0x002fe400000108a4 */
[C---:B------:R-:W-:Y:S02]  /*10c80*/  FMUL.FTZ R80, R100.reuse, R80 ;  /* 0x0000005064507220 */ /* 0x040fe40000410000 */
[----:B------:R1:W-:Y:S01]  /*10c90*/  MUFU.EX2 R199, R103 ;  /* 0x0000006700c77308 */ /* 0x0003e20000000800 */
[----:B------:R-:W-:Y:S01]  /*10ca0*/  FMUL.FTZ R81, R100, R81 ;  /* 0x0000005164517220 */ /* 0x000fe20000410000 */
[----:B--2---:R-:W-:Y:S03]  /*10cb0*/  FSEL R0, R101, RZ, P0 ;  /* 0x000000ff65007208 */ /* 0x004fe60000000000 */
[----:B------:R-:W-:Y:S01]  /*10cc0*/  FMUL.FTZ R82, R3, R82 ;  /* 0x0000005203527220 */ /* 0x000fe20000410000 */
[----:B-----5:R-:W-:Y:S01]  /*10cd0*/  F2FP.PACK_AB R113, R231, R179 ;  /* 0x000000b3e771723e */ /* 0x020fe200000000ff */
[C---:B------:R-:W-:Y:S02]  /*10ce0*/  FMUL.FTZ R83, R3.reuse, R83 ;  /* 0x0000005303537220 */ /* 0x040fe40000410000 */
[----:B------:R-:W-:Y:S02]  /*10cf0*/  FADD.FTZ R0, -R0, R108 ;  /* 0x0000006c00007221 */ /* 0x000fe40000010100 */
[----:B------:R-:W-:Y:S02]  /*10d00*/  FMUL.FTZ R96, R100, R96 ;  /* 0x0000006064607220 */ /* 0x000fe40000410000 */
[----:B------:R-:W-:Y:S02]  /*10d10*/  FMUL.FTZ R0, R0, c[0x0][0x2d0] ;  /* 0x0000b40000007a20 */ /* 0x000fe40000410000 */
[C---:B------:R-:W-:Y:S02]  /*10d20*/  FMUL.FTZ R97, R100.reuse, R97 ;  /* 0x0000006164617220 */ /* 0x040fe40000410000 */
[C---:B------:R-:W-:Y:S02]  /*10d30*/  FMUL.FTZ R98, R3.reuse, R98 ;  /* 0x0000006203627220 */ /* 0x040fe40000410000 */
[----:B------:R-:W2:Y:S01]  /*10d40*/  MUFU.EX2 R0, R0 ;  /* 0x0000000000007308 */ /* 0x000ea20000000800 */
[----:B------:R-:W-:Y:S02]  /*10d50*/  FMUL.FTZ R99, R3, R99 ;  /* 0x0000006303637220 */ /* 0x000fe40000410000 */
[C---:B------:R-:W-:Y:S02]  /*10d60*/  FMUL.FTZ R84, R100.reuse, R84 ;  /* 0x0000005464547220 */ /* 0x040fe40000410000 */
[--C-:B-1----:R-:W-:Y:S02]  /*10d70*/  FFMA.FTZ R103, R171, c[0x0][0x2d0], -R102.reuse ;  /* 0x0000b400ab677a23 */ /* 0x102fe40000010866 */
[----:B------:R-:W-:Y:S01]  /*10d80*/  LDSM.16.MT88.4 R168, [R209+0x3880] ;  /* 0x00388000d1a8783b */ /* 0x000fe20000004200 */
[----:B------:R-:W-:Y:S02]  /*10d90*/  FMUL.FTZ R85, R100, R85 ;  /* 0x0000005564557220 */ /* 0x000fe40000410000 */
[----:B------:R1:W-:Y:S01]  /*10da0*/  MUFU.EX2 R176, R103 ;  /* 0x0000006700b07308 */ /* 0x0003e20000000800 */
[C---:B------:R-:W-:Y:S02]  /*10db0*/  FMUL.FTZ R86, R3.reuse, R86 ;  /* 0x0000005603567220 */ /* 0x040fe40000410000 */
[C---:B------:R-:W-:Y:S02]  /*10dc0*/  FMUL.FTZ R87, R3.reuse, R87 ;  /* 0x0000005703577220 */ /* 0x040fe40000410000 */
[C---:B------:R-:W-:Y:S02]  /*10dd0*/  FMUL.FTZ R88, R2.reuse, R88 ;  /* 0x0000005802587220 */ /* 0x040fe40000410000 */
[C---:B------:R-:W-:Y:S02]  /*10de0*/  FMUL.FTZ R89, R2.reuse, R89 ;  /* 0x0000005902597220 */ /* 0x040fe40000410000 */
[C---:B------:R-:W-:Y:S02]  /*10df0*/  FMUL.FTZ R92, R2.reuse, R92 ;  /* 0x0000005c025c7220 */ /* 0x040fe40000410000 */
[----:B------:R-:W-:Y:S02]  /*10e00*/  FMUL.FTZ R93, R2, R93 ;  /* 0x0000005d025d7220 */ /* 0x000fe40000410000 */
[C---:B--2---:R-:W-:Y:S02]  /*10e10*/  FMUL.FTZ R10, R0.reuse, R118 ;  /* 0x00000076000a7220 */ /* 0x044fe40000410000 */
[C---:B------:R-:W-:Y:S02]  /*10e20*/  FMUL.FTZ R11, R0.reuse, R119 ;  /* 0x00000077000b7220 */ /* 0x040fe40000410000 */
[----:B------:R-:W2:Y:S01]  /*10e30*/  LDSM.16.MT88.4 R116, [R209+0x2480] ;  /* 0x00248000d174783b */ /* 0x000ea20000004200 */
[C---:B------:R-:W-:Y:S02]  /*10e40*/  FMUL.FTZ R14, R0.reuse, R122 ;  /* 0x0000007a000e7220 */ /* 0x040fe40000410000 */
[----:B------:R-:W-:Y:S02]  /*10e50*/  FMUL.FTZ R15, R0, R123 ;  /* 0x0000007b000f7220 */ /* 0x000fe40000410000 */
[C---:B------:R-:W-:Y:S01]  /*10e60*/  HMMA.16816.F32 R8, R112.reuse, R20, R8 ;  /* 0x000000147008723c */ /* 0x040fe20000001808 */
[--C-:B-1----:R-:W-:Y:S02]  /*10e70*/  FFMA.FTZ R103, R174, c[0x0][0x2d0], -R102.reuse ;  /* 0x0000b400ae677a23 */ /* 0x102fe40000010866 */
[----:B------:R-:W1:Y:S01]  /*10e80*/  LDSM.16.MT88.4 R120, [R210+0x2480] ;  /* 0x00248000d278783b */ /* 0x000e620000004200 */
[C---:B------:R-:W-:Y:S01]  /*10e90*/  FMUL.FTZ R26, R0.reuse, R134 ;  /* 0x00000086001a7220 */ /* 0x040fe20000410000 */
[----:B------:R3:W-:Y:S01]  /*10ea0*/  MUFU.EX2 R175, R103 ;  /* 0x0000006700af7308 */ /* 0x0007e20000000800 */
[----:B------:R-:W-:Y:S02]  /*10eb0*/  FMUL.FTZ R27, R0, R135 ;  /* 0x00000087001b7220 */ /* 0x000fe40000410000 */
[-C--:B------:R-:W-:Y:S01]  /*10ec0*/  HMMA.16816.F32 R12, R112, R22.reuse, R12 ;  /* 0x00000016700c723c */ /* 0x080fe2000000180c */
[C---:B------:R-:W-:Y:S02]  /*10ed0*/  FMUL.FTZ R20, R100.reuse, R128 ;  /* 0x0000008064147220 */ /* 0x040fe40000410000 */
[----:B------:R-:W-:Y:S01]  /*10ee0*/  LDSM.16.MT88.4 R132, [R209+0x2080] ;  /* 0x00208000d184783b */ /* 0x000fe20000004200 */
[----:B------:R-:W-:Y:S02]  /*10ef0*/  FMUL.FTZ R21, R100, R129 ;  /* 0x0000008164157220 */ /* 0x000fe40000410000 */
[C---:B------:R-:W-:Y:S02]  /*10f00*/  FMUL.FTZ R43, R0.reuse, R151 ;  /* 0x00000097002b7220 */ /* 0x040fe40000410000 */
[C---:B------:R-:W-:Y:S01]  /*10f10*/  HMMA.16816.F32 R16, R160.reuse, R22, R16 ;  /* 0x00000016a010723c */ /* 0x040fe20000001810 */
[C---:B------:R-:W-:Y:S03]  /*10f20*/  FMUL.FTZ R30, R0.reuse, R138 ;  /* 0x0000008a001e7220 */ /* 0x040fe60000410000 */
[C---:B------:R-:W-:Y:S02]  /*10f30*/  FMUL.FTZ R31, R0.reuse, R139 ;  /* 0x0000008b001f7220 */ /* 0x040fe40000410000 */
[C---:B------:R-:W-:Y:S02]  /*10f40*/  FMUL.FTZ R46, R0.reuse, R154 ;  /* 0x0000009a002e7220 */ /* 0x040fe40000410000 */
[C---:B------:R-:W-:Y:S04]  /*10f50*/  FMUL.FTZ R22, R3.reuse, R130 ;  /* 0x0000008203167220 */ /* 0x040fe80000410000 */
[----:B------:R-:W-:Y:S02]  /*10f60*/  FMUL.FTZ R23, R3, R131 ;  /* 0x0000008303177220 */ /* 0x000fe40000410000 */
[----:B---3--:R-:W-:Y:S01]  /*10f70*/  FFMA.FTZ R103, R177, c[0x0][0x2d0], -R102 ;  /* 0x0000b400b1677a23 */ /* 0x008fe20000010866 */
[----:B------:R-:W-:Y:S01]  /*10f80*/  LDSM.16.MT88.4 R128, [R209+0x2880] ;  /* 0x00288000d180783b */ /* 0x000fe20000004200 */
[C---:B------:R-:W-:Y:S02]  /*10f90*/  FMUL.FTZ R47, R0.reuse, R155 ;  /* 0x0000009b002f7220 */ /* 0x040fe40000410000 */
[----:B------:R3:W-:Y:S01]  /*10fa0*/  MUFU.EX2 R173, R103 ;  /* 0x0000006700ad7308 */ /* 0x0007e20000000800 */
[-C--:B------:R-:W-:Y:S01]  /*10fb0*/  HMMA.16816.F32 R20, R160, R36.reuse, R20 ;  /* 0x00000024a014723c */ /* 0x080fe20000001814 */
[C---:B------:R-:W-:Y:S02]  /*10fc0*/  FMUL.FTZ R58, R0.reuse, R58 ;  /* 0x0000003a003a7220 */ /* 0x040fe40000410000 */
[C---:B------:R-:W-:Y:S02]  /*10fd0*/  FMUL.FTZ R59, R0.reuse, R59 ;  /* 0x0000003b003b7220 */ /* 0x040fe40000410000 */
[C---:B------:R-:W-:Y:S02]  /*10fe0*/  FMUL.FTZ R62, R0.reuse, R62 ;  /* 0x0000003e003e7220 */ /* 0x040fe40000410000 */
[C---:B------:R-:W-:Y:S01]  /*10ff0*/  FMUL.FTZ R63, R0.reuse, R63 ;  /* 0x0000003f003f7220 */ /* 0x040fe20000410000 */
[C---:B------:R-:W-:Y:S01]  /*11000*/  HMMA.16816.F32 R24, R112.reuse, R36, R24 ;  /* 0x000000247018723c */ /* 0x040fe20000001818 */
[C---:B------:R-:W-:Y:S03]  /*11010*/  FMUL.FTZ R74, R0.reuse, R74 ;  /* 0x0000004a004a7220 */ /* 0x040fe60000410000 */
        /* <DEDUP_REMOVED lines=8> */
[----:B---3--:R-:W-:Y:S03]  /*110a0*/  FFMA.FTZ R103, R178, c[0x0][0x2d0], -R102 ;  /* 0x0000b400b2677a23 */ /* 0x008fe60000010866 */
[C---:B------:R-:W-:Y:S02]  /*110b0*/  FMUL.FTZ R42, R0.reuse, R150 ;  /* 0x00000096002a7220 */ /* 0x040fe40000410000 */
[C---:B------:R-:W-:Y:S01]  /*110c0*/  FMUL.FTZ R79, R0.reuse, R79 ;  /* 0x0000004f004f7220 */ /* 0x040fe20000410000 */
[----:B------:R3:W-:Y:S01]  /*110d0*/  MUFU.EX2 R174, R103 ;  /* 0x0000006700ae7308 */ /* 0x0007e20000000800 */
[C---:B------:R-:W-:Y:S04]  /*110e0*/  FMUL.FTZ R38, R3.reuse, R146 ;  /* 0x0000009203267220 */ /* 0x040fe80000410000 */
[----:B------:R-:W-:Y:S02]  /*110f0*/  FMUL.FTZ R39, R3, R147 ;  /* 0x0000009303277220 */ /* 0x000fe40000410000 */
[C---:B------:R-:W-:Y:S02]  /*11100*/  FMUL.FTZ R90, R0.reuse, R90 ;  /* 0x0000005a005a7220 */ /* 0x040fe40000410000 */
[C---:B------:R-:W-:Y:S01]  /*11110*/  FMUL.FTZ R91, R0.reuse, R91 ;  /* 0x0000005b005b7220 */ /* 0x040fe20000410000 */
[----:B------:R5:W-:Y:S01]  /*11120*/  MUFU.EX2 R226, R40 ;  /* 0x0000002800e27308 */ /* 0x000be20000000800 */
[C---:B------:R-:W-:Y:S02]  /*11130*/  FMUL.FTZ R94, R0.reuse, R94 ;  /* 0x0000005e005e7220 */ /* 0x040fe40000410000 */
[----:B------:R-:W-:Y:S02]  /*11140*/  FMUL.FTZ R95, R0, R95 ;  /* 0x0000005f005f7220 */ /* 0x000fe40000410000 */
[----:B----4-:R-:W-:Y:S07]  /*11150*/  FMUL.FTZ R36, R100, R144 ;  /* 0x0000009064247220 */ /* 0x010fee0000410000 */
[-C--:B--2---:R-:W-:Y:S01]  /*11160*/  HMMA.16816.F32 R36, R160, R116.reuse, R36 ;  /* 0x00000074a024723c */ /* 0x084fe20000001824 */
[--C-:B---3--:R-:W-:Y:S04]  /*11170*/  FFMA.FTZ R103, R182, c[0x0][0x2d0], -R110.reuse ;  /* 0x0000b400b6677a23 */ /* 0x108fe8000001086e */
[----:B------:R2:W-:Y:S01]  /*11180*/  MUFU.EX2 R197, R103 ;  /* 0x0000006700c57308 */ /* 0x0005e20000000800 */
[----:B-----5:R-:W-:Y:S07]  /*11190*/  FMUL.FTZ R40, R2, R148 ;  /* 0x0000009402287220 */ /* 0x020fee0000410000 */
[C---:B------:R-:W-:Y:S08]  /*111a0*/  HMMA.16816.F32 R40, R112.reuse, R116, R40 ;  /* 0x000000747028723c */ /* 0x040ff00000001828 */
[-C--:B------:R-:W-:Y:S01]  /*111b0*/  HMMA.16816.F32 R44, R112, R118.reuse, R44 ;  /* 0x00000076702c723c */ /* 0x080fe2000000182c */
[--C-:B--2---:R-:W-:Y:S07]  /*111c0*/  FFMA.FTZ R103, R185, c[0x0][0x2d0], -R110.reuse ;  /* 0x0000b400b9677a23 */ /* 0x104fee000001086e */
[C---:B------:R-:W-:Y:S01]  /*111d0*/  HMMA.16816.F32 R48, R160.reuse, R118, R48 ;  /* 0x00000076a030723c */ /* 0x040fe20000001830 */
[----:B------:R2:W3:Y:S01]  /*111e0*/  MUFU.EX2 R198, R103 ;  /* 0x0000006700c67308 */ /* 0x0004e20000000800 */
[----:B------:R-:W4:Y:S06]  /*111f0*/  LDSM.16.MT88.4 R116, [R209+0x3080] ;  /* 0x00308000d174783b */ /* 0x000f2c0000004200 */
[-C--:B-1----:R-:W-:Y:S08]  /*11200*/  HMMA.16816.F32 R52, R160, R120.reuse, R52 ;  /* 0x00000078a034723c */ /* 0x082ff00000001834 */
[C---:B------:R-:W-:Y:S08]  /*11210*/  HMMA.16816.F32 R56, R112.reuse, R120, R56 ;  /* 0x000000787038723c */ /* 0x040ff00000001838 */
[-C--:B------:R-:W-:Y:S01]  /*11220*/  HMMA.16816.F32 R60, R112, R122.reuse, R60 ;  /* 0x0000007a703c723c */ /* 0x080fe2000000183c */
[--C-:B--2---:R-:W-:Y:S03]  /*11230*/  FFMA.FTZ R103, R180, c[0x0][0x2d0], -R111.reuse ;  /* 0x0000b400b4677a23 */ /* 0x104fe6000001086f */
[----:B---3--:R-:W-:Y:S01]  /*11240*/  F2FP.PACK_AB R108, R198, R197 ;  /* 0x000000c5c66c723e */ /* 0x008fe200000000ff */
[----:B------:R1:W-:Y:S03]  /*11250*/  MUFU.EX2 R196, R103 ;  /* 0x0000006700c47308 */ /* 0x0003e60000000800 */
[C---:B------:R-:W-:Y:S01]  /*11260*/  HMMA.16816.F32 R64, R160.reuse, R122, R64 ;  /* 0x0000007aa040723c */ /* 0x040fe20000001840 */
[----:B------:R-:W2:Y:S07]  /*11270*/  LDSM.16.MT88.4 R120, [R210+0x3080] ;  /* 0x00308000d278783b */ /* 0x000eae0000004200 */
[-C--:B----4-:R-:W-:Y:S08]  /*11280*/  HMMA.16816.F32 R68, R160, R116.reuse, R68 ;  /* 0x00000074a044723c */ /* 0x090ff00000001844 */
[C---:B------:R-:W-:Y:S01]  /*11290*/  HMMA.16816.F32 R72, R112.reuse, R116, R72 ;  /* 0x000000747048723c */ /* 0x040fe20000001848 */
[--C-:B-1----:R-:W-:Y:S07]  /*112a0*/  FFMA.FTZ R103, R181, c[0x0][0x2d0], -R111.reuse ;  /* 0x0000b400b5677a23 */ /* 0x102fee000001086f */
[-C--:B------:R-:W-:Y:S01]  /*112b0*/  HMMA.16816.F32 R76, R112, R118.reuse, R76 ;  /* 0x00000076704c723c */ /* 0x080fe2000000184c */
[----:B------:R1:W-:Y:S07]  /*112c0*/  MUFU.EX2 R195, R103 ;  /* 0x0000006700c37308 */ /* 0x0003ee0000000800 */
[C---:B------:R-:W-:Y:S01]  /*112d0*/  HMMA.16816.F32 R80, R160.reuse, R118, R80 ;  /* 0x00000076a050723c */ /* 0x040fe20000001850 */
[----:B------:R-:W3:Y:S07]  /*112e0*/  LDSM.16.MT88.4 R116, [R209+0x1c80] ;  /* 0x001c8000d174783b */ /* 0x000eee0000004200 */
[-C--:B--2---:R-:W-:Y:S08]  /*112f0*/  HMMA.16816.F32 R84, R160, R120.reuse, R84 ;  /* 0x00000078a054723c */ /* 0x084ff00000001854 */
[C---:B------:R-:W-:Y:S01]  /*11300*/  HMMA.16816.F32 R88, R112.reuse, R120, R88 ;  /* 0x000000787058723c */ /* 0x040fe20000001858 */
[--C-:B-1----:R-:W-:Y:S03]  /*11310*/  FFMA.FTZ R103, R194, c[0x0][0x2d0], -R110.reuse ;  /* 0x0000b400c2677a23 */ /* 0x102fe6000001086e */
[----:B------:R-:W-:Y:S01]  /*11320*/  FFMA.FTZ R110, R193, c[0x0][0x2d0], -R110 ;  /* 0x0000b400c16e7a23 */ /* 0x000fe2000001086e */
[----:B------:R1:W-:Y:S02]  /*11330*/  MUFU.EX2 R194, R103 ;  /* 0x0000006700c27308 */ /* 0x0003e40000000800 */
[----:B------:R-:W-:Y:S01]  /*11340*/  F2FP.PACK_AB R120, R201, R202 ;  /* 0x000000cac978723e */ /* 0x000fe200000000ff */
[-C--:B------:R-:W-:Y:S01]  /*11350*/  HMMA.16816.F32 R92, R112, R122.reuse, R92 ;  /* 0x0000007a705c723c */ /* 0x080fe2000000185c */
[----:B------:R-:W-:Y:S06]  /*11360*/  F2FP.PACK_AB R121, R175, R176 ;  /* 0x000000b0af79723e */ /* 0x000fec00000000ff */
[----:B------:R-:W-:Y:S01]  /*11370*/  F2FP.PACK_AB R112, R226, R230 ;  /* 0x000000e6e270723e */ /* 0x000fe200000000ff */
[----:B------:R-:W-:Y:S01]  /*11380*/  HMMA.16816.F32 R96, R160, R122, R96 ;  /* 0x0000007aa060723c */ /* 0x000fe20000001860 */
[----:B------:R-:W-:Y:S01]  /*11390*/  F2FP.PACK_AB R113, R207, R225 ;  /* 0x000000e1cf71723e */ /* 0x000fe200000000ff */
[----:B------:R-:W2:Y:S02]  /*113a0*/  MUFU.EX2 R193, R110 ;  /* 0x0000006e00c17308 */ /* 0x000ea40000000800 */
[----:B------:R-:W-:Y:S02]  /*113b0*/  F2FP.PACK_AB R114, R205, R206 ;  /* 0x000000cecd72723e */ /* 0x000fe400000000ff */
[----:B------:R-:W-:Y:S02]  /*113c0*/  F2FP.PACK_AB R115, R203, R204 ;  /* 0x000000cccb73723e */ /* 0x000fe400000000ff */
[----:B------:R-:W-:Y:S04]  /*113d0*/  F2FP.PACK_AB R122, R199, R200 ;  /* 0x000000c8c77a723e */ /* 0x000fe800000000ff */
[----:B------:R-:W-:Y:S01]  /*113e0*/  F2FP.PACK_AB R123, R174, R173 ;  /* 0x000000adae7b723e */ /* 0x000fe200000000ff */
[-C--:B---3--:R-:W-:Y:S01]  /*113f0*/  HMMA.16816.F32 R4, R112, R116.reuse, R4 ;  /* 0x000000747004723c */ /* 0x088fe20000001804 */
[--C-:B-1----:R-:W-:Y:S01]  /*11400*/  FFMA.FTZ R103, R189, c[0x0][0x2d0], -R111.reuse ;  /* 0x0000b400bd677a23 */ /* 0x102fe2000001086f */
[----:B------:R-:W-:Y:S01]  /*11410*/  MOV R189, R107 ;  /* 0x0000006b00bd7202 */ /* 0x000fe20000000f00 */
[----:B------:R-:W-:Y:S02]  /*11420*/  FFMA.FTZ R111, R190, c[0x0][0x2d0], -R111 ;  /* 0x0000b400be6f7a23 */ /* 0x000fe4000001086f */
[----:B------:R1:W-:Y:S01]  /*11430*/  MUFU.EX2 R185, R103 ;  /* 0x0000006700b97308 */ /* 0x0003e20000000800 */
[----:B------:R-:W3:Y:S01]  /*11440*/  LDL.LU R190, [R1+0x14] ;  /* 0x0000140001be7983 */ /* 0x000ee20000300800 */
[----:B------:R-:W-:Y:S01]  /*11450*/  ISETP.GT.AND P0, PT, R222, R189, PT ;  /* 0x000000bdde00720c */ /* 0x000fe20003f04270 */
[C---:B------:R-:W-:Y:S01]  /*11460*/  HMMA.16816.F32 R8, R120.reuse, R116, R8 ;  /* 0x000000747808723c */ /* 0x040fe20000001808 */
[----:B--2---:R-:W-:Y:S06]  /*11470*/  F2FP.PACK_AB R110, R193, R194 ;  /* 0x000000c2c16e723e */ /* 0x004fec00000000ff */
[----:B------:R-:W2:Y:S01]  /*11480*/  MUFU.EX2 R182, R111 ;  /* 0x0000006f00b67308 */ /* 0x000ea20000000800 */
[-C--:B------:R-:W-:Y:S08]  /*11490*/  HMMA.16816.F32 R12, R120, R118.reuse, R12 ;  /* 0x00000076780c723c */ /* 0x080ff0000000180c */
[C---:B------:R-:W-:Y:S01]  /*114a0*/  HMMA.16816.F32 R16, R112.reuse, R118, R16 ;  /* 0x000000767010723c */ /* 0x040fe20000001810 */
[----:B------:R-:W4:Y:S03]  /*114b0*/  LDSM.16.MT88.4 R116, [R210+0x2880] ;  /* 0x00288000d274783b */ /* 0x000f260000004200 */
[--C-:B-1----:R-:W-:Y:S04]  /*114c0*/  FFMA.FTZ R103, R187, c[0x0][0x2d0], -R164.reuse ;  /* 0x0000b400bb677a23 */ /* 0x102fe800000108a4 */
[-C--:B------:R-:W-:Y:S01]  /*114d0*/  HMMA.16816.F32 R20, R112, R124.reuse, R20 ;  /* 0x0000007c7014723c */ /* 0x080fe20000001814 */
[----:B------:R1:W-:Y:S01]  /*114e0*/  MUFU.EX2 R181, R103 ;  /* 0x0000006700b57308 */ /* 0x0003e20000000800 */
[----:B------:R-:W5:Y:S02]  /*114f0*/  LDL.LU R187, [R1+0x10] ;  /* 0x0000100001bb7983 */ /* 0x000f640000300800 */
[----:B--2---:R-:W-:Y:S04]  /*11500*/  F2FP.PACK_AB R111, R182, R185 ;  /* 0x000000b9b66f723e */ /* 0x004fe800000000ff */
[C---:B------:R-:W-:Y:S08]  /*11510*/  HMMA.16816.F32 R24, R120.reuse, R124, R24 ;  /* 0x0000007c7818723c */ /* 0x040ff00000001818 */
[-C--:B------:R-:W-:Y:S08]  /*11520*/  HMMA.16816.F32 R28, R120, R126.reuse, R28 ;  /* 0x0000007e781c723c */ /* 0x080ff0000000181c */
[C---:B------:R-:W-:Y:S01]  /*11530*/  HMMA.16816.F32 R32, R112.reuse, R126, R32 ;  /* 0x0000007e7020723c */ /* 0x040fe20000001820 */
[--C-:B-1----:R-:W-:Y:S01]  /*11540*/  FFMA.FTZ R103, R188, c[0x0][0x2d0], -R164.reuse ;  /* 0x0000b400bc677a23 */ /* 0x102fe200000108a4 */
[----:B------:R-:W1:Y:S03]  /*11550*/  LDSM.16.MT88.4 R124, [R209+0x3480] ;  /* 0x00348000d17c783b */ /* 0x000e660000004200 */
[----:B------:R2:W2:Y:S03]  /*11560*/  MUFU.EX2 R178, R103 ;  /* 0x0000006700b27308 */ /* 0x0004a60000000800 */
[-C--:B------:R-:W-:Y:S02]  /*11570*/  HMMA.16816.F32 R36, R112, R128.reuse, R36 ;  /* 0x000000807024723c */ /* 0x080fe40000001824 */
[----:B------:R-:W3:Y:S06]  /*11580*/  LDL.LU R188, [R1+0x8] ;  /* 0x0000080001bc7983 */ /* 0x000eec0000300800 */
[C---:B------:R-:W-:Y:S08]  /*11590*/  HMMA.16816.F32 R40, R120.reuse, R128, R40 ;  /* 0x000000807828723c */ /* 0x040ff00000001828 */
[-C--:B------:R-:W-:Y:S01]  /*115a0*/  HMMA.16816.F32 R44, R120, R130.reuse, R44 ;  /* 0x00000082782c723c */ /* 0x080fe2000000182c */
[--C-:B--2---:R-:W-:Y:S03]  /*115b0*/  FFMA.FTZ R103, R191, c[0x0][0x2d0], -R164.reuse ;  /* 0x0000b400bf677a23 */ /* 0x104fe600000108a4 */
[----:B------:R-:W-:Y:S01]  /*115c0*/  F2FP.PACK_AB R160, R178, R181 ;  /* 0x000000b5b2a0723e */ /* 0x000fe200000000ff */
[----:B------:R-:W2:Y:S03]  /*115d0*/  LDL.LU R191, [R1+0xc] ;  /* 0x00000c0001bf7983 */ /* 0x000ea60000300800 */
[C---:B------:R-:W-:Y:S01]  /*115e0*/  HMMA.16816.F32 R48, R112.reuse, R130, R48 ;  /* 0x000000827030723c */ /* 0x040fe20000001830 */
[----:B------:R1:W-:Y:S01]  /*115f0*/  MUFU.EX2 R180, R103 ;  /* 0x0000006700b47308 */ /* 0x0003e20000000800 */
[----:B------:R-:W1:Y:S02]  /*11600*/  LDSM.16.MT88.4 R128, [R210+0x3480] ;  /* 0x00348000d280783b */ /* 0x000e640000004200 */
[----:B------:R-:W-:Y:S04]  /*11610*/  FFMA.FTZ R164, R192, c[0x0][0x2d0], -R164 ;  /* 0x0000b400c0a47a23 */ /* 0x000fe800000108a4 */
[-C--:B----4-:R-:W-:Y:S03]  /*11620*/  HMMA.16816.F32 R52, R112, R116.reuse, R52 ;  /* 0x000000747034723c */ /* 0x090fe60000001834 */
[----:B------:R4:W1:Y:S05]  /*11630*/  MUFU.EX2 R177, R164 ;  /* 0x000000a400b17308 */ /* 0x00086a0000000800 */
[C---:B------:R-:W-:Y:S08]  /*11640*/  HMMA.16816.F32 R56, R120.reuse, R116, R56 ;  /* 0x000000747838723c */ /* 0x040ff00000001838 */
[-C--:B------:R-:W-:Y:S01]  /*11650*/  HMMA.16816.F32 R60, R120, R118.reuse, R60 ;  /* 0x00000076783c723c */ /* 0x080fe2000000183c */
[--C-:B-1----:R-:W-:Y:S04]  /*11660*/  FFMA.FTZ R103, R183, c[0x0][0x2d0], -R102.reuse ;  /* 0x0000b400b7677a23 */ /* 0x102fe80000010866 */
[----:B------:R1:W-:Y:S03]  /*11670*/  MUFU.EX2 R172, R103 ;  /* 0x0000006700ac7308 */ /* 0x0003e60000000800 */
[C---:B------:R-:W-:Y:S01]  /*11680*/  HMMA.16816.F32 R64, R112.reuse, R118, R64 ;  /* 0x000000767040723c */ /* 0x040fe20000001840 */
[----:B----4-:R-:W4:Y:S03]  /*11690*/  LDSM.16.MT88.4 R164, [R210+0x2c80] ;  /* 0x002c8000d2a4783b */ /* 0x010f260000004200 */
[----:B------:R-:W-:Y:S04]  /*116a0*/  F2FP.PACK_AB R162, R177, R180 ;  /* 0x000000b4b1a2723e */ /* 0x000fe800000000ff */
[-C--:B------:R-:W-:Y:S08]  /*116b0*/  HMMA.16816.F32 R68, R112, R124.reuse, R68 ;  /* 0x0000007c7044723c */ /* 0x080ff00000001844 */
[C---:B------:R-:W-:Y:S01]  /*116c0*/  HMMA.16816.F32 R72, R120.reuse, R124, R72 ;  /* 0x0000007c7848723c */ /* 0x040fe20000001848 */
[--C-:B-1----:R-:W-:Y:S07]  /*116d0*/  FFMA.FTZ R103, R184, c[0x0][0x2d0], -R102.reuse ;  /* 0x0000b400b8677a23 */ /* 0x102fee0000010866 */
[-C--:B------:R-:W-:Y:S01]  /*116e0*/  HMMA.16816.F32 R76, R120, R126.reuse, R76 ;  /* 0x0000007e784c723c */ /* 0x080fe2000000184c */
[----:B------:R1:W1:Y:S07]  /*116f0*/  MUFU.EX2 R107, R103 ;  /* 0x00000067006b7308 */ /* 0x00026e0000000800 */
[C---:B------:R-:W-:Y:S08]  /*11700*/  HMMA.16816.F32 R80, R112.reuse, R126, R80 ;  /* 0x0000007e7050723c */ /* 0x040ff00000001850 */
[-C--:B------:R-:W-:Y:S08]  /*11710*/  HMMA.16816.F32 R84, R112, R128.reuse, R84 ;  /* 0x000000807054723c */ /* 0x080ff00000001854 */
[C---:B------:R-:W-:Y:S01]  /*11720*/  HMMA.16816.F32 R88, R120.reuse, R128, R88 ;  /* 0x000000807858723c */ /* 0x040fe20000001858 */
[--C-:B-1----:R-:W-:Y:S03]  /*11730*/  FFMA.FTZ R103, R186, c[0x0][0x2d0], -R102.reuse ;  /* 0x0000b400ba677a23 */ /* 0x102fe60000010866 */
[----:B------:R-:W-:Y:S01]  /*11740*/  FFMA.FTZ R102, R109, c[0x0][0x2d0], -R102 ;  /* 0x0000b4006d667a23 */ /* 0x000fe20000010866 */
[----:B------:R-:W-:Y:S02]  /*11750*/  F2FP.PACK_AB R109, R195, R196 ;  /* 0x000000c4c36d723e */ /* 0x000fe400000000ff */
[----:B------:R-:W-:Y:S01]  /*11760*/  MUFU.EX2 R103, R103 ;  /* 0x0000006700677308 */ /* 0x000fe20000000800 */
[-C--:B------:R-:W-:Y:S01]  /*11770*/  HMMA.16816.F32 R92, R120, R130.reuse, R92 ;  /* 0x00000082785c723c */ /* 0x080fe2000000185c */
[----:B------:R-:W-:Y:S07]  /*11780*/  F2FP.PACK_AB R161, R107, R172 ;  /* 0x000000ac6ba1723e */ /* 0x000fee00000000ff */
[----:B------:R-:W-:Y:S01]  /*11790*/  HMMA.16816.F32 R96, R112, R130, R96 ;  /* 0x000000827060723c */ /* 0x000fe20000001860 */
[----:B------:R-:W1:Y:S07]  /*117a0*/  MUFU.EX2 R102, R102 ;  /* 0x0000006600667308 */ /* 0x000e6e0000000800 */
[-C--:B------:R-:W-:Y:S01]  /*117b0*/  HMMA.16816.F32 R112, R108, R132.reuse, R4 ;  /* 0x000000846c70723c */ /* 0x080fe20000001804 */
[----:B------:R-:W3:Y:S03]  /*117c0*/  LDSM.16.MT88.4 R4, [R210+0x3880] ;  /* 0x00388000d204783b */ /* 0x000ee60000004200 */
[----:B-1----:R-:W-:Y:S07]  /*117d0*/  F2FP.PACK_AB R163, R102, R103 ;  /* 0x0000006766a3723e */ /* 0x002fee00000000ff */
        /* <DEDUP_REMOVED lines=11> */
[-C--:B----4-:R-:W-:Y:S08]  /*11890*/  HMMA.16816.F32 R52, R108, R164.reuse, R52 ;  /* 0x000000a46c34723c */ /* 0x090ff00000001834 */
[C---:B------:R-:W-:Y:S08]  /*118a0*/  HMMA.16816.F32 R56, R160.reuse, R164, R56 ;  /* 0x000000a4a038723c */ /* 0x040ff00000001838 */
[-C--:B------:R-:W-:Y:S08]  /*118b0*/  HMMA.16816.F32 R60, R160, R166.reuse, R60 ;  /* 0x000000a6a03c723c */ /* 0x080ff0000000183c */
[C---:B------:R-:W-:Y:S01]  /*118c0*/  HMMA.16816.F32 R64, R108.reuse, R166, R64 ;  /* 0x000000a66c40723c */ /* 0x040fe20000001840 */
[----:B-----5:R-:W-:Y:S07]  /*118d0*/  FFMA.FTZ R9, R2, R187, R235 ;  /* 0x000000bb02097223 */ /* 0x020fee00000100eb */
[-C--:B------:R-:W-:Y:S08]  /*118e0*/  HMMA.16816.F32 R68, R108, R168.reuse, R68 ;  /* 0x000000a86c44723c */ /* 0x080ff00000001844 */
[C---:B------:R-:W-:Y:S08]  /*118f0*/  HMMA.16816.F32 R72, R160.reuse, R168, R72 ;  /* 0x000000a8a048723c */ /* 0x040ff00000001848 */
[-C--:B------:R-:W-:Y:S08]  /*11900*/  HMMA.16816.F32 R76, R160, R170.reuse, R76 ;  /* 0x000000aaa04c723c */ /* 0x080ff0000000184c */
[C---:B------:R-:W-:Y:S01]  /*11910*/  HMMA.16816.F32 R80, R108.reuse, R170, R80 ;  /* 0x000000aa6c50723c */ /* 0x040fe20000001850 */
[----:B---3--:R-:W-:Y:S07]  /*11920*/  FFMA.FTZ R3, R3, R188, R241 ;  /* 0x000000bc03037223 */ /* 0x008fee00000100f1 */
[-C--:B------:R-:W-:Y:S01]  /*11930*/  HMMA.16816.F32 R84, R108, R4.reuse, R84 ;  /* 0x000000046c54723c */ /* 0x080fe20000001854 */
[----:B------:R-:W-:Y:S03]  /*11940*/  FADD.FTZ R8, R240, R3 ;  /* 0x00000003f0087221 */ /* 0x000fe60000010000 */
[----:B------:R-:W-:Y:S02]  /*11950*/  FADD.FTZ R3, R236, R9 ;  /* 0x00000009ec037221 */ /* 0x000fe40000010000 */
[----:B------:R-:W-:Y:S02]  /*11960*/  FADD.FTZ R8, R238, R8 ;  /* 0x00000008ee087221 */ /* 0x000fe40000010000 */
[C---:B------:R-:W-:Y:S01]  /*11970*/  HMMA.16816.F32 R88, R160.reuse, R4, R88 ;  /* 0x00000004a058723c */ /* 0x040fe20000001858 */
[----:B------:R-:W-:Y:S03]  /*11980*/  FADD.FTZ R10, R234, R3 ;  /* 0x00000003ea0a7221 */ /* 0x000fe60000010000 */
[----:B------:R-:W-:Y:S02]  /*11990*/  FFMA.FTZ R3, R0, R190, R179 ;  /* 0x000000be00037223 */ /* 0x000fe400000100b3 */
[----:B------:R-:W-:Y:S02]  /*119a0*/  FADD.FTZ R0, R237, R10 ;  /* 0x0000000aed007221 */ /* 0x000fe40000010000 */
[-C--:B------:R-:W-:Y:S01]  /*119b0*/  HMMA.16816.F32 R92, R160, R6.reuse, R92 ;  /* 0x00000006a05c723c */ /* 0x080fe2000000185c */
[----:B------:R-:W-:Y:S03]  /*119c0*/  FADD.FTZ R3, R231, R3 ;  /* 0x00000003e7037221 */ /* 0x000fe60000010000 */
[----:B--2---:R-:W-:Y:S02]  /*119d0*/  FFMA.FTZ R100, R100, R191, R245 ;  /* 0x000000bf64647223 */ /* 0x004fe400000100f5 */
[----:B------:R-:W-:Y:S02]  /*119e0*/  FADD.FTZ R3, R232, R3 ;  /* 0x00000003e8037221 */ /* 0x000fe40000010000 */
[----:B------:R-:W-:Y:S01]  /*119f0*/  FADD.FTZ R2, R244, R100 ;  /* 0x00000064f4027221 */ /* 0x000fe20000010000 */
[----:B------:R-:W-:Y:S03]  /*11a00*/  HMMA.16816.F32 R96, R108, R6, R96 ;  /* 0x000000066c60723c */ /* 0x000fe60000001860 */
[----:B------:R-:W-:Y:S01]  /*11a10*/  FADD.FTZ R2, R243, R2 ;  /* 0x00000002f3027221 */ /* 0x000fe20000010000 */
[-C--:B------:R-:W-:Y:S01]  /*11a20*/  MOV R100, R101.reuse ;  /* 0x0000006500647202 */ /* 0x080fe20000000f00 */
        /* <DEDUP_REMOVED lines=38> */
[----:B------:R-:W-:Y:S02]  /*11c90*/  MOV R103, R105 ;  /* 0x0000006900677202 */ /* 0x000fe40000000f00 */
[----:B------:R2:W-:Y:S01]  /*11ca0*/  STL [R1+0x10], R3 ;  /* 0x0000100301007387 */ /* 0x0005e20000100800 */
[----:B------:R-:W-:Y:S01]  /*11cb0*/  FADD.FTZ R2, R102, R2 ;  /* 0x0000000266027221 */ /* 0x000fe20000010000 */
[----:B------:R-:W-:Y:S04]  /*11cc0*/  MOV R102, R106 ;  /* 0x0000006a00667202 */ /* 0x000fe80000000f00 */
[----:B------:R2:W-:Y:S01]  /*11cd0*/  STL [R1+0x14], R2 ;  /* 0x0000140201007387 */ /* 0x0005e20000100800 */
[----:B-1----:R-:W-:Y:S04]  /*11ce0*/  IADD3 R0, R222, -0x1, RZ ;  /* 0xffffffffde007810 */ /* 0x002fe80007ffe0ff */
[----:B------:R-:W-:Y:S01]  /*11cf0*/  MOV R222, R0 ;  /* 0x0000000000de7202 */ /* 0x000fe20000000f00 */
[----:B------:R-:W-:-:S05]  /*11d00*/  @P0 BRA `(.L_x_330) ;  /* 0xffffbc6000000947 */ /* 0x000fca000383ffff */
.L_x_312:
[----:B------:R-:W3:Y:S04]  /*11d10*/  LDL.LU R0, [R1+0xc] ;  /* 0x00000c0001007983 */ /* 0x000ee80000300800 */
[----:B-12---:R-:W2:Y:S04]  /*11d20*/  LDL.LU R3, [R1+0x8] ;  /* 0x0000080001037983 */ /* 0x006ea80000300800 */
[----:B------:R-:W4:Y:S04]  /*11d30*/  LDL.LU R4, [R1+0x10] ;  /* 0x0000100001047983 */ /* 0x000f280000300800 */
[----:B------:R-:W5:Y:S01]  /*11d40*/  LDL.LU R2, [R1+0x14] ;  /* 0x0000140001027983 */ /* 0x000f620000300800 */
[----:B------:R-:W-:-:S02]  /*11d50*/  MOV R50, 0xff800000 ;  /* 0xff80000000327802 */ /* 0x000fc40000000f00 */
[----:B------:R-:W-:Y:S02]  /*11d60*/  MOV R51, 0xff800000 ;  /* 0xff80000000337802 */ /* 0x000fe40000000f00 */
[----:B------:R-:W-:Y:S01]  /*11d70*/  PLOP3.LUT P4, PT, PT, PT, PT, 0x8, 0x0 ;  /* 0x000000000000781c */ /* 0x000fe20003f8e170 */
[----:B---3--:R-:W1:Y:S04]  /*11d80*/  SHFL.BFLY PT, R10, R0, 0x2, 0x1f ;  /* 0x0c401f00000a7f89 */ /* 0x008e6800000e0000 */
[----:B--2---:R-:W2:Y:S04]  /*11d90*/  SHFL.BFLY PT, R8, R3, 0x2, 0x1f ;  /* 0x0c401f0003087f89 */ /* 0x004ea800000e0000 */
        /* <DEDUP_REMOVED lines=19> */
[----:B------:R-:W-:-:S05]  /*11ed0*/  FSETP.NE.FTZ.AND P1, PT, R6, RZ, PT ;  /* 0x000000ff0600720b */ /* 0x000fca0003f35000 */
[----:B------:R-:W1:Y:S01]  /*11ee0*/  @P3 MUFU.RCP R0, R10 ;  /* 0x0000000a00003308 */ /* 0x000e620000001000 */
[----:B------:R-:W-:-:S07]  /*11ef0*/  FSETP.NE.FTZ.AND P0, PT, R5, RZ, PT ;  /* 0x000000ff0500720b */ /* 0x000fce0003f15000 */
[----:B------:R-:W-:Y:S06]  /*11f00*/  @P2 MUFU.RCP R3, R8 ;  /* 0x0000000800032308 */ /* 0x000fec0000001000 */
[----:B------:R-:W-:Y:S01]  /*11f10*/  @P0 MOV R7, 0x3f317218 ;  /* 0x3f31721800070802 */ /* 0x000fe20000000f00 */
[C---:B-1----:R-:W-:Y:S01]  /*11f20*/  FMUL.FTZ R112, R0.reuse, R112 ;  /* 0x0000007000707220 */ /* 0x042fe20000410000 */
[----:B------:R-:W1:Y:S01]  /*11f30*/  @P1 MUFU.RCP R2, R6 ;  /* 0x0000000600021308 */ /* 0x000e620000001000 */
        /* <DEDUP_REMOVED lines=13> */
[C---:B------:R-:W-:Y:S01]  /*12010*/  FMUL.FTZ R17, R0.reuse, R52 ;  /* 0x0000003400117220 */ /* 0x040fe20000410000 */
[----:B------:R-:W-:Y:S01]  /*12020*/  @P1 MUFU.LG2 R6, R6 ;  /* 0x0000000600061308 */ /* 0x000fe20000000c00 */
[C---:B------:R-:W-:Y:S01]  /*12030*/  FMUL.FTZ R28, R0.reuse, R53 ;  /* 0x00000035001c7220 */ /* 0x040fe20000410000 */
[----:B------:R-:W-:Y:S01]  /*12040*/  MOV R53, 0xff800000 ;  /* 0xff80000000357802 */ /* 0x000fe20000000f00 */
        /* <DEDUP_REMOVED lines=10> */
[----:B------:R-:W-:Y:S01]  /*120f0*/  MOV R0, RZ ;  /* 0x000000ff00007202 */ /* 0x000fe20000000f00 */
[C---:B-1----:R-:W-:Y:S02]  /*12100*/  FMUL.FTZ R47, R2.reuse, R116 ;  /* 0x00000074022f7220 */ /* 0x042fe40000410000 */
[C---:B------:R-:W-:Y:S02]  /*12110*/  FMUL.FTZ R117, R2.reuse, R117 ;  /* 0x0000007502757220 */ /* 0x040fe40000410000 */
[C---:B------:R-:W-:Y:S01]  /*12120*/  FMUL.FTZ R120, R2.reuse, R120 ;  /* 0x0000007802787220 */ /* 0x040fe20000410000 */
[----:B------:R-:W1:Y:S01]  /*12130*/  @P0 MUFU.RCP R0, R5 ;  /* 0x0000000500000308 */ /* 0x000e620000001000 */
[----:B------:R-:W-:-:S02]  /*12140*/  FMUL.FTZ R46, R2, R121 ;  /* 0x00000079022e7220 */ /* 0x000fc40000410000 */
[C---:B------:R-:W-:Y:S02]  /*12150*/  FMUL.FTZ R132, R2.reuse, R132 ;  /* 0x0000008402847220 */ /* 0x040fe40000410000 */
[C---:B------:R-:W-:Y:S02]  /*12160*/  FMUL.FTZ R39, R2.reuse, R133 ;  /* 0x0000008502277220 */ /* 0x040fe40000410000 */
[C---:B------:R-:W-:Y:S01]  /*12170*/  FMUL.FTZ R136, R2.reuse, R136 ;  /* 0x0000008802887220 */ /* 0x040fe20000410000 */
[----:B------:R-:W2:Y:S01]  /*12180*/  @P0 MUFU.LG2 R5, R5 ;  /* 0x0000000500050308 */ /* 0x000ea20000000c00 */
        /* <DEDUP_REMOVED lines=17> */
[----:B------:R-:W-:Y:S01]  /*122a0*/  @P2 MOV R2, 0x3f317218 ;  /* 0x3f31721800022802 */ /* 0x000fe20000000f00 */
        /* <DEDUP_REMOVED lines=26> */
[C---:B-1----:R-:W-:Y:S02]  /*12450*/  FMUL.FTZ R118, R0.reuse, R118 ;  /* 0x0000007600767220 */ /* 0x042fe40000410000 */
        /* <DEDUP_REMOVED lines=24> */
[----:B------:R-:W-:Y:S02]  /*125e0*/  @P2 FMUL.FTZ R4, R2, c[0x0][0x2d0] ;  /* 0x0000b40002042a20 */ /* 0x000fe40000410000 */
[----:B------:R-:W-:Y:S02]  /*125f0*/  @P3 FMUL.FTZ R9, R3, c[0x0][0x2d0] ;  /* 0x0000b40003093a20 */ /* 0x000fe40000410000 */
[----:B------:R-:W-:Y:S02]  /*12600*/  @P1 FMUL.FTZ R2, R0, c[0x0][0x2d0] ;  /* 0x0000b40000021a20 */ /* 0x000fe40000410000 */
[----:B------:R-:W-:-:S02]  /*12610*/  @P3 FMUL.FTZ R10, R10, 0.69314718246459960938 ;  /* 0x3f3172180a0a3820 */ /* 0x000fc40000410000 */
[----:B------:R-:W-:Y:S02]  /*12620*/  @P2 FMUL.FTZ R8, R8, 0.69314718246459960938 ;  /* 0x3f31721808082820 */ /* 0x000fe40000410000 */
[----:B------:R-:W-:Y:S02]  /*12630*/  @P1 FMUL.FTZ R6, R6, 0.69314718246459960938 ;  /* 0x3f31721806061820 */ /* 0x000fe40000410000 */
[----:B--2---:R-:W-:Y:S02]  /*12640*/  @P0 FMUL.FTZ R3, R5, 0.69314718246459960938 ;  /* 0x3f31721805030820 */ /* 0x004fe40000410000 */
[----:B------:R-:W-:Y:S02]  /*12650*/  @P0 FMUL.FTZ R0, R7, c[0x0][0x2d0] ;  /* 0x0000b40007000a20 */ /* 0x000fe40000410000 */
[----:B------:R-:W-:Y:S02]  /*12660*/  @P3 FFMA.FTZ R50, R9, R106, R10 ;  /* 0x0000006a09323223 */ /* 0x000fe4000001000a */
[----:B------:R-:W-:-:S02]  /*12670*/  @P2 FFMA.FTZ R51, R4, R105, R8 ;  /* 0x0000006904332223 */ /* 0x000fc40000010008 */
[----:B------:R-:W-:Y:S02]  /*12680*/  @P1 FFMA.FTZ R53, R2, R104, R6 ;  /* 0x0000006802351223 */ /* 0x000fe40000010006 */
[----:B------:R-:W-:Y:S02]  /*12690*/  @P0 FFMA.FTZ R55, R0, R100, R3 ;  /* 0x0000006400370223 */ /* 0x000fe40000010003 */
.L_x_258:
[----:B-1----:R-:W-:Y:S05]  /*126a0*/  @P4 BRA `(.L_x_331) ;  /* 0x0000176000004947 */ /* 0x002fea0003800000 */
[----:B------:R-:W2:Y:S01]  /*126b0*/  LDL R63, [R1+0x6c] ;  /* 0x00006c00013f7983 */ /* 0x000ea20000100800 */
[----:B------:R-:W-:Y:S02]  /*126c0*/  F2FP.PACK_AB R45, R45, R112 ;  /* 0x000000702d2d723e */ /* 0x000fe400000000ff */
[----:B------:R-:W-:Y:S01]  /*126d0*/  F2FP.PACK_AB R44, R44, R114 ;  /* 0x000000722c2c723e */ /* 0x000fe200000000ff */
[----:B------:R-:W1:Y:S01]  /*126e0*/  S2R R57, SR_TID.X ;  /* 0x0000000000397919 */ /* 0x000e620000002100 */
        /* <DEDUP_REMOVED lines=12> */
[----:B-1----:R-:W-:Y:S02]  /*127b0*/  SHF.R.S32.HI R61, RZ, 0x1f, R57 ;  /* 0x0000001fff3d7819 */ /* 0x002fe40000011439 */
[----:B------:R-:W-:Y:S02]  /*127c0*/  F2FP.PACK_AB R36, R36, R136 ;  /* 0x000000882424723e */ /* 0x000fe400000000ff */
[----:B------:R-:W-:-:S02]  /*127d0*/  LEA.HI R3, R61, R57, RZ, 0x2 ;  /* 0x000000393d037211 */ /* 0x000fc400078f10ff */
[----:B------:R-:W-:Y:S02]  /*127e0*/  LEA.HI R48, R61, R57, RZ, 0x5 ;  /* 0x000000393d307211 */ /* 0x000fe400078f28ff */
[--C-:B------:R-:W-:Y:S02]  /*127f0*/  SHF.R.S32.HI R52, RZ, 0x2, R3.reuse ;  /* 0x00000002ff347819 */ /* 0x100fe40000011403 */
[----:B------:R-:W-:Y:S02]  /*12800*/  SHF.R.S32.HI R0, RZ, 0x1f, R3 ;  /* 0x0000001fff007819 */ /* 0x000fe40000011403 */
[----:B------:R-:W-:Y:S02]  /*12810*/  LOP3.LUT R3, R3, 0xfffffffc, RZ, 0xc0, !PT ;  /* 0xfffffffc03037812 */ /* 0x000fe400078ec0ff */
[----:B------:R-:W-:Y:S02]  /*12820*/  LEA.HI R0, R0, R52, RZ, 0x3 ;  /* 0x0000003400007211 */ /* 0x000fe400078f18ff */
[----:B------:R-:W-:Y:S01]  /*12830*/  SHF.R.S32.HI R49, RZ, 0x5, R48 ;  /* 0x00000005ff317819 */ /* 0x000fe20000011430 */
[----:B------:R-:W-:Y:S01]  /*12840*/  IMAD.IADD R29, R57, 0x1, -R3 ;  /* 0x00000001391d7824 */ /* 0x000fe200078e0a03 */
[----:B------:R-:W-:-:S02]  /*12850*/  LOP3.LUT R0, R0, 0xfffffff8, RZ, 0xc0, !PT ;  /* 0xfffffff800007812 */ /* 0x000fc400078ec0ff */
[----:B------:R-:W-:Y:S02]  /*12860*/  F2FP.PACK_AB R138, R139, R138 ;  /* 0x0000008a8b8a723e */ /* 0x000fe400000000ff */
[----:B------:R-:W-:Y:S01]  /*12870*/  F2FP.PACK_AB R35, R35, R144 ;  /* 0x000000902323723e */ /* 0x000fe200000000ff */
[----:B------:R-:W-:Y:S01]  /*12880*/  IMAD.IADD R2, R52, 0x1, -R0 ;  /* 0x0000000134027824 */ /* 0x000fe200078e0a00 */
[----:B------:R-:W-:Y:S02]  /*12890*/  F2FP.PACK_AB R34, R34, R146 ;  /* 0x000000922222723e */ /* 0x000fe400000000ff */
[----:B------:R-:W-:Y:S02]  /*128a0*/  F2FP.PACK_AB R32, R32, R156 ;  /* 0x0000009c2020723e */ /* 0x000fe400000000ff */
[----:B------:R-:W-:Y:S02]  /*128b0*/  LEA.HI R0, R2, R2, RZ, 0x1 ;  /* 0x0000000202007211 */ /* 0x000fe400078f08ff */
[----:B------:R-:W-:-:S02]  /*128c0*/  F2FP.PACK_AB R31, R31, R158 ;  /* 0x0000009e1f1f723e */ /* 0x000fc400000000ff */
        /* <DEDUP_REMOVED lines=116> */
.L_x_332:
[----:B-1----:R-:W-:Y:S01]  /*13010*/  LOP3.LUT R0, R48, 0xffffffe0, RZ, 0xc0, !PT ;  /* 0xffffffe030007812 */ /* 0x002fe200078ec0ff */
[----:B------:R-:W1:Y:S01]  /*13020*/  S2R R21, SR_CTAID.X ;  /* 0x0000000000157919 */ /* 0x000e620000002500 */
[----:B------:R-:W-:Y:S01]  /*13030*/  SHF.R.S32.HI R7, RZ, 0x1f, R49 ;  /* 0x0000001fff077819 */ /* 0x000fe20000011431 */
[----:B------:R-:W-:Y:S01]  /*13040*/  IMAD.MOV.U32 R13, RZ, RZ, c[0x0][0x4e8] ;  /* 0x00013a00ff0d7624 */ /* 0x000fe200078e00ff */
[----:B------:R-:W-:Y:S01]  /*13050*/  LEA.HI R6, R29, R29, RZ, 0x1 ;  /* 0x0000001d1d067211 */ /* 0x000fe200078f08ff */
[----:B------:R-:W-:Y:S01]  /*13060*/  IMAD.IADD R0, R57, 0x1, -R0 ;  /* 0x0000000139007824 */ /* 0x000fe200078e0a00 */
[----:B------:R-:W-:Y:S01]  /*13070*/  LEA.HI R7, R7, R49, RZ, 0x2 ;  /* 0x0000003107077211 */ /* 0x000fe200078f10ff */
[----:B------:R-:W2:Y:S01]  /*13080*/  S2R R14, SR_CTAID.Y ;  /* 0x00000000000e7919 */ /* 0x000ea20000002600 */
[C---:B------:R-:W-:Y:S01]  /*13090*/  LOP3.LUT R8, R6.reuse, 0x1ffffffe, RZ, 0xc0, !PT ;  /* 0x1ffffffe06087812 */ /* 0x040fe200078ec0ff */
[----:B------:R-:W-:Y:S01]  /*130a0*/  IMAD.SHL.U32 R6, R6, 0x20, RZ ;  /* 0x0000002006067824 */ /* 0x000fe200078e00ff */
[----:B------:R-:W-:Y:S01]  /*130b0*/  SHF.R.S32.HI R9, RZ, 0x1f, R0 ;  /* 0x0000001fff097819 */ /* 0x000fe20000011400 */
[----:B------:R-:W-:Y:S01]  /*130c0*/  IMAD R11, R3, c[0x0][0x3a0], RZ ;  /* 0x0000e800030b7a24 */ /* 0x000fe200078e02ff */
[----:B------:R-:W-:Y:S01]  /*130d0*/  LOP3.LUT R7, R7, 0xffffffc, RZ, 0xc0, !PT ;  /* 0x0ffffffc07077812 */ /* 0x000fe200078ec0ff */
[----:B------:R-:W-:Y:S01]  /*130e0*/  IMAD.WIDE.U32 R4, R2, c[0x0][0x3a0], RZ ;  /* 0x0000e80002047a25 */ /* 0x000fe200078e00ff */
[----:B------:R-:W-:Y:S01]  /*130f0*/  LEA.HI R9, R9, R0, RZ, 0x2 ;  /* 0x0000000009097211 */ /* 0x000fe200078f10ff */
[----:B------:R-:W-:Y:S01]  /*13100*/  BSSY B0, `(.L_x_333) ;  /* 0x0000088000007945 */ /* 0x000fe20003800000 */
[----:B------:R-:W-:Y:S01]  /*13110*/  IADD3 R10, R29, -R8, RZ ;  /* 0x800000081d0a7210 */ /* 0x000fe20007ffe0ff */
[----:B-----5:R-:W-:Y:S01]  /*13120*/  IMAD R24, R24, c[0x0][0x4e8], RZ ;  /* 0x00013a0018187a24 */ /* 0x020fe200078e02ff */
[----:B------:R-:W-:Y:S01]  /*13130*/  LOP3.LUT R8, R6, 0xffffffc0, RZ, 0xc0, !PT ;  /* 0xffffffc006087812 */ /* 0x000fe200078ec0ff */
[----:B------:R-:W-:Y:S01]  /*13140*/  IMAD.IADD R6, R49, 0x1, -R7 ;  /* 0x0000000131067824 */ /* 0x000fe200078e0a07 */
[----:B------:R-:W-:Y:S01]  /*13150*/  SHF.R.S32.HI R7, RZ, 0x2, R9 ;  /* 0x00000002ff077819 */ /* 0x000fe20000011409 */
[----:B------:R-:W-:Y:S01]  /*13160*/  IMAD R9, R2, c[0x0][0x3a4], R11 ;  /* 0x0000e90002097a24 */ /* 0x000fe200078e020b */
[----:B------:R-:W-:Y:S01]  /*13170*/  LEA.HI R12, R52, R52, RZ, 0x1 ;  /* 0x00000034340c7211 */ /* 0x000fe200078f08ff */
[----:B------:R-:W-:Y:S01]  /*13180*/  IMAD R8, R10, 0x8, R8 ;  /* 0x000000080a087824 */ /* 0x000fe200078e0208 */
[----:B------:R-:W-:Y:S01]  /*13190*/  LEA R16, R6, R7, 0x4 ;  /* 0x0000000706107211 */ /* 0x000fe200078e20ff */
[----:B------:R-:W-:Y:S01]  /*131a0*/  IMAD.IADD R5, R5, 0x1, R9 ;  /* 0x0000000105057824 */ /* 0x000fe200078e0209 */
[----:B------:R-:W-:-:S02]  /*131b0*/  LOP3.LUT R6, R12, 0x3fffffe, RZ, 0xc0, !PT ;  /* 0x03fffffe0c067812 */ /* 0x000fc400078ec0ff */
[----:B------:R-:W-:Y:S02]  /*131c0*/  ISETP.NE.AND P2, PT, R13, 0x1, PT ;  /* 0x000000010d00780c */ /* 0x000fe40003f45270 */
[----:B------:R-:W-:Y:S01]  /*131d0*/  LOP3.LUT P0, RZ, R0, 0x3, RZ, 0xc0, !PT ;  /* 0x0000000300ff7812 */ /* 0x000fe2000780c0ff */
[----:B------:R-:W-:Y:S01]  /*131e0*/  IMAD.IADD R0, R52, 0x1, -R6 ;  /* 0x0000000134007824 */ /* 0x000fe200078e0a06 */
[----:B------:R-:W-:Y:S01]  /*131f0*/  IADD3 R6, R16, R8, RZ ;  /* 0x0000000810067210 */ /* 0x000fe20007ffe0ff */
[----:B--2---:R-:W-:Y:S01]  /*13200*/  IMAD.WIDE.U32 R12, R14, c[0x0][0x490], R2 ;  /* 0x000124000e0c7a25 */ /* 0x004fe200078e0002 */
[----:B------:R-:W-:Y:S02]  /*13210*/  SHF.R.S32.HI R7, RZ, 0x1f, R14 ;  /* 0x0000001fff077819 */ /* 0x000fe4000001140e */
[----:B------:R-:W-:Y:S01]  /*13220*/  SEL R10, R63, RZ, !P1 ;  /* 0x000000ff3f0a7207 */ /* 0x000fe20004800000 */
[----:B-1----:R-:W-:Y:S01]  /*13230*/  IMAD R6, R21, 0x80, R6 ;  /* 0x0000008015067824 */ /* 0x002fe200078e0206 */
[----:B------:R-:W-:Y:S01]  /*13240*/  LEA.HI R17, R61, R57, RZ, 0x3 ;  /* 0x000000393d117211 */ /* 0x000fe200078f18ff */
[----:B------:R-:W-:-:S02]  /*13250*/  IMAD R20, R49, 0x8, R0 ;  /* 0x0000000831147824 */ /* 0x000fc400078e0200 */
[----:B------:R-:W-:Y:S01]  /*13260*/  @P2 IMAD.HI.U32 R0, R6, c[0x0][0x4ec], RZ ;  /* 0x00013b0006002a27 */ /* 0x000fe200078e00ff */
[----:B------:R-:W-:-:S03]  /*13270*/  MOV R8, R6 ;  /* 0x0000000600087202 */ /* 0x000fc60000000f00 */
[C---:B------:R-:W-:Y:S01]  /*13280*/  IMAD R2, R7.reuse, c[0x0][0x490], RZ ;  /* 0x0001240007027a24 */ /* 0x040fe200078e02ff */
[----:B------:R-:W-:Y:S01]  /*13290*/  @P2 SHF.R.U32.HI R8, RZ, c[0x0][0x4f0], R0 ;  /* 0x00013c00ff082a19 */ /* 0x000fe20000011600 */
[----:B------:R-:W-:Y:S01]  /*132a0*/  IMAD R15, R7, c[0x0][0x3e8], RZ ;  /* 0x0000fa00070f7a24 */ /* 0x000fe200078e02ff */
[----:B------:R-:W-:Y:S01]  /*132b0*/  SHF.R.S32.HI R0, RZ, 0x1f, R63 ;  /* 0x0000001fff007819 */ /* 0x000fe2000001143f */
[----:B------:R-:W-:Y:S01]  /*132c0*/  IMAD R2, R14, c[0x0][0x494], R2 ;  /* 0x000125000e027a24 */ /* 0x000fe200078e0202 */
[----:B------:R-:W-:Y:S01]  /*132d0*/  IADD3 R7, -R8, RZ, RZ ;  /* 0x000000ff08077210 */ /* 0x000fe20007ffe1ff */
[----:B------:R-:W-:Y:S01]  /*132e0*/  IMAD R15, R14, c[0x0][0x3ec], R15 ;  /* 0x0000fb000e0f7a24 */ /* 0x000fe200078e020f */
[----:B------:R-:W-:Y:S01]  /*132f0*/  SEL R0, R0, RZ, !P1 ;  /* 0x000000ff00007207 */ /* 0x000fe20004800000 */
[----:B------:R-:W-:Y:S02]  /*13300*/  IMAD.IADD R3, R13, 0x1, R2 ;  /* 0x000000010d037824 */ /* 0x000fe400078e0202 */
[----:B------:R-:W-:Y:S01]  /*13310*/  IMAD.MOV.U32 R2, RZ, RZ, R12 ;  /* 0x000000ffff027224 */ /* 0x000fe200078e000c */
[----:B------:R-:W-:Y:S01]  /*13320*/  SHF.L.U32 R12, R17, 0x3, RZ ;  /* 0x00000003110c7819 */ /* 0x000fe200000006ff */
[----:B------:R-:W-:-:S04]  /*13330*/  IMAD.WIDE.U32 R4, R14, c[0x0][0x3e8], R4 ;  /* 0x0000fa000e047a25 */ /* 0x000fc800078e0004 */
[----:B------:R-:W-:Y:S02]  /*13340*/  IMAD R14, R29, 0x20, R52 ;  /* 0x000000201d0e7824 */ /* 0x000fe400078e0234 */
[----:B------:R-:W-:Y:S02]  /*13350*/  IMAD R11, R7, c[0x0][0x4e8], R6 ;  /* 0x00013a00070b7a24 */ /* 0x000fe400078e0206 */
[----:B------:R-:W-:Y:S02]  /*13360*/  IMAD R9, R0, c[0x0][0x498], RZ ;  /* 0x0001260000097a24 */ /* 0x000fe400078e02ff */
[----:B------:R-:W-:-:S04]  /*13370*/  IMAD.WIDE.U32 R6, R10, c[0x0][0x498], R2 ;  /* 0x000126000a067a25 */ /* 0x000fc800078e0002 */
[----:B------:R-:W-:Y:S02]  /*13380*/  IMAD R14, R21, 0x80, R14 ;  /* 0x00000080150e7824 */ /* 0x000fe400078e020e */
[----:B------:R-:W-:Y:S01]  /*13390*/  IMAD.IADD R3, R5, 0x1, R15 ;  /* 0x0000000105037824 */ /* 0x000fe200078e020f */
[----:B------:R-:W-:Y:S01]  /*133a0*/  SHF.R.S32.HI R5, RZ, 0x1f, R8 ;  /* 0x0000001fff057819 */ /* 0x000fe20000011408 */
[----:B------:R-:W-:Y:S01]  /*133b0*/  IMAD R9, R10, c[0x0][0x49c], R9 ;  /* 0x000127000a097a24 */ /* 0x000fe200078e0209 */
[----:B------:R-:W-:Y:S01]  /*133c0*/  IADD3 R8, P1, R8, R6, RZ ;  /* 0x0000000608087210 */ /* 0x000fe20007f3e0ff */
[----:B------:R-:W-:Y:S01]  /*133d0*/  @P2 IMAD.HI.U32 R2, R14, c[0x0][0x4ec], RZ ;  /* 0x00013b000e022a27 */ /* 0x000fe200078e00ff */
[----:B------:R-:W-:Y:S02]  /*133e0*/  MOV R18, R14 ;  /* 0x0000000e00127202 */ /* 0x000fe40000000f00 */
[----:B------:R-:W-:Y:S01]  /*133f0*/  IADD3.X R9, R5, R7, R9, P1, !PT ;  /* 0x0000000705097210 */ /* 0x000fe20000ffe409 */
[----:B------:R-:W-:Y:S01]  /*13400*/  IMAD R0, R0, c[0x0][0x3f0], RZ ;  /* 0x0000fc0000007a24 */ /* 0x000fe200078e02ff */
[----:B------:R-:W-:Y:S01]  /*13410*/  SHF.R.S32.HI R7, RZ, 0x1f, R11 ;  /* 0x0000001fff077819 */ /* 0x000fe2000001140b */
[----:B------:R-:W-:Y:S01]  /*13420*/  IMAD.SHL.U32 R6, R29, 0x8, RZ ;  /* 0x000000081d067824 */ /* 0x000fe200078e00ff */
[----:B------:R-:W-:Y:S01]  /*13430*/  @P2 SHF.R.U32.HI R18, RZ, c[0x0][0x4f0], R2 ;  /* 0x00013c00ff122a19 */ /* 0x000fe20000011602 */
[----:B------:R-:W-:-:S02]  /*13440*/  IMAD.MOV.U32 R2, RZ, RZ, R4 ;  /* 0x000000ffff027224 */ /* 0x000fc400078e0004 */
[----:B------:R-:W-:Y:S02]  /*13450*/  IMAD R7, R7, c[0x0][0x488], RZ ;  /* 0x0001220007077a24 */ /* 0x000fe400078e02ff */
[----:B------:R-:W-:Y:S01]  /*13460*/  IMAD R13, R10, c[0x0][0x3f4], R0 ;  /* 0x0000fd000a0d7a24 */ /* 0x000fe200078e0200 */
[----:B------:R-:W-:Y:S01]  /*13470*/  LOP3.LUT R0, R12, 0xc0, RZ, 0xc0, !PT ;  /* 0x000000c00c007812 */ /* 0x000fe200078ec0ff */
[----:B------:R-:W-:-:S03]  /*13480*/  IMAD.WIDE.U32 R4, R10, c[0x0][0x3f0], R2 ;  /* 0x0000fc000a047a25 */ /* 0x000fc600078e0002 */
[----:B------:R-:W-:Y:S01]  /*13490*/  SHF.R.U32.HI R10, RZ, 0x3, R0 ;  /* 0x00000003ff0a7819 */ /* 0x000fe20000011600 */
[----:B------:R-:W-:Y:S01]  /*134a0*/  IMAD.WIDE.U32 R2, R11, c[0x0][0x488], R8 ;  /* 0x000122000b027a25 */ /* 0x000fe200078e0008 */
[----:B------:R-:W-:Y:S02]  /*134b0*/  LOP3.LUT R9, R0, 0x18, R6, 0xf8, !PT ;  /* 0x0000001800097812 */ /* 0x000fe400078ef806 */
[----:B------:R-:W-:Y:S01]  /*134c0*/  IADD3 R5, R5, R13, RZ ;  /* 0x0000000d05057210 */ /* 0x000fe20007ffe0ff */
[----:B------:R-:W-:Y:S01]  /*134d0*/  IMAD R8, R11, c[0x0][0x48c], R7 ;  /* 0x000123000b087a24 */ /* 0x000fe200078e0207 */
[----:B------:R-:W-:Y:S01]  /*134e0*/  LEA R7, P1, R2, c[0x0][0x450], 0x2 ;  /* 0x0001140002077a11 */ /* 0x000fe200078210ff */
[----:B------:R-:W-:Y:S01]  /*134f0*/  IMAD.MOV R0, RZ, RZ, -R18 ;  /* 0x000000ffff007224 */ /* 0x000fe200078e0a12 */
[----:B------:R-:W-:Y:S01]  /*13500*/  LOP3.LUT R19, R9, R10, RZ, 0x3c, !PT ;  /* 0x0000000a09137212 */ /* 0x000fe200078e3cff */
[----:B------:R-:W-:Y:S01]  /*13510*/  IMAD.IADD R3, R3, 0x1, R8 ;  /* 0x0000000103037824 */ /* 0x000fe200078e0208 */
[----:B------:R-:W-:Y:S01]  /*13520*/  SHF.R.S32.HI R8, RZ, 0x1f, R18 ;  /* 0x0000001fff087819 */ /* 0x000fe20000011412 */
[----:B------:R-:W-:Y:S01]  /*13530*/  IMAD R9, R0, c[0x0][0x4e8], R14 ;  /* 0x00013a0000097a24 */ /* 0x000fe200078e020e */
[----:B------:R-:W-:Y:S02]  /*13540*/  SHFL.IDX PT, R12, R7, 0x1, 0x1c1f ;  /* 0x003c1f00070c7f89 */ /* 0x000fe400000e0000 */
[----:B------:R-:W-:Y:S01]  /*13550*/  LEA.HI.X R0, R2, c[0x0][0x454], R3, 0x2, P1 ;  /* 0x0001150002007a11 */ /* 0x000fe200008f1403 */
[----:B------:R-:W-:Y:S01]  /*13560*/  IMAD R2, R8, c[0x0][0x3e0], RZ ;  /* 0x0000f80008027a24 */ /* 0x000fe200078e02ff */
[----:B------:R-:W-:Y:S01]  /*13570*/  SHFL.IDX PT, R14, R7, RZ, 0x1c1f ;  /* 0x001c1fff070e7589 */ /* 0x000fe200000e0000 */
[----:B------:R-:W-:-:S03]  /*13580*/  IMAD R8, R21, 0x80, R16 ;  /* 0x0000008015087824 */ /* 0x000fc600078e0210 */
[----:B------:R-:W1:Y:S02]  /*13590*/  SHFL.IDX PT, R15, R0, RZ, 0x1c1f ;  /* 0x001c1fff000f7589 */ /* 0x000e6400000e0000 */
        /* <DEDUP_REMOVED lines=10> */
[C---:B--2---:R-:W-:Y:S02]  /*13640*/  IADD3 R0, R8.reuse, 0x8, RZ ;  /* 0x0000000808007810 */ /* 0x044fe40007ffe0ff */
[----:B------:R-:W-:Y:S02]  /*13650*/  IADD3 R8, R8, 0x48, RZ ;  /* 0x0000004808087810 */ /* 0x000fe40007ffe0ff */
[-C--:B------:R-:W-:Y:S02]  /*13660*/  ISETP.GE.OR P2, PT, R0, R24.reuse, P0 ;  /* 0x000000180000720c */ /* 0x080fe40000746670 */
[----:B------:R-:W-:Y:S02]  /*13670*/  SHF.R.S32.HI R4, RZ, 0x1f, R9 ;  /* 0x0000001fff047819 */ /* 0x000fe40000011409 */
[-C--:B------:R-:W-:Y:S01]  /*13680*/  ISETP.GE.OR P1, PT, R5, R24.reuse, P0 ;  /* 0x000000180500720c */ /* 0x080fe20000726670 */
[----:B------:R-:W-:Y:S01]  /*13690*/  IMAD.U32 R5, R20, 0x20, R19 ;  /* 0x0000002014057824 */ /* 0x000fe200078e0013 */
[----:B------:R-:W-:Y:S01]  /*136a0*/  ISETP.GE.OR P0, PT, R8, R24, P0 ;  /* 0x000000180800720c */ /* 0x000fe20000706670 */
[----:B------:R-:W-:Y:S01]  /*136b0*/  IMAD R0, R4, c[0x0][0x3d8], RZ ;  /* 0x0000f60004007a24 */ /* 0x000fe200078e02ff */
[----:B------:R-:W-:-:S03]  /*136c0*/  IADD3 R3, R3, R7, RZ ;  /* 0x0000000703037210 */ /* 0x000fc60007ffe0ff */
[----:B------:R-:W-:Y:S02]  /*136d0*/  IMAD R4, R9, c[0x0][0x3dc], R0 ;  /* 0x0000f70009047a24 */ /* 0x000fe400078e0200 */
[----:B------:R-:W-:Y:S01]  /*136e0*/  IMAD.SHL.U32 R0, R5, 0x2, RZ ;  /* 0x0000000205007824 */ /* 0x000fe200078e00ff */
[----:B------:R-:W-:Y:S01]  /*136f0*/  @!P2 ST.E [R12.64], R51 ;  /* 0x000000330c00a985 */ /* 0x000fe2000c101908 */
[----:B------:R-:W-:-:S03]  /*13700*/  IMAD.WIDE.U32 R2, R9, c[0x0][0x3d8], R2 ;  /* 0x0000f60009027a25 */ /* 0x000fc600078e0002 */
[----:B---3--:R-:W-:Y:S02]  /*13710*/  @!P1 ST.E [R16.64], R53 ;  /* 0x0000003510009985 */ /* 0x008fe4000c101908 */
[----:B------:R-:W-:Y:S02]  /*13720*/  IADD3 R3, R3, R4, RZ ;  /* 0x0000000403037210 */ /* 0x000fe40007ffe0ff */
        /* <DEDUP_REMOVED lines=8> */
[----:B-1----:R-:W-:-:S03]  /*137b0*/  IMAD R11, R21, 0x80, R52 ;  /* 0x00000080150b7824 */ /* 0x002fc600078e0234 */
[----:B------:R1:W1:Y:S01]  /*137c0*/  LDS.128 R28, [R0+0x4880] ;  /* 0x00488000001c7984 */ /* 0x0002620000000c00 */
[----:B------:R-:W-:-:S03]  /*137d0*/  LEA.HI.X R10, R2, c[0x0][0x384], R3, 0x1, P0 ;  /* 0x0000e100020a7a11 */ /* 0x000fc600000f0c03 */
[----:B------:R1:W1:Y:S01]  /*137e0*/  LDS.128 R40, [R0+0x5080] ;  /* 0x0050800000287984 */ /* 0x0002620000000c00 */
[----:B------:R-:W-:-:S03]  /*137f0*/  ISETP.GE.AND P0, PT, R11, R24, PT ;  /* 0x000000180b00720c */ /* 0x000fc60003f06270 */
[----:B------:R1:W1:Y:S04]  /*13800*/  LDS.128 R64, [R0+0x5880] ;  /* 0x0058800000407984 */ /* 0x0002680000000c00 */
[----:B------:R1:W1:Y:S04]  /*13810*/  SHFL.IDX PT, R2, R25, RZ, 0x1c1f ;  /* 0x001c1fff19027589 */ /* 0x00026800000e0000 */
[----:B------:R1:W1:Y:S02]  /*13820*/  SHFL.IDX PT, R3, R10, RZ, 0x1c1f ;  /* 0x001c1fff0a037589 */ /* 0x00026400000e0000 */
        /* <DEDUP_REMOVED lines=21> */
.L_x_334:
[----:B---3--:R-:W-:Y:S05]  /*13980*/  BSYNC B0 ;  /* 0x0000000000007941 */ /* 0x008fea0003800000 */
.L_x_333:
        /* <DEDUP_REMOVED lines=23> */
.L_x_336:
[----:B------:R-:W-:Y:S05]  /*13b00*/  BSYNC B0 ;  /* 0x0000000000007941 */ /* 0x000fea0003800000 */
.L_x_335:
        /* <DEDUP_REMOVED lines=23> */
.L_x_338:
[----:B------:R-:W-:Y:S05]  /*13c80*/  BSYNC B0 ;  /* 0x0000000000007941 */ /* 0x000fea0003800000 */
.L_x_337:
        /* <DEDUP_REMOVED lines=24> */
.L_x_331:
        /* <DEDUP_REMOVED lines=19> */
.L_x_339:
[----:B-1----:R-:W1:Y:S01]  /*13f40*/  S2R R11, SR_TID.X ;  /* 0x00000000000b7919 */ /* 0x002e620000002100 */
[----:B------:R-:W-:Y:S01]  /*13f50*/  SHF.R.S32.HI R0, RZ, 0x1f, R8 ;  /* 0x0000001fff007819 */ /* 0x000fe20000011408 */
[----:B------:R-:W-:Y:S01]  /*13f60*/  BSSY B0, `(.L_x_340) ;  /* 0x0000028000007945 */ /* 0x000fe20003800000 */
[----:B------:R-:W-:-:S02]  /*13f70*/  SEL R10, R8, RZ, !P0 ;  /* 0x000000ff080a7207 */ /* 0x000fc40004000000 */
[----:B------:R-:W-:Y:S02]  /*13f80*/  SEL R12, R0, RZ, !P0 ;  /* 0x000000ff000c7207 */ /* 0x000fe40004000000 */
[----:B-1----:R-:W-:-:S13]  /*13f90*/  ISETP.GT.AND P1, PT, R11, 0x7f, PT ;  /* 0x0000007f0b00780c */ /* 0x002fda0003f24270 */
        /* <DEDUP_REMOVED lines=36> */
.L_x_341:
[----:B------:R-:W-:Y:S05]  /*141e0*/  BSYNC B0 ;  /* 0x0000000000007941 */ /* 0x000fea0003800000 */
.L_x_340:
        /* <DEDUP_REMOVED lines=66> */
.L_x_343:
[----:B------:R-:W-:Y:S05]  /*14610*/  BSYNC B0 ;  /* 0x0000000000007941 */ /* 0x000fea0003800000 */
.L_x_342:
        /* <DEDUP_REMOVED lines=21> */
.L_x_345:
[----:B------:R-:W-:Y:S05]  /*14770*/  BSYNC B0 ;  /* 0x0000000000007941 */ /* 0x000fea0003800000 */
.L_x_344:
        /* <DEDUP_REMOVED lines=21> */
.L_x_347:
[----:B------:R-:W-:Y:S05]  /*148d0*/  BSYNC B0 ;  /* 0x0000000000007941 */ /* 0x000fea0003800000 */
.L_x_346:
        /* <DEDUP_REMOVED lines=22> */
.L_x_348:
        /* <DEDUP_REMOVED lines=12> */
.L_x_1512:


//--------------------- .text._ZN7cutlass13device_kernelIN5flash19enable_sm80_to_sm89INS1_16FlashAttnFwdSm80INS1_25CollectiveMainloopFwdSm80ILi4ELi1ELb0EN4cute5tupleIJNS5_1CILi128EEENS7_ILi48EEENS7_ILi96EEEEEELi96ENS_6half_tEfNS_4arch4Sm80ELb0ELb1ELb1ELb1ELb0ELb1ELb1ELb0EEENS1_21CollectiveEpilogueFwdINS6_IJS8_SA_S9_EEENS6_IJNS7_ILi1EEESI_SI_EEESC_SE_Li128ELb1ELb1ELb0ELb0EEENS1_19SingleTileSchedulerILb1ELb0ELb1ELi128EEEEEEEEEvNT_6ParamsE --------------------------
	.section	.text._ZN7cutlass13device_kernelIN5flash19enable_sm80_to_sm89INS1_16FlashAttnFwdSm80INS1_25CollectiveMainloopFwdSm80ILi4ELi1ELb0EN4cute5tupleIJNS5_1CILi128EEENS7_ILi48EEENS7_ILi96EEEEEELi96ENS_6half_tEfNS_4arch4Sm80ELb0ELb1ELb1ELb1ELb0ELb1ELb1ELb0EEENS1_21CollectiveEpilogueFwdINS6_IJS8_SA_S9_EEENS6_IJNS7_ILi1EEESI_SI_EEESC_SE_Li128ELb1ELb1ELb0ELb0EEENS1_19SingleTileSchedulerILb1ELb0ELb1ELi128EEEEEEEEEvNT_6ParamsE,"ax",@progbits
	.sectioninfo	@"SHI_REGISTERS=255"
	.align	128
.text._ZN7cutlass13device_kernelIN5flash19enable_sm80_to_sm89INS1_16FlashAttnFwdSm80INS1_25CollectiveMainloopFwdSm80ILi4ELi1ELb0EN4cute5tupleIJNS5_1CILi128EEENS7_ILi48EEENS7_ILi96EEEEEELi96ENS_6half_tEfNS_4arch4Sm80ELb0ELb1ELb1ELb1ELb0ELb1ELb1ELb0EEENS1_21CollectiveEpilogueFwdINS6_IJS8_SA_S9_EEENS6_IJNS7_ILi1EEESI_SI_EEESC_SE_Li128ELb1ELb1ELb0ELb0EEENS1_19SingleTileSchedulerILb1ELb0ELb1ELi128EEEEEEEEEvNT_6ParamsE:
        .type           _ZN7cutlass13device_kernelIN5flash19enable_sm80_to_sm89INS1_16FlashAttnFwdSm80INS1_25CollectiveMainloopFwdSm80ILi4ELi1ELb0EN4cute5tupleIJNS5_1CILi128EEENS7_ILi48EEENS7_ILi96EEEEEELi96ENS_6half_tEfNS_4arch4Sm80ELb0ELb1ELb1ELb1ELb0ELb1ELb1ELb0EEENS1_21CollectiveEpilogueFwdINS6_IJS8_SA_S9_EEENS6_IJNS7_ILi1EEESI_SI_EEESC_SE_Li128ELb1ELb1ELb0ELb0EEENS1_19SingleTileSchedulerILb1ELb0ELb1ELi128EEEEEEEEEvNT_6ParamsE,@function
        .size           _ZN7cutlass13device_kernelIN5flash19enable_sm80_to_sm89INS1_16FlashAttnFwdSm80INS1_25CollectiveMainloopFwdSm80ILi4ELi1ELb0EN4cute5tupleIJNS5_1CILi128EEENS7_ILi48EEENS7_ILi96EEEEEELi96ENS_6half_tEfNS_4arch4Sm80ELb0ELb1ELb1ELb1ELb0ELb1ELb1ELb0EEENS1_21CollectiveEpilogueFwdINS6_IJS8_SA_S9_EEENS6_IJNS7_ILi1EEESI_SI_EEESC_SE_Li128ELb1ELb1ELb0ELb0EEENS1_19SingleTileSchedulerILb1ELb0ELb1ELi128EEEEEEEEEvNT_6ParamsE,(.L_x_1513 - _ZN7cutlass13device_kernelIN5flash19enable_sm80_to_sm89INS1_16FlashAttnFwdSm80INS1_25CollectiveMainloopFwdSm80ILi4ELi1ELb0EN4cute5tupleIJNS5_1CILi128EEENS7_ILi48EEENS7_ILi96EEEEEELi96ENS_6half_tEfNS_4arch4Sm80ELb0ELb1ELb1ELb1ELb0ELb1ELb1ELb0EEENS1_21CollectiveEpilogueFwdINS6_IJS8_SA_S9_EEENS6_IJNS7_ILi1EEESI_SI_EEESC_SE_Li128ELb1ELb1ELb0ELb0EEENS1_19SingleTileSchedulerILb1ELb0ELb1ELi128EEEEEEEEEvNT_6ParamsE)
        .other          _ZN7cutlass13device_kernelIN5flash19enable_sm80_to_sm89INS1_16FlashAttnFwdSm80INS1_25CollectiveMainloopFwdSm80ILi4ELi1ELb0EN4cute5tupleIJNS5_1CILi128EEENS7_ILi48EEENS7_ILi96EEEEEELi96ENS_6half_tEfNS_4arch4Sm80ELb0ELb1ELb1ELb1ELb0ELb1ELb1ELb0EEENS1_21CollectiveEpilogueFwdINS6_IJS8_SA_S9_EEENS6_IJNS7_ILi1EEESI_SI_EEESC_SE_Li128ELb1ELb1ELb0ELb0EEENS1_19SingleTileSchedulerILb1ELb0ELb1ELi128EEEEEEEEEvNT_6ParamsE,@"STO_CUDA_ENTRY STV_DEFAULT"
_ZN7cutlass13device_kernelIN5flash19enable_sm80_to_sm89INS1_16FlashAttnFwdSm80INS1_25CollectiveMainloopFwdSm80ILi4ELi1ELb0EN4cute5tupleIJNS5_1CILi128EEENS7_ILi48EEENS7_ILi96EEEEEELi96ENS_6half_tEfNS_4arch4Sm80ELb0ELb1ELb1ELb1ELb0ELb1ELb1ELb0EEENS1_21CollectiveEpilogueFwdINS6_IJS8_SA_S9_EEENS6_IJNS7_ILi1EEESI_SI_EEESC_SE_Li128ELb1ELb1ELb0ELb0EEENS1_19SingleTileSchedulerILb1ELb0ELb1ELi128EEEEEEEEEvNT_6ParamsE:
        /* <DEDUP_REMOVED lines=17> */
.L_x_350:
        /* <DEDUP_REMOVED lines=8> */
.L_x_352:
[----:B------:R-:W-:-:S04]  /*0190*/  MOV R0, c[0x0][0x54c] ;  /* 0x0001530000007a02 */ /* 0x000fc80000000f00 */
.L_x_351:
[----:B------:R-:W-:Y:S01]  /*01a0*/  USHF.L.U32 UR4, UR4, 0x7, URZ ;  /* 0x0000000704047899 */ /* 0x000fe2000800063f */
[----:B-----5:R-:W-:-:S05]  /*01b0*/  IMAD R0, R0, c[0x0][0x548], RZ ;  /* 0x0001520000007a24 */ /* 0x020fca00078e02ff */
[----:B------:R-:W-:-:S04]  /*01c0*/  MOV R12, UR4 ;  /* 0x00000004000c7c02 */ /* 0x000fc80008000f00 */
[----:B------:R-:W-:-:S04]  /*01d0*/  ISETP.GE.AND P0, PT, R12, R0, PT ;  /* 0x000000000c00720c */ /* 0x000fc80003f06270 */
[----:B------:R-:W-:-:S05]  /*01e0*/  SEL R0, R5, 0xffffffff, !P0 ;  /* 0xffffffff05007807 */ /* 0x000fca0004000000 */
[----:B------:R2:W-:Y:S01]  /*01f0*/  STL [R1+0x64], R0 ;  /* 0x0000640001007387 */ /* 0x0005e20000100800 */
[----:B------:R-:W-:Y:S05]  /*0200*/  BRA `(.L_x_353) ;  /* 0x0000014000007947 */ /* 0x000fea0003800000 */
.L_x_349:
[----:B------:R-:W-:-:S04]  /*0210*/  ISETP.NE.U32.AND P0, PT, RZ, c[0x0][0x568], PT ;  /* 0x00015a00ff007a0c */ /* 0x000fc80003f05070 */
[----:B------:R-:W-:-:S13]  /*0220*/  ISETP.NE.AND.EX P0, PT, RZ, c[0x0][0x56c], PT, P0 ;  /* 0x00015b00ff007a0c */ /* 0x000fda0003f05300 */
[----:B------:R-:W-:Y:S05]  /*0230*/  @!P0 BRA `(.L_x_354) ;  /* 0x0000002000008947 */ /* 0x000fea0003800000 */
[----:B------:R1:W5:Y:S01]  /*0240*/  LDG.E R0, [R2.64] ;  /* 0x0000000c02007981 */ /* 0x000362000c1e1900 */
[----:B------:R-:W-:Y:S05]  /*0250*/  BRA `(.L_x_355) ;  /* 0x0000009000007947 */ /* 0x000fea0003800000 */
.L_x_354:
        /* <DEDUP_REMOVED lines=8> */
.L_x_356:
[----:B------:R-:W-:-:S04]  /*02e0*/  MOV R0, c[0x0][0x54c] ;  /* 0x0001530000007a02 */ /* 0x000fc80000000f00 */
.L_x_355:
[----:B------:R-:W-:Y:S01]  /*02f0*/  USHF.L.U32 UR4, UR4, 0x7, URZ ;  /* 0x0000000704047899 */ /* 0x000fe2000800063f */
[----:B-----5:R-:W-:-:S05]  /*0300*/  IMAD R0, R0, c[0x0][0x548], RZ ;  /* 0x0001520000007a24 */ /* 0x020fca00078e02ff */
[----:B------:R-:W-:-:S04]  /*0310*/  MOV R12, UR4 ;  /* 0x00000004000c7c02 */ /* 0x000fc80008000f00 */
[----:B------:R-:W-:-:S04]  /*0320*/  ISETP.GE.AND P0, PT, R12, R0, PT ;  /* 0x000000000c00720c */ /* 0x000fc80003f06270 */
[----:B------:R-:W-:-:S05]  /*0330*/  SEL R0, R5, 0xffffffff, !P0 ;  /* 0xffffffff05007807 */ /* 0x000fca0004000000 */
[----:B------:R2:W-:Y:S04]  /*0340*/  STL [R1+0x64], R0 ;  /* 0x0000640001007387 */ /* 0x0005e80000100800 */
.L_x_353:
[----:B------:R-:W3:Y:S02]  /*0350*/  LDL R21, [R1+0x64] ;  /* 0x0000640001157983 */ /* 0x000ee40000100800 */
[----:B---3--:R-:W-:-:S13]  /*0360*/  ISETP.GE.AND P0, PT, R21, RZ, PT ;  /* 0x000000ff1500720c */ /* 0x008fda0003f06270 */
[----:B------:R-:W-:Y:S05]  /*0370*/  @!P0 EXIT ;  /* 0x000000000000894d */ /* 0x000fea0003800000 */
[----:B------:R-:W-:Y:S01]  /*0380*/  ISETP.NE.U32.AND P0, PT, RZ, c[0x0][0x370], PT ;  /* 0x0000dc00ff007a0c */ /* 0x000fe20003f05070 */
[----:B--2---:R-:W-:Y:S01]  /*0390*/  IMAD.MOV.U32 R0, RZ, RZ, c[0x0][0x168] ;  /* 0x00005a00ff007624 */ /* 0x004fe200078e00ff */
[----:B------:R-:W-:Y:S01]  /*03a0*/  ISETP.NE.U32.AND P1, PT, RZ, c[0x0][0x360], PT ;  /* 0x0000d800ff007a0c */ /* 0x000fe20003f25070 */
[----:B------:R-:W-:Y:S01]  /*03b0*/  CS2R R150, SRZ ;  /* 0x0000000000967805 */ /* 0x000fe2000001ff00 */
[----:B------:R-:W-:Y:S01]  /*03c0*/  ISETP.NE.AND.EX P2, PT, RZ, c[0x0][0x374], PT, P0 ;  /* 0x0000dd00ff007a0c */ /* 0x000fe20003f45300 */
[----:B------:R-:W-:Y:S01]  /*03d0*/  IMAD.MOV.U32 R153, RZ, RZ, RZ ;  /* 0x000000ffff997224 */ /* 0x000fe200078e00ff */
[----:B------:R-:W-:Y:S01]  /*03e0*/  ISETP.NE.AND.EX P0, PT, RZ, c[0x0][0x364], PT, P1 ;  /* 0x0000d900ff007a0c */ /* 0x000fe20003f05310 */
[----:B------:R-:W-:Y:S01]  /*03f0*/  IMAD.MOV.U32 R13, RZ, RZ, RZ ;  /* 0x000000ffff0d7224 */ /* 0x000fe200078e00ff */
[----:B------:R-:W-:Y:S01]  /*0400*/  ISETP.NE.U32.AND P1, PT, RZ, c[0x0][0x348], PT ;  /* 0x0000d200ff007a0c */ /* 0x000fe20003f25070 */
[----:B------:R-:W-:Y:S01]  /*0410*/  IMAD.WIDE R6, R21, R14, c[0x0][0x348] ;  /* 0x0000d20015067625 */ /* 0x000fe200078e020e */
[----:B------:R-:W-:-:S02]  /*0420*/  ISETP.NE.U32.AND P3, PT, RZ, c[0x0][0x350], PT ;  /* 0x0000d400ff007a0c */ /* 0x000fc40003f65070 */
[----:B------:R-:W-:Y:S01]  /*0430*/  ISETP.NE.U32.AND P4, PT, RZ, c[0x0][0x358], PT ;  /* 0x0000d600ff007a0c */ /* 0x000fe20003f85070 */
[CC--:B------:R-:W-:Y:S01]  /*0440*/  IMAD.WIDE R4, R21.reuse, R14.reuse, c[0x0][0x350] ;  /* 0x0000d40015047625 */ /* 0x0c0fe200078e020e */
[----:B------:R-:W-:Y:S02]  /*0450*/  ISETP.NE.AND.EX P1, PT, RZ, c[0x0][0x34c], PT, P1 ;  /* 0x0000d300ff007a0c */ /* 0x000fe40003f25310 */
[----:B------:R-:W-:Y:S01]  /*0460*/  ISETP.NE.AND.EX P5, PT, RZ, c[0x0][0x354], PT, P3 ;  /* 0x0000d500ff007a0c */ /* 0x000fe20003fa5330 */
[----:B------:R-:W-:Y:S01]  /*0470*/  @P2 IMAD.WIDE R10, R21, R14, c[0x0][0x370] ;  /* 0x0000dc00150a2625 */ /* 0x000fe200078e020e */
[----:B------:R-:W-:-:S03]  /*0480*/  ISETP.NE.AND.EX P4, PT, RZ, c[0x0][0x35c], PT, P4 ;  /* 0x0000d700ff007a0c */ /* 0x000fc60003f85340 */
[CC--:B-1----:R-:W-:Y:S01]  /*0490*/  IMAD.WIDE R2, R21.reuse, R14.reuse, c[0x0][0x358] ;  /* 0x0000d60015027625 */ /* 0x0c2fe200078e020e */
[----:B------:R1:W5:Y:S01]  /*04a0*/  @P2 LDG.E R151, [R10.64] ;  /* 0x0000000c0a972981 */ /* 0x000362000c1e1900 */
[----:B------:R-:W-:Y:S02]  /*04b0*/  P2R R17, PR, RZ, 0x20 ;  /* 0x00000020ff117803 */ /* 0x000fe40000000000 */
[----:B------:R-:W-:Y:S02]  /*04c0*/  @P0 IMAD.WIDE R8, R21, R14, c[0x0][0x360] ;  /* 0x0000d80015080625 */ /* 0x000fe400078e020e */
[----:B------:R1:W5:Y:S04]  /*04d0*/  @P1 LDG.E R153, [R6.64] ;  /* 0x0000000c06991981 */ /* 0x000368000c1e1900 */
[----:B------:R-:W2:Y:S04]  /*04e0*/  @P0 LDG.E R0, [R8.64] ;  /* 0x0000000c08000981 */ /* 0x000ea8000c1e1900 */
[----:B------:R1:W5:Y:S04]  /*04f0*/  @P5 LDG.E R150, [R4.64] ;  /* 0x0000000c04965981 */ /* 0x000368000c1e1900 */
[----:B------:R1:W5:Y:S04]  /*0500*/  @P4 LDG.E R13, [R2.64] ;  /* 0x0000000c020d4981 */ /* 0x000368000c1e1900 */
[----:B------:R-:W3:Y:S01]  /*0510*/  S2R R19, SR_CTAID.Y ;  /* 0x0000000000137919 */ /* 0x000ee20000002600 */
[----:B------:R-:W-:Y:S01]  /*0520*/  IMAD.MOV.U32 R16, RZ, RZ, c[0x0][0x1d0] ;  /* 0x00007400ff107624 */ /* 0x000fe200078e00ff */
[----:B---3--:R-:W-:-:S02]  /*0530*/  SHF.R.S32.HI R23, RZ, 0x1f, R19 ;  /* 0x0000001fff177819 */ /* 0x008fc40000011413 */
[----:B--2---:R2:W-:Y:S01]  /*0540*/  STL [R1+0x24], R0 ;  /* 0x0000240001007387 */ /* 0x0045e20000100800 */
[----:B------:R-:W-:Y:S02]  /*0550*/  IMAD.MOV.U32 R9, RZ, RZ, R0 ;  /* 0x000000ffff097224 */ /* 0x000fe400078e0000 */
[----:B--2---:R-:W-:Y:S01]  /*0560*/  IMAD.MOV.U32 R0, RZ, RZ, c[0x0][0x228] ;  /* 0x00008a00ff007624 */ /* 0x004fe200078e00ff */
[----:B------:R-:W-:Y:S05]  /*0570*/  @P0 BRA `(.L_x_357) ;  /* 0x0000005000000947 */ /* 0x000fea0003800000 */
[----:B-1----:R-:W-:Y:S05]  /*0580*/  @!P1 BRA `(.L_x_357) ;  /* 0x0000004000009947 */ /* 0x002fea0003800000 */
[----:B------:R1:W2:Y:S04]  /*0590*/  LDG.E R8, [R6.64] ;  /* 0x0000000c06087981 */ /* 0x0002a8000c1e1900 */
[----:B-1----:R-:W2:Y:S02]  /*05a0*/  LDG.E R6, [R6.64+0x4] ;  /* 0x0000040c06067981 */ /* 0x002ea4000c1e1900 */
[----:B--2---:R-:W-:-:S05]  /*05b0*/  IADD3 R9, -R8, R6, RZ ;  /* 0x0000000608097210 */ /* 0x004fca0007ffe1ff */
[----:B------:R1:W-:Y:S02]  /*05c0*/  STL [R1+0x24], R9 ;  /* 0x0000240901007387 */ /* 0x0003e40000100800 */
.L_x_357:
[----:B-1----:R-:W-:-:S04]  /*05d0*/  ISETP.NE.U32.AND P0, PT, RZ, c[0x0][0x368], PT ;  /* 0x0000da00ff007a0c */ /* 0x002fc80003f05070 */
[----:B------:R-:W-:-:S13]  /*05e0*/  ISETP.NE.AND.EX P0, PT, RZ, c[0x0][0x36c], PT, P0 ;  /* 0x0000db00ff007a0c */ /* 0x000fda0003f05300 */
[----:B------:R-:W-:Y:S05]  /*05f0*/  @!P0 BRA `(.L_x_358) ;  /* 0x0000003000008947 */ /* 0x000fea0003800000 */
[----:B------:R-:W-:-:S05]  /*0600*/  IMAD.WIDE R4, R21, R14, c[0x0][0x368] ;  /* 0x0000da0015047625 */ /* 0x000fca00078e020e */
[----:B------:R1:W5:Y:S01]  /*0610*/  LDG.E R16, [R4.64] ;  /* 0x0000000c04107981 */ /* 0x000362000c1e1900 */
[----:B------:R-:W-:Y:S05]  /*0620*/  BRA `(.L_x_359) ;  /* 0x0000004000007947 */ /* 0x000fea0003800000 */
.L_x_358:
[----:B------:R-:W-:Y:S05]  /*0630*/  @!P5 BRA `(.L_x_359) ;  /* 0x000000300000d947 */ /* 0x000fea0003800000 */
[----:B------:R1:W2:Y:S04]  /*0640*/  LDG.E R6, [R4.64] ;  /* 0x0000000c04067981 */ /* 0x0002a8000c1e1900 */
[----:B-1----:R-:W2:Y:S02]  /*0650*/  LDG.E R4, [R4.64+0x4] ;  /* 0x0000040c04047981 */ /* 0x002ea4000c1e1900 */
[----:B--2---:R-:W-:Y:S02]  /*0660*/  IADD3 R16, -R6, R4, RZ ;  /* 0x0000000406107210 */ /* 0x004fe40007ffe1ff */
.L_x_359:
[----:B------:R-:W2:Y:S04]  /*0670*/  LDL.LU R10, [R1+0x20] ;  /* 0x00002000010a7983 */ /* 0x000ea80000300800 */
[----:B-1----:R1:W3:Y:S04]  /*0680*/  @P4 LDG.E R5, [R2.64] ;  /* 0x0000000c02054981 */ /* 0x0022e8000c1e1900 */
[----:B------:R1:W3:Y:S01]  /*0690*/  @P4 LDG.E R4, [R2.64+0x4] ;  /* 0x0000040c02044981 */ /* 0x0002e2000c1e1900 */
[----:B------:R-:W-:Y:S01]  /*06a0*/  IMAD.MOV.U32 R6, RZ, RZ, c[0x0][0x2c4] ;  /* 0x0000b100ff067624 */ /* 0x000fe200078e00ff */
[----:B------:R-:W-:Y:S01]  /*06b0*/  ISETP.NE.U32.AND P0, PT, RZ, c[0x0][0x378], PT ;  /* 0x0000de00ff007a0c */ /* 0x000fe20003f05070 */
[----:B------:R-:W-:-:S02]  /*06c0*/  IMAD.MOV.U32 R7, RZ, RZ, c[0x0][0x32c] ;  /* 0x0000cb00ff077624 */ /* 0x000fc400078e00ff */
[----:B-----5:R-:W-:Y:S01]  /*06d0*/  IMAD.MOV.U32 R149, RZ, RZ, R16 ;  /* 0x000000ffff957224 */ /* 0x020fe200078e0010 */
[----:B------:R-:W-:Y:S02]  /*06e0*/  ISETP.NE.AND P2, PT, R6, 0x1, PT ;  /* 0x000000010600780c */ /* 0x000fe40003f45270 */
[----:B------:R-:W-:Y:S02]  /*06f0*/  ISETP.NE.AND.EX P0, PT, RZ, c[0x0][0x37c], PT, P0 ;  /* 0x0000df00ff007a0c */ /* 0x000fe40003f05300 */
[----:B------:R-:W-:Y:S01]  /*0700*/  ISETP.GE.AND P1, PT, R7, 0x1, PT ;  /* 0x000000010700780c */ /* 0x000fe20003f26270 */
[----:B------:R-:W-:Y:S02]  /*0710*/  IMAD.IADD R6, R16, 0x1, -R151 ;  /* 0x0000000110067824 */ /* 0x000fe400078e0a97 */
[----:B------:R-:W-:-:S08]  /*0720*/  IMAD.MOV.U32 R196, RZ, RZ, R12 ;  /* 0x000000ffffc47224 */ /* 0x000fd000078e000c */
[----:B-1----:R-:W-:-:S05]  /*0730*/  @P0 IMAD.WIDE R2, R21, R14, c[0x0][0x378] ;  /* 0x0000de0015020625 */ /* 0x002fca00078e020e */
[----:B------:R1:W5:Y:S02]  /*0740*/  @P0 LDG.E R149, [R2.64] ;  /* 0x0000000c02950981 */ /* 0x000364000c1e1900 */
[----:B-1----:R-:W-:-:S05]  /*0750*/  @P2 IADD3 R2, R196, 0x7f, RZ ;  /* 0x0000007fc4022810 */ /* 0x002fca0007ffe0ff */
[----:B------:R-:W-:Y:S01]  /*0760*/  @P2 IMAD.HI.U32 R3, R2, c[0x0][0x2c8], RZ ;  /* 0x0000b20002032a27 */ /* 0x000fe200078e00ff */
[----:B------:R-:W-:-:S04]  /*0770*/  IADD3 R2, R12, 0x7f, RZ ;  /* 0x0000007f0c027810 */ /* 0x000fc80007ffe0ff */
[----:B------:R-:W-:Y:S02]  /*0780*/  @P2 SHF.R.U32.HI R2, RZ, c[0x0][0x2cc], R3 ;  /* 0x0000b300ff022a19 */ /* 0x000fe40000011603 */
[----:B--2---:R-:W-:-:S04]  /*0790*/  LOP3.LUT R10, R10, 0xfffff7ff, RZ, 0xc0, !PT ;  /* 0xfffff7ff0a0a7812 */ /* 0x004fc800078ec0ff */
[----:B------:R-:W-:Y:S01]  /*07a0*/  @P2 LOP3.LUT R10, R10, 0x800, RZ, 0xfc, !PT ;  /* 0x000008000a0a2812 */ /* 0x000fe200078efcff */
[----:B---3--:R-:W-:-:S03]  /*07b0*/  @P4 IMAD.IADD R0, R4, 0x1, -R5 ;  /* 0x0000000104004824 */ /* 0x008fc600078e0a05 */
[----:B------:R-:W-:Y:S01]  /*07c0*/  LOP3.LUT R10, R10, 0xfffffbff, RZ, 0xc0, !PT ;  /* 0xfffffbff0a0a7812 */ /* 0x000fe200078ec0ff */
[----:B------:R-:W-:-:S03]  /*07d0*/  IMAD.IADD R8, R6, 0x1, R0 ;  /* 0x0000000106087824 */ /* 0x000fc600078e0200 */
[----:B------:R-:W-:Y:S02]  /*07e0*/  @P1 LOP3.LUT R10, R10, 0x400, RZ, 0xfc, !PT ;  /* 0x000004000a0a1812 */ /* 0x000fe400078efcff */
[----:B------:R1:W-:Y:S01]  /*07f0*/  STL [R1+0x1c], R8 ;  /* 0x00001c0801007387 */ /* 0x0003e20000100800 */
[----:B------:R-:W-:-:S03]  /*0800*/  IADD3 R152, R8, 0x1, -R9 ;  /* 0x0000000108987810 */ /* 0x000fc60007ffe809 */
[----:B------:R1:W-:Y:S02]  /*0810*/  STL [R1+0x20], R10 ;  /* 0x0000200a01007387 */ /* 0x0003e40000100800 */
        /* <DEDUP_REMOVED lines=12> */
.L_x_361:
[----:B------:R-:W-:-:S13]  /*08e0*/  ISETP.NE.AND P0, PT, R7, 0x1, PT ;  /* 0x000000010700780c */ /* 0x000fda0003f05270 */
[----:B------:R-:W-:-:S05]  /*08f0*/  @P0 IMAD.HI.U32 R2, R3, c[0x0][0x330], RZ ;  /* 0x0000cc0003020a27 */ /* 0x000fca00078e00ff */
[----:B------:R-:W-:-:S05]  /*0900*/  @P0 SHF.R.U32.HI R3, RZ, c[0x0][0x334], R2 ;  /* 0x0000cd00ff030a19 */ /* 0x000fca0000011602 */
.L_x_362:
[----:B------:R-:W-:-:S05]  /*0910*/  IMAD R3, R3, R7, c[0x0][0x32c] ;  /* 0x0000cb0003037624 */ /* 0x000fca00078e0207 */
[----:B------:R-:W-:Y:S02]  /*0920*/  IMNMX R5, R5, R3, PT ;  /* 0x0000000305057217 */ /* 0x000fe40003800200 */
.L_x_360:
[----:B------:R-:W-:Y:S01]  /*0930*/  IADD3 R3, R8, 0x2f, RZ ;  /* 0x0000002f08037810 */ /* 0x000fe20007ffe0ff */
[----:B------:R-:W-:-:S04]  /*0940*/  @P2 IMAD.HI.U32 R4, R196, c[0x0][0x2c8], RZ ;  /* 0x0000b200c4042a27 */ /* 0x000fc800078e00ff */
[----:B------:R-:W-:Y:S01]  /*0950*/  IMAD.MOV.U32 R2, RZ, RZ, R196 ;  /* 0x000000ffff027224 */ /* 0x000fe200078e00c4 */
[----:B------:R-:W-:Y:S01]  /*0960*/  @P2 SHF.R.U32.HI R2, RZ, c[0x0][0x2cc], R4 ;  /* 0x0000b300ff022a19 */ /* 0x000fe20000011604 */
[----:B------:R-:W-:-:S04]  /*0970*/  IMAD.HI R3, R3, 0x2aaaaaab, RZ ;  /* 0x2aaaaaab03037827 */ /* 0x000fc800078e02ff */
[----:B------:R-:W-:Y:S01]  /*0980*/  IMAD.IADD R240, R8, 0x1, -R9 ;  /* 0x0000000108f07824 */ /* 0x000fe200078e0a09 */
[----:B------:R-:W-:-:S03]  /*0990*/  SHF.R.U32.HI R4, RZ, 0x1f, R3 ;  /* 0x0000001fff047819 */ /* 0x000fc60000011603 */
[----:B------:R-:W-:Y:S01]  /*09a0*/  IMAD.IADD R2, R240, 0x1, R2 ;  /* 0x00000001f0027824 */ /* 0x000fe200078e0202 */
[----:B------:R-:W-:-:S04]  /*09b0*/  LEA.HI.SX32 R154, R3, R4, 0x1d ;  /* 0x00000004039a7211 */ /* 0x000fc800078feaff */
[----:B------:R-:W-:Y:S01]  /*09c0*/  IADD3 R4, R2, -c[0x0][0x324], RZ ;  /* 0x8000c90002047a10 */ /* 0x000fe20007ffe0ff */
        /* <DEDUP_REMOVED lines=9> */
.L_x_364:
[----:B------:R-:W-:-:S13]  /*0a60*/  ISETP.NE.AND P0, PT, R7, 0x1, PT ;  /* 0x000000010700780c */ /* 0x000fda0003f05270 */
[----:B------:R-:W-:-:S05]  /*0a70*/  @P0 IMAD.HI.U32 R3, R2, c[0x0][0x330], RZ ;  /* 0x0000cc0002030a27 */ /* 0x000fca00078e00ff */
[----:B------:R-:W-:-:S05]  /*0a80*/  @P0 SHF.R.U32.HI R2, RZ, c[0x0][0x334], R3 ;  /* 0x0000cd00ff020a19 */ /* 0x000fca0000011603 */
.L_x_365:
[----:B------:R-:W-:-:S05]  /*0a90*/  IMAD R2, R2, c[0x0][0x32c], RZ ;  /* 0x0000cb0002027a24 */ /* 0x000fca00078e02ff */
[----:B------:R-:W-:-:S04]  /*0aa0*/  IMNMX R4, R4, R2, !PT ;  /* 0x0000000204047217 */ /* 0x000fc80007800200 */
.L_x_363:
[----:B------:R-:W-:Y:S01]  /*0ab0*/  IADD3 R3, R5, 0x2f, RZ ;  /* 0x0000002f05037810 */ /* 0x000fe20007ffe0ff */
[----:B------:R-:W-:-:S04]  /*0ac0*/  IMAD.HI R2, R4, 0x2aaaaaab, RZ ;  /* 0x2aaaaaab04027827 */ /* 0x000fc800078e02ff */
[----:B------:R-:W-:Y:S01]  /*0ad0*/  IMAD.HI R4, R3, 0x2aaaaaab, RZ ;  /* 0x2aaaaaab03047827 */ /* 0x000fe200078e02ff */
[----:B------:R-:W-:-:S04]  /*0ae0*/  SHF.R.U32.HI R3, RZ, 0x1f, R2 ;  /* 0x0000001fff037819 */ /* 0x000fc80000011602 */
[----:B------:R-:W-:Y:S02]  /*0af0*/  SHF.R.U32.HI R5, RZ, 0x1f, R4 ;  /* 0x0000001fff057819 */ /* 0x000fe40000011604 */
[----:B------:R-:W-:Y:S02]  /*0b00*/  LEA.HI.SX32 R2, R2, R3, 0x1d ;  /* 0x0000000302027211 */ /* 0x000fe400078feaff */
[----:B------:R-:W-:Y:S02]  /*0b10*/  LEA.HI.SX32 R4, R4, R5, 0x1d ;  /* 0x0000000504047211 */ /* 0x000fe400078feaff */
[----:B------:R-:W-:Y:S02]  /*0b20*/  IMNMX R3, RZ, R2, !PT ;  /* 0x00000002ff037217 */ /* 0x000fe40007800200 */
[----:B------:R-:W-:-:S03]  /*0b30*/  IMNMX R2, R4, R154, PT ;  /* 0x0000009a04027217 */ /* 0x000fc60003800200 */
[--C-:B------:R-:W-:Y:S02]  /*0b40*/  IMAD R3, R3, 0x30, -R6.reuse ;  /* 0x0000003003037824 */ /* 0x100fe400078e0a06 */
[----:B------:R-:W-:-:S03]  /*0b50*/  IMAD R2, R2, 0x30, -R6 ;  /* 0x0000003002027824 */ /* 0x000fc600078e0a06 */
[----:B------:R-:W-:Y:S02]  /*0b60*/  IMNMX R3, RZ, R3, !PT ;  /* 0x00000003ff037217 */ /* 0x000fe40007800200 */
[----:B------:R-:W-:-:S03]  /*0b70*/  IMNMX R2, R2, R0, PT ;  /* 0x0000000002027217 */ /* 0x000fc60003800200 */
[----:B------:R-:W-:Y:S01]  /*0b80*/  IMAD.WIDE.U32 R4, R3, -0x55555555, RZ ;  /* 0xaaaaaaab03047825 */ /* 0x000fe200078e00ff */
[----:B------:R-:W-:-:S04]  /*0b90*/  ISETP.GT.AND P0, PT, R2, R3, PT ;  /* 0x000000030200720c */ /* 0x000fc80003f04270 */
[----:B------:R-:W-:-:S05]  /*0ba0*/  SHF.R.U32.HI R143, RZ, 0x5, R5 ;  /* 0x00000005ff8f7819 */ /* 0x000fca0000011605 */
[----:B------:R-:W-:-:S04]  /*0bb0*/  IMAD.MOV.U32 R5, RZ, RZ, R143 ;  /* 0x000000ffff057224 */ /* 0x000fc800078e008f */
[----:B------:R-:W-:-:S05]  /*0bc0*/  @P0 IADD3 R2, R2, 0x2f, RZ ;  /* 0x0000002f02020810 */ /* 0x000fca0007ffe0ff */
[----:B------:R-:W-:-:S05]  /*0bd0*/  @P0 IMAD.HI R2, R2, 0x2aaaaaab, RZ ;  /* 0x2aaaaaab02020827 */ /* 0x000fca00078e02ff */
[----:B------:R-:W-:-:S04]  /*0be0*/  @P0 SHF.R.U32.HI R3, RZ, 0x1f, R2 ;  /* 0x0000001fff030819 */ /* 0x000fc80000011602 */
[----:B------:R-:W-:-:S04]  /*0bf0*/  @P0 LEA.HI.SX32 R5, R2, R3, 0x1d ;  /* 0x0000000302050211 */ /* 0x000fc800078feaff */
[----:B------:R-:W-:-:S13]  /*0c00*/  ISETP.GT.AND P0, PT, R5, R143, PT ;  /* 0x0000008f0500720c */ /* 0x000fda0003f04270 */
[----:B------:R-:W-:Y:S05]  /*0c10*/  @!P0 BRA `(.L_x_366) ;  /* 0x000053d000008947 */ /* 0x000fea0003800000 */
[----:B------:R-:W-:Y:S02]  /*0c20*/  ISETP.NE.U32.AND P3, PT, RZ, c[0x0][0x340], PT ;  /* 0x0000d000ff007a0c */ /* 0x000fe40003f65070 */
[----:B------:R-:W-:Y:S01]  /*0c30*/  SHF.R.S32.HI R18, RZ, 0x1f, R20 ;  /* 0x0000001fff127819 */ /* 0x000fe20000011414 */
[----:B------:R-:W-:Y:S01]  /*0c40*/  UMOV UR6, 0x30 ;  /* 0x0000003000067882 */ /* 0x000fe20000000000 */
[----:B------:R-:W-:Y:S01]  /*0c50*/  ISETP.NE.AND.EX P3, PT, RZ, c[0x0][0x344], PT, P3 ;  /* 0x0000d100ff007a0c */ /* 0x000fe20003f65330 */
[----:B------:R-:W-:-:S12]  /*0c60*/  ULDC.64 UR4, c[0x0][0x238] ;  /* 0x00008e0000047ab9 */ /* 0x000fd80000000a00 */
[----:B------:R-:W-:-:S05]  /*0c70*/  @P3 IMAD.WIDE R2, R21, R14, c[0x0][0x340] ;  /* 0x0000d00015023625 */ /* 0x000fca00078e020e */
[----:B------:R2:W3:Y:S01]  /*0c80*/  @P3 LDG.E R15, [R2.64] ;  /* 0x0000000c020f3981 */ /* 0x0004e2000c1e1900 */
[-C--:B------:R-:W-:Y:S01]  /*0c90*/  LEA.HI R9, R18, R20.reuse, RZ, 0x2 ;  /* 0x0000001412097211 */ /* 0x080fe200078f10ff */
[----:B------:R-:W-:Y:S01]  /*0ca0*/  UIMAD.WIDE.U32 UR8, UR6, UR4, URZ ;  /* 0x00000004060872a5 */ /* 0x000fe2000f8e003f */
[----:B------:R-:W-:Y:S01]  /*0cb0*/  IADD3 R41, R5, -0x1, RZ ;  /* 0xffffffff05297810 */ /* 0x000fe20007ffe0ff */
[----:B------:R-:W-:Y:S01]  /*0cc0*/  UIMAD UR7, UR6, UR5, URZ ;  /* 0x00000005060772a4 */ /* 0x000fe2000f8e023f */
[----:B------:R-:W-:Y:S01]  /*0cd0*/  SHF.R.S32.HI R105, RZ, 0x2, R9 ;  /* 0x00000002ff697819 */ /* 0x000fe20000011409 */
[----:B------:R-:W-:Y:S01]  /*0ce0*/  USHF.L.U32 UR11, UR4, 0x5, URZ ;  /* 0x00000005040b7899 */ /* 0x000fe2000800063f */
[----:B------:R-:W-:Y:S01]  /*0cf0*/  SHF.R.S32.HI R14, RZ, 0x1f, R21 ;  /* 0x0000001fff0e7819 */ /* 0x000fe20000011415 */
[----:B------:R-:W-:Y:S01]  /*0d00*/  UIADD3 UR7, UR9, UR7, URZ ;  /* 0x0000000709077290 */ /* 0x000fe2000fffe03f */
[----:B------:R-:W-:Y:S01]  /*0d10*/  IADD3 R142, P0, R105, R13, RZ ;  /* 0x0000000d698e7210 */ /* 0x000fe20007f1e0ff */
[----:B------:R-:W-:Y:S01]  /*0d20*/  UMOV UR10, 0x5 ;  /* 0x00000005000a7882 */ /* 0x000fe20000000000 */
[----:B------:R-:W-:Y:S01]  /*0d30*/  SEL R44, R14, RZ, !P4 ;  /* 0x000000ff0e2c7207 */ /* 0x000fe20006000000 */
[----:B------:R-:W-:Y:S01]  /*0d40*/  USHF.L.U64.HI UR10, UR4, UR10, UR5 ;  /* 0x0000000a040a7299 */ /* 0x000fe20008010205 */
[----:B------:R-:W-:Y:S01]  /*0d50*/  SEL R100, R21, RZ, !P4 ;  /* 0x000000ff15647207 */ /* 0x000fe20006000000 */
[----:B------:R-:W-:Y:S01]  /*0d60*/  IMAD R5, R41, UR7, RZ ;  /* 0x0000000729057c24 */ /* 0x000fe2000f8e02ff */
[----:B------:R-:W-:Y:S01]  /*0d70*/  SHF.R.S32.HI R7, RZ, 0x1f, R41 ;  /* 0x0000001fff077819 */ /* 0x000fe20000011429 */
[----:B------:R-:W-:Y:S01]  /*0d80*/  IMAD R6, R44, c[0x0][0x248], RZ ;  /* 0x000092002c067a24 */ /* 0x000fe200078e02ff */
[-C--:B-1----:R-:W-:Y:S01]  /*0d90*/  LEA.HI R8, R18, R20.reuse, RZ, 0x5 ;  /* 0x0000001412087211 */ /* 0x082fe200078f28ff */
[----:B------:R-:W-:Y:S01]  /*0da0*/  IMAD.MOV.U32 R155, RZ, RZ, c[0x0][0x27c] ;  /* 0x00009f00ff9b7624 */ /* 0x000fe200078e00ff */
[----:B------:R-:W-:Y:S01]  /*0db0*/  LEA.HI R26, R20, R20, RZ, 0x1 ;  /* 0x00000014141a7211 */ /* 0x000fe200078f08ff */
[----:B------:R-:W-:Y:S01]  /*0dc0*/  IMAD R6, R100, c[0x0][0x24c], R6 ;  /* 0x0000930064067a24 */ /* 0x000fe200078e0206 */
[----:B------:R-:W-:Y:S01]  /*0dd0*/  ULDC.64 UR4, c[0x0][0x1e0] ;  /* 0x0000780000047ab9 */ /* 0x000fe20000000a00 */
[----:B------:R-:W-:Y:S01]  /*0de0*/  IMAD R5, R7, UR8, R5 ;  /* 0x0000000807057c24 */ /* 0x000fe2000f8e0205 */
[C---:B------:R-:W-:Y:S01]  /*0df0*/  LEA.HI R7, R9.reuse, R105, RZ, 0x1 ;  /* 0x0000006909077211 */ /* 0x040fe200078f08ff */
[----:B------:R-:W-:Y:S01]  /*0e00*/  IMAD.SHL.U32 R8, R8, 0x8, RZ ;  /* 0x0000000808087824 */ /* 0x000fe200078e00ff */
[----:B--2---:R-:W-:Y:S01]  /*0e10*/  LOP3.LUT R3, R9, 0x1ffffffc, RZ, 0xc0, !PT ;  /* 0x1ffffffc09037812 */ /* 0x004fe200078ec0ff */
[----:B------:R-:W-:Y:S01]  /*0e20*/  UIMAD.WIDE.U32 UR16, UR6, UR4, URZ ;  /* 0x00000004061072a5 */ /* 0x000fe2000f8e003f */
[----:B------:R-:W-:Y:S01]  /*0e30*/  SHF.R.S32.HI R2, RZ, 0x1f, R13 ;  /* 0x0000001fff027819 */ /* 0x000fe2000001140d */
[----:B------:R-:W-:Y:S01]  /*0e40*/  UIMAD UR14, UR6, UR5, URZ ;  /* 0x00000005060e72a4 */ /* 0x000fe2000f8e023f */
[----:B------:R-:W-:Y:S01]  /*0e50*/  LOP3.LUT R8, R8, 0xffffff00, RZ, 0xc0, !PT ;  /* 0xffffff0008087812 */ /* 0x000fe200078ec0ff */
[----:B------:R-:W-:Y:S01]  /*0e60*/  IMAD.IADD R3, R20, 0x1, -R3 ;  /* 0x0000000114037824 */ /* 0x000fe200078e0a03 */
[----:B------:R-:W-:Y:S01]  /*0e70*/  LEA.HI.X.SX32 R148, R105, R2, 0x1, P0 ;  /* 0x0000000269947211 */ /* 0x000fe200000f0eff */
[----:B------:R-:W-:Y:S01]  /*0e80*/  ULDC.64 UR4, c[0x0][0x280] ;  /* 0x0000a00000047ab9 */ /* 0x000fe20000000a00 */
[----:B------:R-:W-:Y:S01]  /*0e90*/  SHF.R.S32.HI R94, RZ, 0x1, R26 ;  /* 0x00000001ff5e7819 */ /* 0x000fe2000001141a */
[----:B------:R-:W-:Y:S01]  /*0ea0*/  IMAD.SHL.U32 R12, R3, 0x8, RZ ;  /* 0x00000008030c7824 */ /* 0x000fe200078e00ff */
[----:B------:R-:W-:Y:S01]  /*0eb0*/  LOP3.LUT R26, R26, 0xfffffffe, RZ, 0xc0, !PT ;  /* 0xfffffffe1a1a7812 */ /* 0x000fe200078ec0ff */
[----:B------:R-:W-:Y:S01]  /*0ec0*/  IMAD R2, R148, c[0x0][0x238], RZ ;  /* 0x00008e0094027a24 */ /* 0x000fe200078e02ff */
[----:B------:R-:W-:Y:S01]  /*0ed0*/  UIMAD.WIDE.U32 UR18, UR6, UR4, URZ ;  /* 0x00000004061272a5 */ /* 0x000fe2000f8e003f */
[----:B------:R-:W-:Y:S01]  /*0ee0*/  IMAD.WIDE.U32 R156, R94, c[0x0][0x1e0], RZ ;  /* 0x000078005e9c7a25 */ /* 0x000fe200078e00ff */
[----:B------:R-:W-:Y:S01]  /*0ef0*/  SHF.R.S32.HI R13, RZ, 0x1f, R12 ;  /* 0x0000001fff0d7819 */ /* 0x000fe2000001140c */
[----:B------:R-:W-:Y:S01]  /*0f00*/  UIMAD UR15, UR6, UR5, URZ ;  /* 0x00000005060f72a4 */ /* 0x000fe2000f8e023f */
[----:B------:R-:W-:Y:S01]  /*0f10*/  ISETP.GE.AND P6, PT, R12, c[0x0][0x1d4], PT ;  /* 0x000075000c007a0c */ /* 0x000fe20003fc6270 */
[C---:B------:R-:W-:Y:S01]  /*0f20*/  IMAD R4, R142.reuse, c[0x0][0x23c], R2 ;  /* 0x00008f008e047a24 */ /* 0x040fe200078e0202 */
[----:B------:R-:W-:Y:S01]  /*0f30*/  ULDC.64 UR4, c[0x0][0x290] ;  /* 0x0000a40000047ab9 */ /* 0x000fe20000000a00 */
[----:B------:R-:W-:Y:S01]  /*0f40*/  IMAD.WIDE.U32 R2, R142, c[0x0][0x238], R12 ;  /* 0x00008e008e027a25 */ /* 0x000fe200078e000c */
[----:B------:R-:W-:Y:S01]  /*0f50*/  UIMAD.WIDE.U32 UR20, UR6, UR4, URZ ;  /* 0x00000004061472a5 */ /* 0x000fe2000f8e003f */
[----:B------:R-:W-:Y:S01]  /*0f60*/  IADD3 R98, -R105, 0x30, RZ ;  /* 0x0000003069627810 */ /* 0x000fe20007ffe1ff */
[----:B------:R-:W-:Y:S01]  /*0f70*/  UIMAD UR5, UR6, UR5, URZ ;  /* 0x00000005060572a4 */ /* 0x000fe2000f8e023f */
[----:B------:R-:W-:Y:S01]  /*0f80*/  IMAD.IADD R3, R3, 0x1, R4 ;  /* 0x0000000103037824 */ /* 0x000fe200078e0204 */
[----:B------:R-:W-:Y:S01]  /*0f90*/  ULDC.U8 UR4, c[0x0][0x298] ;  /* 0x0000a60000047ab9 */ /* 0x000fe20000000000 */
[----:B------:R-:W-:Y:S01]  /*0fa0*/  IMAD R4, R23, c[0x0][0x240], RZ ;  /* 0x0000900017047a24 */ /* 0x000fe200078e02ff */
[----:B------:R-:W-:Y:S01]  /*0fb0*/  UIADD3 UR14, UR17, UR14, URZ ;  /* 0x0000000e110e7290 */ /* 0x000fe2000fffe03f */
[----:B------:R-:W-:Y:S01]  /*0fc0*/  IMAD.WIDE.U32 R2, R19, c[0x0][0x240], R2 ;  /* 0x0000900013027a25 */ /* 0x000fe200078e0002 */
[----:B------:R-:W-:-:S02]  /*0fd0*/  UIADD3 UR15, UR19, UR15, URZ ;  /* 0x0000000f130f7290 */ /* 0x000fc4000fffe03f */
[----:B------:R-:W-:Y:S01]  /*0fe0*/  UIADD3 UR5, UR21, UR5, URZ ;  /* 0x0000000515057290 */ /* 0x000fe2000fffe03f */
[----:B------:R-:W-:Y:S02]  /*0ff0*/  IMAD R4, R19, c[0x0][0x244], R4 ;  /* 0x0000910013047a24 */ /* 0x000fe400078e0204 */
[----:B------:R-:W-:Y:S02]  /*1000*/  IMAD.IADD R26, R20, 0x1, -R26 ;  /* 0x00000001141a7824 */ /* 0x000fe400078e0a1a */
[----:B------:R-:W-:Y:S02]  /*1010*/  IMAD.IADD R3, R3, 0x1, R4 ;  /* 0x0000000103037824 */ /* 0x000fe400078e0204 */
[----:B------:R-:W-:Y:S02]  /*1020*/  IMAD R4, R41, -0x30, R0 ;  /* 0xffffffd029047824 */ /* 0x000fe400078e0200 */
[----:B------:R-:W-:Y:S01]  /*1030*/  IMAD.WIDE.U32 R118, R100, c[0x0][0x248], R2 ;  /* 0x0000920064767a25 */ /* 0x000fe200078e0002 */
[----:B------:R-:W-:-:S02]  /*1040*/  LEA.HI R2, R18, R20, RZ, 0x3 ;  /* 0x0000001412027211 */ /* 0x000fc400078f18ff */
[----:B------:R-:W-:Y:S01]  /*1050*/  IMNMX R4, R4, 0x30, PT ;  /* 0x0000003004047817 */ /* 0x000fe20003800200 */
[----:B------:R-:W-:Y:S02]  /*1060*/  IMAD.IADD R109, R119, 0x1, R6 ;  /* 0x00000001776d7824 */ /* 0x000fe400078e0206 */
[----:B------:R-:W-:Y:S02]  /*1070*/  IMAD.MOV.U32 R108, RZ, RZ, R118 ;  /* 0x000000ffff6c7224 */ /* 0x000fe400078e0076 */
[----:B------:R-:W-:Y:S02]  /*1080*/  IMAD.IADD R4, R4, 0x1, -R105 ;  /* 0x0000000104047824 */ /* 0x000fe400078e0a69 */
[C---:B------:R-:W-:Y:S02]  /*1090*/  IMAD.SHL.U32 R34, R26.reuse, 0x4, RZ ;  /* 0x000000041a227824 */ /* 0x040fe400078e00ff */
[----:B------:R-:W-:Y:S01]  /*10a0*/  IMAD.SHL.U32 R26, R26, 0x8, RZ ;  /* 0x000000081a1a7824 */ /* 0x000fe200078e00ff */
[----:B------:R-:W-:-:S02]  /*10b0*/  ISETP.GE.AND P1, PT, R4, 0x1, PT ;  /* 0x000000010400780c */ /* 0x000fc40003f26270 */
[----:B------:R-:W-:Y:S02]  /*10c0*/  ISETP.GT.AND P0, PT, R4, 0x20, PT ;  /* 0x000000200400780c */ /* 0x000fe40003f04270 */
[----:B------:R-:W-:Y:S01]  /*10d0*/  SHF.R.S32.HI R4, RZ, 0x3, R2 ;  /* 0x00000003ff047819 */ /* 0x000fe20000011402 */
[----:B------:R-:W-:Y:S01]  /*10e0*/  IMAD.WIDE.U32 R2, R41, UR8, R108 ;  /* 0x0000000829027c25 */ /* 0x000fe2000f8e006c */
[----:B------:R-:W-:Y:S02]  /*10f0*/  IADD3 R37, R34, 0x10, RZ ;  /* 0x0000001022257810 */ /* 0x000fe40007ffe0ff */
[----:B------:R-:W-:Y:S01]  /*1100*/  SHF.R.S32.HI R27, RZ, 0x1f, R26 ;  /* 0x0000001fff1b7819 */ /* 0x000fe2000001141a */
[----:B------:R-:W-:Y:S01]  /*1110*/  IMAD.SHL.U32 R4, R4, 0x40, RZ ;  /* 0x0000004004047824 */ /* 0x000fe200078e00ff */
[C---:B------:R-:W-:Y:S01]  /*1120*/  IADD3 R36, R34.reuse, 0x20, RZ ;  /* 0x0000002022247810 */ /* 0x040fe20007ffe0ff */
[----:B------:R-:W-:Y:S01]  /*1130*/  IMAD.IADD R3, R3, 0x1, R5 ;  /* 0x0000000103037824 */ /* 0x000fe200078e0205 */
[----:B------:R-:W-:Y:S01]  /*1140*/  LOP3.LUT R5, R7, 0x7fffffe, RZ, 0xc0, !PT ;  /* 0x07fffffe07057812 */ /* 0x000fe200078ec0ff */
[----:B------:R-:W-:Y:S01]  /*1150*/  IMAD.IADD R28, R34, 0x1, R37 ;  /* 0x00000001221c7824 */ /* 0x000fe200078e0225 */
[----:B------:R-:W-:Y:S01]  /*1160*/  LOP3.LUT R4, R4, 0xc0, RZ, 0xc0, !PT ;  /* 0x000000c004047812 */ /* 0x000fe200078ec0ff */
[----:B------:R-:W-:Y:S01]  /*1170*/  IMAD.IADD R29, R34, 0x1, R36 ;  /* 0x00000001221d7824 */ /* 0x000fe200078e0224 */
[----:B------:R-:W-:Y:S01]  /*1180*/  @P1 LEA R6, P2, R2, c[0x0][0x220], 0x1 ;  /* 0x0000880002061a11 */ /* 0x000fe200078408ff */
[----:B------:R-:W-:Y:S01]  /*1190*/  IMAD.IADD R10, R105, 0x1, -R5 ;  /* 0x00000001690a7824 */ /* 0x000fe200078e0a05 */
[----:B------:R-:W-:-:S02]  /*11a0*/  LOP3.LUT R11, R4, 0x18, R12, 0xf8, !PT ;  /* 0x00000018040b7812 */ /* 0x000fc400078ef80c */
[----:B------:R-:W-:Y:S01]  /*11b0*/  SHF.R.U32.HI R9, RZ, 0x3, R4 ;  /* 0x00000003ff097819 */ /* 0x000fe20000011604 */
[----:B------:R-:W-:Y:S01]  /*11c0*/  IMAD R10, R10, 0x20, R8 ;  /* 0x000000200a0a7824 */ /* 0x000fe200078e0208 */
[----:B------:R-:W-:Y:S02]  /*11d0*/  IADD3 R8, R12, 0x20, RZ ;  /* 0x000000200c087810 */ /* 0x000fe40007ffe0ff */
[----:B------:R-:W-:Y:S02]  /*11e0*/  LOP3.LUT R9, R11, R9, RZ, 0x3c, !PT ;  /* 0x000000090b097212 */ /* 0x000fe400078e3cff */
[----:B------:R-:W-:Y:S02]  /*11f0*/  ISETP.GE.AND P5, PT, R8, c[0x0][0x1d4], PT ;  /* 0x0000750008007a0c */ /* 0x000fe40003fa6270 */
[----:B------:R-:W-:Y:S01]  /*1200*/  @P1 LEA.HI.X R7, R2, c[0x0][0x224], R3, 0x1, P2 ;  /* 0x0000890002071a11 */ /* 0x000fe200010f0c03 */
[----:B------:R-:W-:Y:S01]  /*1210*/  IMAD.IADD R8, R10, 0x1, R9 ;  /* 0x000000010a087824 */ /* 0x000fe200078e0209 */
[----:B------:R-:W-:Y:S01]  /*1220*/  @P0 IADD3 R2, P2, R2, UR11, RZ ;  /* 0x0000000b02020c10 */ /* 0x000fe2000ff5e0ff */
[----:B------:R-:W-:Y:S01]  /*1230*/  IMAD.IADD R9, R150, 0x1, R16 ;  /* 0x0000000196097824 */ /* 0x000fe200078e0210 */
[----:B------:R-:W-:Y:S01]  /*1240*/  SHF.R.S32.HI R35, RZ, 0x1f, R34 ;  /* 0x0000001fff237819 */ /* 0x000fe20000011422 */
[----:B------:R-:W-:Y:S01]  /*1250*/  IMAD.SHL.U32 R86, R8, 0x2, RZ ;  /* 0x0000000208567824 */ /* 0x000fe200078e00ff */
[----:B------:R-:W-:Y:S01]  /*1260*/  IADD3 R8, R12, 0x40, RZ ;  /* 0x000000400c087810 */ /* 0x000fe20007ffe0ff */
[----:B------:R-:W-:Y:S01]  /*1270*/  IMAD R16, R23, c[0x0][0x210], RZ ;  /* 0x0000840017107a24 */ /* 0x000fe200078e02ff */
[----:B------:R-:W-:-:S02]  /*1280*/  SHF.R.S32.HI R11, RZ, 0x1f, R9 ;  /* 0x0000001fff0b7819 */ /* 0x000fc40000011409 */
[----:B------:R-:W-:Y:S01]  /*1290*/  ISETP.GE.AND P4, PT, R8, c[0x0][0x1d4], PT ;  /* 0x0000750008007a0c */ /* 0x000fe20003f86270 */
[----:B------:R-:W-:Y:S01]  /*12a0*/  @!PT LDS RZ, [RZ] ;  /* 0x00000000fffff984 */ /* 0x000fe20000000800 */
[----:B------:R-:W-:Y:S01]  /*12b0*/  @!PT LDS RZ, [RZ] ;  /* 0x00000000fffff984 */ /* 0x000fe20000000800 */
[----:B------:R-:W-:Y:S01]  /*12c0*/  @!PT LDS RZ, [RZ] ;  /* 0x00000000fffff984 */ /* 0x000fe20000000800 */
[----:B------:R1:W-:Y:S01]  /*12d0*/  @P1 LDGSTS.E.BYPASS.LTC128B.128 [R86+0x3c80], [R6.64], !P6 ;  /* 0x03c8000006561fae */ /* 0x0003e2000f101d4c */
[----:B------:R-:W-:Y:S01]  /*12e0*/  @P0 IADD3.X R5, R3, UR10, RZ, P2, !PT ;  /* 0x0000000a03050c10 */ /* 0x000fe200097fe4ff */
[----:B------:R-:W-:Y:S01]  /*12f0*/  IMAD R8, R11, c[0x0][0x1e0], RZ ;  /* 0x000078000b087a24 */ /* 0x000fe200078e02ff */
[----:B------:R-:W-:Y:S01]  /*1300*/  @P0 LEA R4, P2, R2, c[0x0][0x220], 0x1 ;  /* 0x0000880002040a11 */ /* 0x000fe200078408ff */
[----:B------:R1:W-:Y:S01]  /*1310*/  @P1 LDGSTS.E.BYPASS.LTC128B.128 [R86+0x4880], [R6.64+0x40], !P5 ;  /* 0x0488004006561fae */ /* 0x0003e2000e901d4c */
[----:B------:R-:W-:Y:S01]  /*1320*/  IMAD R16, R19, c[0x0][0x214], R16 ;  /* 0x0000850013107a24 */ /* 0x000fe200078e0210 */
[----:B------:R-:W-:Y:S01]  /*1330*/  IADD3 R97, R26, 0x30, RZ ;  /* 0x000000301a617810 */ /* 0x000fe20007ffe0ff */
[----:B------:R-:W-:Y:S01]  /*1340*/  IMAD R8, R9, c[0x0][0x1e4], R8 ;  /* 0x0000790009087a24 */ /* 0x000fe200078e0208 */
[----:B------:R-:W-:Y:S02]  /*1350*/  @P0 LEA.HI.X R5, R2, c[0x0][0x224], R5, 0x1, P2 ;  /* 0x0000890002050a11 */ /* 0x000fe400010f0c05 */
[----:B------:R-:W-:-:S02]  /*1360*/  ISETP.NE.AND P2, PT, R17, RZ, PT ;  /* 0x000000ff1100720c */ /* 0x000fc40003f45270 */
[----:B------:R1:W-:Y:S01]  /*1370*/  @P1 LDGSTS.E.BYPASS.LTC128B.128 [R86+0x5480], [R6.64+0x80], !P4 ;  /* 0x0548008006561fae */ /* 0x0003e2000e101d4c */
[C---:B------:R-:W-:Y:S02]  /*1380*/  IADD3 R96, R26.reuse, 0x40, RZ ;  /* 0x000000401a607810 */ /* 0x040fe40007ffe0ff */
[----:B------:R-:W-:Y:S01]  /*1390*/  IADD3 R95, R26, 0x50, RZ ;  /* 0x000000501a5f7810 */ /* 0x000fe20007ffe0ff */
[----:B------:R2:W-:Y:S04]  /*13a0*/  @P0 LDGSTS.E.BYPASS.LTC128B.128 [R86+0x4480], [R4.64], !P6 ;  /* 0x0448000004560fae */ /* 0x0005e8000f101d4c */
[----:B------:R2:W-:Y:S04]  /*13b0*/  @P0 LDGSTS.E.BYPASS.LTC128B.128 [R86+0x5080], [R4.64+0x40], !P5 ;  /* 0x0508004004560fae */ /* 0x0005e8000e901d4c */
[----:B------:R2:W-:Y:S04]  /*13c0*/  @P0 LDGSTS.E.BYPASS.LTC128B.128 [R86+0x5c80], [R4.64+0x80], !P4 ;  /* 0x05c8008004560fae */ /* 0x0005e8000e101d4c */
[----:B------:R-:W0:Y:S01]  /*13d0*/  LDGDEPBAR ;  /* 0x00000000000079af */ /* 0x000e220000000000 */
[----:B-1----:R-:W-:-:S04]  /*13e0*/  IMAD.WIDE.U32 R6, R9, c[0x0][0x1e0], RZ ;  /* 0x0000780009067a25 */ /* 0x002fc800078e00ff */
[----:B------:R-:W-:Y:S02]  /*13f0*/  IMAD.IADD R7, R7, 0x1, R8 ;  /* 0x0000000107077824 */ /* 0x000fe400078e0208 */
[----:B------:R-:W-:Y:S02]  /*1400*/  IMAD R8, R23, c[0x0][0x1e8], RZ ;  /* 0x00007a0017087a24 */ /* 0x000fe400078e02ff */
[----:B------:R-:W-:-:S04]  /*1410*/  IMAD.WIDE.U32 R6, R19, c[0x0][0x1e8], R6 ;  /* 0x00007a0013067a25 */ /* 0x000fc800078e0006 */
[----:B------:R-:W-:Y:S01]  /*1420*/  IMAD R8, R19, c[0x0][0x1ec], R8 ;  /* 0x00007b0013087a24 */ /* 0x000fe200078e0208 */
[----:B--2---:R-:W-:-:S03]  /*1430*/  LEA.HI R4, R94, R94, RZ, 0x1 ;  /* 0x0000005e5e047211 */ /* 0x004fc600078f08ff */
[----:B------:R-:W-:Y:S01]  /*1440*/  IMAD.IADD R7, R7, 0x1, R8 ;  /* 0x0000000107077824 */ /* 0x000fe200078e0208 */
[----:B------:R-:W-:-:S05]  /*1450*/  LOP3.LUT R4, R4, 0x7fffffe, RZ, 0xc0, !PT ;  /* 0x07fffffe04047812 */ /* 0x000fca00078ec0ff */
[----:B------:R-:W-:Y:S02]  /*1460*/  IMAD.IADD R4, R94, 0x1, -R4 ;  /* 0x000000015e047824 */ /* 0x000fe400078e0a04 */
[--C-:B---3--:R-:W-:Y:S01]  /*1470*/  @P3 IMAD.MOV.U32 R2, RZ, RZ, R15.reuse ;  /* 0x000000ffff023224 */ /* 0x108fe200078e000f */
[----:B------:R-:W-:Y:S01]  /*1480*/  @P3 SHF.R.S32.HI R3, RZ, 0x1f, R15 ;  /* 0x0000001fff033819 */ /* 0x000fe2000001140f */
[----:B------:R-:W-:Y:S01]  /*1490*/  @!P3 IMAD.MOV.U32 R2, RZ, RZ, R21 ;  /* 0x000000ffff02b224 */ /* 0x000fe200078e0015 */
[----:B------:R-:W-:Y:S01]  /*14a0*/  SHF.R.S32.HI R15, RZ, 0x1f, R94 ;  /* 0x0000001fff0f7819 */ /* 0x000fe2000001145e */
[----:B------:R-:W-:Y:S02]  /*14b0*/  @!P3 IMAD.MOV.U32 R3, RZ, RZ, R14 ;  /* 0x000000ffff03b224 */ /* 0x000fe400078e000e */
[----:B------:R-:W-:Y:S01]  /*14c0*/  IMAD.SHL.U32 R14, R155, 0x2, RZ ;  /* 0x000000029b0e7824 */ /* 0x000fe200078e00ff */
[----:B------:R-:W-:Y:S02]  /*14d0*/  SEL R42, R2, RZ, !P2 ;  /* 0x000000ff022a7207 */ /* 0x000fe40005000000 */
[----:B------:R-:W-:-:S02]  /*14e0*/  LEA.HI R2, R18, R20, RZ, 0x4 ;  /* 0x0000001412027211 */ /* 0x000fc400078f20ff */
[----:B------:R-:W-:Y:S01]  /*14f0*/  SEL R45, R3, RZ, !P2 ;  /* 0x000000ff032d7207 */ /* 0x000fe20005000000 */
[----:B------:R-:W-:Y:S01]  /*1500*/  IMAD R3, R15, c[0x0][0x1e0], RZ ;  /* 0x000078000f037a24 */ /* 0x000fe200078e02ff */
[----:B------:R-:W-:Y:S01]  /*1510*/  IADD3 R20, -R14, c[0x0][0x1d4], RZ ;  /* 0x000075000e147a10 */ /* 0x000fe20007ffe1ff */
[----:B------:R-:W-:Y:S02]  /*1520*/  IMAD.SHL.U32 R10, R2, 0x10, RZ ;  /* 0x00000010020a7824 */ /* 0x000fe400078e00ff */
[----:B------:R-:W-:Y:S02]  /*1530*/  IMAD R2, R45, c[0x0][0x1f0], RZ ;  /* 0x00007c002d027a24 */ /* 0x000fe400078e02ff */
[----:B------:R-:W-:Y:S02]  /*1540*/  IMAD R3, R94, c[0x0][0x1e4], R3 ;  /* 0x000079005e037a24 */ /* 0x000fe400078e0203 */
[----:B------:R-:W-:-:S04]  /*1550*/  IMAD.WIDE.U32 R90, R42, c[0x0][0x1f0], R6 ;  /* 0x00007c002a5a7a25 */ /* 0x000fc800078e0006 */
[----:B------:R-:W-:Y:S01]  /*1560*/  IMAD R2, R42, c[0x0][0x1f4], R2 ;  /* 0x00007d002a027a24 */ /* 0x000fe200078e0202 */
[----:B------:R-:W-:Y:S01]  /*1570*/  BAR.SYNC.DEFER_BLOCKING 0x0 ;  /* 0x0000000000007b1d */ /* 0x000fe20000010000 */
[----:B------:R-:W-:Y:S01]  /*1580*/  IMAD.IADD R141, R157, 0x1, R3 ;  /* 0x000000019d8d7824 */ /* 0x000fe200078e0203 */
[----:B------:R-:W-:Y:S01]  /*1590*/  IADD3 R147, P1, P0, R90, R156, R26 ;  /* 0x0000009c5a937210 */ /* 0x000fe2000783e01a */
[----:B------:R-:W-:Y:S01]  /*15a0*/  IMAD.IADD R92, R91, 0x1, R2 ;  /* 0x000000015b5c7824 */ /* 0x000fe200078e0202 */
[----:B------:R-:W-:Y:S01]  /*15b0*/  LOP3.LUT R2, R10, 0xffffff00, RZ, 0xc0, !PT ;  /* 0xffffff000a027812 */ /* 0x000fe200078ec0ff */
[----:B------:R-:W-:-:S03]  /*15c0*/  IMAD.WIDE.U32 R6, R94, c[0x0][0x280], R34 ;  /* 0x0000a0005e067a25 */ /* 0x000fc600078e0022 */
[----:B------:R-:W-:Y:S01]  /*15d0*/  IADD3.X R146, R92, R141, R27, P1, P0 ;  /* 0x0000008d5c927210 */ /* 0x000fe20000fe041b */
[----:B------:R-:W-:Y:S01]  /*15e0*/  IMAD.MOV.U32 R32, RZ, RZ, R6 ;  /* 0x000000ffff207224 */ /* 0x000fe200078e0006 */
[----:B------:R-:W-:Y:S01]  /*15f0*/  ISETP.GE.AND P0, PT, R26, c[0x0][0x27c], PT ;  /* 0x00009f001a007a0c */ /* 0x000fe20003f06270 */
[----:B------:R-:W-:Y:S01]  /*1600*/  IMAD R4, R4, 0x20, R2 ;  /* 0x0000002004047824 */ /* 0x000fe200078e0202 */
[----:B------:R-:W-:Y:S01]  /*1610*/  ISETP.GE.AND P1, PT, R28, c[0x0][0x27c], PT ;  /* 0x00009f001c007a0c */ /* 0x000fe20003f26270 */
[----:B------:R-:W-:Y:S01]  /*1620*/  IMAD.WIDE.U32 R2, R94, c[0x0][0x290], R34 ;  /* 0x0000a4005e027a25 */ /* 0x000fe200078e0022 */
[----:B------:R-:W-:Y:S02]  /*1630*/  SEL R5, RZ, c[0x0][0x27c], !P0 ;  /* 0x00009f00ff057a07 */ /* 0x000fe40004000000 */
[-C--:B------:R-:W-:Y:S01]  /*1640*/  SEL R8, R14, R20.reuse, !P0 ;  /* 0x000000140e087207 */ /* 0x080fe20004000000 */
[----:B------:R-:W-:Y:S01]  /*1650*/  IMAD.MOV.U32 R30, RZ, RZ, R2 ;  /* 0x000000ffff1e7224 */ /* 0x000fe200078e0002 */
[----:B------:R-:W-:Y:S01]  /*1660*/  ISETP.GE.AND P0, PT, R29, c[0x0][0x27c], PT ;  /* 0x00009f001d007a0c */ /* 0x000fe20003f06270 */
[----:B------:R-:W-:Y:S01]  /*1670*/  IMAD.IADD R5, R26, 0x1, R5 ;  /* 0x000000011a057824 */ /* 0x000fe200078e0205 */
[----:B------:R-:W-:-:S02]  /*1680*/  SEL R17, R14, R20, !P1 ;  /* 0x000000140e117207 */ /* 0x000fc40004800000 */
[----:B------:R-:W-:Y:S01]  /*1690*/  SEL R20, R14, R20, !P0 ;  /* 0x000000140e147207 */ /* 0x000fe20004000000 */
[----:B------:R-:W-:Y:S01]  /*16a0*/  IMAD R14, R15, c[0x0][0x280], RZ ;  /* 0x0000a0000f0e7a24 */ /* 0x000fe200078e02ff */
[----:B------:R-:W-:Y:S02]  /*16b0*/  SEL R43, RZ, c[0x0][0x27c], !P0 ;  /* 0x00009f00ff2b7a07 */ /* 0x000fe40004000000 */
[----:B------:R-:W-:Y:S01]  /*16c0*/  IADD3 R145, P0, R9, R94, RZ ;  /* 0x0000005e09917210 */ /* 0x000fe20007f1e0ff */
[----:B------:R-:W-:Y:S01]  /*16d0*/  IMAD R14, R94, c[0x0][0x284], R14 ;  /* 0x0000a1005e0e7a24 */ /* 0x000fe200078e020e */
[----:B------:R-:W-:Y:S02]  /*16e0*/  SHF.R.S32.HI R9, RZ, 0x1f, R5 ;  /* 0x0000001fff097819 */ /* 0x000fe40000011405 */
[----:B------:R-:W-:Y:S01]  /*16f0*/  SHF.R.S32.HI R10, RZ, 0x1f, R8 ;  /* 0x0000001fff0a7819 */ /* 0x000fe20000011408 */
[----:B------:R-:W-:Y:S01]  /*1700*/  IMAD.X R144, R11, 0x1, R15, P0 ;  /* 0x000000010b907824 */ /* 0x000fe200000e060f */
[-C--:B------:R-:W-:Y:S01]  /*1710*/  LEA.HI R21, R9, R5.reuse, RZ, 0x3 ;  /* 0x0000000509157211 */ /* 0x080fe200078f18ff */
[----:B------:R-:W-:Y:S01]  /*1720*/  IMAD R15, R15, c[0x0][0x290], RZ ;  /* 0x0000a4000f0f7a24 */ /* 0x000fe200078e02ff */
[----:B------:R-:W-:Y:S01]  /*1730*/  LEA.HI R39, R9, R5, RZ, 0x5 ;  /* 0x0000000509277211 */ /* 0x000fe200078f28ff */
[----:B------:R-:W-:Y:S01]  /*1740*/  IMAD.IADD R33, R7, 0x1, R14 ;  /* 0x0000000107217824 */ /* 0x000fe200078e020e */
[----:B------:R-:W-:Y:S01]  /*1750*/  LEA.HI R38, R10, R8, RZ, 0x4 ;  /* 0x000000080a267211 */ /* 0x000fe200078f20ff */
[----:B------:R-:W-:Y:S01]  /*1760*/  IMAD R5, R23, c[0x0][0x260], RZ ;  /* 0x0000980017057a24 */ /* 0x000fe200078e02ff */
[----:B------:R-:W-:Y:S01]  /*1770*/  SEL R40, RZ, c[0x0][0x27c], !P1 ;  /* 0x00009f00ff287a07 */ /* 0x000fe20004800000 */
[----:B------:R-:W-:Y:S01]  /*1780*/  IMAD.WIDE.U32 R6, R19, c[0x0][0x210], R26 ;  /* 0x0000840013067a25 */ /* 0x000fe200078e001a */
[----:B------:R-:W-:-:S02]  /*1790*/  LOP3.LUT R122, R21, 0xfffffff8, RZ, 0xc0, !PT ;  /* 0xfffffff8157a7812 */ /* 0x000fc400078ec0ff */
[----:B------:R-:W-:Y:S01]  /*17a0*/  ISETP.GE.AND P1, PT, R155, 0x1, PT ;  /* 0x000000019b00780c */ /* 0x000fe20003f26270 */
[----:B------:R-:W-:Y:S01]  /*17b0*/  IMAD R15, R94, c[0x0][0x294], R15 ;  /* 0x0000a5005e0f7a24 */ /* 0x000fe200078e020f */
[----:B------:R-:W-:Y:S01]  /*17c0*/  SHF.R.S32.HI R136, RZ, 0x1f, R122 ;  /* 0x0000001fff887819 */ /* 0x000fe2000001147a */
[C---:B------:R-:W-:Y:S02]  /*17d0*/  IMAD R5, R19.reuse, c[0x0][0x264], R5 ;  /* 0x0000990013057a24 */ /* 0x040fe400078e0205 */
[----:B------:R-:W-:-:S04]  /*17e0*/  IMAD.WIDE.U32 R8, R19, c[0x0][0x260], R12 ;  /* 0x0000980013087a25 */ /* 0x000fc800078e000c */
[----:B------:R-:W-:Y:S01]  /*17f0*/  IMAD.IADD R19, R7, 0x1, R16 ;  /* 0x0000000107137824 */ /* 0x000fe200078e0210 */
[----:B------:R-:W-:Y:S01]  /*1800*/  SHF.R.S32.HI R7, RZ, 0x1f, R105 ;  /* 0x0000001fff077819 */ /* 0x000fe20000011469 */
[----:B------:R-:W-:Y:S02]  /*1810*/  IMAD.IADD R31, R3, 0x1, R15 ;  /* 0x00000001031f7824 */ /* 0x000fe400078e020f */
[----:B------:R-:W-:Y:S01]  /*1820*/  IMAD.WIDE.U32 R2, R94, c[0x0][0x290], R26 ;  /* 0x0000a4005e027a25 */ /* 0x000fe200078e001a */
[----:B------:R-:W-:-:S03]  /*1830*/  LEA.HI R7, R7, R105, RZ, 0x2 ;  /* 0x0000006907077211 */ /* 0x000fc600078f10ff */
[----:B------:R-:W-:Y:S01]  /*1840*/  IMAD.IADD R23, R15, 0x1, R3 ;  /* 0x000000010f177824 */ /* 0x000fe200078e0203 */
[----:B------:R-:W-:Y:S01]  /*1850*/  LOP3.LUT R7, R7, 0xfffffffc, RZ, 0xc0, !PT ;  /* 0xfffffffc07077812 */ /* 0x000fe200078ec0ff */
[----:B------:R-:W-:Y:S01]  /*1860*/  IMAD.IADD R3, R9, 0x1, R5 ;  /* 0x0000000109037824 */ /* 0x000fe200078e0205 */
[----:B------:R-:W-:Y:S01]  /*1870*/  SHF.R.S32.HI R5, RZ, 0x1f, R17 ;  /* 0x0000001fff057819 */ /* 0x000fe20000011411 */
[----:B------:R-:W-:Y:S02]  /*1880*/  IMAD.MOV.U32 R18, RZ, RZ, R6 ;  /* 0x000000ffff127224 */ /* 0x000fe400078e0006 */
[----:B------:R-:W-:Y:S01]  /*1890*/  IMAD.MOV.U32 R22, RZ, RZ, R2 ;  /* 0x000000ffff167224 */ /* 0x000fe200078e0002 */
[----:B------:R-:W-:Y:S01]  /*18a0*/  LEA.HI R17, R5, R17, RZ, 0x4 ;  /* 0x0000001105117211 */ /* 0x000fe200078f20ff */
[----:B------:R-:W-:Y:S02]  /*18b0*/  IMAD R6, R44, c[0x0][0x268], RZ ;  /* 0x00009a002c067a24 */ /* 0x000fe400078e02ff */
[----:B------:R-:W-:Y:S01]  /*18c0*/  IMAD.MOV.U32 R2, RZ, RZ, R8 ;  /* 0x000000ffff027224 */ /* 0x000fe200078e0008 */
[----:B------:R-:W-:Y:S01]  /*18d0*/  SHF.R.S32.HI R8, RZ, 0x1f, R20 ;  /* 0x0000001fff087819 */ /* 0x000fe20000011414 */
[----:B------:R-:W-:Y:S01]  /*18e0*/  IMAD.IADD R5, R40, 0x1, R28 ;  /* 0x0000000128057824 */ /* 0x000fe200078e021c */
[----:B------:R-:W-:Y:S01]  /*18f0*/  IADD3 R40, R34, 0x8, RZ ;  /* 0x0000000822287810 */ /* 0x000fe20007ffe0ff */
[----:B------:R-:W-:Y:S01]  /*1900*/  IMAD.IADD R7, R105, 0x1, -R7 ;  /* 0x0000000169077824 */ /* 0x000fe200078e0a07 */
[----:B------:R-:W-:Y:S01]  /*1910*/  LEA.HI R20, R8, R20, RZ, 0x4 ;  /* 0x0000001408147211 */ /* 0x000fe200078f20ff */
[C---:B------:R-:W-:Y:S01]  /*1920*/  IMAD R104, R100.reuse, c[0x0][0x26c], R6 ;  /* 0x00009b0064687a24 */ /* 0x040fe200078e0206 */
[----:B------:R-:W-:Y:S01]  /*1930*/  SHF.R.S32.HI R6, RZ, 0x1f, R5 ;  /* 0x0000001fff067819 */ /* 0x000fe20000011405 */
[----:B------:R-:W-:Y:S01]  /*1940*/  IMAD.WIDE.U32 R100, R100, c[0x0][0x268], R2 ;  /* 0x00009a0064647a25 */ /* 0x000fe200078e0002 */
[----:B------:R-:W-:-:S02]  /*1950*/  LOP3.LUT P0, RZ, R7, 0x2, RZ, 0xc0, !PT ;  /* 0x0000000207ff7812 */ /* 0x000fc4000780c0ff */
[CC--:B------:R-:W-:Y:S01]  /*1960*/  LEA.HI R8, R6.reuse, R5.reuse, RZ, 0x5 ;  /* 0x0000000506087211 */ /* 0x0c0fe200078f28ff */
[----:B------:R-:W-:Y:S01]  /*1970*/  IMAD.SHL.U32 R2, R7, 0x40, RZ ;  /* 0x0000004007027824 */ /* 0x000fe200078e00ff */
[----:B------:R-:W-:Y:S01]  /*1980*/  LEA.HI R15, R6, R5, RZ, 0x3 ;  /* 0x00000005060f7211 */ /* 0x000fe200078f18ff */
[----:B------:R-:W-:Y:S01]  /*1990*/  IMAD.WIDE.U32 R10, R94, c[0x0][0x280], R26 ;  /* 0x0000a0005e0a7a25 */ /* 0x000fe200078e001a */
[----:B------:R-:W-:Y:S02]  /*19a0*/  SHF.R.S32.HI R8, RZ, 0x5, R8 ;  /* 0x00000005ff087819 */ /* 0x000fe40000011408 */
[----:B------:R-:W-:Y:S01]  /*19b0*/  LOP3.LUT R2, R2, 0xc0, RZ, 0xc0, !PT ;  /* 0x000000c002027812 */ /* 0x000fe200078ec0ff */
[----:B------:R-:W-:Y:S01]  /*19c0*/  IMAD.IADD R25, R14, 0x1, R11 ;  /* 0x000000010e197824 */ /* 0x000fe200078e020b */
[----:B------:R-:W-:Y:S01]  /*19d0*/  SHF.R.S32.HI R11, RZ, 0x5, R39 ;  /* 0x00000005ff0b7819 */ /* 0x000fe20000011427 */
[----:B------:R-:W-:Y:S01]  /*19e0*/  IMAD.MOV.U32 R24, RZ, RZ, R10 ;  /* 0x000000ffff187224 */ /* 0x000fe200078e000a */
[----:B------:R-:W-:Y:S01]  /*19f0*/  SHF.R.U32.HI R3, RZ, 0x3, R2 ;  /* 0x00000003ff037819 */ /* 0x000fe20000011602 */
[----:B------:R-:W-:Y:S01]  /*1a00*/  IMAD.IADD R6, R43, 0x1, R29 ;  /* 0x000000012b067824 */ /* 0x000fe200078e021d */
[C---:B------:R-:W-:Y:S01]  /*1a10*/  LOP3.LUT R9, R2.reuse, 0x18, R21, 0xf8, !PT ;  /* 0x0000001802097812 */ /* 0x040fe200078ef815 */
[----:B------:R-:W-:Y:S01]  /*1a20*/  IMAD R12, R11, 0x600, R4 ;  /* 0x000006000b0c7824 */ /* 0x000fe200078e0204 */
[----:B------:R-:W-:Y:S01]  /*1a30*/  LOP3.LUT R10, R2, 0x18, R15, 0xf8, !PT ;  /* 0x00000018020a7812 */ /* 0x000fe200078ef80f */
[----:B------:R-:W-:Y:S01]  /*1a40*/  IMAD.WIDE.U32 R116, R42, c[0x0][0x218], R18 ;  /* 0x000086002a747a25 */ /* 0x000fe200078e0012 */
[----:B------:R-:W-:-:S02]  /*1a50*/  SHF.R.S32.HI R5, RZ, 0x4, R38 ;  /* 0x00000004ff057819 */ /* 0x000fc40000011426 */
[-C--:B------:R-:W-:Y:S01]  /*1a60*/  LOP3.LUT R11, R9, R3.reuse, RZ, 0x3c, !PT ;  /* 0x00000003090b7212 */ /* 0x080fe200078e3cff */
[----:B------:R-:W-:Y:S01]  /*1a70*/  IMAD R9, R8, 0x600, R4 ;  /* 0x0000060008097824 */ /* 0x000fe200078e0204 */
[----:B------:R-:W-:Y:S01]  /*1a80*/  LOP3.LUT R8, R10, R3, RZ, 0x3c, !PT ;  /* 0x000000030a087212 */ /* 0x000fe200078e3cff */
[----:B-----5:R-:W-:Y:S01]  /*1a90*/  IMAD.WIDE.U32 R114, R149, c[0x0][0x280], R32 ;  /* 0x0000a00095727a25 */ /* 0x020fe200078e0020 */
[----:B------:R-:W-:Y:S02]  /*1aa0*/  SHF.R.S32.HI R7, RZ, 0x1f, R6 ;  /* 0x0000001fff077819 */ /* 0x000fe40000011406 */
[----:B------:R-:W-:Y:S01]  /*1ab0*/  LEA.HI.SX32 R5, R21, R5, 0x1d ;  /* 0x0000000515057211 */ /* 0x000fe200078feaff */
[----:B------:R-:W-:Y:S01]  /*1ac0*/  IMAD.IADD R132, R9, 0x1, R8 ;  /* 0x0000000109847824 */ /* 0x000fe200078e0208 */
[CC--:B------:R-:W-:Y:S01]  /*1ad0*/  LEA.HI R14, R7.reuse, R6.reuse, RZ, 0x3 ;  /* 0x00000006070e7211 */ /* 0x0c0fe200078f18ff */
[----:B------:R-:W-:Y:S01]  /*1ae0*/  IMAD.IADD R133, R12, 0x1, R11 ;  /* 0x000000010c857824 */ /* 0x000fe200078e020b */
[----:B------:R-:W-:Y:S01]  /*1af0*/  LEA.HI R13, R7, R6, RZ, 0x5 ;  /* 0x00000006070d7211 */ /* 0x000fe200078f28ff */
[----:B------:R-:W-:Y:S01]  /*1b00*/  IMAD.SHL.U32 R102, R5, 0x8, RZ ;  /* 0x0000000805667824 */ /* 0x000fe200078e00ff */
[----:B------:R-:W-:Y:S01]  /*1b10*/  SHF.R.S32.HI R8, RZ, 0x1f, R5 ;  /* 0x0000001fff087819 */ /* 0x000fe20000011405 */
[----:B------:R-:W-:Y:S01]  /*1b20*/  IMAD.WIDE.U32 R112, R149, c[0x0][0x280], R24 ;  /* 0x0000a00095707a25 */ /* 0x000fe200078e0018 */
[----:B------:R-:W-:-:S02]  /*1b30*/  SHF.R.S32.HI R6, RZ, 0x4, R17 ;  /* 0x00000004ff067819 */ /* 0x000fc40000011411 */
[----:B------:R-:W-:Y:S01]  /*1b40*/  SHF.R.S32.HI R9, RZ, 0x4, R20 ;  /* 0x00000004ff097819 */ /* 0x000fe20000011414 */
[C---:B------:R-:W-:Y:S01]  /*1b50*/  IMAD.WIDE.U32 R110, R149.reuse, c[0x0][0x290], R30 ;  /* 0x0000a400956e7a25 */ /* 0x040fe200078e001e */
[----:B------:R-:W-:Y:S02]  /*1b60*/  LOP3.LUT R7, R2, 0x8, R26, 0xf8, !PT ;  /* 0x0000000802077812 */ /* 0x000fe400078ef81a */
[----:B------:R-:W-:Y:S01]  /*1b70*/  LEA.HI R10, R8, R5, RZ, 0x2 ;  /* 0x00000005080a7211 */ /* 0x000fe200078f10ff */
[----:B------:R-:W-:Y:S01]  /*1b80*/  IMAD.WIDE.U32 R106, R149, c[0x0][0x290], R22 ;  /* 0x0000a400956a7a25 */ /* 0x000fe200078e0016 */
[----:B------:R-:W-:Y:S02]  /*1b90*/  LEA.HI.SX32 R6, R15, R6, 0x1d ;  /* 0x000000060f067211 */ /* 0x000fe400078feaff */
[----:B------:R-:W-:Y:S01]  /*1ba0*/  SHF.R.S32.HI R11, RZ, 0x5, R13 ;  /* 0x00000005ff0b7819 */ /* 0x000fe2000001140d */
[----:B------:R-:W-:Y:S01]  /*1bb0*/  IMAD.IADD R104, R101, 0x1, R104 ;  /* 0x0000000165687824 */ /* 0x000fe200078e0268 */
[----:B------:R-:W-:Y:S01]  /*1bc0*/  LEA.HI.SX32 R5, R14, R9, 0x1d ;  /* 0x000000090e057211 */ /* 0x000fe200078feaff */
[----:B------:R-:W-:Y:S01]  /*1bd0*/  IMAD.SHL.U32 R99, R6, 0x8, RZ ;  /* 0x0000000806637824 */ /* 0x000fe200078e00ff */
[-C--:B------:R-:W-:Y:S01]  /*1be0*/  LOP3.LUT R87, R7, R3.reuse, RZ, 0x3c, !PT ;  /* 0x0000000307577212 */ /* 0x080fe200078e3cff */
[----:B------:R-:W-:Y:S01]  /*1bf0*/  IMAD R13, R11, 0x600, R4 ;  /* 0x000006000b0d7824 */ /* 0x000fe200078e0204 */
[----:B------:R-:W-:Y:S01]  /*1c00*/  LOP3.LUT R8, R2, 0x18, R14, 0xf8, !PT ;  /* 0x0000001802087812 */ /* 0x000fe200078ef80e */
[----:B------:R-:W-:Y:S01]  /*1c10*/  IMAD.SHL.U32 R103, R5, 0x8, RZ ;  /* 0x0000000805677824 */ /* 0x000fe200078e00ff */
[----:B------:R-:W-:Y:S01]  /*1c20*/  SHF.R.S32.HI R7, RZ, 0x1f, R6 ;  /* 0x0000001fff077819 */ /* 0x000fe20000011406 */
[----:B------:R-:W-:Y:S01]  /*1c30*/  IMAD.IADD R87, R4, 0x1, R87 ;  /* 0x0000000104577824 */ /* 0x000fe200078e0257 */
[----:B------:R-:W-:Y:S01]  /*1c40*/  SHF.R.S32.HI R9, RZ, 0x1f, R5 ;  /* 0x0000001fff097819 */ /* 0x000fe20000011405 */
[----:B------:R-:W-:Y:S01]  /*1c50*/  IMAD.SHL.U32 R133, R133, 0x2, RZ ;  /* 0x0000000285857824 */ /* 0x000fe200078e00ff */
[----:B------:R-:W-:Y:S01]  /*1c60*/  LOP3.LUT R11, R8, R3, RZ, 0x3c, !PT ;  /* 0x00000003080b7212 */ /* 0x000fe200078e3cff */
[----:B------:R-:W-:Y:S01]  /*1c70*/  IMAD.SHL.U32 R132, R132, 0x2, RZ ;  /* 0x0000000284847824 */ /* 0x000fe200078e00ff */
[----:B------:R-:W-:-:S02]  /*1c80*/  LEA.HI R8, R7, R6, RZ, 0x2 ;  /* 0x0000000607087211 */ /* 0x000fc400078f10ff */
[----:B------:R-:W-:Y:S01]  /*1c90*/  LEA.HI R7, R9, R5, RZ, 0x2 ;  /* 0x0000000509077211 */ /* 0x000fe200078f10ff */
[----:B------:R-:W-:Y:S01]  /*1ca0*/  IMAD.IADD R11, R13, 0x1, R11 ;  /* 0x000000010d0b7824 */ /* 0x000fe200078e020b */
[----:B------:R-:W-:Y:S02]  /*1cb0*/  SHF.R.S32.HI R10, RZ, 0x2, R10 ;  /* 0x00000002ff0a7819 */ /* 0x000fe4000001140a */
[----:B------:R-:W-:Y:S01]  /*1cc0*/  SHF.R.S32.HI R8, RZ, 0x2, R8 ;  /* 0x00000002ff087819 */ /* 0x000fe20000011408 */
[----:B------:R-:W-:Y:S01]  /*1cd0*/  IMAD.SHL.U32 R126, R11, 0x2, RZ ;  /* 0x000000020b7e7824 */ /* 0x000fe200078e00ff */
[----:B------:R-:W-:Y:S01]  /*1ce0*/  SHF.R.S32.HI R7, RZ, 0x2, R7 ;  /* 0x00000002ff077819 */ /* 0x000fe20000011407 */
[----:B------:R-:W-:Y:S01]  /*1cf0*/  IMAD R10, R10, 0x600, R4 ;  /* 0x000006000a0a7824 */ /* 0x000fe200078e0204 */
[----:B------:R-:W-:Y:S01]  /*1d00*/  LOP3.LUT R12, R2, 0x18, R102, 0xf8, !PT ;  /* 0x00000018020c7812 */ /* 0x000fe200078ef866 */
[--C-:B------:R-:W-:Y:S01]  /*1d10*/  IMAD R8, R8, 0x600, R4.reuse ;  /* 0x0000060008087824 */ /* 0x100fe200078e0204 */
[----:B------:R-:W-:Y:S01]  /*1d20*/  LEA R87, R87, 0x1880, 0x1 ;  /* 0x0000188057577811 */ /* 0x000fe200078e08ff */
[----:B------:R-:W-:Y:S01]  /*1d30*/  IMAD R7, R7, 0x600, R4 ;  /* 0x0000060007077824 */ /* 0x000fe200078e0204 */
[----:B------:R-:W-:-:S02]  /*1d40*/  LOP3.LUT R4, R2, 0x18, R99, 0xf8, !PT ;  /* 0x0000001802047812 */ /* 0x000fc400078ef863 */
[----:B------:R-:W-:Y:S02]  /*1d50*/  LOP3.LUT R2, R2, 0x18, R103, 0xf8, !PT ;  /* 0x0000001802027812 */ /* 0x000fe400078ef867 */
[-C--:B------:R-:W-:Y:S02]  /*1d60*/  LOP3.LUT R9, R12, R3.reuse, RZ, 0x3c, !PT ;  /* 0x000000030c097212 */ /* 0x080fe400078e3cff */
[-C--:B------:R-:W-:Y:S02]  /*1d70*/  LOP3.LUT R4, R4, R3.reuse, RZ, 0x3c, !PT ;  /* 0x0000000304047212 */ /* 0x080fe400078e3cff */
[----:B------:R-:W-:Y:S01]  /*1d80*/  LOP3.LUT R3, R2, R3, RZ, 0x3c, !PT ;  /* 0x0000000302037212 */ /* 0x000fe200078e3cff */
[----:B------:R-:W-:Y:S01]  /*1d90*/  IMAD.IADD R9, R10, 0x1, R9 ;  /* 0x000000010a097824 */ /* 0x000fe200078e0209 */
[----:B------:R-:W-:Y:S01]  /*1da0*/  SHF.R.S32.HI R2, RZ, 0x1f, R149 ;  /* 0x0000001fff027819 */ /* 0x000fe20000011495 */
[----:B------:R-:W-:Y:S01]  /*1db0*/  IMAD.IADD R8, R8, 0x1, R4 ;  /* 0x0000000108087824 */ /* 0x000fe200078e0204 */
[----:B------:R-:W-:Y:S01]  /*1dc0*/  IADD3 R88, R87, 0x20, RZ ;  /* 0x0000002057587810 */ /* 0x000fe20007ffe0ff */
[----:B------:R-:W-:Y:S01]  /*1dd0*/  IMAD.IADD R7, R7, 0x1, R3 ;  /* 0x0000000107077824 */ /* 0x000fe200078e0203 */
[----:B------:R-:W-:Y:S01]  /*1de0*/  @P0 IADD3 R88, R87, -0x20, RZ ;  /* 0xffffffe057580810 */ /* 0x000fe20007ffe0ff */
[----:B------:R-:W-:Y:S01]  /*1df0*/  IMAD R3, R45, c[0x0][0x218], RZ ;  /* 0x000086002d037a24 */ /* 0x000fe200078e02ff */
[----:B------:R-:W-:Y:S01]  /*1e00*/  ISETP.NE.AND P0, PT, RZ, UR4, PT ;  /* 0x00000004ff007c0c */ /* 0x000fe2000bf05270 */
[----:B------:R-:W-:Y:S01]  /*1e10*/  IMAD.SHL.U32 R125, R9, 0x2, RZ ;  /* 0x00000002097d7824 */ /* 0x000fe200078e00ff */
[----:B------:R-:W-:Y:S01]  /*1e20*/  LOP3.LUT R121, R15, 0xfffffff8, RZ, 0xc0, !PT ;  /* 0xfffffff80f797812 */ /* 0x000fe200078ec0ff */
[----:B------:R-:W-:Y:S01]  /*1e30*/  IMAD R4, R42, c[0x0][0x21c], R3 ;  /* 0x000087002a047a24 */ /* 0x000fe200078e0203 */
[----:B------:R-:W-:Y:S01]  /*1e40*/  LOP3.LUT R120, R14, 0xfffffff8, RZ, 0xc0, !PT ;  /* 0xfffffff80e787812 */ /* 0x000fe200078ec0ff */
[C---:B------:R-:W-:Y:S01]  /*1e50*/  IMAD R3, R2.reuse, c[0x0][0x280], RZ ;  /* 0x0000a00002037a24 */ /* 0x040fe200078e02ff */
[----:B------:R-:W-:Y:S01]  /*1e60*/  P2R R140, PR, RZ, 0x1 ;  /* 0x00000001ff8c7803 */ /* 0x000fe20000000000 */
[----:B------:R-:W-:Y:S01]  /*1e70*/  IMAD R2, R2, c[0x0][0x290], RZ ;  /* 0x0000a40002027a24 */ /* 0x000fe200078e02ff */
[C---:B------:R-:W-:Y:S01]  /*1e80*/  IADD3 R39, R34.reuse, 0x18, RZ ;  /* 0x0000001822277810 */ /* 0x040fe20007ffe0ff */
[C---:B------:R-:W-:Y:S01]  /*1e90*/  IMAD R3, R149.reuse, c[0x0][0x284], R3 ;  /* 0x0000a10095037a24 */ /* 0x040fe200078e0203 */
[----:B------:R-:W-:Y:S01]  /*1ea0*/  IADD3 R38, R34, 0x28, RZ ;  /* 0x0000002822267810 */ /* 0x000fe20007ffe0ff */
[----:B------:R-:W-:Y:S01]  /*1eb0*/  IMAD R2, R149, c[0x0][0x294], R2 ;  /* 0x0000a50095027a24 */ /* 0x000fe200078e0202 */
[----:B------:R-:W-:Y:S01]  /*1ec0*/  SHF.R.S32.HI R129, RZ, 0x1f, R102 ;  /* 0x0000001fff817819 */ /* 0x000fe20000011466 */
[----:B------:R-:W-:Y:S01]  /*1ed0*/  IMAD.IADD R139, R115, 0x1, R3 ;  /* 0x00000001738b7824 */ /* 0x000fe200078e0203 */
[----:B------:R-:W-:Y:S01]  /*1ee0*/  SHF.R.S32.HI R131, RZ, 0x1f, R121 ;  /* 0x0000001fff837819 */ /* 0x000fe20000011479 */
[----:B------:R-:W-:Y:S01]  /*1ef0*/  IMAD.IADD R137, R3, 0x1, R113 ;  /* 0x0000000103897824 */ /* 0x000fe200078e0271 */
[----:B------:R-:W-:Y:S01]  /*1f00*/  SHF.R.S32.HI R130, RZ, 0x1f, R120 ;  /* 0x0000001fff827819 */ /* 0x000fe20000011478 */
[----:B------:R-:W-:Y:S01]  /*1f10*/  IMAD.IADD R138, R111, 0x1, R2 ;  /* 0x000000016f8a7824 */ /* 0x000fe200078e0202 */
[----:B------:R-:W-:Y:S01]  /*1f20*/  SHF.R.S32.HI R128, RZ, 0x1f, R99 ;  /* 0x0000001fff807819 */ /* 0x000fe20000011463 */
[----:B------:R-:W-:Y:S01]  /*1f30*/  IMAD.IADD R135, R2, 0x1, R107 ;  /* 0x0000000102877824 */ /* 0x000fe200078e026b */
[----:B------:R-:W-:Y:S01]  /*1f40*/  SHF.R.S32.HI R127, RZ, 0x1f, R103 ;  /* 0x0000001fff7f7819 */ /* 0x000fe20000011467 */
[----:B------:R-:W-:-:S02]  /*1f50*/  IMAD.IADD R134, R117, 0x1, R4 ;  /* 0x0000000175867824 */ /* 0x000fc400078e0204 */
[----:B------:R-:W-:Y:S02]  /*1f60*/  IMAD.SHL.U32 R124, R8, 0x2, RZ ;  /* 0x00000002087c7824 */ /* 0x000fe400078e00ff */
[----:B------:R-:W-:Y:S02]  /*1f70*/  IMAD.SHL.U32 R123, R7, 0x2, RZ ;  /* 0x00000002077b7824 */ /* 0x000fe400078e00ff */
.L_x_392:
[C---:B-1----:R-:W-:Y:S01]  /*1f80*/  IMAD R2, R41.reuse, UR14, RZ ;  /* 0x0000000e29027c24 */ /* 0x042fe2000f8e02ff */
[----:B------:R-:W-:Y:S01]  /*1f90*/  SHF.R.S32.HI R93, RZ, 0x1f, R41 ;  /* 0x0000001fff5d7819 */ /* 0x000fe20000011429 */
[----:B------:R-:W-:Y:S01]  /*1fa0*/  IMAD.WIDE.U32 R10, R41, UR16, RZ ;  /* 0x00000010290a7c25 */ /* 0x000fe2000f8e00ff */
[----:B------:R-:W-:Y:S04]  /*1fb0*/  DEPBAR.LE SB0, 0x0 ;  /* 0x000080000000791a */ /* 0x000fe80000000000 */
[----:B------:R-:W-:Y:S01]  /*1fc0*/  BAR.SYNC.DEFER_BLOCKING 0x0 ;  /* 0x0000000000007b1d */ /* 0x000fe20000010000 */
[----:B------:R-:W-:Y:S01]  /*1fd0*/  ISETP.GE.AND P1, PT, R155, 0x1, PT ;  /* 0x000000019b00780c */ /* 0x000fe20003f26270 */
[----:B------:R-:W-:Y:S04]  /*1fe0*/  IMAD R2, R93, UR16, R2 ;  /* 0x000000105d027c24 */ /* 0x000fe8000f8e0202 */
[----:B------:R-:W-:Y:S01]  /*1ff0*/  IMAD.IADD R16, R11, 0x1, R2 ;  /* 0x000000010b107824 */ /* 0x000fe200078e0202 */
[----:B------:R-:W-:Y:S05]  /*2000*/  IADD3 R2, P0, R147, R10, RZ ;  /* 0x0000000a93027210 */ /* 0x000fea0007f1e0ff */
[----:B------:R-:W-:Y:S01]  /*2010*/  IMAD.X R3, R16, 0x1, R146, P0 ;  /* 0x0000000110037824 */ /* 0x000fe200000e0692 */
[C---:B------:R-:W-:Y:S04]  /*2020*/  LEA R62, P0, R2.reuse, c[0x0][0x1c8], 0x1 ;  /* 0x00007200023e7a11 */ /* 0x040fe800078008ff */
[----:B------:R-:W-:Y:S01]  /*2030*/  LEA.HI.X R63, R2, c[0x0][0x1cc], R3, 0x1, P0 ;  /* 0x00007300023f7a11 */ /* 0x000fe200000f0c03 */
[----:B------:R-:W-:Y:S01]  /*2040*/  BSSY B1, `(.L_x_367) ;  /* 0x000038c000017945 */ /* 0x000fe20003800000 */
[----:B------:R-:W-:-:S05]  /*2050*/  @!P1 BRA `(.L_x_368) ;  /* 0x000036d000009947 */ /* 0x000fca0003800000 */
[C---:B------:R-:W-:Y:S01]  /*2060*/  IMAD R4, R41.reuse, UR15, RZ ;  /* 0x0000000f29047c24 */ /* 0x040fe2000f8e02ff */
[----:B------:R-:W-:Y:S01]  /*2070*/  ISETP.NE.AND P1, PT, R140, RZ, PT ;  /* 0x000000ff8c00720c */ /* 0x000fe20003f25270 */
[C---:B------:R-:W-:Y:S02]  /*2080*/  IMAD R3, R41.reuse, UR5, RZ ;  /* 0x0000000529037c24 */ /* 0x040fe4000f8e02ff */
[C---:B------:R-:W-:Y:S02]  /*2090*/  IMAD R2, R41.reuse, -0x30, R0 ;  /* 0xffffffd029027824 */ /* 0x040fe400078e0200 */
[C---:B------:R-:W-:Y:S03]  /*20a0*/  IMAD.WIDE.U32 R8, R41.reuse, UR18, RZ ;  /* 0x0000001229087c25 */ /* 0x040fe6000f8e00ff */
[----:B------:R-:W-:Y:S01]  /*20b0*/  IMNMX R89, R2, 0x30, PT ;  /* 0x0000003002597817 */ /* 0x000fe20003800200 */
[----:B------:R-:W-:Y:S04]  /*20c0*/  IMAD.WIDE.U32 R18, R41, UR20, RZ ;  /* 0x0000001429127c25 */ /* 0x000fe8000f8e00ff */
[C---:B------:R-:W-:Y:S02]  /*20d0*/  IMAD R4, R93.reuse, UR18, R4 ;  /* 0x000000125d047c24 */ /* 0x040fe4000f8e0204 */
[----:B------:R-:W-:Y:S03]  /*20e0*/  IMAD R3, R93, UR20, R3 ;  /* 0x000000145d037c24 */ /* 0x000fe6000f8e0203 */
        /* <DEDUP_REMOVED lines=38> */
[----:B------:R-:W-:Y:S11]  /*2350*/  CS2R R2, SRZ ;  /* 0x0000000000027805 */ /* 0x000ff6000001ff00 */
[----:B------:R-:W-:Y:S01]  /*2360*/  @!UPT UIADD3 URZ, URZ, URZ, URZ ;  /* 0x0000003f3f3ff290 */ /* 0x000fe2000fffe03f */
[----:B------:R1:W5:Y:S04]  /*2370*/  @!P0 LDG.E.64 R42, [R8.64] ;  /* 0x0000000c082a8981 */ /* 0x000368000c1e1b00 */
[----:B------:R1:W5:Y:S01]  /*2380*/  @!P0 LDG.E.64 R2, [R4.64] ;  /* 0x0000000c04028981 */ /* 0x000362000c1e1b00 */
[----:B------:R-:W-:Y:S11]  /*2390*/  ISETP.GE.AND P0, PT, R40, c[0x0][0x27c], PT ;  /* 0x00009f0028007a0c */ /* 0x000ff60003f06270 */
[----:B------:R-:W-:Y:S02]  /*23a0*/  @!UPT UIADD3 URZ, URZ, URZ, URZ ;  /* 0x0000003f3f3ff290 */ /* 0x000fe4000fffe03f */
[----:B------:R1:W5:Y:S04]  /*23b0*/  @!P0 LDG.E.64 R46, [R8.64+0x10] ;  /* 0x0000100c082e8981 */ /* 0x000368000c1e1b00 */
[----:B------:R1:W5:Y:S01]  /*23c0*/  @!P0 LDG.E.64 R6, [R4.64+0x10] ;  /* 0x0000100c04068981 */ /* 0x000362000c1e1b00 */
        /* <DEDUP_REMOVED lines=15> */
[----:B------:R1:W5:Y:S02]  /*24c0*/  @!P0 LDG.E.64 R22, [R4.64+0x50] ;  /* 0x0000500c04168981 */ /* 0x000364000c1e1b00 */
.L_x_371:
[----:B------:R-:W-:Y:S05]  /*24d0*/  BSYNC B0 ;  /* 0x0000000000007941 */ /* 0x000fea0003800000 */
.L_x_370:
[----:B------:R-:W-:-:S05]  /*24e0*/  @P1 BRA `(.L_x_372) ;  /* 0x0000341000001947 */ /* 0x000fca0003800000 */
[----:B-1---5:R-:W-:Y:S01]  /*24f0*/  MOV R4, R53 ;  /* 0x0000003500047202 */ /* 0x022fe20000000f00 */
[----:B------:R-:W-:Y:S01]  /*2500*/  IMAD.MOV.U32 R9, RZ, RZ, R54 ;  /* 0x000000ffff097224 */ /* 0x000fe200078e0036 */
        /* <DEDUP_REMOVED lines=37> */
[----:B------:R-:W-:Y:S01]  /*2760*/  @!P0 SHF.R.U64 R5, R2, 0x10, R3 ;  /* 0x0000001002058819 */ /* 0x000fe20000001203 */
[----:B------:R-:W-:Y:S01]  /*2770*/  @!P0 HADD2.F32 R12, -RZ, R4.H0_H0 ;  /* 0x20000004ff0c8230 */ /* 0x000fe20000004100 */
[----:B------:R-:W-:Y:S01]  /*2780*/  @!P0 SHF.R.U64 R44, R42, 0x10, R43 ;  /* 0x000000102a2c8819 */ /* 0x000fe2000000122b */
[----:B------:R-:W-:Y:S01]  /*2790*/  @!P0 HADD2.F32 R42, -RZ, R13.H0_H0 ;  /* 0x2000000dff2a8230 */ /* 0x000fe20000004100 */
[----:B------:R-:W-:Y:S01]  /*27a0*/  @!P0 SHF.R.U32.HI R18, RZ, 0x10, R3 ;  /* 0x00000010ff128819 */ /* 0x000fe20000011603 */
[----:B------:R-:W-:Y:S01]  /*27b0*/  @!P0 HADD2.F32 R13, -RZ, R5.H0_H0 ;  /* 0x20000005ff0d8230 */ /* 0x000fe20000004100 */
[----:B------:R-:W-:Y:S01]  /*27c0*/  @!P0 SHF.R.U32.HI R56, RZ, 0x10, R43 ;  /* 0x00000010ff388819 */ /* 0x000fe2000001162b */
[----:B------:R-:W-:Y:S02]  /*27d0*/  @!P0 HADD2.F32 R44, -RZ, R44.H0_H0 ;  /* 0x2000002cff2c8230 */ /* 0x000fe40000004100 */
[----:B------:R-:W-:Y:S01]  /*27e0*/  @!P0 HADD2.F32 R18, -RZ, R18.H0_H0 ;  /* 0x20000012ff128230 */ /* 0x000fe20000004100 */
[----:B-1----:R-:W-:Y:S01]  /*27f0*/  @!P0 IMAD.MOV.U32 R4, RZ, RZ, R9 ;  /* 0x000000ffff048224 */ /* 0x002fe200078e0009 */
[----:B------:R-:W-:Y:S02]  /*2800*/  @!P0 MOV R2, R8 ;  /* 0x0000000800028202 */ /* 0x000fe40000000f00 */
[----:B------:R-:W-:Y:S02]  /*2810*/  @!P0 MOV R5, R10 ;  /* 0x0000000a00058202 */ /* 0x000fe40000000f00 */
[----:B------:R-:W-:Y:S02]  /*2820*/  @!P0 HADD2.F32 R43, -RZ, R4.H1_H1 ;  /* 0x30000004ff2b8230 */ /* 0x000fe40000004100 */
[--C-:B------:R-:W-:Y:S02]  /*2830*/  @!P0 HADD2.F32 R33, -RZ, R2.reuse.H1_H1 ;  /* 0x30000002ff218230 */ /* 0x100fe40000004100 */
[----:B------:R-:W-:Y:S02]  /*2840*/  @!P0 HADD2.F32 R3, -RZ, R2.H0_H0 ;  /* 0x20000002ff038230 */ /* 0x000fe40000004100 */
[----:B------:R-:W-:Y:S01]  /*2850*/  @!P0 HADD2.F32 R4, -RZ, R4.H0_H0 ;  /* 0x20000004ff048230 */ /* 0x000fe20000004100 */
[-C--:B------:R-:W-:Y:S02]  /*2860*/  @!P0 FMUL.FTZ R64, R33, R12.reuse ;  /* 0x0000000c21408220 */ /* 0x080fe40000410000 */
[----:B------:R-:W-:Y:S02]  /*2870*/  @!P0 FMUL.FTZ R2, R3, R12 ;  /* 0x0000000c03028220 */ /* 0x000fe40000410000 */
[-C--:B------:R-:W-:Y:S02]  /*2880*/  @!P0 FMUL.FTZ R12, R43, R13.reuse ;  /* 0x0000000d2b0c8220 */ /* 0x080fe40000410000 */
[----:B------:R-:W-:Y:S02]  /*2890*/  @!P0 FFMA.FTZ R64, R3, R42, -R64 ;  /* 0x0000002a03408223 */ /* 0x000fe40000010840 */
[C---:B------:R-:W-:Y:S01]  /*28a0*/  @!P0 FMUL.FTZ R3, R4.reuse, R13 ;  /* 0x0000000d04038220 */ /* 0x040fe20000410000 */
[----:B------:R-:W-:Y:S01]  /*28b0*/  @!P0 HADD2.F32 R13, -RZ, R19.H0_H0 ;  /* 0x20000013ff0d8230 */ /* 0x000fe20000004100 */
[----:B------:R-:W-:Y:S01]  /*28c0*/  @!P0 FFMA.FTZ R66, R4, R44, -R12 ;  /* 0x0000002c04428223 */ /* 0x000fe2000001080c */
[----:B------:R-:W-:Y:S01]  /*28d0*/  @!P0 MOV R4, R11 ;  /* 0x0000000b00048202 */ /* 0x000fe20000000f00 */
[----:B------:R-:W-:Y:S01]  /*28e0*/  @!P0 FFMA.FTZ R2, R33, R42, R2 ;  /* 0x0000002a21028223 */ /* 0x000fe20000010002 */
[--C-:B------:R-:W-:Y:S01]  /*28f0*/  @!P0 HADD2.F32 R19, -RZ, R5.reuse.H1_H1 ;  /* 0x30000005ff138230 */ /* 0x100fe20000004100 */
[----:B------:R-:W-:Y:S01]  /*2900*/  @!P0 FFMA.FTZ R3, R43, R44, R3 ;  /* 0x0000002c2b038223 */ /* 0x000fe20000010003 */
[----:B------:R-:W-:Y:S02]  /*2910*/  @!P0 HADD2.F32 R5, -RZ, R5.H0_H0 ;  /* 0x20000005ff058230 */ /* 0x000fe40000004100 */
[----:B------:R-:W-:Y:S01]  /*2920*/  @!P0 HADD2.F32 R33, -RZ, R45.H0_H0 ;  /* 0x2000002dff218230 */ /* 0x000fe20000004100 */
[-C--:B------:R-:W-:Y:S01]  /*2930*/  @!P0 FMUL.FTZ R65, R19, R13.reuse ;  /* 0x0000000d13418220 */ /* 0x080fe20000410000 */
        /* <DEDUP_REMOVED lines=8> */
[C---:B------:R-:W-:Y:S01]  /*29c0*/  @!P0 FMUL.FTZ R5, R12.reuse, R18 ;  /* 0x000000120c058220 */ /* 0x040fe20000410000 */
        /* <DEDUP_REMOVED lines=10> */
.L_x_374:
[----:B------:R-:W-:Y:S05]  /*2a70*/  BSYNC B0 ;  /* 0x0000000000007941 */ /* 0x000fea0003800000 */
.L_x_373:
[----:B------:R-:W-:Y:S01]  /*2a80*/  ISETP.GE.AND P0, PT, R28, c[0x0][0x1d4], PT ;  /* 0x000075001c007a0c */ /* 0x000fe20003f06270 */
[----:B------:R-:W-:Y:S01]  /*2a90*/  @!UPT UIADD3 URZ, URZ, URZ, URZ ;  /* 0x0000003f3f3ff290 */ /* 0x000fe2000fffe03f */
[----:B------:R-:W-:Y:S11]  /*2aa0*/  BSSY B0, `(.L_x_375) ;  /* 0x0000036000007945 */ /* 0x000ff60003800000 */
[----:B------:R-:W-:-:S05]  /*2ab0*/  @P0 BRA `(.L_x_376) ;  /* 0x0000034000000947 */ /* 0x000fca0003800000 */
[----:B------:R-:W-:Y:S01]  /*2ac0*/  ISETP.GE.AND P0, PT, R40, c[0x0][0x27c], PT ;  /* 0x00009f0028007a0c */ /* 0x000fe20003f06270 */
[----:B-1----:R-:W1:Y:S11]  /*2ad0*/  LDS.128 R8, [R88+0x2400] ;  /* 0x0024000058087984 */ /* 0x002e760000000c00 */
[----:B------:R-:W-:Y:S01]  /*2ae0*/  @!UPT UIADD3 URZ, URZ, URZ, URZ ;  /* 0x0000003f3f3ff290 */ /* 0x000fe2000fffe03f */
[----:B------:R-:W-:Y:S01]  /*2af0*/  @!P0 HADD2.F32 R2, -RZ, R24.H0_H0 ;  /* 0x20000018ff028230 */ /* 0x000fe20000004100 */
[----:B------:R-:W-:Y:S01]  /*2b00*/  @!P0 SHF.R.U64 R5, R6, 0x10, R7 ;  /* 0x0000001006058819 */ /* 0x000fe20000001207 */
[----:B------:R-:W-:Y:S01]  /*2b10*/  @!P0 HADD2.F32 R12, -RZ, R57.H0_H0 ;  /* 0x20000039ff0c8230 */ /* 0x000fe20000004100 */
[----:B------:R-:W-:Y:S02]  /*2b20*/  @!P0 SHF.R.U64 R18, R46, 0x10, R47 ;  /* 0x000000102e128819 */ /* 0x000fe4000000122f */
[----:B------:R-:W-:Y:S01]  /*2b30*/  @!P0 SHF.R.U32.HI R7, RZ, 0x10, R7 ;  /* 0x00000010ff078819 */ /* 0x000fe20000011607 */
[----:B------:R-:W-:Y:S01]  /*2b40*/  @!P0 HADD2.F32 R5, -RZ, R5.H0_H0 ;  /* 0x20000005ff058230 */ /* 0x000fe20000004100 */
[----:B------:R-:W-:Y:S01]  /*2b50*/  @!P0 SHF.R.U32.HI R42, RZ, 0x10, R47 ;  /* 0x00000010ff2a8819 */ /* 0x000fe2000001162f */
[----:B------:R-:W-:Y:S04]  /*2b60*/  @!P0 HADD2.F32 R18, -RZ, R18.H0_H0 ;  /* 0x20000012ff128230 */ /* 0x000fe80000004100 */
        /* <DEDUP_REMOVED lines=12> */
[CC--:B------:R-:W-:Y:S01]  /*2c30*/  @!P0 FMUL.FTZ R19, R13.reuse, R5.reuse ;  /* 0x000000050d138220 */ /* 0x0c0fe20000410000 */
[----:B------:R-:W-:Y:S01]  /*2c40*/  @!P0 HADD2.F32 R12, -RZ, R7.H0_H0 ;  /* 0x20000007ff0c8230 */ /* 0x000fe20000004100 */
        /* <DEDUP_REMOVED lines=27> */
.L_x_376:
[----:B------:R-:W-:Y:S05]  /*2e00*/  BSYNC B0 ;  /* 0x0000000000007941 */ /* 0x000fea0003800000 */
.L_x_375:
        /* <DEDUP_REMOVED lines=56> */
.L_x_378:
[----:B------:R-:W-:Y:S05]  /*3190*/  BSYNC B0 ;  /* 0x0000000000007941 */ /* 0x000fea0003800000 */
.L_x_377:
        /* <DEDUP_REMOVED lines=56> */
.L_x_380:
[----:B------:R-:W-:Y:S05]  /*3520*/  BSYNC B0 ;  /* 0x0000000000007941 */ /* 0x000fea0003800000 */
.L_x_379:
        /* <DEDUP_REMOVED lines=56> */
.L_x_382:
[----:B------:R-:W-:Y:S05]  /*38b0*/  BSYNC B0 ;  /* 0x0000000000007941 */ /* 0x000fea0003800000 */
.L_x_381:
[----:B------:R-:W-:Y:S11]  /*38c0*/  ISETP.GE.AND P0, PT, R95, c[0x0][0x1d4], PT ;  /* 0x000075005f007a0c */ /* 0x000ff60003f06270 */
[----:B------:R-:W-:Y:S02]  /*38d0*/  @!UPT UIADD3 URZ, URZ, URZ, URZ ;  /* 0x0000003f3f3ff290 */ /* 0x000fe4000fffe03f */
        /* <DEDUP_REMOVED lines=54> */
.L_x_369:
        /* <DEDUP_REMOVED lines=37> */
[----:B------:R1:W5:Y:S04]  /*3e90*/  @!P0 LDG.E.128 R44, [R8.64] ;  /* 0x0000000c082c8981 */ /* 0x000368000c1e1d00 */
[----:B------:R1:W5:Y:S01]  /*3ea0*/  @!P0 LDG.E.128 R4, [R2.64] ;  /* 0x0000000c02048981 */ /* 0x000362000c1e1d00 */
[----:B------:R-:W-:Y:S11]  /*3eb0*/  ISETP.GE.AND P0, PT, R28, c[0x0][0x27c], PT ;  /* 0x00009f001c007a0c */ /* 0x000ff60003f06270 */
[----:B------:R-:W-:Y:S02]  /*3ec0*/  @!UPT UIADD3 URZ, URZ, URZ, URZ ;  /* 0x0000003f3f3ff290 */ /* 0x000fe4000fffe03f */
[----:B------:R1:W5:Y:S04]  /*3ed0*/  @!P0 LDG.E.128 R56, [R8.64+0x20] ;  /* 0x0000200c08388981 */ /* 0x000368000c1e1d00 */
[----:B------:R1:W5:Y:S01]  /*3ee0*/  @!P0 LDG.E.128 R12, [R2.64+0x20] ;  /* 0x0000200c020c8981 */ /* 0x000362000c1e1d00 */
[----:B------:R-:W-:Y:S11]  /*3ef0*/  ISETP.GE.AND P0, PT, R29, c[0x0][0x27c], PT ;  /* 0x00009f001d007a0c */ /* 0x000ff60003f06270 */
[----:B------:R-:W-:Y:S02]  /*3f00*/  @!UPT UIADD3 URZ, URZ, URZ, URZ ;  /* 0x0000003f3f3ff290 */ /* 0x000fe4000fffe03f */
[----:B------:R1:W5:Y:S04]  /*3f10*/  @!P0 LDG.E.128 R64, [R8.64+0x40] ;  /* 0x0000400c08408981 */ /* 0x000368000c1e1d00 */
[----:B------:R1:W5:Y:S02]  /*3f20*/  @!P0 LDG.E.128 R20, [R2.64+0x40] ;  /* 0x0000400c02148981 */ /* 0x000364000c1e1d00 */
.L_x_384:
[----:B------:R-:W-:Y:S05]  /*3f30*/  BSYNC B0 ;  /* 0x0000000000007941 */ /* 0x000fea0003800000 */
.L_x_383:
[----:B------:R-:W-:Y:S04]  /*3f40*/  IADD3 R81, P0, R156, R10, RZ ;  /* 0x0000000a9c517210 */ /* 0x000fe80007f1e0ff */
[----:B------:R-:W-:Y:S01]  /*3f50*/  IADD3.X R80, R141, R16, RZ, P0, !PT ;  /* 0x000000108d507210 */ /* 0x000fe200007fe4ff */
        /* <DEDUP_REMOVED lines=31> */
[-C--:B------:R-:W-:Y:S01]  /*4150*/  IADD3 R2, P1, P0, R90, R81.reuse, R122 ;  /* 0x000000515a027210 */ /* 0x080fe2000783e07a */
[----:B------:R-:W-:Y:S01]  /*4160*/  IMAD.MOV.U32 R24, RZ, RZ, R7 ;  /* 0x000000ffff187224 */ /* 0x000fe200078e0007 */
[----:B------:R-:W-:Y:S01]  /*4170*/  MOV R52, R46 ;  /* 0x0000002e00347202 */ /* 0x000fe20000000f00 */
[----:B------:R-:W-:Y:S01]  /*4180*/  IMAD.MOV.U32 R55, RZ, RZ, R47 ;  /* 0x000000ffff377224 */ /* 0x000fe200078e002f */
[----:B------:R-:W-:Y:S02]  /*4190*/  IADD3.X R8, R92, R80, R136, P1, P0 ;  /* 0x000000505c087210 */ /* 0x000fe40000fe0488 */
        /* <DEDUP_REMOVED lines=11> */
[----:B------:R-:W-:Y:S11]  /*4250*/  ISETP.GE.AND P0, PT, R26, c[0x0][0x27c], PT ;  /* 0x00009f001a007a0c */ /* 0x000ff60003f06270 */
[----:B------:R-:W-:Y:S02]  /*4260*/  @!UPT UIADD3 URZ, URZ, URZ, URZ ;  /* 0x0000003f3f3ff290 */ /* 0x000fe4000fffe03f */
[----:B------:R-:W-:Y:S01]  /*4270*/  @!P0 SHF.R.U64 R53, R46, 0x10, R47 ;  /* 0x000000102e358819 */ /* 0x000fe2000000122f */
[----:B------:R-:W-:Y:S01]  /*4280*/  @!P0 HADD2.F32 R2, -RZ, R2.H0_H0 ;  /* 0x20000002ff028230 */ /* 0x000fe20000004100 */
[--C-:B------:R-:W-:Y:S01]  /*4290*/  @!P0 SHF.R.U64 R11, R6, 0x10, R7.reuse ;  /* 0x00000010060b8819 */ /* 0x100fe20000001207 */
[----:B------:R-:W-:Y:S01]  /*42a0*/  @!P0 HADD2.F32 R43, -RZ, R43.H0_H0 ;  /* 0x2000002bff2b8230 */ /* 0x000fe20000004100 */
[----:B------:R-:W-:Y:S01]  /*42b0*/  @!P0 SHF.R.U32.HI R25, RZ, 0x10, R7 ;  /* 0x00000010ff198819 */ /* 0x000fe20000011607 */
[----:B-1----:R-:W-:Y:S01]  /*42c0*/  @!P0 IMAD.MOV.U32 R7, RZ, RZ, R16 ;  /* 0x000000ffff078224 */ /* 0x002fe200078e0010 */
[----:B------:R-:W-:Y:S01]  /*42d0*/  @!P0 MOV R46, R61 ;  /* 0x0000003d002e8202 */ /* 0x000fe20000000f00 */
[----:B------:R-:W-:Y:S01]  /*42e0*/  @!P0 HADD2.F32 R10, -RZ, R10.H0_H0 ;  /* 0x2000000aff0a8230 */ /* 0x000fe20000004100 */
[----:B------:R-:W-:Y:S02]  /*42f0*/  @!P0 MOV R48, R60 ;  /* 0x0000003c00308202 */ /* 0x000fe40000000f00 */
[----:B------:R-:W-:Y:S02]  /*4300*/  @!P0 MOV R6, R17 ;  /* 0x0000001100068202 */ /* 0x000fe40000000f00 */
[----:B------:R-:W-:Y:S01]  /*4310*/  @!P0 SHF.R.U64 R8, R4, 0x10, R5 ;  /* 0x0000001004088819 */ /* 0x000fe20000001205 */
[----:B------:R-:W-:Y:S01]  /*4320*/  @!P0 HADD2.F32 R4, -RZ, R3.H0_H0 ;  /* 0x20000003ff048230 */ /* 0x000fe20000004100 */
[----:B------:R-:W-:Y:S01]  /*4330*/  @!P0 SHF.R.U64 R51, R44, 0x10, R45 ;  /* 0x000000102c338819 */ /* 0x000fe2000000122d */
[----:B------:R-:W-:Y:S01]  /*4340*/  @!P0 HADD2.F32 R44, -RZ, R46.H0_H0 ;  /* 0x2000002eff2c8230 */ /* 0x000fe20000004100 */
[----:B------:R-:W-:Y:S01]  /*4350*/  @!P0 SHF.R.U32.HI R9, RZ, 0x10, R5 ;  /* 0x00000010ff098819 */ /* 0x000fe20000011605 */
[----:B------:R-:W-:Y:S01]  /*4360*/  @!P0 HADD2.F32 R42, -RZ, R48.H0_H0 ;  /* 0x20000030ff2a8230 */ /* 0x000fe20000004100 */
[----:B------:R-:W-:Y:S01]  /*4370*/  @!P0 SHF.R.U32.HI R50, RZ, 0x10, R45 ;  /* 0x00000010ff328819 */ /* 0x000fe2000001162d */
[----:B------:R-:W-:Y:S01]  /*4380*/  @!P0 HADD2.F32 R3, -RZ, R7.H0_H0 ;  /* 0x20000007ff038230 */ /* 0x000fe20000004100 */
[----:B------:R-:W-:Y:S01]  /*4390*/  @!P0 SHF.R.U32.HI R68, RZ, 0x10, R47 ;  /* 0x00000010ff448819 */ /* 0x000fe2000001162f */
[----:B------:R-:W-:Y:S01]  /*43a0*/  @!P0 FMUL.FTZ R47, R44, R4 ;  /* 0x000000042c2f8220 */ /* 0x000fe20000410000 */
[----:B------:R-:W-:Y:S01]  /*43b0*/  @!P0 HADD2.F32 R5, -RZ, R6.H0_H0 ;  /* 0x20000006ff058230 */ /* 0x000fe20000004100 */
[CC--:B------:R-:W-:Y:S01]  /*43c0*/  @!P0 FMUL.FTZ R54, R42.reuse, R2.reuse ;  /* 0x000000022a368220 */ /* 0x0c0fe20000410000 */
[----:B------:R-:W-:Y:S01]  /*43d0*/  @!P0 HADD2.F32 R45, -RZ, R49.H0_H0 ;  /* 0x20000031ff2d8230 */ /* 0x000fe20000004100 */
[----:B------:R-:W-:Y:S01]  /*43e0*/  @!P0 FMUL.FTZ R2, R3, R2 ;  /* 0x0000000203028220 */ /* 0x000fe20000410000 */
[----:B------:R-:W-:Y:S01]  /*43f0*/  @!P0 HADD2.F32 R46, -RZ, R46.H1_H1 ;  /* 0x3000002eff2e8230 */ /* 0x000fe20000004100 */
[C---:B------:R-:W-:Y:S01]  /*4400*/  @!P0 FMUL.FTZ R4, R5.reuse, R4 ;  /* 0x0000000405048220 */ /* 0x040fe20000410000 */
[----:B------:R-:W-:Y:S01]  /*4410*/  @!P0 HADD2.F32 R8, -RZ, R8.H0_H0 ;  /* 0x20000008ff088230 */ /* 0x000fe20000004100 */
[----:B------:R-:W-:Y:S01]  /*4420*/  @!P0 FFMA.FTZ R84, R5, R45, -R47 ;  /* 0x0000002d05548223 */ /* 0x000fe2000001082f */
[----:B------:R-:W-:Y:S01]  /*4430*/  @!P0 HADD2.F32 R5, -RZ, R9.H0_H0 ;  /* 0x20000009ff058230 */ /* 0x000fe20000004100 */
[----:B------:R-:W-:Y:S01]  /*4440*/  @!P0 FFMA.FTZ R85, R3, R43, -R54 ;  /* 0x0000002b03558223 */ /* 0x000fe20000010836 */
[----:B------:R-:W-:Y:S01]  /*4450*/  @!P0 MOV R54, R63 ;  /* 0x0000003f00368202 */ /* 0x000fe20000000f00 */
[----:B------:R-:W-:Y:S01]  /*4460*/  @!P0 FFMA.FTZ R2, R42, R43, R2 ;  /* 0x0000002b2a028223 */ /* 0x000fe20000010002 */
[----:B------:R-:W-:Y:S01]  /*4470*/  @!P0 HADD2.F32 R42, -RZ, R48.H1_H1 ;  /* 0x30000030ff2a8230 */ /* 0x000fe20000004100 */
[----:B------:R-:W-:Y:S01]  /*4480*/  @!P0 FMUL.FTZ R9, R46, R5 ;  /* 0x000000052e098220 */ /* 0x000fe20000410000 */
[----:B------:R-:W-:Y:S02]  /*4490*/  @!P0 HADD2.F32 R47, -RZ, R50.H0_H0 ;  /* 0x20000032ff2f8230 */ /* 0x000fe40000004100 */
[----:B------:R-:W-:Y:S02]  /*44a0*/  @!P0 HADD2.F32 R3, -RZ, R6.H1_H1 ;  /* 0x30000006ff038230 */ /* 0x000fe40000004100 */
[----:B------:R-:W-:Y:S01]  /*44b0*/  @!P0 HADD2.F32 R6, -RZ, R7.H1_H1 ;  /* 0x30000007ff068230 */ /* 0x000fe20000004100 */
[-C--:B------:R-:W-:Y:S01]  /*44c0*/  @!P0 FMUL.FTZ R7, R42, R8.reuse ;  /* 0x000000082a078220 */ /* 0x080fe20000410000 */
[----:B------:R-:W-:Y:S01]  /*44d0*/  @!P0 HADD2.F32 R43, -RZ, R51.H0_H0 ;  /* 0x20000033ff2b8230 */ /* 0x000fe20000004100 */
[C---:B------:R-:W-:Y:S01]  /*44e0*/  @!P0 FFMA.FTZ R83, R3.reuse, R47, -R9 ;  /* 0x0000002f03538223 */ /* 0x040fe20000010809 */
[----:B------:R-:W-:Y:S01]  /*44f0*/  @!P0 HADD2.F32 R51, -RZ, R53.H0_H0 ;  /* 0x20000035ff338230 */ /* 0x000fe20000004100 */
[----:B------:R-:W-:Y:S01]  /*4500*/  @!P0 IMAD.MOV.U32 R9, RZ, RZ, R62 ;  /* 0x000000ffff098224 */ /* 0x000fe200078e003e */
[----:B------:R-:W-:Y:S01]  /*4510*/  @!P0 HADD2.F32 R49, -RZ, R52.H0_H0 ;  /* 0x20000034ff318230 */ /* 0x000fe20000004100 */
[----:B------:R-:W-:Y:S01]  /*4520*/  @!P0 FMUL.FTZ R5, R3, R5 ;  /* 0x0000000503058220 */ /* 0x000fe20000410000 */
[----:B------:R-:W-:Y:S01]  /*4530*/  @!P0 HADD2.F32 R53, -RZ, R55.H0_H0 ;  /* 0x20000037ff358230 */ /* 0x000fe20000004100 */
[C---:B------:R-:W-:Y:S01]  /*4540*/  @!P0 FMUL.FTZ R3, R6.reuse, R8 ;  /* 0x0000000806038220 */ /* 0x040fe20000410000 */
[----:B------:R-:W-:Y:S01]  /*4550*/  @!P0 HADD2.F32 R50, -RZ, R9.H1_H1 ;  /* 0x30000009ff328230 */ /* 0x000fe20000004100 */
[-C--:B------:R-:W-:Y:S01]  /*4560*/  @!P0 FFMA.FTZ R82, R6, R43.reuse, -R7 ;  /* 0x0000002b06528223 */ /* 0x080fe20000010807 */
        /* <DEDUP_REMOVED lines=14> */
[----:B------:R-:W-:Y:S01]  /*4650*/  @!P0 MOV R17, R42 ;  /* 0x0000002a00118202 */ /* 0x000fe20000000f00 */
[----:B------:R-:W-:Y:S01]  /*4660*/  @!P0 IMAD.MOV.U32 R8, RZ, RZ, R19 ;  /* 0x000000ffff088224 */ /* 0x000fe200078e0013 */
[----:B------:R-:W-:Y:S01]  /*4670*/  @!P0 F2FP.PACK_AB R2, R3, R2 ;  /* 0x000000020302823e */ /* 0x000fe200000000ff */
[CC--:B------:R-:W-:Y:S01]  /*4680*/  @!P0 FFMA.FTZ R78, R9.reuse, R49.reuse, -R52 ;  /* 0x00000031094e8223 */ /* 0x0c0fe20000010834 */
[----:B------:R-:W-:Y:S01]  /*4690*/  @!P0 HADD2.F32 R11, -RZ, R24.H0_H0 ;  /* 0x20000018ff0b8230 */ /* 0x000fe20000004100 */
[----:B------:R-:W-:Y:S01]  /*46a0*/  @!P0 FMUL.FTZ R6, R9, R10 ;  /* 0x0000000a09068220 */ /* 0x000fe20000410000 */
[----:B------:R-:W-:Y:S01]  /*46b0*/  @!P0 HADD2.F32 R24, -RZ, R25.H0_H0 ;  /* 0x20000019ff188230 */ /* 0x000fe20000004100 */
[----:B------:R-:W-:Y:S01]  /*46c0*/  @!P0 IMAD.MOV.U32 R61, RZ, RZ, R4 ;  /* 0x000000ffff3d8224 */ /* 0x000fe200078e0004 */
[--C-:B------:R-:W-:Y:S01]  /*46d0*/  @!P0 HADD2.F32 R52, -RZ, R54.reuse.H0_H0 ;  /* 0x20000036ff348230 */ /* 0x100fe20000004100 */
[----:B------:R-:W-:Y:S01]  /*46e0*/  @!P0 FFMA.FTZ R6, R48, R49, R6 ;  /* 0x0000003130068223 */ /* 0x000fe20000010006 */
[----:B------:R-:W-:Y:S01]  /*46f0*/  @!P0 MOV R60, R2 ;  /* 0x00000002003c8202 */ /* 0x000fe20000000f00 */
[----:B------:R-:W-:Y:S01]  /*4700*/  @!P0 FFMA.FTZ R7, R50, R51, R7 ;  /* 0x0000003332078223 */ /* 0x000fe20000010007 */
[----:B------:R-:W-:Y:S01]  /*4710*/  @!P0 HADD2.F32 R25, -RZ, R54.H1_H1 ;  /* 0x30000036ff198230 */ /* 0x000fe20000004100 */
[----:B------:R-:W-:Y:S01]  /*4720*/  @!P0 FMUL.FTZ R73, R52, R11 ;  /* 0x0000000b34498220 */ /* 0x000fe20000410000 */
[--C-:B------:R-:W-:Y:S02]  /*4730*/  @!P0 HADD2.F32 R10, -RZ, R8.reuse.H1_H1 ;  /* 0x30000008ff0a8230 */ /* 0x100fe40000004100 */
[----:B------:R-:W-:Y:S01]  /*4740*/  @!P0 F2FP.PACK_AB R6, R7, R6 ;  /* 0x000000060706823e */ /* 0x000fe200000000ff */
[----:B------:R-:W-:Y:S01]  /*4750*/  @!P0 HADD2.F32 R9, -RZ, R8.H0_H0 ;  /* 0x20000008ff098230 */ /* 0x000fe20000004100 */
[----:B------:R-:W-:Y:S01]  /*4760*/  @!P0 FMUL.FTZ R55, R25, R24 ;  /* 0x0000001819378220 */ /* 0x000fe20000410000 */
[----:B------:R-:W-:Y:S01]  /*4770*/  @!P0 HADD2.F32 R54, -RZ, R68.H0_H0 ;  /* 0x20000044ff368230 */ /* 0x000fe20000004100 */
[----:B------:R-:W-:Y:S02]  /*4780*/  @!P0 MOV R62, R6 ;  /* 0x00000006003e8202 */ /* 0x000fe40000000f00 */
[C---:B------:R-:W-:Y:S02]  /*4790*/  @!P0 FFMA.FTZ R73, R9.reuse, R53, -R73 ;  /* 0x0000003509498223 */ /* 0x040fe40000010849 */
[C---:B------:R-:W-:Y:S02]  /*47a0*/  @!P0 FFMA.FTZ R55, R10.reuse, R54, -R55 ;  /* 0x000000360a378223 */ /* 0x040fe40000010837 */
[----:B------:R-:W-:Y:S01]  /*47b0*/  @!P0 FMUL.FTZ R8, R9, R11 ;  /* 0x0000000b09088220 */ /* 0x000fe20000410000 */
[----:B------:R-:W-:Y:S01]  /*47c0*/  @!P0 F2FP.PACK_AB R11, R79, R78 ;  /* 0x0000004e4f0b823e */ /* 0x000fe200000000ff */
[----:B------:R-:W-:Y:S01]  /*47d0*/  @!P0 FMUL.FTZ R9, R10, R24 ;  /* 0x000000180a098220 */ /* 0x000fe20000410000 */
[----:B------:R-:W-:Y:S01]  /*47e0*/  @!P0 F2FP.PACK_AB R24, R82, R85 ;  /* 0x000000555218823e */ /* 0x000fe200000000ff */
[----:B------:R-:W-:Y:S01]  /*47f0*/  @!P0 FFMA.FTZ R8, R52, R53, R8 ;  /* 0x0000003534088223 */ /* 0x000fe20000010008 */
[----:B------:R-:W-:Y:S01]  /*4800*/  @!P0 F2FP.PACK_AB R10, R55, R73 ;  /* 0x00000049370a823e */ /* 0x000fe200000000ff */
[----:B------:R-:W-:Y:S01]  /*4810*/  @!P0 FFMA.FTZ R9, R25, R54, R9 ;  /* 0x0000003619098223 */ /* 0x000fe20000010009 */
[----:B------:R-:W-:Y:S01]  /*4820*/  @!P0 MOV R16, R24 ;  /* 0x0000001800108202 */ /* 0x000fe20000000f00 */
[----:B------:R-:W-:Y:S01]  /*4830*/  @!P0 IMAD.MOV.U32 R18, RZ, RZ, R11 ;  /* 0x000000ffff128224 */ /* 0x000fe200078e000b */
[----:B------:R-:W-:Y:S02]  /*4840*/  @!P0 MOV R19, R10 ;  /* 0x0000000a00138202 */ /* 0x000fe40000000f00 */
[----:B------:R-:W-:Y:S03]  /*4850*/  @!P0 F2FP.PACK_AB R8, R9, R8 ;  /* 0x000000080908823e */ /* 0x000fe600000000ff */
[----:B------:R1:W-:Y:S01]  /*4860*/  STG.E.128 [R76.64], R16 ;  /* 0x000000104c007986 */ /* 0x0003e2000c101d0c */
[----:B------:R-:W-:Y:S07]  /*4870*/  @!P0 MOV R63, R8 ;  /* 0x00000008003f8202 */ /* 0x000fee0000000f00 */
[----:B------:R1:W-:Y:S02]  /*4880*/  @!P2 STG.E.128 [R74.64], R60 ;  /* 0x0000003c4a00a986 */ /* 0x0003e4000c101d0c */
.L_x_386:
[----:B------:R-:W-:Y:S05]  /*4890*/  BSYNC B0 ;  /* 0x0000000000007941 */ /* 0x000fea0003800000 */
.L_x_385:
[----:B------:R-:W-:Y:S01]  /*48a0*/  ISETP.GE.AND P0, PT, R28, c[0x0][0x1d4], PT ;  /* 0x000075001c007a0c */ /* 0x000fe20003f06270 */
[----:B------:R-:W-:Y:S01]  /*48b0*/  @!UPT UIADD3 URZ, URZ, URZ, URZ ;  /* 0x0000003f3f3ff290 */ /* 0x000fe2000fffe03f */
[----:B------:R-:W-:Y:S11]  /*48c0*/  BSSY B0, `(.L_x_387) ;  /* 0x0000071000007945 */ /* 0x000ff60003800000 */
        /* <DEDUP_REMOVED lines=12> */
[----:B------:R-:W-:Y:S11]  /*4990*/  ISETP.GE.AND P0, PT, R28, c[0x0][0x27c], PT ;  /* 0x00009f001c007a0c */ /* 0x000ff60003f06270 */
[----:B------:R-:W-:Y:S02]  /*49a0*/  @!UPT UIADD3 URZ, URZ, URZ, URZ ;  /* 0x0000003f3f3ff290 */ /* 0x000fe4000fffe03f */
[----:B------:R-:W-:Y:S01]  /*49b0*/  @!P0 SHF.R.U64 R5, R12, 0x10, R13 ;  /* 0x000000100c058819 */ /* 0x000fe2000000120d */
[----:B------:R-:W-:Y:S01]  /*49c0*/  @!P0 HADD2.F32 R2, -RZ, R30.H0_H0 ;  /* 0x2000001eff028230 */ /* 0x000fe20000004100 */
[----:B------:R-:W-:Y:S01]  /*49d0*/  @!P0 SHF.R.U64 R12, R56, 0x10, R57 ;  /* 0x00000010380c8819 */ /* 0x000fe20000001239 */
[----:B------:R-:W-:Y:S01]  /*49e0*/  @!P0 HADD2.F32 R8, -RZ, R69.H0_H0 ;  /* 0x20000045ff088230 */ /* 0x000fe20000004100 */
[----:B--2---:R-:W-:Y:S01]  /*49f0*/  @!P0 MOV R9, R52 ;  /* 0x0000003400098202 */ /* 0x004fe20000000f00 */
[----:B------:R-:W-:Y:S01]  /*4a00*/  @!P0 HADD2.F32 R5, -RZ, R5.H0_H0 ;  /* 0x20000005ff058230 */ /* 0x000fe20000004100 */
[----:B-1----:R-:W-:Y:S01]  /*4a10*/  @!P0 MOV R4, R16 ;  /* 0x0000001000048202 */ /* 0x002fe20000000f00 */
[----:B------:R-:W-:Y:S01]  /*4a20*/  @!P0 HADD2.F32 R24, -RZ, R69.H1_H1 ;  /* 0x30000045ff188230 */ /* 0x000fe20000004100 */
[----:B------:R-:W-:Y:S01]  /*4a30*/  @!P0 SHF.R.U32.HI R6, RZ, 0x10, R13 ;  /* 0x00000010ff068819 */ /* 0x000fe2000001160d */
[--C-:B------:R-:W-:Y:S01]  /*4a40*/  @!P0 HADD2.F32 R7, -RZ, R9.reuse.H0_H0 ;  /* 0x20000009ff078230 */ /* 0x100fe20000004100 */
[----:B------:R-:W-:Y:S01]  /*4a50*/  @!P0 SHF.R.U64 R11, R14, 0x10, R15 ;  /* 0x000000100e0b8819 */ /* 0x000fe2000000120f */
[--C-:B------:R-:W-:Y:S01]  /*4a60*/  @!P0 HADD2.F32 R3, -RZ, R4.reuse.H0_H0 ;  /* 0x20000004ff038230 */ /* 0x100fe20000004100 */
[----:B------:R-:W-:Y:S01]  /*4a70*/  @!P0 MOV R43, R54 ;  /* 0x00000036002b8202 */ /* 0x000fe20000000f00 */
[----:B------:R-:W-:Y:S01]  /*4a80*/  @!P0 HADD2.F32 R13, -RZ, R9.H1_H1 ;  /* 0x30000009ff0d8230 */ /* 0x000fe20000004100 */
[----:B------:R-:W-:Y:S01]  /*4a90*/  @!P0 FMUL.FTZ R14, R7, R2 ;  /* 0x00000002070e8220 */ /* 0x000fe20000410000 */
[----:B------:R-:W-:Y:S01]  /*4aa0*/  @!P0 HADD2.F32 R4, -RZ, R4.H1_H1 ;  /* 0x30000004ff048230 */ /* 0x000fe20000004100 */
[----:B------:R-:W-:Y:S01]  /*4ab0*/  @!P0 IMAD.MOV.U32 R9, RZ, RZ, R53 ;  /* 0x000000ffff098224 */ /* 0x000fe200078e0035 */
[--C-:B------:R-:W-:Y:S01]  /*4ac0*/  @!P0 SHF.R.U32.HI R48, RZ, 0x10, R59.reuse ;  /* 0x00000010ff308819 */ /* 0x100fe2000001163b */
[----:B------:R-:W-:Y:S01]  /*4ad0*/  @!P0 FFMA.FTZ R68, R3, R8, -R14 ;  /* 0x0000000803448223 */ /* 0x000fe2000001080e */
[----:B------:R-:W-:Y:S01]  /*4ae0*/  @!P0 HADD2.F32 R14, -RZ, R12.H0_H0 ;  /* 0x2000000cff0e8230 */ /* 0x000fe20000004100 */
[-C--:B------:R-:W-:Y:S01]  /*4af0*/  @!P0 FMUL.FTZ R12, R13, R5.reuse ;  /* 0x000000050d0c8220 */ /* 0x080fe20000410000 */
[----:B------:R-:W-:Y:S01]  /*4b00*/  @!P0 SHF.R.U64 R44, R58, 0x10, R59 ;  /* 0x000000103a2c8819 */ /* 0x000fe2000000123b */
[----:B------:R-:W-:Y:S01]  /*4b10*/  @!P0 FMUL.FTZ R2, R3, R2 ;  /* 0x0000000203028220 */ /* 0x000fe20000410000 */
[----:B------:R-:W-:Y:S01]  /*4b20*/  @!P0 SHF.R.U32.HI R56, RZ, 0x10, R57 ;  /* 0x00000010ff388819 */ /* 0x000fe20000011639 */
[C---:B------:R-:W-:Y:S01]  /*4b30*/  @!P0 FMUL.FTZ R3, R4.reuse, R5 ;  /* 0x0000000504038220 */ /* 0x040fe20000410000 */
[----:B------:R-:W-:Y:S01]  /*4b40*/  @!P0 MOV R5, R17 ;  /* 0x0000001100058202 */ /* 0x000fe20000000f00 */
[----:B------:R-:W-:Y:S01]  /*4b50*/  @!P0 FFMA.FTZ R59, R4, R14, -R12 ;  /* 0x0000000e043b8223 */ /* 0x000fe2000001080c */
[----:B------:R-:W-:Y:S01]  /*4b60*/  @!P0 HADD2.F32 R4, -RZ, R30.H1_H1 ;  /* 0x3000001eff048230 */ /* 0x000fe20000004100 */
[----:B------:R-:W-:Y:S01]  /*4b70*/  @!P0 FFMA.FTZ R2, R7, R8, R2 ;  /* 0x0000000807028223 */ /* 0x000fe20000010002 */
[----:B------:R-:W-:Y:S01]  /*4b80*/  @!P0 SHF.R.U32.HI R10, RZ, 0x10, R15 ;  /* 0x00000010ff0a8819 */ /* 0x000fe2000001160f */
[----:B------:R-:W-:Y:S01]  /*4b90*/  @!P0 FFMA.FTZ R3, R13, R14, R3 ;  /* 0x0000000e0d038223 */ /* 0x000fe20000010003 */
[----:B------:R-:W-:Y:S02]  /*4ba0*/  @!P0 HADD2.F32 R15, -RZ, R9.H0_H0 ;  /* 0x20000009ff0f8230 */ /* 0x000fe40000004100 */
[----:B------:R-:W-:Y:S02]  /*4bb0*/  @!P0 HADD2.F32 R7, -RZ, R5.H0_H0 ;  /* 0x20000005ff078230 */ /* 0x000fe40000004100 */
[----:B------:R-:W-:Y:S01]  /*4bc0*/  @!P0 F2FP.PACK_AB R2, R3, R2 ;  /* 0x000000020302823e */ /* 0x000fe200000000ff */
[-C--:B------:R-:W-:Y:S01]  /*4bd0*/  @!P0 FMUL.FTZ R12, R15, R4.reuse ;  /* 0x000000040f0c8220 */ /* 0x080fe20000410000 */
[----:B------:R-:W-:Y:S01]  /*4be0*/  @!P0 HADD2.F32 R25, -RZ, R9.H1_H1 ;  /* 0x30000009ff198230 */ /* 0x000fe20000004100 */
[C---:B------:R-:W-:Y:S01]  /*4bf0*/  @!P0 FMUL.FTZ R4, R7.reuse, R4 ;  /* 0x0000000407048220 */ /* 0x040fe20000410000 */
[----:B------:R-:W-:Y:S01]  /*4c00*/  @!P0 HADD2.F32 R8, -RZ, R6.H0_H0 ;  /* 0x20000006ff088230 */ /* 0x000fe20000004100 */
[----:B------:R-:W-:Y:S01]  /*4c10*/  @!P0 FFMA.FTZ R58, R7, R24, -R12 ;  /* 0x00000018073a8223 */ /* 0x000fe2000001080c */
[----:B------:R-:W-:Y:S01]  /*4c20*/  @!P0 MOV R52, R2 ;  /* 0x0000000200348202 */ /* 0x000fe20000000f00 */
[----:B------:R-:W-:Y:S01]  /*4c30*/  @!P0 IMAD.MOV.U32 R12, RZ, RZ, R55 ;  /* 0x000000ffff0c8224 */ /* 0x000fe200078e0037 */
[----:B------:R-:W-:Y:S01]  /*4c40*/  @!P0 MOV R7, R19 ;  /* 0x0000001300078202 */ /* 0x000fe20000000f00 */
[----:B------:R-:W-:Y:S01]  /*4c50*/  @!P0 FMUL.FTZ R9, R25, R8 ;  /* 0x0000000819098220 */ /* 0x000fe20000410000 */
[----:B------:R-:W-:Y:S01]  /*4c60*/  @!P0 HADD2.F32 R30, -RZ, R56.H0_H0 ;  /* 0x20000038ff1e8230 */ /* 0x000fe20000004100 */
[----:B------:R-:W-:Y:S01]  /*4c70*/  @!P0 FFMA.FTZ R4, R15, R24, R4 ;  /* 0x000000180f048223 */ /* 0x000fe20000010004 */
[----:B------:R-:W-:Y:S02]  /*4c80*/  @!P0 HADD2.F32 R6, -RZ, R5.H1_H1 ;  /* 0x30000005ff068230 */ /* 0x000fe40000004100 */
[----:B------:R-:W-:Y:S02]  /*4c90*/  @!P0 HADD2.F32 R45, -RZ, R12.H0_H0 ;  /* 0x2000000cff2d8230 */ /* 0x000fe40000004100 */
[----:B------:R-:W-:Y:S01]  /*4ca0*/  @!P0 HADD2.F32 R10, -RZ, R10.H0_H0 ;  /* 0x2000000aff0a8230 */ /* 0x000fe20000004100 */
[C---:B------:R-:W-:Y:S01]  /*4cb0*/  @!P0 FMUL.FTZ R5, R6.reuse, R8 ;  /* 0x0000000806058220 */ /* 0x040fe20000410000 */
[----:B------:R-:W-:Y:S01]  /*4cc0*/  @!P0 HADD2.F32 R47, -RZ, R12.H1_H1 ;  /* 0x3000000cff2f8230 */ /* 0x000fe20000004100 */
[-C--:B------:R-:W-:Y:S01]  /*4cd0*/  @!P0 FFMA.FTZ R57, R6, R30.reuse, -R9 ;  /* 0x0000001e06398223 */ /* 0x080fe20000010809 */
[----:B------:R-:W-:Y:S01]  /*4ce0*/  @!P0 HADD2.F32 R9, -RZ, R7.H0_H0 ;  /* 0x20000007ff098230 */ /* 0x000fe20000004100 */
[----:B------:R-:W-:Y:S01]  /*4cf0*/  @!P0 FFMA.FTZ R5, R25, R30, R5 ;  /* 0x0000001e19058223 */ /* 0x000fe20000010005 */
[----:B------:R-:W-:Y:S02]  /*4d00*/  @!P0 HADD2.F32 R6, -RZ, R31.H0_H0 ;  /* 0x2000001fff068230 */ /* 0x000fe40000004100 */
[----:B------:R-:W-:Y:S01]  /*4d10*/  @!P0 HADD2.F32 R7, -RZ, R7.H1_H1 ;  /* 0x30000007ff078230 */ /* 0x000fe20000004100 */
[----:B------:R-:W-:Y:S01]  /*4d20*/  @!P0 F2FP.PACK_AB R13, R57, R58 ;  /* 0x0000003a390d823e */ /* 0x000fe200000000ff */
[----:B------:R-:W-:Y:S01]  /*4d30*/  @!P0 HADD2.F32 R46, -RZ, R70.H0_H0 ;  /* 0x20000046ff2e8230 */ /* 0x000fe20000004100 */
[-C--:B------:R-:W-:Y:S01]  /*4d40*/  @!P0 FMUL.FTZ R12, R45, R6.reuse ;  /* 0x000000062d0c8220 */ /* 0x080fe20000410000 */
[----:B------:R-:W-:Y:S01]  /*4d50*/  @!P0 HADD2.F32 R48, -RZ, R48.H0_H0 ;  /* 0x20000030ff308230 */ /* 0x000fe20000004100 */
[----:B------:R-:W-:Y:S01]  /*4d60*/  @!P0 FMUL.FTZ R8, R9, R6 ;  /* 0x0000000609088220 */ /* 0x000fe20000410000 */
[----:B------:R-:W-:Y:S01]  /*4d70*/  @!P0 MOV R17, R13 ;  /* 0x0000000d00118202 */ /* 0x000fe20000000f00 */
[----:B------:R-:W-:Y:S01]  /*4d80*/  @!P0 FMUL.FTZ R6, R47, R10 ;  /* 0x0000000a2f068220 */ /* 0x000fe20000410000 */
[----:B------:R-:W-:Y:S01]  /*4d90*/  @!P0 F2FP.PACK_AB R4, R5, R4 ;  /* 0x000000040504823e */ /* 0x000fe200000000ff */
[----:B------:R-:W-:Y:S01]  /*4da0*/  @!P0 FFMA.FTZ R56, R9, R46, -R12 ;  /* 0x0000002e09388223 */ /* 0x000fe2000001080c */
[----:B------:R-:W-:Y:S01]  /*4db0*/  @!P0 HADD2.F32 R12, -RZ, R11.H0_H0 ;  /* 0x2000000bff0c8230 */ /* 0x000fe20000004100 */
[C---:B------:R-:W-:Y:S01]  /*4dc0*/  @!P0 FMUL.FTZ R9, R7.reuse, R10 ;  /* 0x0000000a07098220 */ /* 0x040fe20000410000 */
[----:B------:R-:W-:Y:S01]  /*4dd0*/  @!P0 HADD2.F32 R42, -RZ, R70.H1_H1 ;  /* 0x30000046ff2a8230 */ /* 0x000fe20000004100 */
[----:B------:R-:W-:Y:S01]  /*4de0*/  @!P0 FFMA.FTZ R51, R7, R48, -R6 ;  /* 0x0000003007338223 */ /* 0x000fe20000010806 */
[----:B------:R-:W-:Y:S01]  /*4df0*/  @!P0 HADD2.F32 R6, -RZ, R31.H1_H1 ;  /* 0x3000001fff068230 */ /* 0x000fe20000004100 */
[----:B------:R-:W-:Y:S01]  /*4e00*/  @!P0 IMAD.MOV.U32 R7, RZ, RZ, R18 ;  /* 0x000000ffff078224 */ /* 0x000fe200078e0012 */
[--C-:B------:R-:W-:Y:S01]  /*4e10*/  @!P0 HADD2.F32 R31, -RZ, R43.reuse.H0_H0 ;  /* 0x2000002bff1f8230 */ /* 0x100fe20000004100 */
[----:B------:R-:W-:Y:S01]  /*4e20*/  @!P0 IMAD.MOV.U32 R53, RZ, RZ, R4 ;  /* 0x000000ffff358224 */ /* 0x000fe200078e0004 */
[----:B------:R-:W-:Y:S02]  /*4e30*/  @!P0 HADD2.F32 R43, -RZ, R43.H1_H1 ;  /* 0x3000002bff2b8230 */ /* 0x000fe40000004100 */
[--C-:B------:R-:W-:Y:S02]  /*4e40*/  @!P0 HADD2.F32 R11, -RZ, R7.reuse.H0_H0 ;  /* 0x20000007ff0b8230 */ /* 0x100fe40000004100 */
[----:B------:R-:W-:Y:S01]  /*4e50*/  @!P0 HADD2.F32 R10, -RZ, R7.H1_H1 ;  /* 0x30000007ff0a8230 */ /* 0x000fe20000004100 */
[----:B------:R-:W-:Y:S01]  /*4e60*/  @!P0 FMUL.FTZ R7, R31, R6 ;  /* 0x000000061f078220 */ /* 0x000fe20000410000 */
[----:B------:R-:W-:Y:S01]  /*4e70*/  @!P0 HADD2.F32 R44, -RZ, R44.H0_H0 ;  /* 0x2000002cff2c8230 */ /* 0x000fe20000004100 */
[----:B------:R-:W-:Y:S02]  /*4e80*/  @!P0 FMUL.FTZ R49, R43, R12 ;  /* 0x0000000c2b318220 */ /* 0x000fe40000410000 */
[C---:B------:R-:W-:Y:S02]  /*4e90*/  @!P0 FMUL.FTZ R6, R11.reuse, R6 ;  /* 0x000000060b068220 */ /* 0x040fe40000410000 */
[----:B------:R-:W-:Y:S01]  /*4ea0*/  @!P0 FFMA.FTZ R50, R11, R42, -R7 ;  /* 0x0000002a0b328223 */ /* 0x000fe20000010807 */
[----:B------:R-:W-:Y:S01]  /*4eb0*/  @!P0 F2FP.PACK_AB R11, R51, R56 ;  /* 0x00000038330b823e */ /* 0x000fe200000000ff */
[C---:B------:R-:W-:Y:S02]  /*4ec0*/  @!P0 FFMA.FTZ R49, R10.reuse, R44, -R49 ;  /* 0x0000002c0a318223 */ /* 0x040fe40000010831 */
[----:B------:R-:W-:Y:S01]  /*4ed0*/  @!P0 FMUL.FTZ R7, R10, R12 ;  /* 0x0000000c0a078220 */ /* 0x000fe20000410000 */
[----:B------:R-:W-:Y:S01]  /*4ee0*/  @!P0 F2FP.PACK_AB R12, R59, R68 ;  /* 0x000000443b0c823e */ /* 0x000fe200000000ff */
[----:B------:R-:W-:Y:S01]  /*4ef0*/  @!P0 FFMA.FTZ R6, R31, R42, R6 ;  /* 0x0000002a1f068223 */ /* 0x000fe20000010006 */
[----:B------:R-:W-:Y:S01]  /*4f00*/  @!P0 F2FP.PACK_AB R10, R49, R50 ;  /* 0x00000032310a823e */ /* 0x000fe200000000ff */
[----:B------:R-:W-:Y:S01]  /*4f10*/  @!P0 FFMA.FTZ R7, R43, R44, R7 ;  /* 0x0000002c2b078223 */ /* 0x000fe20000010007 */
[----:B------:R-:W-:Y:S01]  /*4f20*/  @!P0 MOV R16, R12 ;  /* 0x0000000c00108202 */ /* 0x000fe20000000f00 */
        /* <DEDUP_REMOVED lines=10> */
.L_x_388:
[----:B------:R-:W-:Y:S05]  /*4fd0*/  BSYNC B0 ;  /* 0x0000000000007941 */ /* 0x000fea0003800000 */
.L_x_387:
[----:B------:R-:W-:Y:S11]  /*4fe0*/  ISETP.GE.AND P0, PT, R29, c[0x0][0x1d4], PT ;  /* 0x000075001d007a0c */ /* 0x000ff60003f06270 */
[----:B------:R-:W-:Y:S02]  /*4ff0*/  @!UPT UIADD3 URZ, URZ, URZ, URZ ;  /* 0x0000003f3f3ff290 */ /* 0x000fe4000fffe03f */
[----:B------:R-:W-:-:S05]  /*5000*/  @P0 BRA `(.L_x_372) ;  /* 0x000008f000000947 */ /* 0x000fca0003800000 */
[----:B------:R-:W-:Y:S01]  /*5010*/  LDS.128 R44, [R123+0x3c80] ;  /* 0x003c80007b2c7984 */ /* 0x000fe20000000c00 */
[----:B------:R-:W-:Y:S04]  /*5020*/  IADD3 R2, P1, P0, R90, R81, R120 ;  /* 0x000000515a027210 */ /* 0x000fe8000783e078 */
[----:B------:R-:W-:Y:S02]  /*5030*/  IADD3.X R3, R92, R80, R130, P1, P0 ;  /* 0x000000505c037210 */ /* 0x000fe40000fe0482 */
[C---:B-1----:R-:W-:Y:S01]  /*5040*/  LEA R52, P0, R2.reuse, c[0x0][0x1c8], 0x1 ;  /* 0x0000720002347a11 */ /* 0x042fe200078008ff */
[----:B------:R-:W1:Y:S03]  /*5050*/  LDS.128 R12, [R126+0x3c80] ;  /* 0x003c80007e0c7984 */ /* 0x000e660000000c00 */
[----:B------:R-:W-:Y:S02]  /*5060*/  LEA.HI.X R53, R2, c[0x0][0x1cc], R3, 0x1, P0 ;  /* 0x0000730002357a11 */ /* 0x000fe400000f0c03 */
[----:B------:R-:W-:Y:S11]  /*5070*/  ISETP.GE.AND P0, PT, R29, c[0x0][0x27c], PT ;  /* 0x00009f001d007a0c */ /* 0x000ff60003f06270 */
[----:B------:R-:W-:Y:S02]  /*5080*/  @!UPT UIADD3 URZ, URZ, URZ, URZ ;  /* 0x0000003f3f3ff290 */ /* 0x000fe4000fffe03f */
[--C-:B------:R-:W-:Y:S01]  /*5090*/  @!P0 SHF.R.U64 R11, R22, 0x10, R23.reuse ;  /* 0x00000010160b8819 */ /* 0x100fe20000001217 */
[--C-:B------:R-:W-:Y:S01]  /*50a0*/  @!P0 HADD2.F32 R2, -RZ, R32.reuse.H0_H0 ;  /* 0x20000020ff028230 */ /* 0x100fe20000004100 */
[----:B------:R-:W-:Y:S01]  /*50b0*/  @!P0 SHF.R.U32.HI R10, RZ, 0x10, R23 ;  /* 0x00000010ff0a8819 */ /* 0x000fe20000011617 */
[----:B------:R-:W-:Y:S01]  /*50c0*/  @!P0 HADD2.F32 R3, -RZ, R32.H1_H1 ;  /* 0x30000020ff038230 */ /* 0x000fe20000004100 */
[--C-:B------:R-:W-:Y:S01]  /*50d0*/  @!P0 SHF.R.U32.HI R8, RZ, 0x10, R21.reuse ;  /* 0x00000010ff088819 */ /* 0x100fe20000011615 */
[--C-:B------:R-:W-:Y:S01]  /*50e0*/  @!P0 HADD2.F32 R17, -RZ, R71.reuse.H0_H0 ;  /* 0x20000047ff118230 */ /* 0x100fe20000004100 */
[----:B------:R-:W-:Y:S01]  /*50f0*/  @!P0 SHF.R.U64 R9, R20, 0x10, R21 ;  /* 0x0000001014098819 */ /* 0x000fe20000001215 */
[----:B------:R-:W-:Y:S01]  /*5100*/  @!P0 HADD2.F32 R20, -RZ, R71.H1_H1 ;  /* 0x30000047ff148230 */ /* 0x000fe20000004100 */
[--C-:B------:R-:W-:Y:S01]  /*5110*/  @!P0 SHF.R.U32.HI R24, RZ, 0x10, R65.reuse ;  /* 0x00000010ff188819 */ /* 0x100fe20000011641 */
[----:B------:R-:W-:Y:S01]  /*5120*/  @!P0 HADD2.F32 R10, -RZ, R10.H0_H0 ;  /* 0x2000000aff0a8230 */ /* 0x000fe20000004100 */
[----:B------:R-:W-:Y:S01]  /*5130*/  @!P0 SHF.R.U64 R64, R64, 0x10, R65 ;  /* 0x0000001040408819 */ /* 0x000fe20000001241 */
[----:B------:R-:W-:Y:S01]  /*5140*/  @!P0 HADD2.F32 R9, -RZ, R9.H0_H0 ;  /* 0x20000009ff098230 */ /* 0x000fe20000004100 */
[--C-:B------:R-:W-:Y:S01]  /*5150*/  @!P0 SHF.R.U32.HI R43, RZ, 0x10, R67.reuse ;  /* 0x00000010ff2b8819 */ /* 0x100fe20000011643 */
[----:B------:R-:W-:Y:S01]  /*5160*/  @!P0 HADD2.F32 R32, -RZ, R72.H0_H0 ;  /* 0x20000048ff208230 */ /* 0x000fe20000004100 */
[----:B------:R-:W-:Y:S03]  /*5170*/  @!P0 SHF.R.U64 R30, R66, 0x10, R67 ;  /* 0x00000010421e8819 */ /* 0x000fe60000001243 */
[----:B------:R-:W-:Y:S02]  /*5180*/  @!P0 HADD2.F32 R43, -RZ, R43.H0_H0 ;  /* 0x2000002bff2b8230 */ /* 0x000fe40000004100 */
[----:B------:R-:W-:Y:S01]  /*5190*/  @!P0 HADD2.F32 R30, -RZ, R30.H0_H0 ;  /* 0x2000001eff1e8230 */ /* 0x000fe20000004100 */
[----:B-1----:R-:W-:Y:S02]  /*51a0*/  @!P0 MOV R7, R12 ;  /* 0x0000000c00078202 */ /* 0x002fe40000000f00 */
[----:B------:R-:W-:Y:S02]  /*51b0*/  @!P0 MOV R23, R44 ;  /* 0x0000002c00178202 */ /* 0x000fe40000000f00 */
[----:B------:R-:W-:Y:S01]  /*51c0*/  @!P0 MOV R18, R45 ;  /* 0x0000002d00128202 */ /* 0x000fe20000000f00 */
[----:B------:R-:W-:Y:S01]  /*51d0*/  @!P0 HADD2.F32 R4, -RZ, R7.H0_H0 ;  /* 0x20000007ff048230 */ /* 0x000fe20000004100 */
[----:B------:R-:W-:Y:S01]  /*51e0*/  @!P0 MOV R6, R13 ;  /* 0x0000000d00068202 */ /* 0x000fe20000000f00 */
[--C-:B------:R-:W-:Y:S01]  /*51f0*/  @!P0 HADD2.F32 R16, -RZ, R23.reuse.H0_H0 ;  /* 0x20000017ff108230 */ /* 0x100fe20000004100 */
[----:B------:R-:W-:Y:S01]  /*5200*/  @!P0 MOV R25, R46 ;  /* 0x0000002e00198202 */ /* 0x000fe20000000f00 */
[----:B------:R-:W-:Y:S02]  /*5210*/  @!P0 HADD2.F32 R19, -RZ, R18.H0_H0 ;  /* 0x20000012ff138230 */ /* 0x000fe40000004100 */
[----:B------:R-:W-:Y:S01]  /*5220*/  @!P0 HADD2.F32 R5, -RZ, R6.H0_H0 ;  /* 0x20000006ff058230 */ /* 0x000fe20000004100 */
[-C--:B------:R-:W-:Y:S02]  /*5230*/  @!P0 FMUL.FTZ R22, R16, R2.reuse ;  /* 0x0000000210168220 */ /* 0x080fe40000410000 */
[C---:B------:R-:W-:Y:S02]  /*5240*/  @!P0 FMUL.FTZ R2, R4.reuse, R2 ;  /* 0x0000000204028220 */ /* 0x040fe40000410000 */
[----:B------:R-:W-:Y:S02]  /*5250*/  @!P0 FMUL.FTZ R21, R19, R3 ;  /* 0x0000000313158220 */ /* 0x000fe40000410000 */
[-C--:B------:R-:W-:Y:S01]  /*5260*/  @!P0 FFMA.FTZ R56, R4, R17.reuse, -R22 ;  /* 0x0000001104388223 */ /* 0x080fe20000010816 */
[----:B------:R-:W-:Y:S01]  /*5270*/  @!P0 HADD2.F32 R22, -RZ, R24.H0_H0 ;  /* 0x20000018ff168230 */ /* 0x000fe20000004100 */
[----:B------:R-:W-:Y:S01]  /*5280*/  @!P0 FFMA.FTZ R2, R16, R17, R2 ;  /* 0x0000001110028223 */ /* 0x000fe20000010002 */
[----:B------:R-:W-:Y:S01]  /*5290*/  @!P0 HADD2.F32 R17, -RZ, R23.H1_H1 ;  /* 0x30000017ff118230 */ /* 0x000fe20000004100 */
[C---:B------:R-:W-:Y:S01]  /*52a0*/  @!P0 FMUL.FTZ R4, R5.reuse, R3 ;  /* 0x0000000305048220 */ /* 0x040fe20000410000 */
[----:B------:R-:W-:Y:S01]  /*52b0*/  @!P0 HADD2.F32 R3, -RZ, R6.H1_H1 ;  /* 0x30000006ff038230 */ /* 0x000fe20000004100 */
[----:B------:R-:W-:Y:S01]  /*52c0*/  @!P0 FFMA.FTZ R55, R5, R20, -R21 ;  /* 0x0000001405378223 */ /* 0x000fe20000010815 */
[----:B------:R-:W-:Y:S02]  /*52d0*/  @!P0 HADD2.F32 R5, -RZ, R8.H0_H0 ;  /* 0x20000008ff058230 */ /* 0x000fe40000004100 */
[----:B------:R-:W-:Y:S02]  /*52e0*/  @!P0 HADD2.F32 R21, -RZ, R18.H1_H1 ;  /* 0x30000012ff158230 */ /* 0x000fe40000004100 */
[----:B------:R-:W-:Y:S02]  /*52f0*/  @!P0 HADD2.F32 R18, -RZ, R64.H0_H0 ;  /* 0x20000040ff128230 */ /* 0x000fe40000004100 */
[----:B------:R-:W-:Y:S01]  /*5300*/  @!P0 HADD2.F32 R6, -RZ, R7.H1_H1 ;  /* 0x30000007ff068230 */ /* 0x000fe20000004100 */
[----:B------:R-:W-:Y:S01]  /*5310*/  @!P0 FMUL.FTZ R8, R21, R5 ;  /* 0x0000000515088220 */ /* 0x000fe20000410000 */
[----:B------:R-:W-:Y:S01]  /*5320*/  @!P0 HADD2.F32 R24, -RZ, R72.H1_H1 ;  /* 0x30000048ff188230 */ /* 0x000fe20000004100 */
[----:B------:R-:W-:Y:S01]  /*5330*/  @!P0 FMUL.FTZ R7, R17, R9 ;  /* 0x0000000911078220 */ /* 0x000fe20000410000 */
[--C-:B------:R-:W-:Y:S01]  /*5340*/  @!P0 HADD2.F32 R23, -RZ, R25.reuse.H0_H0 ;  /* 0x20000019ff178230 */ /* 0x100fe20000004100 */
[C---:B------:R-:W-:Y:S01]  /*5350*/  @!P0 FFMA.FTZ R54, R3.reuse, R22, -R8 ;  /* 0x0000001603368223 */ /* 0x040fe20000010808 */
[----:B------:R-:W-:Y:S01]  /*5360*/  @!P0 HADD2.F32 R25, -RZ, R25.H1_H1 ;  /* 0x30000019ff198230 */ /* 0x000fe20000004100 */
[----:B------:R-:W-:Y:S02]  /*5370*/  @!P0 IMAD.MOV.U32 R8, RZ, RZ, R47 ;  /* 0x000000ffff088224 */ /* 0x000fe400078e002f */
[CC--:B------:R-:W-:Y:S01]  /*5380*/  @!P0 FFMA.FTZ R51, R6.reuse, R18.reuse, -R7 ;  /* 0x0000001206338223 */ /* 0x0c0fe20000010807 */
[----:B------:R-:W-:Y:S01]  /*5390*/  @!P0 MOV R7, R15 ;  /* 0x0000000f00078202 */ /* 0x000fe20000000f00 */
[----:B------:R-:W-:Y:S01]  /*53a0*/  @!P0 FMUL.FTZ R5, R3, R5 ;  /* 0x0000000503058220 */ /* 0x000fe20000410000 */
[--C-:B------:R-:W-:Y:S01]  /*53b0*/  @!P0 HADD2.F32 R31, -RZ, R8.reuse.H0_H0 ;  /* 0x20000008ff1f8230 */ /* 0x100fe20000004100 */
[----:B------:R-:W-:Y:S01]  /*53c0*/  @!P0 FMUL.FTZ R3, R6, R9 ;  /* 0x0000000906038220 */ /* 0x000fe20000410000 */
[----:B------:R-:W-:Y:S02]  /*53d0*/  @!P0 HADD2.F32 R6, -RZ, R33.H0_H0 ;  /* 0x20000021ff068230 */ /* 0x000fe40000004100 */
[--C-:B------:R-:W-:Y:S01]  /*53e0*/  @!P0 HADD2.F32 R9, -RZ, R7.reuse.H0_H0 ;  /* 0x20000007ff098230 */ /* 0x100fe20000004100 */
[----:B------:R-:W-:Y:S01]  /*53f0*/  @!P0 FFMA.FTZ R3, R17, R18, R3 ;  /* 0x0000001211038223 */ /* 0x000fe20000010003 */
[----:B------:R-:W-:Y:S01]  /*5400*/  @!P0 HADD2.F32 R42, -RZ, R8.H1_H1 ;  /* 0x30000008ff2a8230 */ /* 0x000fe20000004100 */
[-C--:B------:R-:W-:Y:S01]  /*5410*/  @!P0 FMUL.FTZ R16, R31, R6.reuse ;  /* 0x000000061f108220 */ /* 0x080fe20000410000 */
[----:B------:R-:W-:Y:S01]  /*5420*/  @!P0 HADD2.F32 R7, -RZ, R7.H1_H1 ;  /* 0x30000007ff078230 */ /* 0x000fe20000004100 */
[----:B------:R-:W-:Y:S01]  /*5430*/  @!P0 FMUL.FTZ R8, R9, R6 ;  /* 0x0000000609088220 */ /* 0x000fe20000410000 */
[----:B------:R-:W-:Y:S01]  /*5440*/  @!P0 F2FP.PACK_AB R17, R54, R55 ;  /* 0x000000373611823e */ /* 0x000fe200000000ff */
[----:B------:R-:W-:Y:S01]  /*5450*/  @!P0 FMUL.FTZ R6, R42, R10 ;  /* 0x0000000a2a068220 */ /* 0x000fe20000410000 */
[----:B------:R-:W-:Y:S01]  /*5460*/  @!P0 F2FP.PACK_AB R2, R3, R2 ;  /* 0x000000020302823e */ /* 0x000fe200000000ff */
[----:B------:R-:W-:Y:S01]  /*5470*/  @!P0 FFMA.FTZ R50, R9, R32, -R16 ;  /* 0x0000002009328223 */ /* 0x000fe20000010810 */
[----:B------:R-:W-:Y:S01]  /*5480*/  @!P0 MOV R13, R17 ;  /* 0x00000011000d8202 */ /* 0x000fe20000000f00 */
[C---:B------:R-:W-:Y:S01]  /*5490*/  @!P0 FMUL.FTZ R9, R7.reuse, R10 ;  /* 0x0000000a07098220 */ /* 0x040fe20000410000 */
[----:B------:R-:W-:Y:S01]  /*54a0*/  @!P0 HADD2.F32 R16, -RZ, R11.H0_H0 ;  /* 0x2000000bff108230 */ /* 0x000fe20000004100 */
[----:B------:R-:W-:Y:S01]  /*54b0*/  @!P0 FFMA.FTZ R49, R7, R43, -R6 ;  /* 0x0000002b07318223 */ /* 0x000fe20000010806 */
[----:B------:R-:W-:Y:S01]  /*54c0*/  @!P0 MOV R7, R14 ;  /* 0x0000000e00078202 */ /* 0x000fe20000000f00 */
[----:B------:R-:W-:Y:S01]  /*54d0*/  @!P0 FFMA.FTZ R4, R19, R20, R4 ;  /* 0x0000001413048223 */ /* 0x000fe20000010004 */
[----:B------:R-:W-:Y:S01]  /*54e0*/  @!P0 HADD2.F32 R6, -RZ, R33.H1_H1 ;  /* 0x30000021ff068230 */ /* 0x000fe20000004100 */
[----:B------:R-:W-:Y:S02]  /*54f0*/  @!P0 FMUL.FTZ R33, R25, R16 ;  /* 0x0000001019218220 */ /* 0x000fe40000410000 */
[--C-:B------:R-:W-:Y:S01]  /*5500*/  @!P0 HADD2.F32 R11, -RZ, R7.reuse.H0_H0 ;  /* 0x20000007ff0b8230 */ /* 0x100fe20000004100 */
[----:B------:R-:W-:Y:S01]  /*5510*/  @!P0 FFMA.FTZ R5, R21, R22, R5 ;  /* 0x0000001615058223 */ /* 0x000fe20000010005 */
[----:B------:R-:W-:Y:S01]  /*5520*/  @!P0 HADD2.F32 R10, -RZ, R7.H1_H1 ;  /* 0x30000007ff0a8230 */ /* 0x000fe20000004100 */
[-C--:B------:R-:W-:Y:S02]  /*5530*/  @!P0 FMUL.FTZ R7, R23, R6.reuse ;  /* 0x0000000617078220 */ /* 0x080fe40000410000 */
[----:B------:R-:W-:Y:S01]  /*5540*/  @!P0 FMUL.FTZ R6, R11, R6 ;  /* 0x000000060b068220 */ /* 0x000fe20000410000 */
[----:B------:R-:W-:Y:S01]  /*5550*/  @!P0 F2FP.PACK_AB R4, R5, R4 ;  /* 0x000000040504823e */ /* 0x000fe200000000ff */
[----:B------:R-:W-:Y:S01]  /*5560*/  @!P0 FFMA.FTZ R48, R11, R24, -R7 ;  /* 0x000000180b308223 */ /* 0x000fe20000010807 */
[----:B------:R-:W-:Y:S01]  /*5570*/  @!P0 F2FP.PACK_AB R11, R49, R50 ;  /* 0x00000032310b823e */ /* 0x000fe200000000ff */
[C---:B------:R-:W-:Y:S01]  /*5580*/  @!P0 FFMA.FTZ R33, R10.reuse, R30, -R33 ;  /* 0x0000001e0a218223 */ /* 0x040fe20000010821 */
[----:B------:R-:W-:Y:S01]  /*5590*/  @!P0 MOV R45, R4 ;  /* 0x00000004002d8202 */ /* 0x000fe20000000f00 */
        /* <DEDUP_REMOVED lines=8> */
[----:B------:R-:W-:Y:S01]  /*5620*/  @!P0 IMAD.MOV.U32 R12, RZ, RZ, R16 ;  /* 0x000000ffff0c8224 */ /* 0x000fe200078e0010 */
[----:B------:R-:W-:Y:S01]  /*5630*/  @!P0 F2FP.PACK_AB R6, R7, R6 ;  /* 0x000000060706823e */ /* 0x000fe200000000ff */
[----:B------:R-:W-:Y:S02]  /*5640*/  @!P0 FFMA.FTZ R9, R42, R43, R9 ;  /* 0x0000002b2a098223 */ /* 0x000fe40000010009 */
[----:B------:R-:W-:Y:S01]  /*5650*/  @!P0 IMAD.MOV.U32 R44, RZ, RZ, R2 ;  /* 0x000000ffff2c8224 */ /* 0x000fe200078e0002 */
[----:B------:R1:W-:Y:S01]  /*5660*/  STG.E.128 [R52.64], R12 ;  /* 0x0000000c34007986 */ /* 0x0003e2000c101d0c */
[----:B------:R-:W-:Y:S02]  /*5670*/  @!P0 MOV R46, R6 ;  /* 0x00000006002e8202 */ /* 0x000fe40000000f00 */
[----:B------:R-:W-:Y:S04]  /*5680*/  @!P0 F2FP.PACK_AB R8, R9, R8 ;  /* 0x000000080908823e */ /* 0x000fe800000000ff */
[----:B------:R-:W-:Y:S02]  /*5690*/  @!P0 MOV R47, R8 ;  /* 0x00000008002f8202 */ /* 0x000fe40000000f00 */
[----:B------:R-:W-:Y:S11]  /*56a0*/  ISETP.GE.AND P0, PT, R103, c[0x0][0x1d4], PT ;  /* 0x0000750067007a0c */ /* 0x000ff60003f06270 */
[----:B------:R-:W-:Y:S02]  /*56b0*/  @!UPT UIADD3 URZ, URZ, URZ, URZ ;  /* 0x0000003f3f3ff290 */ /* 0x000fe4000fffe03f */
[----:B------:R-:W-:-:S05]  /*56c0*/  @P0 BRA `(.L_x_372) ;  /* 0x0000023000000947 */ /* 0x000fca0003800000 */
[----:B------:R-:W-:Y:S04]  /*56d0*/  IADD3 R3, P1, P0, R90, R81, R103 ;  /* 0x000000515a037210 */ /* 0x000fe8000783e067 */
[----:B------:R-:W-:Y:S02]  /*56e0*/  IADD3.X R4, R92, R80, R127, P1, P0 ;  /* 0x000000505c047210 */ /* 0x000fe40000fe047f */
[C---:B------:R-:W-:Y:S04]  /*56f0*/  LEA R2, P0, R3.reuse, c[0x0][0x1c8], 0x1 ;  /* 0x0000720003027a11 */ /* 0x040fe800078008ff */
[----:B------:R-:W-:Y:S05]  /*5700*/  LEA.HI.X R3, R3, c[0x0][0x1cc], R4, 0x1, P0 ;  /* 0x0000730003037a11 */ /* 0x000fea00000f0c04 */
[----:B------:R2:W-:Y:S01]  /*5710*/  STG.E.128 [R2.64], R44 ;  /* 0x0000002c02007986 */ /* 0x0005e2000c101d0c */
[----:B------:R-:W-:-:S05]  /*5720*/  BRA `(.L_x_372) ;  /* 0x000001d000007947 */ /* 0x000fca0003800000 */
.L_x_368:
[----:B------:R-:W-:Y:S05]  /*5730*/  IMAD R2, R41, -0x30, R0 ;  /* 0xffffffd029027824 */ /* 0x000fea00078e0200 */
[----:B------:R-:W-:Y:S04]  /*5740*/  IMNMX R89, R2, 0x30, PT ;  /* 0x0000003002597817 */ /* 0x000fe80003800200 */
[----:B------:R-:W-:Y:S11]  /*5750*/  ISETP.GE.AND P0, PT, R94, R89, PT ;  /* 0x000000595e00720c */ /* 0x000ff60003f06270 */
[----:B------:R-:W-:Y:S02]  /*5760*/  @!UPT UIADD3 URZ, URZ, URZ, URZ ;  /* 0x0000003f3f3ff290 */ /* 0x000fe4000fffe03f */
[----:B------:R-:W-:-:S05]  /*5770*/  @P0 BRA `(.L_x_372) ;  /* 0x0000018000000947 */ /* 0x000fca0003800000 */
[----:B------:R-:W-:Y:S11]  /*5780*/  ISETP.GE.AND P0, PT, R26, c[0x0][0x1d4], PT ;  /* 0x000075001a007a0c */ /* 0x000ff60003f06270 */
[----:B------:R-:W-:Y:S02]  /*5790*/  @!UPT UIADD3 URZ, URZ, URZ, URZ ;  /* 0x0000003f3f3ff290 */ /* 0x000fe4000fffe03f */
[----:B------:R-:W1:Y:S04]  /*57a0*/  @!P0 LDS.128 R4, [R87+0x2400] ;  /* 0x0024000057048984 */ /* 0x000e680000000c00 */
[----:B-1----:R-:W-:Y:S01]  /*57b0*/  @!P0 STG.E.128 [R62.64], R4 ;  /* 0x000000043e008986 */ /* 0x002fe2000c101d0c */
[----:B------:R-:W-:Y:S11]  /*57c0*/  ISETP.GE.AND P0, PT, R28, c[0x0][0x1d4], PT ;  /* 0x000075001c007a0c */ /* 0x000ff60003f06270 */
[----:B------:R-:W-:Y:S02]  /*57d0*/  @!UPT UIADD3 URZ, URZ, URZ, URZ ;  /* 0x0000003f3f3ff290 */ /* 0x000fe4000fffe03f */
[----:B------:R-:W1:Y:S04]  /*57e0*/  @!P0 LDS.128 R4, [R88+0x2400] ;  /* 0x0024000058048984 */ /* 0x000e680000000c00 */
[----:B-1----:R-:W-:Y:S01]  /*57f0*/  @!P0 STG.E.128 [R62.64+0x20], R4 ;  /* 0x000020043e008986 */ /* 0x002fe2000c101d0c */
        /* <DEDUP_REMOVED lines=15> */
[----:B-1----:R1:W-:Y:S02]  /*58f0*/  @!P0 STG.E.128 [R62.64+0xa0], R4 ;  /* 0x0000a0043e008986 */ /* 0x0023e4000c101d0c */
.L_x_372:
[----:B------:R-:W-:Y:S05]  /*5900*/  BSYNC B1 ;  /* 0x0000000000017941 */ /* 0x000fea0003800000 */
.L_x_367:
[----:B-1----:R-:W-:Y:S01]  /*5910*/  IMAD.WIDE.U32 R8, R41, 0x30, RZ ;  /* 0x0000003029087825 */ /* 0x002fe200078e00ff */
[-C--:B--2--5:R-:W-:Y:S01]  /*5920*/  IADD3 R3, -R105, R89.reuse, RZ ;  /* 0x0000005969037210 */ /* 0x0a4fe20007ffe1ff */
[----:B------:R-:W-:Y:S02]  /*5930*/  BSSY B0, `(.L_x_389) ;  /* 0x000004b000007945 */ /* 0x000fe40003800000 */
[----:B------:R-:W-:Y:S01]  /*5940*/  IMAD R2, R93, 0x30, RZ ;  /* 0x000000305d027824 */ /* 0x000fe200078e02ff */
[----:B------:R-:W-:Y:S03]  /*5950*/  IADD3 R4, P0, R142, R8, RZ ;  /* 0x000000088e047210 */ /* 0x000fe60007f1e0ff */
[----:B------:R-:W-:Y:S04]  /*5960*/  IMAD.IADD R11, R9, 0x1, R2 ;  /* 0x00000001090b7824 */ /* 0x000fe800078e0202 */
[----:B------:R-:W-:Y:S01]  /*5970*/  IMAD.X R2, R11, 0x1, R148, P0 ;  /* 0x000000010b027824 */ /* 0x000fe200000e0694 */
[C---:B------:R-:W-:Y:S11]  /*5980*/  ISETP.GE.AND P0, PT, R3.reuse, 0x21, PT ;  /* 0x000000210300780c */ /* 0x040ff60003f06270 */
[----:B------:R-:W-:Y:S02]  /*5990*/  @!UPT UIADD3 URZ, URZ, URZ, URZ ;  /* 0x0000003f3f3ff290 */ /* 0x000fe4000fffe03f */
[----:B------:R-:W-:Y:S02]  /*59a0*/  @P0 IADD3 R10, P1, R4, 0x20, RZ ;  /* 0x00000020040a0810 */ /* 0x000fe40007f3e0ff */
[----:B------:R-:W-:Y:S03]  /*59b0*/  @P0 MOV R7, R104 ;  /* 0x0000006800070202 */ /* 0x000fe60000000f00 */
[----:B------:R-:W-:Y:S01]  /*59c0*/  @P0 IMAD.X R6, RZ, RZ, R2, P1 ;  /* 0x000000ffff060224 */ /* 0x000fe200008e0602 */
[----:B------:R-:W-:Y:S11]  /*59d0*/  ISETP.GE.AND P1, PT, R3, 0x1, PT ;  /* 0x000000010300780c */ /* 0x000ff60003f26270 */
[----:B------:R-:W-:Y:S02]  /*59e0*/  @!UPT UIADD3 URZ, URZ, URZ, URZ ;  /* 0x0000003f3f3ff290 */ /* 0x000fe4000fffe03f */
[----:B------:R-:W-:Y:S01]  /*59f0*/  @P1 IMAD R5, R2, c[0x0][0x258], RZ ;  /* 0x0000960002051a24 */ /* 0x000fe200078e02ff */
[----:B------:R-:W-:Y:S01]  /*5a00*/  @P1 MOV R2, R100 ;  /* 0x0000006400021202 */ /* 0x000fe20000000f00 */
[----:B------:R-:W-:Y:S04]  /*5a10*/  @P1 IMAD.MOV.U32 R3, RZ, RZ, R104 ;  /* 0x000000ffff031224 */ /* 0x000fe800078e0068 */
[C---:B------:R-:W-:Y:S04]  /*5a20*/  @P1 IMAD.WIDE.U32 R2, R4.reuse, c[0x0][0x258], R2 ;  /* 0x0000960004021a25 */ /* 0x040fe800078e0002 */
[----:B------:R-:W-:Y:S05]  /*5a30*/  @P1 IMAD R4, R4, c[0x0][0x25c], R5 ;  /* 0x0000970004041a24 */ /* 0x000fea00078e0205 */
[----:B------:R-:W-:Y:S02]  /*5a40*/  @P1 IADD3 R3, R3, R4, RZ ;  /* 0x0000000403031210 */ /* 0x000fe40007ffe0ff */
[C---:B------:R-:W-:Y:S04]  /*5a50*/  @P1 LEA R4, P2, R2.reuse, c[0x0][0x250], 0x1 ;  /* 0x0000940002041a11 */ /* 0x040fe800078408ff */
[----:B------:R-:W-:Y:S01]  /*5a60*/  @P1 LEA.HI.X R5, R2, c[0x0][0x254], R3, 0x1, P2 ;  /* 0x0000950002051a11 */ /* 0x000fe200010f0c03 */
[----:B------:R-:W-:Y:S02]  /*5a70*/  @P0 IMAD R2, R6, c[0x0][0x258], RZ ;  /* 0x0000960006020a24 */ /* 0x000fe400078e02ff */
[----:B------:R-:W-:Y:S02]  /*5a80*/  @P0 IMAD.MOV.U32 R6, RZ, RZ, R100 ;  /* 0x000000ffff060224 */ /* 0x000fe400078e0064 */
[----:B------:R-:W-:Y:S01]  /*5a90*/  @!PT LDS RZ, [RZ] ;  /* 0x00000000fffff984 */ /* 0x000fe20000000800 */
[----:B------:R-:W-:Y:S01]  /*5aa0*/  @!PT LDS RZ, [RZ] ;  /* 0x00000000fffff984 */ /* 0x000fe20000000800 */
[----:B------:R-:W-:Y:S01]  /*5ab0*/  @!PT LDS RZ, [RZ] ;  /* 0x00000000fffff984 */ /* 0x000fe20000000800 */
[----:B------:R1:W-:Y:S01]  /*5ac0*/  @P1 LDGSTS.E.BYPASS.LTC128B.128 [R86+0x1880], [R4.64], !P6 ;  /* 0x0188000004561fae */ /* 0x0003e2000f101d4c */
[C---:B------:R-:W-:Y:S02]  /*5ad0*/  @P0 IMAD R2, R10.reuse, c[0x0][0x25c], R2 ;  /* 0x000097000a020a24 */ /* 0x040fe400078e0202 */
[----:B------:R-:W-:Y:S01]  /*5ae0*/  @P0 IMAD.WIDE.U32 R6, R10, c[0x0][0x258], R6 ;  /* 0x000096000a060a25 */ /* 0x000fe200078e0006 */
[----:B------:R1:W-:Y:S04]  /*5af0*/  @P1 LDGSTS.E.BYPASS.LTC128B.128 [R86+0x2480], [R4.64+0x40], !P5 ;  /* 0x0248004004561fae */ /* 0x0003e8000e901d4c */
[----:B------:R1:W-:Y:S01]  /*5b00*/  @P1 LDGSTS.E.BYPASS.LTC128B.128 [R86+0x3080], [R4.64+0x80], !P4 ;  /* 0x0308008004561fae */ /* 0x0003e2000e101d4c */
[----:B------:R-:W-:Y:S02]  /*5b10*/  @P0 IADD3 R3, R7, R2, RZ ;  /* 0x0000000207030210 */ /* 0x000fe40007ffe0ff */
[C---:B------:R-:W-:Y:S04]  /*5b20*/  @P0 LEA R2, P2, R6.reuse, c[0x0][0x250], 0x1 ;  /* 0x0000940006020a11 */ /* 0x040fe800078408ff */
[----:B------:R-:W-:Y:S05]  /*5b30*/  @P0 LEA.HI.X R3, R6, c[0x0][0x254], R3, 0x1, P2 ;  /* 0x0000950006030a11 */ /* 0x000fea00010f0c03 */
[----:B------:R1:W-:Y:S04]  /*5b40*/  @P0 LDGSTS.E.BYPASS.LTC128B.128 [R86+0x2080], [R2.64], !P6 ;  /* 0x0208000002560fae */ /* 0x0003e8000f101d4c */
        /* <DEDUP_REMOVED lines=8> */
[----:B------:R-:W-:Y:S02]  /*5bd0*/  IMAD.MOV.U32 R4, RZ, RZ, R116 ;  /* 0x000000ffff047224 */ /* 0x000fe400078e0074 */
[----:B------:R-:W-:Y:S02]  /*5be0*/  IMAD.MOV.U32 R5, RZ, RZ, R134 ;  /* 0x000000ffff057224 */ /* 0x000fe400078e0086 */
[----:B------:R-:W-:Y:S02]  /*5bf0*/  IMAD.X R3, R11, 0x1, R144, P0 ;  /* 0x000000010b037824 */ /* 0x000fe400000e0690 */
[C---:B------:R-:W-:Y:S04]  /*5c00*/  IMAD.WIDE.U32 R4, R2.reuse, c[0x0][0x208], R4 ;  /* 0x0000820002047a25 */ /* 0x040fe800078e0004 */
[----:B------:R-:W-:Y:S04]  /*5c10*/  IMAD R3, R3, c[0x0][0x208], RZ ;  /* 0x0000820003037a24 */ /* 0x000fe800078e02ff */
[----:B------:R-:W-:Y:S04]  /*5c20*/  IMAD R2, R2, c[0x0][0x20c], R3 ;  /* 0x0000830002027a24 */ /* 0x000fe800078e0203 */
[----:B------:R-:W-:Y:S01]  /*5c30*/  IMAD.IADD R3, R5, 0x1, R2 ;  /* 0x0000000105037824 */ /* 0x000fe200078e0202 */
[C---:B------:R-:W-:Y:S04]  /*5c40*/  LEA R2, P0, R4.reuse, c[0x0][0x1f8], 0x1 ;  /* 0x00007e0004027a11 */ /* 0x040fe800078008ff */
[----:B------:R-:W-:Y:S02]  /*5c50*/  LEA.HI.X R3, R4, c[0x0][0x1fc], R3, 0x1, P0 ;  /* 0x00007f0004037a11 */ /* 0x000fe400000f0c03 */
[----:B------:R-:W-:Y:S11]  /*5c60*/  ISETP.GE.AND P0, PT, R26, c[0x0][0x1d4], PT ;  /* 0x000075001a007a0c */ /* 0x000ff60003f06270 */
[----:B------:R-:W-:Y:S02]  /*5c70*/  @!UPT UIADD3 URZ, URZ, URZ, URZ ;  /* 0x0000003f3f3ff290 */ /* 0x000fe4000fffe03f */
[----:B------:R-:W1:Y:S04]  /*5c80*/  @!P0 LDS.128 R4, [R87] ;  /* 0x0000000057048984 */ /* 0x000e680000000c00 */
[----:B-1----:R-:W-:Y:S01]  /*5c90*/  @!P0 STG.E.128 [R2.64], R4 ;  /* 0x0000000402008986 */ /* 0x002fe2000c101d0c */
[----:B------:R-:W-:Y:S11]  /*5ca0*/  ISETP.GE.AND P0, PT, R28, c[0x0][0x1d4], PT ;  /* 0x000075001c007a0c */ /* 0x000ff60003f06270 */
[----:B------:R-:W-:Y:S02]  /*5cb0*/  @!UPT UIADD3 URZ, URZ, URZ, URZ ;  /* 0x0000003f3f3ff290 */ /* 0x000fe4000fffe03f */
[----:B------:R-:W1:Y:S04]  /*5cc0*/  @!P0 LDS.128 R4, [R88] ;  /* 0x0000000058048984 */ /* 0x000e680000000c00 */
        /* <DEDUP_REMOVED lines=17> */
.L_x_390:
[----:B-1----:R-:W-:Y:S05]  /*5de0*/  BSYNC B0 ;  /* 0x0000000000007941 */ /* 0x002fea0003800000 */
.L_x_389:
[----:B------:R-:W-:Y:S11]  /*5df0*/  ISETP.GT.AND P3, PT, R41, R143, PT ;  /* 0x0000008f2900720c */ /* 0x000ff60003f64270 */
[----:B------:R-:W-:Y:S02]  /*5e00*/  @!UPT UIADD3 URZ, URZ, URZ, URZ ;  /* 0x0000003f3f3ff290 */ /* 0x000fe4000fffe03f */
[----:B------:R-:W-:-:S05]  /*5e10*/  @!P3 BRA `(.L_x_391) ;  /* 0x000001900000b947 */ /* 0x000fca0003800000 */
[----:B------:R-:W-:Y:S01]  /*5e20*/  IADD3 R4, R41, -0x1, RZ ;  /* 0xffffffff29047810 */ /* 0x000fe20007ffe0ff */
[----:B------:R-:W-:Y:S01]  /*5e30*/  IMAD.MOV.U32 R2, RZ, RZ, R118 ;  /* 0x000000ffff027224 */ /* 0x000fe200078e0076 */
[----:B------:R-:W-:Y:S01]  /*5e40*/  ISETP.GE.AND P1, PT, R98, 0x1, PT ;  /* 0x000000016200780c */ /* 0x000fe20003f26270 */
[----:B------:R-:W-:Y:S01]  /*5e50*/  IMAD.MOV.U32 R3, RZ, RZ, R109 ;  /* 0x000000ffff037224 */ /* 0x000fe200078e006d */
[----:B------:R-:W-:Y:S01]  /*5e60*/  SHF.R.S32.HI R6, RZ, 0x1f, R4 ;  /* 0x0000001fff067819 */ /* 0x000fe20000011404 */
[C---:B------:R-:W-:Y:S02]  /*5e70*/  IMAD R5, R4.reuse, UR7, RZ ;  /* 0x0000000704057c24 */ /* 0x040fe4000f8e02ff */
[----:B------:R-:W-:Y:S04]  /*5e80*/  IMAD.WIDE.U32 R2, R4, UR8, R2 ;  /* 0x0000000804027c25 */ /* 0x000fe8000f8e0002 */
[----:B------:R-:W-:Y:S04]  /*5e90*/  IMAD R4, R6, UR8, R5 ;  /* 0x0000000806047c24 */ /* 0x000fe8000f8e0205 */
[----:B------:R-:W-:Y:S01]  /*5ea0*/  IMAD.IADD R3, R3, 0x1, R4 ;  /* 0x0000000103037824 */ /* 0x000fe200078e0204 */
[C---:B------:R-:W-:Y:S04]  /*5eb0*/  @P1 LEA R4, P0, R2.reuse, c[0x0][0x220], 0x1 ;  /* 0x0000880002041a11 */ /* 0x040fe800078008ff */
[----:B------:R-:W-:Y:S02]  /*5ec0*/  @P1 LEA.HI.X R5, R2, c[0x0][0x224], R3, 0x1, P0 ;  /* 0x0000890002051a11 */ /* 0x000fe400000f0c03 */
[----:B------:R-:W-:Y:S03]  /*5ed0*/  ISETP.GE.AND P0, PT, R98, 0x21, PT ;  /* 0x000000216200780c */ /* 0x000fe60003f06270 */
[----:B------:R-:W-:Y:S01]  /*5ee0*/  @!PT LDS RZ, [RZ] ;  /* 0x00000000fffff984 */ /* 0x000fe20000000800 */
[----:B------:R-:W-:Y:S01]  /*5ef0*/  @!PT LDS RZ, [RZ] ;  /* 0x00000000fffff984 */ /* 0x000fe20000000800 */
[----:B------:R-:W-:Y:S01]  /*5f00*/  @!PT LDS RZ, [RZ] ;  /* 0x00000000fffff984 */ /* 0x000fe20000000800 */
[----:B------:R1:W-:Y:S04]  /*5f10*/  @P1 LDGSTS.E.BYPASS.LTC128B.128 [R86+0x3c80], [R4.64], !P6 ;  /* 0x03c8000004561fae */ /* 0x0003e8000f101d4c */
[----:B------:R1:W-:Y:S04]  /*5f20*/  @P1 LDGSTS.E.BYPASS.LTC128B.128 [R86+0x4880], [R4.64+0x40], !P5 ;  /* 0x0488004004561fae */ /* 0x0003e8000e901d4c */
[----:B------:R1:W-:Y:S02]  /*5f30*/  @P1 LDGSTS.E.BYPASS.LTC128B.128 [R86+0x5480], [R4.64+0x80], !P4 ;  /* 0x0548008004561fae */ /* 0x0003e4000e101d4c */
[----:B------:R-:W-:Y:S04]  /*5f40*/  @P0 IADD3 R6, P2, R2, UR11, RZ ;  /* 0x0000000b02060c10 */ /* 0x000fe8000ff5e0ff */
[----:B------:R-:W-:Y:S02]  /*5f50*/  @P0 IADD3.X R3, R3, UR10, RZ, P2, !PT ;  /* 0x0000000a03030c10 */ /* 0x000fe400097fe4ff */
[C---:B------:R-:W-:Y:S04]  /*5f60*/  @P0 LEA R2, P2, R6.reuse, c[0x0][0x220], 0x1 ;  /* 0x0000880006020a11 */ /* 0x040fe800078408ff */
[----:B------:R-:W-:Y:S05]  /*5f70*/  @P0 LEA.HI.X R3, R6, c[0x0][0x224], R3, 0x1, P2 ;  /* 0x0000890006030a11 */ /* 0x000fea00010f0c03 */
[----:B------:R1:W-:Y:S04]  /*5f80*/  @P0 LDGSTS.E.BYPASS.LTC128B.128 [R86+0x4480], [R2.64], !P6 ;  /* 0x0448000002560fae */ /* 0x0003e8000f101d4c */
[----:B------:R1:W-:Y:S04]  /*5f90*/  @P0 LDGSTS.E.BYPASS.LTC128B.128 [R86+0x5080], [R2.64+0x40], !P5 ;  /* 0x0508004002560fae */ /* 0x0003e8000e901d4c */
[----:B------:R1:W-:Y:S02]  /*5fa0*/  @P0 LDGSTS.E.BYPASS.LTC128B.128 [R86+0x5c80], [R2.64+0x80], !P4 ;  /* 0x05c8008002560fae */ /* 0x0003e4000e101d4c */
.L_x_391:
[----:B------:R-:W0:Y:S01]  /*5fb0*/  LDGDEPBAR ;  /* 0x00000000000079af */ /* 0x000e220000000000 */
[----:B------:R-:W-:Y:S01]  /*5fc0*/  IADD3 R41, R41, -0x1, RZ ;  /* 0xffffffff29297810 */ /* 0x000fe20007ffe0ff */
[----:B------:R-:W-:-:S05]  /*5fd0*/  @P3 BRA `(.L_x_392) ;  /* 0xffffbfa000003947 */ /* 0x000fca000383ffff */
[----:B------:R-:W-:Y:S06]  /*5fe0*/  BAR.SYNC.DEFER_BLOCKING 0x0 ;  /* 0x0000000000007b1d */ /* 0x000fec0000010000 */
.L_x_366:
[----:B------:R-:W-:Y:S02]  /*5ff0*/  IMAD.MOV.U32 R0, RZ, RZ, c[0x0][0x2c4] ;  /* 0x0000b100ff007624 */ /* 0x000fe400078e00ff */
[----:B------:R-:W-:-:S02]  /*6000*/  IMAD.MOV.U32 R250, RZ, RZ, c[0x0][0x32c] ;  /* 0x0000cb00fffa7624 */ /* 0x000fc400078e00ff */
[----:B------:R-:W-:Y:S01]  /*6010*/  IMAD.IADD R6, R150, 0x1, R151 ;  /* 0x0000000196067824 */ /* 0x000fe200078e0297 */
[----:B------:R-:W-:Y:S02]  /*6020*/  ISETP.NE.AND P6, PT, R0, 0x1, PT ;  /* 0x000000010000780c */ /* 0x000fe40003fc5270 */
[----:B------:R-:W-:Y:S02]  /*6030*/  IADD3 R0, R196, 0x7f, RZ ;  /* 0x0000007fc4007810 */ /* 0x000fe40007ffe0ff */
[----:B------:R-:W-:-:S09]  /*6040*/  ISETP.GE.AND P5, PT, R250, 0x1, PT ;  /* 0x00000001fa00780c */ /* 0x000fd20003fa6270 */
[----:B-1----:R-:W-:-:S05]  /*6050*/  @P6 IMAD.HI.U32 R2, R0, c[0x0][0x2c8], RZ ;  /* 0x0000b20000026a27 */ /* 0x002fca00078e00ff */
[----:B------:R-:W-:-:S05]  /*6060*/  @P6 SHF.R.U32.HI R0, RZ, c[0x0][0x2cc], R2 ;  /* 0x0000b300ff006a19 */ /* 0x000fca0000011602 */
[----:B------:R-:W-:-:S05]  /*6070*/  IMAD.IADD R0, R152, 0x1, R0 ;  /* 0x0000000198007824 */ /* 0x000fca00078e0200 */
[----:B------:R-:W-:Y:S01]  /*6080*/  IADD3 R3, R0, c[0x0][0x328], RZ ;  /* 0x0000ca0000037a10 */ /* 0x000fe20007ffe0ff */
[----:B------:R-:W-:Y:S05]  /*6090*/  @!P5 BRA `(.L_x_393) ;  /* 0x000000f00000d947 */ /* 0x000fea0003800000 */
[C---:B------:R-:W-:Y:S01]  /*60a0*/  ISETP.GT.AND P0, PT, R0.reuse, RZ, PT ;  /* 0x000000ff0000720c */ /* 0x040fe20003f04270 */
        /* <DEDUP_REMOVED lines=9> */
.L_x_394:
[----:B------:R-:W-:-:S13]  /*6140*/  ISETP.NE.AND P0, PT, R4, 0x1, PT ;  /* 0x000000010400780c */ /* 0x000fda0003f05270 */
[----:B------:R-:W-:-:S05]  /*6150*/  @P0 IMAD.HI.U32 R0, R2, c[0x0][0x330], RZ ;  /* 0x0000cc0002000a27 */ /* 0x000fca00078e00ff */
[----:B------:R-:W-:-:S05]  /*6160*/  @P0 SHF.R.U32.HI R2, RZ, c[0x0][0x334], R0 ;  /* 0x0000cd00ff020a19 */ /* 0x000fca0000011600 */
.L_x_395:
[----:B------:R-:W-:-:S05]  /*6170*/  IMAD R2, R2, R4, c[0x0][0x32c] ;  /* 0x0000cb0002027624 */ /* 0x000fca00078e0204 */
[----:B------:R-:W-:-:S04]  /*6180*/  IMNMX R3, R3, R2, PT ;  /* 0x0000000203037217 */ /* 0x000fc80003800200 */
.L_x_393:
[----:B------:R-:W-:Y:S01]  /*6190*/  IADD3 R3, R3, 0x2f, RZ ;  /* 0x0000002f03037810 */ /* 0x000fe20007ffe0ff */
[----:B------:R-:W-:-:S04]  /*61a0*/  @P6 IMAD.HI.U32 R2, R196, c[0x0][0x2c8], RZ ;  /* 0x0000b200c4026a27 */ /* 0x000fc800078e00ff */
[----:B------:R-:W-:-:S04]  /*61b0*/  IMAD.HI R3, R3, 0x2aaaaaab, RZ ;  /* 0x2aaaaaab03037827 */ /* 0x000fc800078e02ff */
[----:B------:R-:W-:Y:S01]  /*61c0*/  IMAD.MOV.U32 R0, RZ, RZ, R196 ;  /* 0x000000ffff007224 */ /* 0x000fe200078e00c4 */
[----:B------:R-:W-:Y:S02]  /*61d0*/  @P6 SHF.R.U32.HI R0, RZ, c[0x0][0x2cc], R2 ;  /* 0x0000b300ff006a19 */ /* 0x000fe40000011602 */
[----:B------:R-:W-:-:S03]  /*61e0*/  SHF.R.U32.HI R2, RZ, 0x1f, R3 ;  /* 0x0000001fff027819 */ /* 0x000fc60000011603 */
[----:B------:R-:W-:Y:S01]  /*61f0*/  IMAD.IADD R0, R240, 0x1, R0 ;  /* 0x00000001f0007824 */ /* 0x000fe200078e0200 */
[----:B------:R-:W-:-:S04]  /*6200*/  LEA.HI.SX32 R2, R3, R2, 0x1d ;  /* 0x0000000203027211 */ /* 0x000fc800078feaff */
[----:B------:R-:W-:Y:S02]  /*6210*/  IADD3 R3, R0, -c[0x0][0x324], RZ ;  /* 0x8000c90000037a10 */ /* 0x000fe40007ffe0ff */
[----:B------:R-:W-:Y:S01]  /*6220*/  IMNMX R239, R2, R154, PT ;  /* 0x0000009a02ef7217 */ /* 0x000fe20003800200 */
        /* <DEDUP_REMOVED lines=10> */
.L_x_397:
[----:B------:R-:W-:-:S04]  /*62d0*/  MOV R2, c[0x0][0x32c] ;  /* 0x0000cb0000027a02 */ /* 0x000fc80000000f00 */
[----:B------:R-:W-:-:S13]  /*62e0*/  ISETP.NE.AND P0, PT, R2, 0x1, PT ;  /* 0x000000010200780c */ /* 0x000fda0003f05270 */
[----:B------:R-:W-:-:S05]  /*62f0*/  @P0 IMAD.HI.U32 R2, R0, c[0x0][0x330], RZ ;  /* 0x0000cc0000020a27 */ /* 0x000fca00078e00ff */
[----:B------:R-:W-:-:S05]  /*6300*/  @P0 SHF.R.U32.HI R0, RZ, c[0x0][0x334], R2 ;  /* 0x0000cd00ff000a19 */ /* 0x000fca0000011602 */
.L_x_398:
[----:B------:R-:W-:-:S05]  /*6310*/  IMAD R0, R0, c[0x0][0x32c], RZ ;  /* 0x0000cb0000007a24 */ /* 0x000fca00078e02ff */
[----:B------:R-:W-:-:S05]  /*6320*/  IMNMX R3, R3, R0, !PT ;  /* 0x0000000003037217 */ /* 0x000fca0007800200 */
.L_x_396:
        /* <DEDUP_REMOVED lines=11> */
[----:B------:R-:W-:Y:S01]  /*63e0*/  MOV R90, RZ ;  /* 0x000000ff005a7202 */ /* 0x000fe20000000f00 */
[----:B------:R-:W-:Y:S01]  /*63f0*/  CS2R R86, SRZ ;  /* 0x0000000000567805 */ /* 0x000fe2000001ff00 */
[----:B------:R-:W-:Y:S01]  /*6400*/  IMNMX R241, RZ, R0, !PT ;  /* 0x00000000fff17217 */ /* 0x000fe20007800200 */
[----:B------:R-:W-:Y:S01]  /*6410*/  CS2R R84, SRZ ;  /* 0x0000000000547805 */ /* 0x000fe2000001ff00 */
[----:B------:R-:W-:Y:S01]  /*6420*/  CS2R R14, SRZ ;  /* 0x00000000000e7805 */ /* 0x000fe2000001ff00 */
[----:B------:R-:W-:Y:S01]  /*6430*/  IMAD.MOV.U32 R78, RZ, RZ, RZ ;  /* 0x000000ffff4e7224 */ /* 0x000fe200078e00ff */
[----:B------:R-:W-:Y:S01]  /*6440*/  ISETP.GT.AND P0, PT, R239, R241, PT ;  /* 0x000000f1ef00720c */ /* 0x000fe20003f04270 */
[----:B------:R1:W-:Y:S01]  /*6450*/  STL [R1+0x48], R241 ;  /* 0x000048f101007387 */ /* 0x0003e20000100800 */
        /* <DEDUP_REMOVED lines=57> */
[----:B-1----:R-:W2:Y:S01]  /*67f0*/  LDL R48, [R1+0x64] ;  /* 0x0000640001307983 */ /* 0x002ea20000100800 */
[----:B------:R-:W-:-:S03]  /*6800*/  ISETP.NE.U32.AND P0, PT, RZ, c[0x0][0x340], PT ;  /* 0x0000d000ff007a0c */ /* 0x000fc60003f05070 */
[----:B------:R-:W3:Y:S01]  /*6810*/  LDL.LU R29, [R1+0x20] ;  /* 0x00002000011d7983 */ /* 0x000ee20000300800 */
[----:B------:R-:W-:-:S03]  /*6820*/  ISETP.NE.AND.EX P1, PT, RZ, c[0x0][0x344], PT, P0 ;  /* 0x0000d100ff007a0c */ /* 0x000fc60003f25300 */
[----:B------:R-:W4:Y:S04]  /*6830*/  LDL R129, [R1+0x24] ;  /* 0x0000240001817983 */ /* 0x000f280000100800 */
[----:B------:R-:W1:Y:S06]  /*6840*/  S2R R131, SR_TID.X ;  /* 0x0000000000837919 */ /* 0x000e6c0000002100 */
[----:B------:R-:W-:Y:S01]  /*6850*/  @P1 IMAD.MOV.U32 R2, RZ, RZ, 0x4 ;  /* 0x00000004ff021424 */ /* 0x000fe200078e00ff */
[----:B------:R-:W1:Y:S01]  /*6860*/  S2R R5, SR_CTAID.Y ;  /* 0x0000000000057919 */ /* 0x000e620000002600 */
[----:B------:R-:W-:-:S03]  /*6870*/  SHF.R.S32.HI R0, RZ, 0x1f, R153 ;  /* 0x0000001fff007819 */ /* 0x000fc60000011499 */
[----:B------:R-:W2:Y:S02]  /*6880*/  S2R R49, SR_CTAID.Y ;  /* 0x0000000000317919 */ /* 0x000ea40000002600 */
[----:B------:R-:W-:Y:S01]  /*6890*/  IMAD R0, R0, c[0x0][0x178], RZ ;  /* 0x00005e0000007a24 */ /* 0x000fe200078e02ff */
[----:B-1----:R-:W-:-:S04]  /*68a0*/  SHF.R.S32.HI R11, RZ, 0x1f, R131 ;  /* 0x0000001fff0b7819 */ /* 0x002fc80000011483 */
[CC--:B------:R-:W-:Y:S02]  /*68b0*/  LEA.HI R114, R11.reuse, R131.reuse, RZ, 0x3 ;  /* 0x000000830b727211 */ /* 0x0c0fe400078f18ff */
[----:B------:R-:W-:Y:S02]  /*68c0*/  LEA.HI R10, R11, R131, RZ, 0x2 ;  /* 0x000000830b0a7211 */ /* 0x000fe400078f10ff */
[----:B------:R-:W-:Y:S01]  /*68d0*/  SHF.R.S32.HI R112, RZ, 0x3, R114 ;  /* 0x00000003ff707819 */ /* 0x000fe20000011472 */
[----:B------:R-:W-:-:S04]  /*68e0*/  IMAD R4, R153, c[0x0][0x17c], R0 ;  /* 0x00005f0099047a24 */ /* 0x000fc800078e0200 */
[----:B------:R-:W-:Y:S01]  /*68f0*/  IMAD.SHL.U32 R0, R112, 0x40, RZ ;  /* 0x0000004070007824 */ /* 0x000fe200078e00ff */
[----:B------:R-:W-:Y:S02]  /*6900*/  SHF.R.S32.HI R52, RZ, 0x1f, R5 ;  /* 0x0000001fff347819 */ /* 0x000fe40000011405 */
[----:B------:R-:W-:Y:S02]  /*6910*/  SHF.R.S32.HI R132, RZ, 0x2, R10 ;  /* 0x00000002ff847819 */ /* 0x000fe4000001140a */
[----:B------:R-:W-:Y:S01]  /*6920*/  LOP3.LUT R0, R0, 0xc0, RZ, 0xc0, !PT ;  /* 0x000000c000007812 */ /* 0x000fe200078ec0ff */
[----:B--2---:R-:W-:-:S05]  /*6930*/  @P1 IMAD.WIDE R2, R48, R2, c[0x0][0x340] ;  /* 0x0000d00030021625 */ /* 0x004fca00078e0202 */
[----:B------:R1:W2:Y:S01]  /*6940*/  @P1 LDG.E R21, [R2.64] ;  /* 0x0000000c02151981 */ /* 0x0002a2000c1e1900 */
[----:B------:R-:W-:Y:S01]  /*6950*/  IMAD R5, R52, c[0x0][0x1b8], RZ ;  /* 0x00006e0034057a24 */ /* 0x000fe200078e02ff */
[----:B------:R-:W-:Y:S01]  /*6960*/  SHF.R.S32.HI R18, RZ, 0x1f, R48 ;  /* 0x0000001fff127819 */ /* 0x000fe20000011430 */
[----:B----4-:R-:W-:Y:S01]  /*6970*/  IMAD R44, R129, c[0x0][0x2c4], RZ ;  /* 0x0000b100812c7a24 */ /* 0x010fe200078e02ff */
[----:B------:R-:W-:Y:S01]  /*6980*/  LEA.HI R124, R11, R131, RZ, 0x5 ;  /* 0x000000830b7c7211 */ /* 0x000fe200078f28ff */
[----:B------:R-:W-:Y:S01]  /*6990*/  BSSY B0, `(.L_x_400) ;  /* 0x000008a000007945 */ /* 0x000fe20003800000 */
[----:B---3--:R-:W-:Y:S02]  /*69a0*/  LOP3.LUT R29, R29, 0xfffffdff, RZ, 0xc0, !PT ;  /* 0xfffffdff1d1d7812 */ /* 0x008fe400078ec0ff */
[----:B------:R-:W-:Y:S02]  /*69b0*/  SHF.R.S32.HI R123, RZ, 0x5, R124 ;  /* 0x00000005ff7b7819 */ /* 0x000fe4000001147c */
[----:B-1----:R-:W-:-:S05]  /*69c0*/  LOP3.LUT R2, R10, 0xfffffffc, RZ, 0xc0, !PT ;  /* 0xfffffffc0a027812 */ /* 0x002fca00078ec0ff */
[----:B------:R-:W-:Y:S02]  /*69d0*/  IMAD.IADD R120, R131, 0x1, -R2 ;  /* 0x0000000183787824 */ /* 0x000fe400078e0a02 */
[----:B------:R-:W-:-:S03]  /*69e0*/  IMAD.WIDE.U32 R2, R153, c[0x0][0x178], RZ ;  /* 0x00005e0099027a25 */ /* 0x000fc600078e00ff */
[C---:B------:R-:W-:Y:S01]  /*69f0*/  LEA R8, R120.reuse, R132, 0x5 ;  /* 0x0000008478087211 */ /* 0x040fe200078e28ff */
[----:B------:R-:W-:Y:S02]  /*6a00*/  IMAD.SHL.U32 R12, R120, 0x8, RZ ;  /* 0x00000008780c7824 */ /* 0x000fe400078e00ff */
[----:B------:R-:W-:Y:S02]  /*6a10*/  IMAD.IADD R3, R3, 0x1, R4 ;  /* 0x0000000103037824 */ /* 0x000fe400078e0204 */
[----:B------:R-:W-:Y:S01]  /*6a20*/  IMAD.IADD R8, R196, 0x1, R8 ;  /* 0x00000001c4087824 */ /* 0x000fe200078e0208 */
[----:B------:R-:W-:Y:S01]  /*6a30*/  LOP3.LUT R4, R0, 0x18, R12, 0xf8, !PT ;  /* 0x0000001800047812 */ /* 0x000fe200078ef80c */
[----:B------:R-:W-:Y:S01]  /*6a40*/  IMAD.WIDE.U32 R2, R49, c[0x0][0x1b8], R2 ;  /* 0x00006e0031027a25 */ /* 0x000fe200078e0002 */
[----:B------:R-:W-:Y:S02]  /*6a50*/  SHF.R.U32.HI R0, RZ, 0x3, R0 ;  /* 0x00000003ff007819 */ /* 0x000fe40000011600 */
[----:B------:R-:W-:-:S02]  /*6a60*/  IADD3 R7, R12, 0x40, RZ ;  /* 0x000000400c077810 */ /* 0x000fc40007ffe0ff */
[----:B------:R-:W-:Y:S01]  /*6a70*/  LOP3.LUT R9, R4, R0, RZ, 0x3c, !PT ;  /* 0x0000000004097212 */ /* 0x000fe200078e3cff */
[----:B------:R-:W-:Y:S01]  /*6a80*/  IMAD R4, R49, c[0x0][0x1bc], R5 ;  /* 0x00006f0031047a24 */ /* 0x000fe200078e0205 */
[----:B------:R-:W-:Y:S02]  /*6a90*/  SHF.R.S32.HI R5, RZ, 0x1f, R6 ;  /* 0x0000001fff057819 */ /* 0x000fe40000011406 */
[----:B------:R-:W-:Y:S01]  /*6aa0*/  IADD3 R0, P0, R132, R6, RZ ;  /* 0x0000000684007210 */ /* 0x000fe20007f1e0ff */
[----:B------:R-:W-:Y:S01]  /*6ab0*/  @P6 IMAD.HI.U32 R6, R8, c[0x0][0x2c8], RZ ;  /* 0x0000b20008066a27 */ /* 0x000fe200078e00ff */
[----:B------:R-:W-:Y:S02]  /*6ac0*/  ISETP.GE.AND P2, PT, R7, c[0x0][0x1d4], PT ;  /* 0x0000750007007a0c */ /* 0x000fe40003f46270 */
[----:B------:R-:W-:Y:S01]  /*6ad0*/  LEA.HI.X.SX32 R5, R132, R5, 0x1, P0 ;  /* 0x0000000584057211 */ /* 0x000fe200000f0eff */
[----:B------:R-:W-:Y:S01]  /*6ae0*/  IMAD.IADD R3, R3, 0x1, R4 ;  /* 0x0000000103037824 */ /* 0x000fe200078e0204 */
[----:B------:R-:W-:Y:S01]  /*6af0*/  ISETP.NE.U32.AND P0, PT, RZ, c[0x0][0x348], PT ;  /* 0x0000d200ff007a0c */ /* 0x000fe20003f05070 */
[----:B------:R-:W-:Y:S01]  /*6b00*/  IMAD.MOV.U32 R4, RZ, RZ, R8 ;  /* 0x000000ffff047224 */ /* 0x000fe200078e0008 */
[----:B------:R-:W-:Y:S01]  /*6b10*/  @P6 SHF.R.U32.HI R4, RZ, c[0x0][0x2cc], R6 ;  /* 0x0000b300ff046a19 */ /* 0x000fe20000011606 */
[----:B------:R-:W-:Y:S01]  /*6b20*/  IMAD R6, R5, c[0x0][0x1e0], RZ ;  /* 0x0000780005067a24 */ /* 0x000fe200078e02ff */
[----:B------:R-:W-:Y:S01]  /*6b30*/  LEA.HI R7, R11, R131, RZ, 0x4 ;  /* 0x000000830b077211 */ /* 0x000fe200078f20ff */
[----:B------:R-:W-:Y:S01]  /*6b40*/  IMAD R5, R5, c[0x0][0x208], RZ ;  /* 0x0000820005057a24 */ /* 0x000fe200078e02ff */
[----:B------:R-:W-:Y:S01]  /*6b50*/  ISETP.NE.AND.EX P0, PT, RZ, c[0x0][0x34c], PT, P0 ;  /* 0x0000d300ff007a0c */ /* 0x000fe20003f05300 */
[C---:B------:R-:W-:Y:S01]  /*6b60*/  IMAD R19, R0.reuse, c[0x0][0x1e4], R6 ;  /* 0x0000790000137a24 */ /* 0x040fe200078e0206 */
[----:B------:R-:W-:Y:S01]  /*6b70*/  SHF.R.S32.HI R13, RZ, 0x1f, R12 ;  /* 0x0000001fff0d7819 */ /* 0x000fe2000001140c */
[----:B------:R-:W-:Y:S01]  /*6b80*/  IMAD R20, R0, c[0x0][0x20c], R5 ;  /* 0x0000830000147a24 */ /* 0x000fe200078e0205 */
[----:B------:R-:W-:-:S02]  /*6b90*/  LOP3.LUT R6, R7, 0xfffffff0, RZ, 0xc0, !PT ;  /* 0xfffffff007067812 */ /* 0x000fc400078ec0ff */
[----:B------:R-:W-:Y:S01]  /*6ba0*/  SEL R7, R18, RZ, !P0 ;  /* 0x000000ff12077207 */ /* 0x000fe20004000000 */
[--C-:B------:R-:W-:Y:S01]  /*6bb0*/  IMAD.WIDE.U32 R16, R0, c[0x0][0x1e0], R12.reuse ;  /* 0x0000780000107a25 */ /* 0x100fe200078e000c */
[----:B------:R-:W-:Y:S02]  /*6bc0*/  LEA.HI R5, R10, R132, RZ, 0x1 ;  /* 0x000000840a057211 */ /* 0x000fe400078f08ff */
[----:B------:R-:W-:Y:S01]  /*6bd0*/  @P2 LOP3.LUT R29, R29, 0x200, RZ, 0xfc, !PT ;  /* 0x000002001d1d2812 */ /* 0x000fe200078efcff */
[----:B------:R-:W-:Y:S01]  /*6be0*/  IMAD.WIDE.U32 R14, R0, c[0x0][0x208], R12 ;  /* 0x00008200000e7a25 */ /* 0x000fe200078e000c */
[----:B------:R-:W-:Y:S02]  /*6bf0*/  SEL R0, R48, RZ, !P0 ;  /* 0x000000ff30007207 */ /* 0x000fe40004000000 */
[----:B------:R-:W-:Y:S01]  /*6c00*/  LOP3.LUT R5, R5, 0x7fffffe, RZ, 0xc0, !PT ;  /* 0x07fffffe05057812 */ /* 0x000fe200078ec0ff */
[----:B------:R-:W-:Y:S01]  /*6c10*/  IMAD.IADD R104, R131, 0x1, -R6 ;  /* 0x0000000183687824 */ /* 0x000fe200078e0a06 */
[----:B------:R-:W-:Y:S01]  /*6c20*/  ISETP.NE.U32.AND P0, PT, RZ, c[0x0][0x350], PT ;  /* 0x0000d400ff007a0c */ /* 0x000fe20003f05070 */
[----:B------:R-:W-:Y:S01]  /*6c30*/  IMAD R6, R7, c[0x0][0x1c0], RZ ;  /* 0x0000700007067a24 */ /* 0x000fe200078e02ff */
[----:B------:R-:W-:Y:S01]  /*6c40*/  IADD3 R5, R132, -R5, RZ ;  /* 0x8000000584057210 */ /* 0x000fe20007ffe0ff */
[----:B------:R-:W-:Y:S01]  /*6c50*/  IMAD.WIDE.U32 R2, R0, c[0x0][0x1c0], R2 ;  /* 0x0000700000027a25 */ /* 0x000fe200078e0002 */
[----:B------:R-:W-:-:S02]  /*6c60*/  LEA.HI R109, R104, R104, RZ, 0x1 ;  /* 0x00000068686d7211 */ /* 0x000fc400078f08ff */
[----:B------:R-:W-:Y:S01]  /*6c70*/  LOP3.LUT R29, R29, 0xfffffeff, RZ, 0xc0, !PT ;  /* 0xfffffeff1d1d7812 */ /* 0x000fe200078ec0ff */
[----:B------:R-:W-:Y:S01]  /*6c80*/  IMAD R6, R0, c[0x0][0x1c4], R6 ;  /* 0x0000710000067a24 */ /* 0x000fe200078e0206 */
[--C-:B------:R-:W-:Y:S01]  /*6c90*/  SHF.R.S32.HI R0, RZ, 0x1f, R4.reuse ;  /* 0x0000001fff007819 */ /* 0x100fe20000011404 */
[----:B------:R-:W-:Y:S01]  /*6ca0*/  IMAD.MOV R10, RZ, RZ, -R4 ;  /* 0x000000ffff0a7224 */ /* 0x000fe200078e0a04 */
[----:B------:R-:W-:Y:S01]  /*6cb0*/  SHF.R.S32.HI R11, RZ, 0x1, R109 ;  /* 0x00000001ff0b7819 */ /* 0x000fe2000001146d */
[----:B------:R-:W-:Y:S01]  /*6cc0*/  IMAD R5, R123, 0x8, R5 ;  /* 0x000000087b057824 */ /* 0x000fe200078e0205 */
[----:B------:R-:W-:Y:S01]  /*6cd0*/  SHF.R.S32.HI R7, RZ, 0x1f, R109 ;  /* 0x0000001fff077819 */ /* 0x000fe2000001146d */
[----:B------:R-:W-:Y:S02]  /*6ce0*/  IMAD R0, R0, c[0x0][0x1b0], RZ ;  /* 0x00006c0000007a24 */ /* 0x000fe400078e02ff */
[----:B------:R-:W-:Y:S01]  /*6cf0*/  IMAD R10, R10, c[0x0][0x2c4], R8 ;  /* 0x0000b1000a0a7a24 */ /* 0x000fe200078e0208 */
[----:B------:R-:W-:Y:S01]  /*6d00*/  MOV R8, R14 ;  /* 0x0000000e00087202 */ /* 0x000fe20000000f00 */
[----:B------:R-:W-:-:S02]  /*6d10*/  IMAD.IADD R3, R3, 0x1, R6 ;  /* 0x0000000103037824 */ /* 0x000fc400078e0206 */
[----:B------:R-:W-:Y:S01]  /*6d20*/  IMAD.U32 R222, R5, 0x20, R9 ;  /* 0x0000002005de7824 */ /* 0x000fe200078e0009 */
[----:B------:R-:W-:Y:S01]  /*6d30*/  LEA.HI R5, R7, R11, RZ, 0x2 ;  /* 0x0000000b07057211 */ /* 0x000fe200078f10ff */
[C---:B------:R-:W-:Y:S01]  /*6d40*/  IMAD R6, R4.reuse, c[0x0][0x1b4], R0 ;  /* 0x00006d0004067a24 */ /* 0x040fe200078e0200 */
[----:B------:R-:W-:Y:S01]  /*6d50*/  SHF.R.S32.HI R0, RZ, 0x1f, R10 ;  /* 0x0000001fff007819 */ /* 0x000fe2000001140a */
[----:B------:R-:W-:Y:S01]  /*6d60*/  IMAD.WIDE.U32 R2, R4, c[0x0][0x1b0], R2 ;  /* 0x00006c0004027a25 */ /* 0x000fe200078e0002 */
[----:B------:R-:W-:Y:S02]  /*6d70*/  LOP3.LUT R4, R5, 0xfffffffc, RZ, 0xc0, !PT ;  /* 0xfffffffc05047812 */ /* 0x000fe400078ec0ff */
[----:B------:R-:W-:Y:S01]  /*6d80*/  IADD3 R5, R17, R19, RZ ;  /* 0x0000001311057210 */ /* 0x000fe20007ffe0ff */
[----:B------:R-:W-:Y:S02]  /*6d90*/  IMAD R0, R0, c[0x0][0x1a8], RZ ;  /* 0x00006a0000007a24 */ /* 0x000fe400078e02ff */
[----:B------:R-:W-:-:S02]  /*6da0*/  IMAD.IADD R3, R3, 0x1, R6 ;  /* 0x0000000103037824 */ /* 0x000fc400078e0206 */
[----:B------:R-:W-:Y:S02]  /*6db0*/  IMAD.IADD R111, R11, 0x1, -R4 ;  /* 0x000000010b6f7824 */ /* 0x000fe400078e0a04 */
[----:B------:R-:W-:Y:S02]  /*6dc0*/  IMAD R14, R10, c[0x0][0x1ac], R0 ;  /* 0x00006b000a0e7a24 */ /* 0x000fe400078e0200 */
[----:B------:R-:W-:Y:S02]  /*6dd0*/  IMAD.IADD R9, R15, 0x1, R20 ;  /* 0x000000010f097824 */ /* 0x000fe400078e0214 */
[----:B------:R-:W-:Y:S02]  /*6de0*/  IMAD.MOV.U32 R4, RZ, RZ, R16 ;  /* 0x000000ffff047224 */ /* 0x000fe400078e0010 */
[C---:B------:R-:W-:Y:S02]  /*6df0*/  IMAD R6, R52.reuse, c[0x0][0x1e8], RZ ;  /* 0x00007a0034067a24 */ /* 0x040fe400078e02ff */
[----:B------:R-:W-:-:S02]  /*6e00*/  IMAD R0, R52, c[0x0][0x210], RZ ;  /* 0x0000840034007a24 */ /* 0x000fc400078e02ff */
[----:B------:R-:W-:-:S04]  /*6e10*/  IMAD.WIDE.U32 R10, R10, c[0x0][0x1a8], R2 ;  /* 0x00006a000a0a7a25 */ /* 0x000fc800078e0002 */
[C---:B------:R-:W-:Y:S02]  /*6e20*/  IMAD R6, R49.reuse, c[0x0][0x1ec], R6 ;  /* 0x00007b0031067a24 */ /* 0x040fe400078e0206 */
[C---:B------:R-:W-:Y:S02]  /*6e30*/  IMAD R0, R49.reuse, c[0x0][0x214], R0 ;  /* 0x0000850031007a24 */ /* 0x040fe400078e0200 */
[----:B------:R-:W-:-:S04]  /*6e40*/  IMAD.WIDE.U32 R4, R49, c[0x0][0x1e8], R4 ;  /* 0x00007a0031047a25 */ /* 0x000fc800078e0004 */
[----:B------:R-:W-:-:S04]  /*6e50*/  IMAD.WIDE.U32 R8, R49, c[0x0][0x210], R8 ;  /* 0x0000840031087a25 */ /* 0x000fc800078e0008 */
[----:B------:R-:W-:Y:S01]  /*6e60*/  IMAD.IADD R7, R6, 0x1, R5 ;  /* 0x0000000106077824 */ /* 0x000fe200078e0205 */
[----:B------:R-:W-:Y:S01]  /*6e70*/  IADD3 R5, R0, R9, RZ ;  /* 0x0000000900057210 */ /* 0x000fe20007ffe0ff */
[----:B------:R-:W-:Y:S02]  /*6e80*/  IMAD.IADD R9, R11, 0x1, R14 ;  /* 0x000000010b097824 */ /* 0x000fe400078e020e */
[----:B------:R-:W-:Y:S02]  /*6e90*/  IMAD.MOV.U32 R6, RZ, RZ, R4 ;  /* 0x000000ffff067224 */ /* 0x000fe400078e0004 */
[----:B------:R-:W-:Y:S02]  /*6ea0*/  IMAD.MOV.U32 R4, RZ, RZ, R8 ;  /* 0x000000ffff047224 */ /* 0x000fe400078e0008 */
[----:B------:R-:W-:Y:S02]  /*6eb0*/  IMAD.IADD R14, R196, 0x1, R132 ;  /* 0x00000001c40e7824 */ /* 0x000fe400078e0284 */
[----:B------:R-:W-:-:S03]  /*6ec0*/  IMAD.SHL.U32 R11, R120, 0x8, RZ ;  /* 0x00000008780b7824 */ /* 0x000fc600078e00ff */
[----:B------:R-:W-:Y:S02]  /*6ed0*/  ISETP.GE.AND P4, PT, R14, R44, PT ;  /* 0x0000002c0e00720c */ /* 0x000fe40003f86270 */
[----:B------:R-:W-:Y:S02]  /*6ee0*/  ISETP.GE.AND P3, PT, R11, c[0x0][0x198], PT ;  /* 0x000066000b007a0c */ /* 0x000fe40003f66270 */
[--C-:B--2---:R-:W-:Y:S01]  /*6ef0*/  @P1 SHF.R.S32.HI R3, RZ, 0x1f, R21.reuse ;  /* 0x0000001fff031819 */ /* 0x104fe20000011415 */
[----:B------:R-:W-:Y:S02]  /*6f00*/  @P1 IMAD.MOV.U32 R2, RZ, RZ, R21 ;  /* 0x000000ffff021224 */ /* 0x000fe400078e0015 */
[----:B------:R-:W-:Y:S02]  /*6f10*/  @!P1 IMAD.MOV.U32 R2, RZ, RZ, R48 ;  /* 0x000000ffff029224 */ /* 0x000fe400078e0030 */
[----:B------:R-:W-:Y:S01]  /*6f20*/  @!P1 IMAD.MOV.U32 R3, RZ, RZ, R18 ;  /* 0x000000ffff039224 */ /* 0x000fe200078e0012 */
[----:B------:R-:W-:-:S02]  /*6f30*/  ISETP.NE.AND.EX P1, PT, RZ, c[0x0][0x354], PT, P0 ;  /* 0x0000d500ff007a0c */ /* 0x000fc40003f25300 */
[----:B------:R-:W-:Y:S02]  /*6f40*/  LEA R16, P0, R10, c[0x0][0x160], 0x1 ;  /* 0x000058000a107a11 */ /* 0x000fe400078008ff */
[----:B------:R-:W-:Y:S02]  /*6f50*/  SEL R0, R3, RZ, !P1 ;  /* 0x000000ff03007207 */ /* 0x000fe40004800000 */
[----:B------:R-:W-:Y:S02]  /*6f60*/  SEL R2, R2, RZ, !P1 ;  /* 0x000000ff02027207 */ /* 0x000fe40004800000 */
[----:B------:R-:W-:Y:S01]  /*6f70*/  ISETP.GE.AND P1, PT, R12, c[0x0][0x1d4], PT ;  /* 0x000075000c007a0c */ /* 0x000fe20003f26270 */
[----:B------:R-:W-:Y:S01]  /*6f80*/  IMAD R3, R0, c[0x0][0x1f0], RZ ;  /* 0x00007c0000037a24 */ /* 0x000fe200078e02ff */
[----:B------:R-:W-:Y:S01]  /*6f90*/  LEA.HI.X R15, R10, c[0x0][0x164], R9, 0x1, P0 ;  /* 0x000059000a0f7a11 */ /* 0x000fe200000f0c09 */
[----:B------:R-:W-:Y:S01]  /*6fa0*/  IMAD R0, R0, c[0x0][0x218], RZ ;  /* 0x0000860000007a24 */ /* 0x000fe200078e02ff */
[----:B------:R-:W-:Y:S01]  /*6fb0*/  LOP3.LUT P0, RZ, R111, 0x2, RZ, 0xc0, !PT ;  /* 0x000000026fff7812 */ /* 0x000fe2000780c0ff */
[----:B------:R-:W-:Y:S01]  /*6fc0*/  IMAD R9, R2, c[0x0][0x1f4], R3 ;  /* 0x00007d0002097a24 */ /* 0x000fe200078e0203 */
[----:B------:R-:W-:Y:S01]  /*6fd0*/  IADD3 R3, R12, 0x20, RZ ;  /* 0x000000200c037810 */ /* 0x000fe20007ffe0ff */
[C---:B------:R-:W-:Y:S01]  /*6fe0*/  IMAD R8, R2.reuse, c[0x0][0x21c], R0 ;  /* 0x0000870002087a24 */ /* 0x040fe200078e0200 */
[----:B------:R-:W-:Y:S01]  /*6ff0*/  IADD3 R0, R11, 0x40, RZ ;  /* 0x000000400b007810 */ /* 0x000fe20007ffe0ff */
[----:B------:R-:W-:-:S03]  /*7000*/  IMAD.WIDE.U32 R248, R2, c[0x0][0x1f0], R6 ;  /* 0x00007c0002f87a25 */ /* 0x000fc600078e0006 */
[----:B------:R-:W-:Y:S01]  /*7010*/  ISETP.GE.AND P2, PT, R0, c[0x0][0x198], PT ;  /* 0x0000660000007a0c */ /* 0x000fe20003f46270 */
[----:B------:R-:W-:Y:S01]  /*7020*/  IMAD.WIDE.U32 R246, R2, c[0x0][0x218], R4 ;  /* 0x0000860002f67a25 */ /* 0x000fe200078e0004 */
[----:B------:R-:W-:Y:S01]  /*7030*/  MOV R2, 0x10 ;  /* 0x0000001000027802 */ /* 0x000fe20000000f00 */
[----:B------:R1:W-:Y:S01]  /*7040*/  STL.64 [R1+0x30], R248 ;  /* 0x000030f801007387 */ /* 0x0003e20000100a00 */
[----:B------:R-:W-:Y:S01]  /*7050*/  @P1 LOP3.LUT R29, R29, 0x100, RZ, 0xfc, !PT ;  /* 0x000001001d1d1812 */ /* 0x000fe200078efcff */
[----:B------:R-:W-:Y:S01]  /*7060*/  IMAD.IADD R21, R249, 0x1, R9 ;  /* 0x00000001f9157824 */ /* 0x000fe200078e0209 */
[----:B------:R-:W-:Y:S01]  /*7070*/  SEL R2, R2, 0xfffffff0, !P0 ;  /* 0xfffffff002027807 */ /* 0x000fe20004000000 */
[----:B------:R-:W-:Y:S01]  /*7080*/  IMAD.IADD R119, R247, 0x1, R8 ;  /* 0x00000001f7777824 */ /* 0x000fe200078e0208 */
[----:B------:R-:W-:Y:S01]  /*7090*/  ISETP.GE.AND P0, PT, R3, c[0x0][0x1d4], PT ;  /* 0x0000750003007a0c */ /* 0x000fe20003f06270 */
[----:B------:R1:W-:Y:S01]  /*70a0*/  STL.64 [R1+0x40], R246 ;  /* 0x000040f601007387 */ /* 0x0003e20000100a00 */
[----:B------:R-:W-:-:S02]  /*70b0*/  LOP3.LUT R29, R29, 0xffffff7f, RZ, 0xc0, !PT ;  /* 0xffffff7f1d1d7812 */ /* 0x000fc400078ec0ff */
[----:B------:R-:W-:Y:S01]  /*70c0*/  ISETP.GE.AND P1, PT, R3, c[0x0][0x198], PT ;  /* 0x0000660003007a0c */ /* 0x000fe20003f26270 */
[----:B------:R1:W-:Y:S04]  /*70d0*/  STL [R1+0x2c], R21 ;  /* 0x00002c1501007387 */ /* 0x0003e80000100800 */
[----:B------:R1:W-:Y:S04]  /*70e0*/  STL [R1+0x3c], R119 ;  /* 0x00003c7701007387 */ /* 0x0003e80000100800 */
[----:B------:R-:W-:Y:S01]  /*70f0*/  @P0 LOP3.LUT R29, R29, 0x80, RZ, 0xfc, !PT ;  /* 0x000000801d1d0812 */ /* 0x000fe200078efcff */
[----:B------:R1:W2:Y:S04]  /*7100*/  SHFL.IDX PT, R4, R16, RZ, 0x1c1f ;  /* 0x001c1fff10047589 */ /* 0x0002a800000e0000 */
[----:B------:R1:W-:Y:S04]  /*7110*/  STL [R1+0x20], R29 ;  /* 0x0000201d01007387 */ /* 0x0003e80000100800 */
[----:B------:R1:W3:Y:S01]  /*7120*/  SHFL.IDX PT, R5, R15, RZ, 0x1c1f ;  /* 0x001c1fff0f057589 */ /* 0x0002e200000e0000 */
[----:B------:R-:W-:Y:S05]  /*7130*/  @P4 BRA `(.L_x_401) ;  /* 0x000000f000004947 */ /* 0x000fea0003800000 */
[----:B------:R-:W-:Y:S02]  /*7140*/  SHF.R.S32.HI R8, RZ, 0x1f, R3 ;  /* 0x0000001fff087819 */ /* 0x000fe40000011403 */
[----:B------:R-:W-:-:S02]  /*7150*/  SHF.R.S32.HI R9, RZ, 0x1f, R0 ;  /* 0x0000001fff097819 */ /* 0x000fc40000011400 */
[----:B------:R-:W-:Y:S02]  /*7160*/  LEA.HI R8, R8, R3, RZ, 0x3 ;  /* 0x0000000308087211 */ /* 0x000fe400078f18ff */
[----:B------:R-:W-:Y:S02]  /*7170*/  LEA.HI R0, R9, R0, RZ, 0x3 ;  /* 0x0000000009007211 */ /* 0x000fe400078f18ff */
[C---:B--2---:R-:W-:Y:S02]  /*7180*/  LEA R6, P0, R11.reuse, R4, 0x1 ;  /* 0x000000040b067211 */ /* 0x044fe400078008ff */
        /* <DEDUP_REMOVED lines=10> */
.L_x_401:
[----:B------:R-:W-:Y:S05]  /*7230*/  BSYNC B0 ;  /* 0x0000000000007941 */ /* 0x000fea0003800000 */
.L_x_400:
[----:B--2---:R-:W-:Y:S01]  /*7240*/  IADD3 R0, R14, 0x20, RZ ;  /* 0x000000200e007810 */ /* 0x004fe20007ffe0ff */
        /* <DEDUP_REMOVED lines=21> */
.L_x_403:
[----:B------:R-:W-:Y:S05]  /*73a0*/  BSYNC B0 ;  /* 0x0000000000007941 */ /* 0x000fea0003800000 */
.L_x_402:
        /* <DEDUP_REMOVED lines=22> */
.L_x_405:
[----:B------:R-:W-:Y:S05]  /*7510*/  BSYNC B0 ;  /* 0x0000000000007941 */ /* 0x000fea0003800000 */
.L_x_404:
[----:B--2---:R-:W2:Y:S01]  /*7520*/  LDL R128, [R1+0x1c] ;  /* 0x00001c0001807983 */ /* 0x004ea20000100800 */
[----:B------:R-:W-:-:S03]  /*7530*/  IMAD.MOV.U32 R130, RZ, RZ, R29 ;  /* 0x000000ffff827224 */ /* 0x000fc600078e001d */
[----:B-1--4-:R-:W1:Y:S01]  /*7540*/  SHFL.IDX PT, R4, R16, 0x3, 0x1c1f ;  /* 0x007c1f0010047f89 */ /* 0x012e6200000e0000 */
[----:B------:R-:W-:Y:S01]  /*7550*/  IADD3 R0, R14, 0x60, RZ ;  /* 0x000000600e007810 */ /* 0x000fe20007ffe0ff */
[----:B------:R-:W-:Y:S02]  /*7560*/  IMAD.MOV.U32 R242, RZ, RZ, R20 ;  /* 0x000000fffff27224 */ /* 0x000fe400078e0014 */
[----:B------:R-:W4:Y:S01]  /*7570*/  SHFL.IDX PT, R5, R15, 0x3, 0x1c1f ;  /* 0x007c1f000f057f89 */ /* 0x000f2200000e0000 */
[----:B------:R-:W-:Y:S01]  /*7580*/  ISETP.GE.AND P0, PT, R0, R44, PT ;  /* 0x0000002c0000720c */ /* 0x000fe20003f06270 */
[----:B------:R-:W-:Y:S01]  /*7590*/  IMAD.MOV.U32 R243, RZ, RZ, R21 ;  /* 0x000000fffff37224 */ /* 0x000fe200078e0015 */
[----:B------:R-:W-:Y:S01]  /*75a0*/  IADD3 R121, R239, -0x1, RZ ;  /* 0xffffffffef797810 */ /* 0x000fe20007ffe0ff */
[----:B------:R-:W-:-:S10]  /*75b0*/  ULDC.64 UR4, c[0x0][0x1e0] ;  /* 0x0000780000047ab9 */ /* 0x000fd40000000a00 */
[----:B------:R-:W-:Y:S01]  /*75c0*/  @!P0 IMAD.SHL.U32 R8, R222, 0x2, RZ ;  /* 0x00000002de088824 */ /* 0x000fe200078e00ff */
[----:B-1----:R-:W-:-:S04]  /*75d0*/  @!P0 LEA R6, P4, R11, R4, 0x1 ;  /* 0x000000040b068211 */ /* 0x002fc800078808ff */
[----:B----4-:R-:W-:-:S05]  /*75e0*/  @!P0 LEA.HI.X R7, R11, R5, R13, 0x1, P4 ;  /* 0x000000050b078211 */ /* 0x010fca00020f0c0d */
[----:B------:R-:W-:Y:S01]  /*75f0*/  @!PT LDS RZ, [RZ] ;  /* 0x00000000fffff984 */ /* 0x000fe20000000800 */
[----:B------:R1:W-:Y:S01]  /*7600*/  @!P0 LDGSTS.E.BYPASS.LTC128B.128 [R8+0x7880], [R6.64], !P3 ;  /* 0x0788000006088fae */ /* 0x0003e2000d901d4c */
[----:B------:R-:W-:Y:S02]  /*7610*/  @!P0 IADD3 R0, R11, 0x40, RZ ;  /* 0x000000400b008810 */ /* 0x000fe40007ffe0ff */
[----:B-1----:R-:W-:-:S04]  /*7620*/  @!P0 SHF.R.S32.HI R6, RZ, 0x1f, R3 ;  /* 0x0000001fff068819 */ /* 0x002fc80000011403 */
[----:B------:R-:W-:-:S04]  /*7630*/  @!P0 LEA.HI R6, R6, R3, RZ, 0x3 ;  /* 0x0000000306068211 */ /* 0x000fc800078f18ff */
[----:B------:R-:W-:-:S05]  /*7640*/  @!P0 LOP3.LUT R6, R6, 0xfffffff8, RZ, 0xc0, !PT ;  /* 0xfffffff806068812 */ /* 0x000fca00078ec0ff */
[----:B------:R-:W-:-:S05]  /*7650*/  @!P0 IMAD.WIDE R6, R6, 0x2, R4 ;  /* 0x0000000206068825 */ /* 0x000fca00078e0204 */
[----:B------:R1:W-:Y:S01]  /*7660*/  @!P0 LDGSTS.E.BYPASS.LTC128B.128 [R8+0x9880], [R6.64], !P1 ;  /* 0x0988000006088fae */ /* 0x0003e2000c901d4c */
[----:B------:R-:W-:-:S04]  /*7670*/  @!P0 SHF.R.S32.HI R3, RZ, 0x1f, R0 ;  /* 0x0000001fff038819 */ /* 0x000fc80000011400 */
[----:B------:R-:W-:Y:S01]  /*7680*/  @!P0 LEA.HI R0, R3, R0, RZ, 0x3 ;  /* 0x0000000003008211 */ /* 0x000fe200078f18ff */
[----:B-1----:R-:W-:-:S04]  /*7690*/  IMAD.MOV.U32 R6, RZ, RZ, 0x30 ;  /* 0x00000030ff067424 */ /* 0x002fc800078e00ff */
[----:B------:R-:W-:Y:S01]  /*76a0*/  IMAD R116, R239, -0x30, R6 ;  /* 0xffffffd0ef747824 */ /* 0x000fe200078e0206 */
[----:B------:R-:W-:Y:S01]  /*76b0*/  @!P0 LOP3.LUT R0, R0, 0xfffffff8, RZ, 0xc0, !PT ;  /* 0xfffffff800008812 */ /* 0x000fe200078ec0ff */
[C---:B------:R-:W-:Y:S02]  /*76c0*/  IMAD R7, R6.reuse, c[0x0][0x1e4], RZ ;  /* 0x0000790006077a24 */ /* 0x040fe400078e02ff */
[----:B------:R-:W-:Y:S01]  /*76d0*/  IMAD.WIDE.U32 R126, R6, c[0x0][0x1e0], RZ ;  /* 0x00007800067e7a25 */ /* 0x000fe200078e00ff */
[----:B------:R-:W-:-:S03]  /*76e0*/  SHF.R.S32.HI R110, RZ, 0x1f, R121 ;  /* 0x0000001fff6e7819 */ /* 0x000fc60000011479 */
[----:B------:R-:W-:Y:S02]  /*76f0*/  IMAD.IADD R125, R127, 0x1, R7 ;  /* 0x000000017f7d7824 */ /* 0x000fe400078e0207 */
[----:B------:R-:W-:-:S04]  /*7700*/  @!P0 IMAD.WIDE R4, R0, 0x2, R4 ;  /* 0x0000000200048825 */ /* 0x000fc800078e0204 */
[----:B------:R-:W-:Y:S01]  /*7710*/  IMAD R0, R125, R121, RZ ;  /* 0x000000797d007224 */ /* 0x000fe200078e02ff */
[----:B------:R1:W-:Y:S01]  /*7720*/  @!P0 LDGSTS.E.BYPASS.LTC128B.128 [R8+0xb880], [R4.64], !P2 ;  /* 0x0b88000004088fae */ /* 0x0003e2000d101d4c */
[----:B------:R-:W-:Y:S02]  /*7730*/  IMAD.MOV.U32 R242, RZ, RZ, R248 ;  /* 0x000000fffff27224 */ /* 0x000fe400078e00f8 */
[-C--:B------:R-:W-:Y:S01]  /*7740*/  IMAD R0, R110, R126.reuse, R0 ;  /* 0x0000007e6e007224 */ /* 0x080fe200078e0200 */
[----:B------:R-:W-:Y:S01]  /*7750*/  USHF.L.U32 UR6, UR4, 0x5, URZ ;  /* 0x0000000504067899 */ /* 0x000fe2000800063f */
[----:B------:R-:W0:Y:S01]  /*7760*/  LDGDEPBAR ;  /* 0x00000000000079af */ /* 0x000e220000000000 */
[----:B------:R-:W-:Y:S01]  /*7770*/  UMOV UR7, 0x5 ;  /* 0x0000000500077882 */ /* 0x000fe20000000000 */
[----:B-1----:R-:W-:-:S04]  /*7780*/  IMAD.WIDE.U32 R4, R121, R126, R242 ;  /* 0x0000007e79047225 */ /* 0x002fc800078e00f2 */
[----:B------:R-:W-:Y:S01]  /*7790*/  IMAD.IADD R0, R5, 0x1, R0 ;  /* 0x0000000105007824 */ /* 0x000fe200078e0200 */
[----:B------:R-:W-:Y:S01]  /*77a0*/  USHF.L.U64.HI UR7, UR4, UR7, UR5 ;  /* 0x0000000704077299 */ /* 0x000fe20008010205 */
[----:B------:R-:W-:Y:S01]  /*77b0*/  BAR.SYNC.DEFER_BLOCKING 0x0 ;  /* 0x0000000000007b1d */ /* 0x000fe20000010000 */
[C---:B------:R-:W-:Y:S02]  /*77c0*/  LOP3.LUT P3, RZ, R130.reuse, 0x80, RZ, 0xc0, !PT ;  /* 0x0000008082ff7812 */ /* 0x040fe4000786c0ff */
[----:B------:R-:W-:-:S03]  /*77d0*/  LOP3.LUT P4, RZ, R130, 0x200, RZ, 0xc0, !PT ;  /* 0x0000020082ff7812 */ /* 0x000fc6000788c0ff */
[----:B------:R1:W-:Y:S01]  /*77e0*/  STL.64 [R1+0x28], R242 ;  /* 0x000028f201007387 */ /* 0x0003e20000100a00 */
[----:B--2---:R-:W-:-:S05]  /*77f0*/  IMAD.IADD R122, R128, 0x1, R116 ;  /* 0x00000001807a7824 */ /* 0x004fca00078e0274 */
[----:B------:R-:W-:-:S05]  /*7800*/  IMNMX R3, R122, 0x30, PT ;  /* 0x000000307a037817 */ /* 0x000fca0003800200 */
[----:B------:R-:W-:-:S05]  /*7810*/  IMAD.IADD R3, R3, 0x1, -R132 ;  /* 0x0000000103037824 */ /* 0x000fca00078e0a84 */
[----:B------:R-:W-:-:S13]  /*7820*/  ISETP.GE.AND P1, PT, R3, 0x1, PT ;  /* 0x000000010300780c */ /* 0x000fda0003f26270 */
[----:B------:R-:W-:-:S04]  /*7830*/  @P1 LEA R6, P0, R4, c[0x0][0x1c8], 0x1 ;  /* 0x0000720004061a11 */ /* 0x000fc800078008ff */
[----:B------:R-:W-:Y:S02]  /*7840*/  @P1 LEA.HI.X R7, R4, c[0x0][0x1cc], R0, 0x1, P0 ;  /* 0x0000730004071a11 */ /* 0x000fe400000f0c00 */
[----:B------:R-:W-:-:S13]  /*7850*/  ISETP.GE.AND P0, PT, R3, 0x21, PT ;  /* 0x000000210300780c */ /* 0x000fda0003f06270 */
[----:B------:R-:W-:-:S04]  /*7860*/  @P0 IADD3 R5, P2, R4, UR6, RZ ;  /* 0x0000000604050c10 */ /* 0x000fc8000ff5e0ff */
[----:B------:R-:W-:Y:S02]  /*7870*/  @P0 IADD3.X R0, R0, UR7, RZ, P2, !PT ;  /* 0x0000000700000c10 */ /* 0x000fe400097fe4ff */
[----:B------:R-:W-:-:S04]  /*7880*/  @P0 LEA R4, P2, R5, c[0x0][0x1c8], 0x1 ;  /* 0x0000720005040a11 */ /* 0x000fc800078408ff */
[----:B------:R-:W-:Y:S02]  /*7890*/  @P0 LEA.HI.X R5, R5, c[0x0][0x1cc], R0, 0x1, P2 ;  /* 0x0000730005050a11 */ /* 0x000fe400010f0c00 */
[----:B------:R-:W-:Y:S01]  /*78a0*/  LOP3.LUT P2, RZ, R130, 0x100, RZ, 0xc0, !PT ;  /* 0x0000010082ff7812 */ /* 0x000fe2000784c0ff */
[C---:B------:R-:W-:Y:S02]  /*78b0*/  @P1 IMAD.SHL.U32 R3, R222.reuse, 0x2, RZ ;  /* 0x00000002de031824 */ /* 0x040fe400078e00ff */
[----:B------:R-:W-:-:S10]  /*78c0*/  @P0 IMAD.SHL.U32 R0, R222, 0x2, RZ ;  /* 0x00000002de000824 */ /* 0x000fd400078e00ff */
        /* <DEDUP_REMOVED lines=11> */
[----:B------:R-:W-:Y:S02]  /*7980*/  SEL R113, RZ, 0x1, P2 ;  /* 0x00000001ff717807 */ /* 0x000fe40001000000 */
[----:B--2---:R-:W-:-:S04]  /*7990*/  SHF.R.S32.HI R0, RZ, 0x1f, R131 ;  /* 0x0000001fff007819 */ /* 0x004fc80000011483 */
[----:B------:R-:W-:-:S04]  /*79a0*/  LEA.HI R0, R0, R131, RZ, 0x4 ;  /* 0x0000008300007211 */ /* 0x000fc800078f20ff */
[----:B------:R-:W-:Y:S01]  /*79b0*/  SHF.R.S32.HI R92, RZ, 0x4, R0 ;  /* 0x00000004ff5c7819 */ /* 0x000fe20000011400 */
[----:B------:R-:W-:Y:S05]  /*79c0*/  @P0 BRA `(.L_x_406) ;  /* 0x0000002000000947 */ /* 0x000fea0003800000 */
[----:B-1----:R-:W-:-:S04]  /*79d0*/  DEPBAR.LE SB0, 0x1 ;  /* 0x000080400000791a */ /* 0x002fc80000000000 */
[----:B------:R-:W-:Y:S05]  /*79e0*/  BRA `(.L_x_407) ;  /* 0x000070c000007947 */ /* 0x000fea0003800000 */
.L_x_406:
[----:B-1----:R-:W-:Y:S01]  /*79f0*/  ULDC.U8 UR4, c[0x0][0x298] ;  /* 0x0000a60000047ab9 */ /* 0x002fe20000000000 */
[----:B-----5:R-:W-:Y:S01]  /*7a00*/  SHF.R.S32.HI R0, RZ, 0x1f, R149 ;  /* 0x0000001fff007819 */ /* 0x020fe20000011495 */
[----:B------:R-:W-:Y:S01]  /*7a10*/  IMAD.WIDE.U32 R10, R149, c[0x0][0x280], RZ ;  /* 0x0000a000950a7a25 */ /* 0x000fe200078e00ff */
[----:B------:R-:W-:Y:S01]  /*7a20*/  ISETP.NE.AND P0, PT, RZ, UR4, PT ;  /* 0x00000004ff007c0c */ /* 0x000fe2000bf05270 */
[----:B------:R-:W-:Y:S01]  /*7a30*/  BSSY B2, `(.L_x_407) ;  /* 0x0000707000027945 */ /* 0x000fe20003800000 */
[-C--:B------:R-:W-:Y:S01]  /*7a40*/  LEA.HI R4, R131, R131.reuse, RZ, 0x1 ;  /* 0x0000008383047211 */ /* 0x080fe200078f08ff */
[C---:B------:R-:W-:Y:S02]  /*7a50*/  IMAD R3, R0.reuse, c[0x0][0x280], RZ ;  /* 0x0000a00000037a24 */ /* 0x040fe400078e02ff */
[----:B------:R-:W-:Y:S01]  /*7a60*/  IMAD R0, R0, c[0x0][0x290], RZ ;  /* 0x0000a40000007a24 */ /* 0x000fe200078e02ff */
[----:B------:R-:W-:Y:S01]  /*7a70*/  SHF.R.S32.HI R60, RZ, 0x1, R4 ;  /* 0x00000001ff3c7819 */ /* 0x000fe20000011404 */
[C---:B------:R-:W-:Y:S01]  /*7a80*/  IMAD R3, R149.reuse, c[0x0][0x284], R3 ;  /* 0x0000a10095037a24 */ /* 0x040fe200078e0203 */
[----:B------:R-:W-:Y:S01]  /*7a90*/  LOP3.LUT R4, R4, 0xfffffffe, RZ, 0xc0, !PT ;  /* 0xfffffffe04047812 */ /* 0x000fe200078ec0ff */
[C---:B------:R-:W-:Y:S01]  /*7aa0*/  IMAD R0, R149.reuse, c[0x0][0x294], R0 ;  /* 0x0000a50095007a24 */ /* 0x040fe200078e0200 */
[----:B------:R-:W-:Y:S01]  /*7ab0*/  IADD3 R24, R196, R60, RZ ;  /* 0x0000003cc4187210 */ /* 0x000fe20007ffe0ff */
[----:B------:R-:W-:Y:S01]  /*7ac0*/  IMAD.WIDE.U32 R8, R149, c[0x0][0x290], RZ ;  /* 0x0000a40095087a25 */ /* 0x000fe200078e00ff */
[----:B------:R-:W-:-:S02]  /*7ad0*/  IADD3 R48, -R4, R131, RZ ;  /* 0x0000008304307210 */ /* 0x000fc40007ffe1ff */
[----:B------:R-:W-:Y:S01]  /*7ae0*/  IADD3 R7, R3, R11, RZ ;  /* 0x0000000b03077210 */ /* 0x000fe20007ffe0ff */
[----:B------:R-:W-:Y:S01]  /*7af0*/  IMAD.IADD R5, R0, 0x1, R9 ;  /* 0x0000000100057824 */ /* 0x000fe200078e0209 */
[C---:B------:R-:W-:Y:S01]  /*7b00*/  SHF.L.U32 R61, R48.reuse, 0x3, RZ ;  /* 0x00000003303d7819 */ /* 0x040fe200000006ff */
[----:B------:R-:W-:Y:S01]  /*7b10*/  IMAD R0, R48, 0x40, R24 ;  /* 0x0000004030007824 */ /* 0x000fe200078e0218 */
[----:B------:R-:W-:Y:S05]  /*7b20*/  @!P0 BRA `(.L_x_408) ;  /* 0x0000358000008947 */ /* 0x000fea0003800000 */
[----:B------:R-:W-:Y:S01]  /*7b30*/  @P6 IMAD.HI.U32 R3, R0, c[0x0][0x2c8], RZ ;  /* 0x0000b20000036a27 */ /* 0x000fe200078e00ff */
[----:B------:R-:W-:Y:S01]  /*7b40*/  MOV R6, R10 ;  /* 0x0000000a00067202 */ /* 0x000fe20000000f00 */
[----:B------:R-:W-:Y:S01]  /*7b50*/  BSSY B0, `(.L_x_409) ;  /* 0x0000062000007945 */ /* 0x000fe20003800000 */
[----:B------:R-:W-:Y:S01]  /*7b60*/  MOV R4, R8 ;  /* 0x0000000800047202 */ /* 0x000fe20000000f00 */
[----:B---3--:R-:W-:Y:S01]  /*7b70*/  IMAD.SHL.U32 R16, R48, 0x4, RZ ;  /* 0x0000000430107824 */ /* 0x008fe200078e00ff */
[----:B------:R-:W-:Y:S01]  /*7b80*/  @P6 SHF.R.U32.HI R0, RZ, c[0x0][0x2cc], R3 ;  /* 0x0000b300ff006a19 */ /* 0x000fe20000011603 */
[----:B------:R-:W-:Y:S01]  /*7b90*/  CS2R R68, SRZ ;  /* 0x0000000000447805 */ /* 0x000fe2000001ff00 */
[----:B------:R-:W-:Y:S01]  /*7ba0*/  CS2R R40, SRZ ;  /* 0x0000000000287805 */ /* 0x000fe2000001ff00 */
[----:B------:R-:W-:Y:S01]  /*7bb0*/  CS2R R36, SRZ ;  /* 0x0000000000247805 */ /* 0x000fe2000001ff00 */
[----:B------:R-:W-:Y:S01]  /*7bc0*/  SHF.R.S32.HI R3, RZ, 0x1f, R0 ;  /* 0x0000001fff037819 */ /* 0x000fe20000011400 */
[----:B------:R-:W-:Y:S01]  /*7bd0*/  IMAD.WIDE.U32 R6, R0, c[0x0][0x280], R6 ;  /* 0x0000a00000067a25 */ /* 0x000fe200078e0006 */
[----:B------:R-:W-:Y:S01]  /*7be0*/  CS2R R32, SRZ ;  /* 0x0000000000207805 */ /* 0x000fe2000001ff00 */
[----:B------:R-:W-:Y:S01]  /*7bf0*/  CS2R R30, SRZ ;  /* 0x00000000001e7805 */ /* 0x000fe2000001ff00 */
[----:B------:R-:W-:Y:S01]  /*7c00*/  CS2R R20, SRZ ;  /* 0x0000000000147805 */ /* 0x000fe2000001ff00 */
[C---:B------:R-:W-:Y:S01]  /*7c10*/  IMAD R9, R3.reuse, c[0x0][0x280], RZ ;  /* 0x0000a00003097a24 */ /* 0x040fe200078e02ff */
[----:B------:R-:W-:Y:S01]  /*7c20*/  LEA R26, P1, R6, c[0x0][0x270], 0x1 ;  /* 0x00009c00061a7a11 */ /* 0x000fe200078208ff */
[----:B------:R-:W-:Y:S01]  /*7c30*/  IMAD R8, R3, c[0x0][0x290], RZ ;  /* 0x0000a40003087a24 */ /* 0x000fe200078e02ff */
[----:B------:R-:W-:Y:S01]  /*7c40*/  CS2R R14, SRZ ;  /* 0x00000000000e7805 */ /* 0x000fe2000001ff00 */
[C---:B------:R-:W-:Y:S01]  /*7c50*/  IMAD.WIDE.U32 R4, R0.reuse, c[0x0][0x290], R4 ;  /* 0x0000a40000047a25 */ /* 0x040fe200078e0004 */
[----:B------:R-:W-:Y:S01]  /*7c60*/  CS2R R42, SRZ ;  /* 0x00000000002a7805 */ /* 0x000fe2000001ff00 */
[----:B------:R-:W-:Y:S01]  /*7c70*/  CS2R R38, SRZ ;  /* 0x0000000000267805 */ /* 0x000fe2000001ff00 */
[----:B------:R-:W-:Y:S01]  /*7c80*/  CS2R R34, SRZ ;  /* 0x0000000000227805 */ /* 0x000fe2000001ff00 */
[----:B------:R-:W-:Y:S01]  /*7c90*/  IMAD R3, R0, c[0x0][0x284], R9 ;  /* 0x0000a10000037a24 */ /* 0x000fe200078e0209 */
[----:B------:R-:W-:Y:S01]  /*7ca0*/  LEA R27, P0, R4, c[0x0][0x288], 0x1 ;  /* 0x0000a200041b7a11 */ /* 0x000fe200078008ff */
[----:B------:R-:W-:Y:S01]  /*7cb0*/  IMAD R0, R0, c[0x0][0x294], R8 ;  /* 0x0000a50000007a24 */ /* 0x000fe200078e0208 */
[----:B------:R-:W-:Y:S01]  /*7cc0*/  CS2R R28, SRZ ;  /* 0x00000000001c7805 */ /* 0x000fe2000001ff00 */
[----:B------:R-:W-:Y:S01]  /*7cd0*/  IMAD.IADD R3, R7, 0x1, R3 ;  /* 0x0000000107037824 */ /* 0x000fe200078e0203 */
[----:B------:R-:W-:Y:S01]  /*7ce0*/  CS2R R22, SRZ ;  /* 0x0000000000167805 */ /* 0x000fe2000001ff00 */
[----:B------:R-:W-:Y:S01]  /*7cf0*/  CS2R R18, SRZ ;  /* 0x0000000000127805 */ /* 0x000fe2000001ff00 */
[----:B------:R-:W-:-:S02]  /*7d00*/  IADD3 R0, R5, R0, RZ ;  /* 0x0000000005007210 */ /* 0x000fc40007ffe0ff */
[----:B------:R-:W-:Y:S02]  /*7d10*/  LEA.HI.X R25, R6, c[0x0][0x274], R3, 0x1, P1 ;  /* 0x00009d0006197a11 */ /* 0x000fe400008f0c03 */
[----:B------:R-:W-:Y:S01]  /*7d20*/  LEA.HI.X R17, R4, c[0x0][0x28c], R0, 0x1, P0 ;  /* 0x0000a30004117a11 */ /* 0x000fe200000f0c00 */
[----:B------:R1:W2:Y:S01]  /*7d30*/  SHFL.IDX PT, R6, R27, RZ, 0x1e1f ;  /* 0x001e1fff1b067589 */ /* 0x0002a200000e0000 */
[----:B------:R-:W-:-:S03]  /*7d40*/  ISETP.GE.AND P0, PT, R24, R44, PT ;  /* 0x0000002c1800720c */ /* 0x000fc60003f06270 */
[----:B------:R1:W3:Y:S04]  /*7d50*/  SHFL.IDX PT, R4, R26, RZ, 0x1e1f ;  /* 0x001e1fff1a047589 */ /* 0x0002e800000e0000 */
[----:B------:R1:W4:Y:S04]  /*7d60*/  SHFL.IDX PT, R5, R25, RZ, 0x1e1f ;  /* 0x001e1fff19057589 */ /* 0x00032800000e0000 */
[----:B------:R1:W1:Y:S02]  /*7d70*/  SHFL.IDX PT, R7, R17, RZ, 0x1e1f ;  /* 0x001e1fff11077589 */ /* 0x00026400000e0000 */
[----:B------:R-:W-:Y:S05]  /*7d80*/  @P0 BRA `(.L_x_410) ;  /* 0x000003e000000947 */ /* 0x000fea0003800000 */
[C---:B------:R-:W-:Y:S01]  /*7d90*/  IADD3 R3, R16.reuse, 0x8, RZ ;  /* 0x0000000810037810 */ /* 0x040fe20007ffe0ff */
[----:B------:R-:W-:Y:S01]  /*7da0*/  CS2R R14, SRZ ;  /* 0x00000000000e7805 */ /* 0x000fe2000001ff00 */
[----:B------:R-:W-:Y:S01]  /*7db0*/  ISETP.GE.AND P0, PT, R16, c[0x0][0x27c], PT ;  /* 0x00009f0010007a0c */ /* 0x000fe20003f06270 */
[----:B------:R-:W-:Y:S01]  /*7dc0*/  CS2R R18, SRZ ;  /* 0x0000000000127805 */ /* 0x000fe2000001ff00 */
[----:B------:R-:W-:-:S02]  /*7dd0*/  ISETP.GE.AND P2, PT, R3, c[0x0][0x27c], PT ;  /* 0x00009f0003007a0c */ /* 0x000fc40003f46270 */
[----:B------:R-:W-:-:S09]  /*7de0*/  IADD3 R12, R16, 0x18, RZ ;  /* 0x00000018100c7810 */ /* 0x000fd20007ffe0ff */
[C---:B---34-:R-:W-:Y:S02]  /*7df0*/  @!P0 IMAD.WIDE R10, R16.reuse, 0x2, R4 ;  /* 0x00000002100a8825 */ /* 0x058fe400078e0204 */
[----:B------:R-:W-:Y:S02]  /*7e00*/  @!P2 SHF.R.S32.HI R0, RZ, 0x1f, R3 ;  /* 0x0000001fff00a819 */ /* 0x000fe40000011403 */
[----:B-12---:R-:W-:Y:S01]  /*7e10*/  @!P0 IMAD.WIDE R8, R16, 0x2, R6 ;  /* 0x0000000210088825 */ /* 0x006fe200078e0206 */
[----:B------:R1:W5:Y:S01]  /*7e20*/  @!P0 LD.E.64 R14, [R10.64] ;  /* 0x0000000c0a0e8980 */ /* 0x000362000c101b00 */
[----:B------:R-:W-:Y:S02]  /*7e30*/  @!P2 LEA.HI R0, R0, R3, RZ, 0x2 ;  /* 0x000000030000a211 */ /* 0x000fe400078f10ff */
[----:B------:R-:W-:Y:S01]  /*7e40*/  IADD3 R3, R16, 0x10, RZ ;  /* 0x0000001010037810 */ /* 0x000fe20007ffe0ff */
[----:B------:R2:W5:Y:S03]  /*7e50*/  @!P0 LD.E.64 R18, [R8.64] ;  /* 0x0000000c08128980 */ /* 0x000566000c101b00 */
[----:B------:R-:W-:-:S02]  /*7e60*/  ISETP.GE.AND P1, PT, R3, c[0x0][0x27c], PT ;  /* 0x00009f0003007a0c */ /* 0x000fc40003f26270 */
[----:B------:R-:W-:Y:S01]  /*7e70*/  ISETP.GE.AND P0, PT, R12, c[0x0][0x27c], PT ;  /* 0x00009f000c007a0c */ /* 0x000fe20003f06270 */
[----:B------:R-:W-:Y:S01]  /*7e80*/  CS2R R22, SRZ ;  /* 0x0000000000167805 */ /* 0x000fe2000001ff00 */
[----:B------:R-:W-:Y:S01]  /*7e90*/  CS2R R30, SRZ ;  /* 0x00000000001e7805 */ /* 0x000fe2000001ff00 */
[----:B--2---:R-:W-:-:S08]  /*7ea0*/  @!P2 LOP3.LUT R8, R0, 0xfffffffc, RZ, 0xc0, !PT ;  /* 0xfffffffc0008a812 */ /* 0x004fd000078ec0ff */
[----:B------:R-:W-:-:S04]  /*7eb0*/  @!P1 SHF.R.S32.HI R0, RZ, 0x1f, R3 ;  /* 0x0000001fff009819 */ /* 0x000fc80000011403 */
[----:B------:R-:W-:Y:S01]  /*7ec0*/  @!P1 LEA.HI R0, R0, R3, RZ, 0x2 ;  /* 0x0000000300009211 */ /* 0x000fe200078f10ff */
[----:B-1----:R-:W-:-:S03]  /*7ed0*/  @!P2 IMAD.WIDE R10, R8, 0x2, R4 ;  /* 0x00000002080aa825 */ /* 0x002fc600078e0204 */
[----:B------:R-:W-:Y:S01]  /*7ee0*/  @!P1 LOP3.LUT R0, R0, 0xfffffffc, RZ, 0xc0, !PT ;  /* 0xfffffffc00009812 */ /* 0x000fe200078ec0ff */
[----:B------:R-:W-:Y:S01]  /*7ef0*/  @!P2 IMAD.WIDE R8, R8, 0x2, R6 ;  /* 0x000000020808a825 */ /* 0x000fe200078e0206 */
[----:B------:R-:W-:-:S04]  /*7f00*/  @!P0 SHF.R.S32.HI R3, RZ, 0x1f, R12 ;  /* 0x0000001fff038819 */ /* 0x000fc8000001140c */
[----:B------:R1:W5:Y:S01]  /*7f10*/  @!P2 LD.E.64 R22, [R8.64] ;  /* 0x0000000c0816a980 */ /* 0x000362000c101b00 */
[----:B------:R-:W-:Y:S01]  /*7f20*/  @!P0 LEA.HI R3, R3, R12, RZ, 0x2 ;  /* 0x0000000c03038211 */ /* 0x000fe200078f10ff */
[----:B------:R-:W-:Y:S01]  /*7f30*/  CS2R R20, SRZ ;  /* 0x0000000000147805 */ /* 0x000fe2000001ff00 */
[----:B------:R-:W-:Y:S01]  /*7f40*/  CS2R R28, SRZ ;  /* 0x00000000001c7805 */ /* 0x000fe2000001ff00 */
[C---:B------:R-:W-:Y:S01]  /*7f50*/  @!P1 IMAD.WIDE R12, R0.reuse, 0x2, R6 ;  /* 0x00000002000c9825 */ /* 0x040fe200078e0206 */
[----:B------:R-:W-:Y:S01]  /*7f60*/  CS2R R32, SRZ ;  /* 0x0000000000207805 */ /* 0x000fe2000001ff00 */
[----:B------:R-:W-:Y:S02]  /*7f70*/  CS2R R34, SRZ ;  /* 0x0000000000227805 */ /* 0x000fe4000001ff00 */
[----:B------:R2:W5:Y:S04]  /*7f80*/  @!P2 LD.E.64 R20, [R10.64] ;  /* 0x0000000c0a14a980 */ /* 0x000568000c101b00 */
[----:B------:R3:W5:Y:S01]  /*7f90*/  @!P1 LD.E.64 R28, [R12.64] ;  /* 0x0000000c0c1c9980 */ /* 0x000762000c101b00 */
[----:B-1----:R-:W-:-:S05]  /*7fa0*/  @!P1 IMAD.WIDE R8, R0, 0x2, R4 ;  /* 0x0000000200089825 */ /* 0x002fca00078e0204 */
[----:B------:R1:W5:Y:S01]  /*7fb0*/  @!P1 LD.E.64 R30, [R8.64] ;  /* 0x0000000c081e9980 */ /* 0x000362000c101b00 */
[C---:B---3--:R-:W-:Y:S02]  /*7fc0*/  IADD3 R12, R16.reuse, 0x20, RZ ;  /* 0x00000020100c7810 */ /* 0x048fe40007ffe0ff */
[----:B------:R-:W-:Y:S02]  /*7fd0*/  IADD3 R13, R16, 0x28, RZ ;  /* 0x00000028100d7810 */ /* 0x000fe40007ffe0ff */
[----:B------:R-:W-:Y:S02]  /*7fe0*/  ISETP.GE.AND P1, PT, R12, c[0x0][0x27c], PT ;  /* 0x00009f000c007a0c */ /* 0x000fe40003f26270 */
[----:B-1----:R-:W-:-:S05]  /*7ff0*/  @!P0 LOP3.LUT R8, R3, 0xfffffffc, RZ, 0xc0, !PT ;  /* 0xfffffffc03088812 */ /* 0x002fca00078ec0ff */
[----:B--2---:R-:W-:-:S04]  /*8000*/  @!P0 IMAD.WIDE R10, R8, 0x2, R4 ;  /* 0x00000002080a8825 */ /* 0x004fc800078e0204 */
[----:B------:R-:W-:Y:S01]  /*8010*/  @!P0 IMAD.WIDE R8, R8, 0x2, R6 ;  /* 0x0000000208088825 */ /* 0x000fe200078e0206 */
[----:B------:R1:W5:Y:S04]  /*8020*/  @!P0 LD.E.64 R32, [R10.64] ;  /* 0x0000000c0a208980 */ /* 0x000368000c101b00 */
[----:B------:R2:W5:Y:S01]  /*8030*/  @!P0 LD.E.64 R34, [R8.64] ;  /* 0x0000000c08228980 */ /* 0x000562000c101b00 */
[----:B------:R-:W-:Y:S02]  /*8040*/  ISETP.GE.AND P0, PT, R13, c[0x0][0x27c], PT ;  /* 0x00009f000d007a0c */ /* 0x000fe40003f06270 */
[----:B------:R-:W-:-:S11]  /*8050*/  @!P1 SHF.R.S32.HI R3, RZ, 0x1f, R12 ;  /* 0x0000001fff039819 */ /* 0x000fd6000001140c */
[----:B------:R-:W-:Y:S02]  /*8060*/  @!P0 SHF.R.S32.HI R0, RZ, 0x1f, R13 ;  /* 0x0000001fff008819 */ /* 0x000fe4000001140d */
[----:B--2---:R-:W-:Y:S02]  /*8070*/  @!P1 LEA.HI R8, R3, R12, RZ, 0x2 ;  /* 0x0000000c03089211 */ /* 0x004fe400078f10ff */
[----:B------:R-:W-:Y:S02]  /*8080*/  @!P0 LEA.HI R3, R0, R13, RZ, 0x2 ;  /* 0x0000000d00038211 */ /* 0x000fe400078f10ff */
[----:B------:R-:W-:Y:S02]  /*8090*/  @!P1 LOP3.LUT R0, R8, 0xfffffffc, RZ, 0xc0, !PT ;  /* 0xfffffffc08009812 */ /* 0x000fe400078ec0ff */
[----:B------:R-:W-:Y:S01]  /*80a0*/  @!P0 LOP3.LUT R3, R3, 0xfffffffc, RZ, 0xc0, !PT ;  /* 0xfffffffc03038812 */ /* 0x000fe200078ec0ff */
[----:B------:R-:W-:Y:S01]  /*80b0*/  CS2R R36, SRZ ;  /* 0x0000000000247805 */ /* 0x000fe2000001ff00 */
[----:B------:R-:W-:Y:S01]  /*80c0*/  CS2R R40, SRZ ;  /* 0x0000000000287805 */ /* 0x000fe2000001ff00 */
[----:B-1----:R-:W-:Y:S01]  /*80d0*/  @!P1 IMAD.WIDE R10, R0, 0x2, R4 ;  /* 0x00000002000a9825 */ /* 0x002fe200078e0204 */
[----:B------:R-:W-:Y:S01]  /*80e0*/  CS2R R38, SRZ ;  /* 0x0000000000267805 */ /* 0x000fe2000001ff00 */
[----:B------:R-:W-:-:S02]  /*80f0*/  CS2R R42, SRZ ;  /* 0x00000000002a7805 */ /* 0x000fc4000001ff00 */
[C---:B------:R-:W-:Y:S01]  /*8100*/  @!P0 IMAD.WIDE R8, R3.reuse, 0x2, R4 ;  /* 0x0000000203088825 */ /* 0x040fe200078e0204 */
[----:B------:R1:W5:Y:S03]  /*8110*/  @!P1 LD.E.64 R36, [R10.64] ;  /* 0x0000000c0a249980 */ /* 0x000366000c101b00 */
[--C-:B------:R-:W-:Y:S01]  /*8120*/  @!P1 IMAD.WIDE R4, R0, 0x2, R6.reuse ;  /* 0x0000000200049825 */ /* 0x100fe200078e0206 */
[----:B------:R1:W5:Y:S03]  /*8130*/  @!P0 LD.E.64 R40, [R8.64] ;  /* 0x0000000c08288980 */ /* 0x000366000c101b00 */
[----:B------:R-:W-:Y:S01]  /*8140*/  @!P0 IMAD.WIDE R6, R3, 0x2, R6 ;  /* 0x0000000203068825 */ /* 0x000fe200078e0206 */
[----:B------:R1:W5:Y:S04]  /*8150*/  @!P1 LD.E.64 R38, [R4.64] ;  /* 0x0000000c04269980 */ /* 0x000368000c101b00 */
[----:B------:R1:W5:Y:S02]  /*8160*/  @!P0 LD.E.64 R42, [R6.64] ;  /* 0x0000000c062a8980 */ /* 0x000364000c101b00 */
.L_x_410:
[----:B------:R-:W-:Y:S05]  /*8170*/  BSYNC B0 ;  /* 0x0000000000007941 */ /* 0x000fea0003800000 */
.L_x_409:
[----:B------:R-:W-:Y:S01]  /*8180*/  IADD3 R3, R24, 0x40, RZ ;  /* 0x0000004018037810 */ /* 0x000fe20007ffe0ff */
[----:B-----5:R-:W-:Y:S01]  /*8190*/  IMAD.MOV.U32 R0, RZ, RZ, R40 ;  /* 0x000000ffff007224 */ /* 0x020fe200078e0028 */
[----:B-1----:R-:W-:Y:S01]  /*81a0*/  MOV R9, R22 ;  /* 0x0000001600097202 */ /* 0x002fe20000000f00 */
[----:B---3--:R-:W-:Y:S01]  /*81b0*/  IMAD.MOV.U32 R4, RZ, RZ, R36 ;  /* 0x000000ffff047224 */ /* 0x008fe200078e0024 */
[----:B------:R-:W-:Y:S01]  /*81c0*/  ISETP.GE.AND P0, PT, R3, R44, PT ;  /* 0x0000002c0300720c */ /* 0x000fe20003f06270 */
[----:B------:R-:W-:Y:S01]  /*81d0*/  IMAD.MOV.U32 R3, RZ, RZ, R37 ;  /* 0x000000ffff037224 */ /* 0x000fe200078e0025 */
[----:B------:R-:W-:Y:S01]  /*81e0*/  PRMT R82, R0, 0x7610, R82 ;  /* 0x0000761000527816 */ /* 0x000fe20000000052 */
[----:B------:R-:W-:Y:S01]  /*81f0*/  IMAD.MOV.U32 R0, RZ, RZ, R32 ;  /* 0x000000ffff007224 */ /* 0x000fe200078e0020 */
[----:B------:R-:W-:Y:S01]  /*8200*/  PRMT R78, R4, 0x7610, R78 ;  /* 0x00007610044e7816 */ /* 0x000fe2000000004e */
[----:B------:R-:W-:Y:S01]  /*8210*/  IMAD.MOV.U32 R4, RZ, RZ, R30 ;  /* 0x000000ffff047224 */ /* 0x000fe200078e001e */
[----:B------:R-:W-:Y:S01]  /*8220*/  PRMT R79, R3, 0x7610, R79 ;  /* 0x00007610034f7816 */ /* 0x000fe2000000004f */
[----:B------:R-:W-:Y:S01]  /*8230*/  IMAD.MOV.U32 R3, RZ, RZ, R31 ;  /* 0x000000ffff037224 */ /* 0x000fe200078e001f */
[----:B------:R-:W-:Y:S01]  /*8240*/  PRMT R76, R0, 0x7610, R76 ;  /* 0x00007610004c7816 */ /* 0x000fe2000000004c */
[----:B----4-:R-:W-:Y:S01]  /*8250*/  IMAD.MOV.U32 R5, RZ, RZ, R41 ;  /* 0x000000ffff057224 */ /* 0x010fe200078e0029 */
[----:B------:R-:W-:Y:S01]  /*8260*/  MOV R0, R20 ;  /* 0x0000001400007202 */ /* 0x000fe20000000f00 */
[----:B------:R-:W-:Y:S01]  /*8270*/  IMAD.MOV.U32 R8, RZ, RZ, R35 ;  /* 0x000000ffff087224 */ /* 0x000fe200078e0023 */
[----:B------:R-:W-:Y:S01]  /*8280*/  PRMT R74, R4, 0x5410, R3 ;  /* 0x00005410044a7816 */ /* 0x000fe20000000003 */
[----:B------:R-:W-:Y:S01]  /*8290*/  IMAD.MOV.U32 R4, RZ, RZ, R14 ;  /* 0x000000ffff047224 */ /* 0x000fe200078e000e */
[----:B------:R-:W-:Y:S01]  /*82a0*/  PRMT R72, R0, 0x7610, R72 ;  /* 0x0000761000487816 */ /* 0x000fe20000000048 */
[----:B------:R-:W-:Y:S01]  /*82b0*/  IMAD.MOV.U32 R3, RZ, RZ, R15 ;  /* 0x000000ffff037224 */ /* 0x000fe200078e000f */
[----:B------:R-:W-:Y:S01]  /*82c0*/  PRMT R83, R5, 0x7610, R83 ;  /* 0x0000761005537816 */ /* 0x000fe20000000053 */
[----:B------:R-:W-:Y:S01]  /*82d0*/  IMAD.MOV.U32 R0, RZ, RZ, R42 ;  /* 0x000000ffff007224 */ /* 0x000fe200078e002a */
[----:B------:R-:W1:Y:S01]  /*82e0*/  SHFL.IDX PT, R7, R17, 0x1, 0x1e1f ;  /* 0x003e1f0011077f89 */ /* 0x000e6200000e0000 */
[----:B------:R-:W-:Y:S01]  /*82f0*/  IMAD.MOV.U32 R5, RZ, RZ, R33 ;  /* 0x000000ffff057224 */ /* 0x000fe200078e0021 */
[----:B------:R-:W-:Y:S01]  /*8300*/  PRMT R70, R4, 0x5410, R3 ;  /* 0x0000541004467816 */ /* 0x000fe20000000003 */
[----:B------:R-:W-:Y:S01]  /*8310*/  IMAD.MOV.U32 R3, RZ, RZ, R39 ;  /* 0x000000ffff037224 */ /* 0x000fe200078e0027 */
[----:B------:R-:W-:Y:S01]  /*8320*/  PRMT R81, R0, 0x7610, R81 ;  /* 0x0000761000517816 */ /* 0x000fe20000000051 */
[----:B------:R-:W-:Y:S01]  /*8330*/  IMAD.MOV.U32 R0, RZ, RZ, R34 ;  /* 0x000000ffff007224 */ /* 0x000fe200078e0022 */
[----:B------:R-:W-:Y:S01]  /*8340*/  PRMT R76, R76, 0x5410, R5 ;  /* 0x000054104c4c7816 */ /* 0x000fe20000000005 */
[----:B------:R-:W-:Y:S01]  /*8350*/  IMAD.MOV.U32 R5, RZ, RZ, R21 ;  /* 0x000000ffff057224 */ /* 0x000fe200078e0015 */
[----:B------:R-:W-:Y:S01]  /*8360*/  MOV R4, R38 ;  /* 0x0000002600047202 */ /* 0x000fe20000000f00 */
[----:B--2---:R-:W2:Y:S01]  /*8370*/  SHFL.IDX PT, R6, R27, 0x1, 0x1e1f ;  /* 0x003e1f001b067f89 */ /* 0x004ea200000e0000 */
[----:B------:R-:W-:Y:S01]  /*8380*/  PRMT R75, R0, 0x7610, R75 ;  /* 0x00007610004b7816 */ /* 0x000fe2000000004b */
        /* <DEDUP_REMOVED lines=11> */
[----:B------:R-:W3:Y:S01]  /*8440*/  SHFL.IDX PT, R5, R25, 0x1, 0x1e1f ;  /* 0x003e1f0019057f89 */ /* 0x000ee200000e0000 */
[----:B------:R-:W-:Y:S01]  /*8450*/  BSSY B0, `(.L_x_411) ;  /* 0x000004e000007945 */ /* 0x000fe20003800000 */
[----:B------:R-:W-:Y:S01]  /*8460*/  PRMT R71, R9, 0x5410, R8 ;  /* 0x0000541009477816 */ /* 0x000fe20000000008 */
[----:B------:R-:W-:Y:S01]  /*8470*/  CS2R R62, SRZ ;  /* 0x00000000003e7805 */ /* 0x000fe2000001ff00 */
[----:B------:R4:W1:Y:S01]  /*8480*/  SHFL.IDX PT, R4, R26, 0x1, 0x1e1f ;  /* 0x003e1f001a047f89 */ /* 0x00086200000e0000 */
[----:B------:R-:W-:Y:S01]  /*8490*/  PRMT R45, R3, 0x5410, R0 ;  /* 0x00005410032d7816 */ /* 0x000fe20000000000 */
        /* <DEDUP_REMOVED lines=9> */
[----:B----4-:R-:W-:Y:S01]  /*8530*/  CS2R R26, SRZ ;  /* 0x00000000001a7805 */ /* 0x010fe2000001ff00 */
[----:B------:R-:W-:Y:S05]  /*8540*/  @P0 BRA `(.L_x_412) ;  /* 0x000003e000000947 */ /* 0x000fea0003800000 */
[C---:B-123--:R-:W-:Y:S01]  /*8550*/  IADD3 R3, R16.reuse, 0x8, RZ ;  /* 0x0000000810037810 */ /* 0x04efe20007ffe0ff */
[----:B------:R-:W-:Y:S01]  /*8560*/  CS2R R26, SRZ ;  /* 0x00000000001a7805 */ /* 0x000fe2000001ff00 */
[----:B------:R-:W-:Y:S01]  /*8570*/  ISETP.GE.AND P0, PT, R16, c[0x0][0x27c], PT ;  /* 0x00009f0010007a0c */ /* 0x000fe20003f06270 */
[----:B------:R-:W-:Y:S01]  /*8580*/  CS2R R46, SRZ ;  /* 0x00000000002e7805 */ /* 0x000fe2000001ff00 */
[----:B------:R-:W-:-:S02]  /*8590*/  ISETP.GE.AND P2, PT, R3, c[0x0][0x27c], PT ;  /* 0x00009f0003007a0c */ /* 0x000fc40003f46270 */
[----:B------:R-:W-:-:S09]  /*85a0*/  IADD3 R12, R16, 0x18, RZ ;  /* 0x00000018100c7810 */ /* 0x000fd20007ffe0ff */
[C---:B------:R-:W-:Y:S02]  /*85b0*/  @!P0 IMAD.WIDE R10, R16.reuse, 0x2, R4 ;  /* 0x00000002100a8825 */ /* 0x040fe400078e0204 */
[----:B------:R-:W-:Y:S02]  /*85c0*/  @!P2 SHF.R.S32.HI R0, RZ, 0x1f, R3 ;  /* 0x0000001fff00a819 */ /* 0x000fe40000011403 */
[----:B------:R-:W-:Y:S01]  /*85d0*/  @!P0 IMAD.WIDE R8, R16, 0x2, R6 ;  /* 0x0000000210088825 */ /* 0x000fe200078e0206 */
[----:B------:R1:W5:Y:S01]  /*85e0*/  @!P0 LD.E.64 R26, [R10.64] ;  /* 0x0000000c0a1a8980 */ /* 0x000362000c101b00 */
[----:B------:R-:W-:Y:S02]  /*85f0*/  @!P2 LEA.HI R0, R0, R3, RZ, 0x2 ;  /* 0x000000030000a211 */ /* 0x000fe400078f10ff */
[----:B------:R-:W-:Y:S01]  /*8600*/  IADD3 R3, R16, 0x10, RZ ;  /* 0x0000001010037810 */ /* 0x000fe20007ffe0ff */
[----:B------:R2:W5:Y:S03]  /*8610*/  @!P0 LD.E.64 R46, [R8.64] ;  /* 0x0000000c082e8980 */ /* 0x000566000c101b00 */
[----:B------:R-:W-:-:S02]  /*8620*/  ISETP.GE.AND P1, PT, R3, c[0x0][0x27c], PT ;  /* 0x00009f0003007a0c */ /* 0x000fc40003f26270 */
[----:B------:R-:W-:Y:S02]  /*8630*/  @!P2 LOP3.LUT R0, R0, 0xfffffffc, RZ, 0xc0, !PT ;  /* 0xfffffffc0000a812 */ /* 0x000fe400078ec0ff */
[----:B------:R-:W-:Y:S01]  /*8640*/  ISETP.GE.AND P0, PT, R12, c[0x0][0x27c], PT ;  /* 0x00009f000c007a0c */ /* 0x000fe20003f06270 */
[----:B------:R-:W-:Y:S02]  /*8650*/  CS2R R50, SRZ ;  /* 0x0000000000327805 */ /* 0x000fe4000001ff00 */
[----:B-1----:R-:W-:-:S04]  /*8660*/  @!P2 IMAD.WIDE R10, R0, 0x2, R4 ;  /* 0x00000002000aa825 */ /* 0x002fc800078e0204 */
[----:B--2---:R-:W-:Y:S02]  /*8670*/  @!P2 IMAD.WIDE R8, R0, 0x2, R6 ;  /* 0x000000020008a825 */ /* 0x004fe400078e0206 */
[----:B------:R-:W-:-:S04]  /*8680*/  @!P1 SHF.R.S32.HI R0, RZ, 0x1f, R3 ;  /* 0x0000001fff009819 */ /* 0x000fc80000011403 */
[----:B------:R-:W-:Y:S01]  /*8690*/  @!P1 LEA.HI R0, R0, R3, RZ, 0x2 ;  /* 0x0000000300009211 */ /* 0x000fe200078f10ff */
[----:B------:R1:W5:Y:S03]  /*86a0*/  @!P2 LD.E.64 R50, [R8.64] ;  /* 0x0000000c0832a980 */ /* 0x000366000c101b00 */
[----:B------:R-:W-:Y:S01]  /*86b0*/  @!P1 LOP3.LUT R0, R0, 0xfffffffc, RZ, 0xc0, !PT ;  /* 0xfffffffc00009812 */ /* 0x000fe200078ec0ff */
[----:B------:R-:W-:Y:S01]  /*86c0*/  CS2R R54, SRZ ;  /* 0x0000000000367805 */ /* 0x000fe2000001ff00 */
[----:B------:R-:W-:Y:S01]  /*86d0*/  @!P0 SHF.R.S32.HI R3, RZ, 0x1f, R12 ;  /* 0x0000001fff038819 */ /* 0x000fe2000001140c */
[----:B------:R-:W-:-:S03]  /*86e0*/  CS2R R48, SRZ ;  /* 0x0000000000307805 */ /* 0x000fc6000001ff00 */
[----:B------:R-:W-:Y:S01]  /*86f0*/  @!P0 LEA.HI R3, R3, R12, RZ, 0x2 ;  /* 0x0000000c03038211 */ /* 0x000fe200078f10ff */
[----:B------:R-:W-:Y:S01]  /*8700*/  CS2R R52, SRZ ;  /* 0x0000000000347805 */ /* 0x000fe2000001ff00 */
[C---:B------:R-:W-:Y:S01]  /*8710*/  @!P1 IMAD.WIDE R12, R0.reuse, 0x2, R6 ;  /* 0x00000002000c9825 */ /* 0x040fe200078e0206 */
[----:B------:R2:W5:Y:S01]  /*8720*/  @!P2 LD.E.64 R48, [R10.64] ;  /* 0x0000000c0a30a980 */ /* 0x000562000c101b00 */
[----:B------:R-:W-:Y:S01]  /*8730*/  CS2R R56, SRZ ;  /* 0x0000000000387805 */ /* 0x000fe2000001ff00 */
[----:B------:R-:W-:Y:S02]  /*8740*/  CS2R R58, SRZ ;  /* 0x00000000003a7805 */ /* 0x000fe4000001ff00 */
[----:B------:R3:W5:Y:S01]  /*8750*/  @!P1 LD.E.64 R52, [R12.64] ;  /* 0x0000000c0c349980 */ /* 0x000762000c101b00 */
[----:B-1----:R-:W-:-:S05]  /*8760*/  @!P1 IMAD.WIDE R8, R0, 0x2, R4 ;  /* 0x0000000200089825 */ /* 0x002fca00078e0204 */
[----:B------:R1:W5:Y:S01]  /*8770*/  @!P1 LD.E.64 R54, [R8.64] ;  /* 0x0000000c08369980 */ /* 0x000362000c101b00 */
[C---:B---3--:R-:W-:Y:S02]  /*8780*/  IADD3 R12, R16.reuse, 0x20, RZ ;  /* 0x00000020100c7810 */ /* 0x048fe40007ffe0ff */
[----:B------:R-:W-:Y:S02]  /*8790*/  IADD3 R13, R16, 0x28, RZ ;  /* 0x00000028100d7810 */ /* 0x000fe40007ffe0ff */
[----:B-1----:R-:W-:-:S05]  /*87a0*/  @!P0 LOP3.LUT R8, R3, 0xfffffffc, RZ, 0xc0, !PT ;  /* 0xfffffffc03088812 */ /* 0x002fca00078ec0ff */
[----:B--2---:R-:W-:-:S04]  /*87b0*/  @!P0 IMAD.WIDE R10, R8, 0x2, R4 ;  /* 0x00000002080a8825 */ /* 0x004fc800078e0204 */
[----:B------:R-:W-:Y:S01]  /*87c0*/  @!P0 IMAD.WIDE R8, R8, 0x2, R6 ;  /* 0x0000000208088825 */ /* 0x000fe200078e0206 */
[----:B------:R1:W5:Y:S01]  /*87d0*/  @!P0 LD.E.64 R56, [R10.64] ;  /* 0x0000000c0a388980 */ /* 0x000362000c101b00 */
[----:B------:R-:W-:-:S03]  /*87e0*/  ISETP.GE.AND P1, PT, R12, c[0x0][0x27c], PT ;  /* 0x00009f000c007a0c */ /* 0x000fc60003f26270 */
[----:B------:R2:W5:Y:S01]  /*87f0*/  @!P0 LD.E.64 R58, [R8.64] ;  /* 0x0000000c083a8980 */ /* 0x000562000c101b00 */
[----:B------:R-:W-:-:S09]  /*8800*/  ISETP.GE.AND P0, PT, R13, c[0x0][0x27c], PT ;  /* 0x00009f000d007a0c */ /* 0x000fd20003f06270 */
[----:B------:R-:W-:-:S04]  /*8810*/  @!P1 SHF.R.S32.HI R3, RZ, 0x1f, R12 ;  /* 0x0000001fff039819 */ /* 0x000fc8000001140c */
        /* <DEDUP_REMOVED lines=17> */
.L_x_412:
[----:B-123--:R-:W-:Y:S05]  /*8930*/  BSYNC B0 ;  /* 0x0000000000007941 */ /* 0x00efea0003800000 */
.L_x_411:
[----:B-----5:R-:W-:Y:S01]  /*8940*/  IMAD.MOV.U32 R0, RZ, RZ, R68 ;  /* 0x000000ffff007224 */ /* 0x020fe200078e0044 */
[----:B------:R-:W-:Y:S01]  /*8950*/  LEA.HI R7, R60, R60, RZ, 0x1 ;  /* 0x0000003c3c077211 */ /* 0x000fe200078f08ff */
[----:B------:R-:W-:Y:S01]  /*8960*/  IMAD.MOV.U32 R5, RZ, RZ, R69 ;  /* 0x000000ffff057224 */ /* 0x000fe200078e0045 */
[----:B------:R-:W-:-:S04]  /*8970*/  DEPBAR.LE SB0, 0x1 ;  /* 0x000080400000791a */ /* 0x000fc80000000000 */
[----:B------:R-:W-:Y:S01]  /*8980*/  PRMT R91, R0, 0x5410, R5 ;  /* 0x00005410005b7816 */ /* 0x000fe20000000005 */
[----:B------:R-:W-:Y:S01]  /*8990*/  IMAD.MOV.U32 R0, RZ, RZ, R56 ;  /* 0x000000ffff007224 */ /* 0x000fe200078e0038 */
[----:B------:R-:W-:Y:S01]  /*89a0*/  BSSY B1, `(.L_x_413) ;  /* 0x0000155000017945 */ /* 0x000fe20003800000 */
[----:B------:R-:W-:Y:S02]  /*89b0*/  IMAD.MOV.U32 R4, RZ, RZ, R62 ;  /* 0x000000ffff047224 */ /* 0x000fe400078e003e */
[----:B------:R-:W-:Y:S01]  /*89c0*/  IMAD.MOV.U32 R3, RZ, RZ, R63 ;  /* 0x000000ffff037224 */ /* 0x000fe200078e003f */
[----:B------:R-:W-:Y:S01]  /*89d0*/  PRMT R87, R0, 0x7610, R87 ;  /* 0x0000761000577816 */ /* 0x000fe20000000057 */
[----:B------:R-:W-:Y:S02]  /*89e0*/  IMAD.MOV.U32 R0, RZ, RZ, R48 ;  /* 0x000000ffff007224 */ /* 0x000fe400078e0030 */
[----:B------:R-:W-:Y:S01]  /*89f0*/  IMAD.MOV.U32 R5, RZ, RZ, R57 ;  /* 0x000000ffff057224 */ /* 0x000fe200078e0039 */
[----:B------:R-:W-:Y:S01]  /*8a00*/  PRMT R89, R4, 0x5410, R3 ;  /* 0x0000541004597816 */ /* 0x000fe20000000003 */
[----:B------:R-:W-:Y:S01]  /*8a10*/  IMAD.MOV.U32 R4, RZ, RZ, R54 ;  /* 0x000000ffff047224 */ /* 0x000fe200078e0036 */
[----:B------:R-:W-:Y:S01]  /*8a20*/  PRMT R82, R82, 0x5410, R0 ;  /* 0x0000541052527816 */ /* 0x000fe20000000000 */
[----:B------:R-:W-:Y:S01]  /*8a30*/  IMAD.MOV.U32 R3, RZ, RZ, R55 ;  /* 0x000000ffff037224 */ /* 0x000fe200078e0037 */
[----:B------:R-:W-:Y:S01]  /*8a40*/  PRMT R87, R87, 0x5410, R5 ;  /* 0x0000541057577816 */ /* 0x000fe20000000005 */
[----:B------:R-:W-:Y:S01]  /*8a50*/  IMAD.MOV.U32 R0, RZ, RZ, R49 ;  /* 0x000000ffff007224 */ /* 0x000fe200078e0031 */
[----:B------:R-:W-:-:S02]  /*8a60*/  SHF.R.S32.HI R5, RZ, 0x1f, R132 ;  /* 0x0000001fff057819 */ /* 0x000fc40000011484 */
[----:B------:R-:W-:Y:S01]  /*8a70*/  PRMT R85, R4, 0x5410, R3 ;  /* 0x0000541004557816 */ /* 0x000fe20000000003 */
[----:B------:R-:W-:Y:S01]  /*8a80*/  IMAD.MOV.U32 R4, RZ, RZ, R26 ;  /* 0x000000ffff047224 */ /* 0x000fe200078e001a */
[----:B------:R-:W-:Y:S01]  /*8a90*/  PRMT R83, R83, 0x5410, R0 ;  /* 0x0000541053537816 */ /* 0x000fe20000000000 */
[----:B------:R-:W-:Y:S01]  /*8aa0*/  IMAD.MOV.U32 R3, RZ, RZ, R27 ;  /* 0x000000ffff037224 */ /* 0x000fe200078e001b */
[----:B------:R-:W-:Y:S01]  /*8ab0*/  LEA.HI R0, R5, R132, RZ, 0x2 ;  /* 0x0000008405007211 */ /* 0x000fe200078f10ff */
[----:B------:R-:W-:Y:S01]  /*8ac0*/  IMAD.MOV.U32 R5, RZ, RZ, R66 ;  /* 0x000000ffff057224 */ /* 0x000fe200078e0042 */
[----:B------:R-:W-:Y:S02]  /*8ad0*/  PRMT R78, R78, 0x5410, R4 ;  /* 0x000054104e4e7816 */ /* 0x000fe40000000004 */
[----:B------:R-:W-:Y:S01]  /*8ae0*/  LOP3.LUT R4, R0, 0xfffffffc, RZ, 0xc0, !PT ;  /* 0xfffffffc00047812 */ /* 0x000fe200078ec0ff */
[----:B------:R-:W-:Y:S01]  /*8af0*/  IMAD.MOV.U32 R0, RZ, RZ, R64 ;  /* 0x000000ffff007224 */ /* 0x000fe200078e0040 */
[----:B------:R-:W-:Y:S01]  /*8b00*/  PRMT R79, R79, 0x5410, R3 ;  /* 0x000054104f4f7816 */ /* 0x000fe20000000003 */
[----:B------:R-:W-:-:S02]  /*8b10*/  IMAD.MOV.U32 R3, RZ, RZ, R67 ;  /* 0x000000ffff037224 */ /* 0x000fc400078e0043 */
[----:B------:R-:W-:Y:S01]  /*8b20*/  IMAD.IADD R6, R132, 0x1, -R4 ;  /* 0x0000000184067824 */ /* 0x000fe200078e0a04 */
[----:B------:R-:W-:Y:S01]  /*8b30*/  PRMT R88, R0, 0x7610, R88 ;  /* 0x0000761000587816 */ /* 0x000fe20000000058 */
[----:B------:R-:W-:Y:S01]  /*8b40*/  IMAD.MOV.U32 R0, RZ, RZ, R65 ;  /* 0x000000ffff007224 */ /* 0x000fe200078e0041 */
[----:B------:R-:W-:Y:S01]  /*8b50*/  PRMT R90, R5, 0x5410, R3 ;  /* 0x00005410055a7816 */ /* 0x000fe20000000003 */
[----:B------:R-:W-:Y:S01]  /*8b60*/  IMAD.SHL.U32 R3, R6, 0x40, RZ ;  /* 0x0000004006037824 */ /* 0x000fe200078e00ff */
[----:B------:R-:W-:Y:S01]  /*8b70*/  BAR.SYNC.DEFER_BLOCKING 0x0 ;  /* 0x0000000000007b1d */ /* 0x000fe20000010000 */
[----:B------:R-:W-:Y:S01]  /*8b80*/  IMAD.MOV.U32 R5, RZ, RZ, R58 ;  /* 0x000000ffff057224 */ /* 0x000fe200078e003a */
[----:B------:R-:W-:Y:S01]  /*8b90*/  PRMT R88, R88, 0x5410, R0 ;  /* 0x0000541058587816 */ /* 0x000fe20000000000 */
[----:B------:R-:W-:Y:S01]  /*8ba0*/  IMAD.MOV.U32 R4, RZ, RZ, R59 ;  /* 0x000000ffff047224 */ /* 0x000fe200078e003b */
[----:B------:R-:W-:Y:S01]  /*8bb0*/  LOP3.LUT R0, R3, 0xc0, RZ, 0xc0, !PT ;  /* 0x000000c003007812 */ /* 0x000fe200078ec0ff */
[----:B------:R-:W-:Y:S01]  /*8bc0*/  IMAD.MOV.U32 R3, RZ, RZ, R52 ;  /* 0x000000ffff037224 */ /* 0x000fe200078e0034 */
[----:B------:R-:W-:Y:S01]  /*8bd0*/  LOP3.LUT P0, RZ, R6, 0x2, RZ, 0xc0, !PT ;  /* 0x0000000206ff7812 */ /* 0x000fe2000780c0ff */
[----:B------:R-:W-:Y:S01]  /*8be0*/  IMAD.MOV.U32 R6, RZ, RZ, R51 ;  /* 0x000000ffff067224 */ /* 0x000fe200078e0033 */
[----:B------:R-:W-:-:S02]  /*8bf0*/  PRMT R86, R5, 0x5410, R4 ;  /* 0x0000541005567816 */ /* 0x000fc40000000004 */
[----:B------:R-:W-:Y:S01]  /*8c00*/  PRMT R84, R3, 0x7610, R84 ;  /* 0x0000761003547816 */ /* 0x000fe20000000054 */
[----:B------:R-:W-:Y:S01]  /*8c10*/  IMAD.MOV.U32 R3, RZ, RZ, R53 ;  /* 0x000000ffff037224 */ /* 0x000fe200078e0035 */
[----:B------:R-:W-:Y:S02]  /*8c20*/  LOP3.LUT R4, R0, 0x8, R61, 0xf8, !PT ;  /* 0x0000000800047812 */ /* 0x000fe400078ef83d */
[----:B------:R-:W-:Y:S02]  /*8c30*/  SHF.R.U32.HI R0, RZ, 0x3, R0 ;  /* 0x00000003ff007819 */ /* 0x000fe40000011600 */
[----:B------:R-:W-:Y:S01]  /*8c40*/  PRMT R84, R84, 0x5410, R3 ;  /* 0x0000541054547816 */ /* 0x000fe20000000003 */
[----:B------:R-:W-:Y:S01]  /*8c50*/  IMAD.IADD R3, R44, 0x1, -R196 ;  /* 0x000000012c037824 */ /* 0x000fe200078e0ac4 */
[----:B------:R-:W-:Y:S01]  /*8c60*/  LOP3.LUT R5, R4, R0, RZ, 0x3c, !PT ;  /* 0x0000000004057212 */ /* 0x000fe200078e3cff */
[----:B------:R-:W-:Y:S01]  /*8c70*/  IMAD.MOV.U32 R4, RZ, RZ, R50 ;  /* 0x000000ffff047224 */ /* 0x000fe200078e0032 */
[----:B------:R-:W-:-:S02]  /*8c80*/  LOP3.LUT R0, R7, 0x7fffffe, RZ, 0xc0, !PT ;  /* 0x07fffffe07007812 */ /* 0x000fc400078ec0ff */
[----:B------:R-:W-:Y:S02]  /*8c90*/  IMNMX R44, R3, 0x80, PT ;  /* 0x00000080032c7817 */ /* 0x000fe40003800200 */
[----:B------:R-:W-:Y:S01]  /*8ca0*/  PRMT R80, R4, 0x7610, R80 ;  /* 0x0000761004507816 */ /* 0x000fe20000000050 */
[C---:B------:R-:W-:Y:S01]  /*8cb0*/  IMAD.IADD R0, R60.reuse, 0x1, -R0 ;  /* 0x000000013c007824 */ /* 0x040fe200078e0a00 */
[----:B------:R-:W-:Y:S01]  /*8cc0*/  ISETP.GE.AND P1, PT, R60, R44, PT ;  /* 0x0000002c3c00720c */ /* 0x000fe20003f26270 */
[----:B------:R-:W-:Y:S01]  /*8cd0*/  IMAD.MOV.U32 R4, RZ, RZ, R47 ;  /* 0x000000ffff047224 */ /* 0x000fe200078e002f */
[----:B------:R-:W-:Y:S01]  /*8ce0*/  PRMT R80, R80, 0x5410, R6 ;  /* 0x0000541050507816 */ /* 0x000fe20000000006 */
[----:B------:R-:W-:-:S04]  /*8cf0*/  IMAD R0, R92, 0x8, R0 ;  /* 0x000000085c007824 */ /* 0x000fc800078e0200 */
[----:B------:R-:W-:Y:S02]  /*8d00*/  IMAD.U32 R0, R0, 0x20, R5 ;  /* 0x0000002000007824 */ /* 0x000fe400078e0005 */
[----:B------:R-:W-:-:S03]  /*8d10*/  IMAD.MOV.U32 R5, RZ, RZ, R46 ;  /* 0x000000ffff057224 */ /* 0x000fc600078e002e */
[C---:B------:R-:W-:Y:S02]  /*8d20*/  IADD3 R3, R0.reuse, 0x10, RZ ;  /* 0x0000001000037810 */ /* 0x040fe40007ffe0ff */
[C---:B------:R-:W-:Y:S02]  /*8d30*/  @P0 IADD3 R3, R0.reuse, -0x10, RZ ;  /* 0xfffffff000030810 */ /* 0x040fe40007ffe0ff */
[----:B------:R-:W-:Y:S02]  /*8d40*/  PRMT R61, R5, 0x5410, R4 ;  /* 0x00005410053d7816 */ /* 0x000fe40000000004 */
[----:B------:R-:W-:Y:S02]  /*8d50*/  LEA R24, R0, 0x6080, 0x1 ;  /* 0x0000608000187811 */ /* 0x000fe400078e08ff */
[----:B------:R-:W-:Y:S01]  /*8d60*/  LEA R25, R3, 0x6080, 0x1 ;  /* 0x0000608003197811 */ /* 0x000fe200078e08ff */
[----:B------:R-:W-:Y:S05]  /*8d70*/  @P1 BRA `(.L_x_414) ;  /* 0x0000117000001947 */ /* 0x000fea0003800000 */
[----:B------:R-:W-:Y:S01]  /*8d80*/  ISETP.GE.AND P0, PT, R16, c[0x0][0x27c], PT ;  /* 0x00009f0010007a0c */ /* 0x000fe20003f06270 */
[----:B------:R-:W-:-:S12]  /*8d90*/  BSSY B0, `(.L_x_415) ;  /* 0x000002c000007945 */ /* 0x000fd80003800000 */
[----:B------:R-:W-:Y:S05]  /*8da0*/  @P0 BRA `(.L_x_416) ;  /* 0x000002a000000947 */ /* 0x000fea0003800000 */
[----:B------:R-:W1:Y:S01]  /*8db0*/  LDS.128 R4, [R24] ;  /* 0x0000000018047984 */ /* 0x000e620000000c00 */
[----:B------:R-:W-:Y:S02]  /*8dc0*/  SHF.R.U32.HI R0, RZ, 0x10, R19 ;  /* 0x00000010ff007819 */ /* 0x000fe40000011613 */
[--C-:B------:R-:W-:Y:S02]  /*8dd0*/  SHF.R.U32.HI R3, RZ, 0x10, R15.reuse ;  /* 0x00000010ff037819 */ /* 0x100fe4000001160f */
[----:B------:R-:W-:Y:S02]  /*8de0*/  SHF.R.U64 R17, R14, 0x10, R15 ;  /* 0x000000100e117819 */ /* 0x000fe4000000120f */
[----:B------:R-:W-:Y:S01]  /*8df0*/  SHF.R.U64 R15, R18, 0x10, R19 ;  /* 0x00000010120f7819 */ /* 0x000fe20000001213 */
[----:B------:R-:W-:Y:S02]  /*8e00*/  HADD2.F32 R18, -RZ, R3.H0_H0 ;  /* 0x20000003ff127230 */ /* 0x000fe40000004100 */
[----:B------:R-:W-:-:S02]  /*8e10*/  HADD2.F32 R17, -RZ, R17.H0_H0 ;  /* 0x20000011ff117230 */ /* 0x000fc40000004100 */
[--C-:B-1----:R-:W-:Y:S02]  /*8e20*/  HADD2.F32 R8, -RZ, R7.reuse.H0_H0 ;  /* 0x20000007ff087230 */ /* 0x102fe40000004100 */
[--C-:B------:R-:W-:Y:S02]  /*8e30*/  HADD2.F32 R12, -RZ, R6.reuse.H0_H0 ;  /* 0x20000006ff0c7230 */ /* 0x100fe40000004100 */
[----:B------:R-:W-:Y:S02]  /*8e40*/  HADD2.F32 R11, -RZ, R6.H1_H1 ;  /* 0x30000006ff0b7230 */ /* 0x000fe40000004100 */
[----:B------:R-:W-:Y:S02]  /*8e50*/  HADD2.F32 R7, -RZ, R7.H1_H1 ;  /* 0x30000007ff077230 */ /* 0x000fe40000004100 */
[----:B------:R-:W-:Y:S02]  /*8e60*/  HADD2.F32 R6, -RZ, R0.H0_H0 ;  /* 0x20000000ff067230 */ /* 0x000fe40000004100 */
[----:B------:R-:W-:-:S02]  /*8e70*/  HADD2.F32 R10, -RZ, R4.H0_H0 ;  /* 0x20000004ff0a7230 */ /* 0x000fc40000004100 */
[----:B------:R-:W-:Y:S01]  /*8e80*/  HADD2.F32 R9, -RZ, R4.H1_H1 ;  /* 0x30000004ff097230 */ /* 0x000fe20000004100 */
[-C--:B------:R-:W-:Y:S01]  /*8e90*/  FMUL.FTZ R3, R7, R6.reuse ;  /* 0x0000000607037220 */ /* 0x080fe20000410000 */
[----:B------:R-:W-:Y:S02]  /*8ea0*/  HADD2.F32 R0, -RZ, R45.H0_H0 ;  /* 0x2000002dff007230 */ /* 0x000fe40000004100 */
[--C-:B------:R-:W-:Y:S02]  /*8eb0*/  HADD2.F32 R14, -RZ, R5.reuse.H0_H0 ;  /* 0x20000005ff0e7230 */ /* 0x100fe40000004100 */
[----:B------:R-:W-:Y:S01]  /*8ec0*/  HADD2.F32 R13, -RZ, R5.H1_H1 ;  /* 0x30000005ff0d7230 */ /* 0x000fe20000004100 */
[C---:B------:R-:W-:Y:S01]  /*8ed0*/  FMUL.FTZ R5, R8.reuse, R6 ;  /* 0x0000000608057220 */ /* 0x040fe20000410000 */
[----:B------:R-:W-:Y:S01]  /*8ee0*/  HADD2.F32 R4, -RZ, R70.H0_H0 ;  /* 0x20000046ff047230 */ /* 0x000fe20000004100 */
[----:B------:R-:W-:Y:S02]  /*8ef0*/  FFMA.FTZ R8, R8, R18, -R3 ;  /* 0x0000001208087223 */ /* 0x000fe40000010803 */
[----:B------:R-:W-:-:S02]  /*8f00*/  FMUL.FTZ R6, R9, R0 ;  /* 0x0000000009067220 */ /* 0x000fc40000410000 */
[C---:B------:R-:W-:Y:S01]  /*8f10*/  FMUL.FTZ R3, R10.reuse, R0 ;  /* 0x000000000a037220 */ /* 0x040fe20000410000 */
[----:B------:R-:W-:Y:S01]  /*8f20*/  HADD2.F32 R0, -RZ, R45.H1_H1 ;  /* 0x3000002dff007230 */ /* 0x000fe20000004100 */
[----:B------:R-:W-:Y:S01]  /*8f30*/  FFMA.FTZ R7, R7, R18, R5 ;  /* 0x0000001207077223 */ /* 0x000fe20000010005 */
[----:B------:R-:W-:Y:S01]  /*8f40*/  HADD2.F32 R5, -RZ, R15.H0_H0 ;  /* 0x2000000fff057230 */ /* 0x000fe20000004100 */
[-C--:B------:R-:W-:Y:S02]  /*8f50*/  FFMA.FTZ R10, R10, R4.reuse, -R6 ;  /* 0x000000040a0a7223 */ /* 0x080fe40000010806 */
[----:B------:R-:W-:Y:S01]  /*8f60*/  FFMA.FTZ R9, R9, R4, R3 ;  /* 0x0000000409097223 */ /* 0x000fe20000010003 */
[----:B------:R-:W-:Y:S01]  /*8f70*/  HADD2.F32 R3, -RZ, R70.H1_H1 ;  /* 0x30000046ff037230 */ /* 0x000fe20000004100 */
[----:B------:R-:W-:Y:S01]  /*8f80*/  FMUL.FTZ R4, R11, R0 ;  /* 0x000000000b047220 */ /* 0x000fe20000410000 */
[----:B------:R-:W-:Y:S01]  /*8f90*/  F2FP.PACK_AB R7, R7, R8 ;  /* 0x000000080707723e */ /* 0x000fe200000000ff */
[----:B------:R-:W-:-:S02]  /*8fa0*/  FMUL.FTZ R0, R12, R0 ;  /* 0x000000000c007220 */ /* 0x000fc40000410000 */
[-C--:B------:R-:W-:Y:S02]  /*8fb0*/  FMUL.FTZ R6, R13, R5.reuse ;  /* 0x000000050d067220 */ /* 0x080fe40000410000 */
[----:B------:R-:W-:Y:S02]  /*8fc0*/  FMUL.FTZ R5, R14, R5 ;  /* 0x000000050e057220 */ /* 0x000fe40000410000 */
[-C--:B------:R-:W-:Y:S02]  /*8fd0*/  FFMA.FTZ R4, R12, R3.reuse, -R4 ;  /* 0x000000030c047223 */ /* 0x080fe40000010804 */
[----:B------:R-:W-:Y:S02]  /*8fe0*/  FFMA.FTZ R0, R11, R3, R0 ;  /* 0x000000030b007223 */ /* 0x000fe40000010000 */
[-C--:B------:R-:W-:Y:S02]  /*8ff0*/  FFMA.FTZ R3, R14, R17.reuse, -R6 ;  /* 0x000000110e037223 */ /* 0x080fe40000010806 */
[----:B------:R-:W-:Y:S01]  /*9000*/  FFMA.FTZ R5, R13, R17, R5 ;  /* 0x000000110d057223 */ /* 0x000fe20000010005 */
[----:B------:R-:W-:-:S02]  /*9010*/  F2FP.PACK_AB R6, R0, R4 ;  /* 0x000000040006723e */ /* 0x000fc400000000ff */
[----:B------:R-:W-:Y:S02]  /*9020*/  F2FP.PACK_AB R4, R9, R10 ;  /* 0x0000000a0904723e */ /* 0x000fe400000000ff */
[----:B------:R-:W-:-:S05]  /*9030*/  F2FP.PACK_AB R5, R5, R3 ;  /* 0x000000030505723e */ /* 0x000fca00000000ff */
[----:B------:R1:W-:Y:S02]  /*9040*/  STS.128 [R24], R4 ;  /* 0x0000000418007388 */ /* 0x0003e40000000c00 */
.L_x_416:
[----:B------:R-:W-:Y:S05]  /*9050*/  BSYNC B0 ;  /* 0x0000000000007941 */ /* 0x000fea0003800000 */
.L_x_415:
[----:B------:R-:W-:Y:S01]  /*9060*/  IADD3 R0, R16, 0x8, RZ ;  /* 0x0000000810007810 */ /* 0x000fe20007ffe0ff */
[----:B------:R-:W-:Y:S03]  /*9070*/  BSSY B0, `(.L_x_417) ;  /* 0x000002d000007945 */ /* 0x000fe60003800000 */
[----:B------:R-:W-:-:S13]  /*9080*/  ISETP.GE.AND P0, PT, R0, c[0x0][0x27c], PT ;  /* 0x00009f0000007a0c */ /* 0x000fda0003f06270 */
[----:B------:R-:W-:Y:S05]  /*9090*/  @P0 BRA `(.L_x_418) ;  /* 0x000002a000000947 */ /* 0x000fea0003800000 */
[----:B-1----:R-:W1:Y:S01]  /*90a0*/  LDS.128 R4, [R25] ;  /* 0x0000000019047984 */ /* 0x002e620000000c00 */
[----:B------:R-:W-:Y:S02]  /*90b0*/  SHF.R.U32.HI R0, RZ, 0x10, R23 ;  /* 0x00000010ff007819 */ /* 0x000fe40000011617 */
[----:B------:R-:W-:Y:S02]  /*90c0*/  SHF.R.U32.HI R3, RZ, 0x10, R21 ;  /* 0x00000010ff037819 */ /* 0x000fe40000011615 */
[----:B------:R-:W-:Y:S02]  /*90d0*/  SHF.R.U64 R15, R22, 0x10, R23 ;  /* 0x00000010160f7819 */ /* 0x000fe40000001217 */
[----:B------:R-:W-:Y:S01]  /*90e0*/  SHF.R.U64 R17, R20, 0x10, R21 ;  /* 0x0000001014117819 */ /* 0x000fe20000001215 */
[----:B------:R-:W-:-:S04]  /*90f0*/  HADD2.F32 R18, -RZ, R3.H0_H0 ;  /* 0x20000003ff127230 */ /* 0x000fc80000004100 */
[----:B------:R-:W-:Y:S02]  /*9100*/  HADD2.F32 R17, -RZ, R17.H0_H0 ;  /* 0x20000011ff117230 */ /* 0x000fe40000004100 */
[--C-:B-1----:R-:W-:Y:S02]  /*9110*/  HADD2.F32 R8, -RZ, R7.reuse.H0_H0 ;  /* 0x20000007ff087230 */ /* 0x102fe40000004100 */
[--C-:B------:R-:W-:Y:S02]  /*9120*/  HADD2.F32 R12, -RZ, R6.reuse.H0_H0 ;  /* 0x20000006ff0c7230 */ /* 0x100fe40000004100 */
[----:B------:R-:W-:Y:S02]  /*9130*/  HADD2.F32 R11, -RZ, R6.H1_H1 ;  /* 0x30000006ff0b7230 */ /* 0x000fe40000004100 */
[----:B------:R-:W-:Y:S02]  /*9140*/  HADD2.F32 R7, -RZ, R7.H1_H1 ;  /* 0x30000007ff077230 */ /* 0x000fe40000004100 */
[----:B------:R-:W-:-:S02]  /*9150*/  HADD2.F32 R6, -RZ, R0.H0_H0 ;  /* 0x20000000ff067230 */ /* 0x000fc40000004100 */
[--C-:B------:R-:W-:Y:S02]  /*9160*/  HADD2.F32 R10, -RZ, R4.reuse.H0_H0 ;  /* 0x20000004ff0a7230 */ /* 0x100fe40000004100 */
[----:B------:R-:W-:Y:S01]  /*9170*/  HADD2.F32 R9, -RZ, R4.H1_H1 ;  /* 0x30000004ff097230 */ /* 0x000fe20000004100 */
[-C--:B------:R-:W-:Y:S01]  /*9180*/  FMUL.FTZ R3, R7, R6.reuse ;  /* 0x0000000607037220 */ /* 0x080fe20000410000 */
[----:B------:R-:W-:Y:S02]  /*9190*/  HADD2.F32 R0, -RZ, R71.H0_H0 ;  /* 0x20000047ff007230 */ /* 0x000fe40000004100 */
[--C-:B------:R-:W-:Y:S02]  /*91a0*/  HADD2.F32 R14, -RZ, R5.reuse.H0_H0 ;  /* 0x20000005ff0e7230 */ /* 0x100fe40000004100 */
[----:B------:R-:W-:Y:S01]  /*91b0*/  HADD2.F32 R13, -RZ, R5.H1_H1 ;  /* 0x30000005ff0d7230 */ /* 0x000fe20000004100 */
[C---:B------:R-:W-:Y:S01]  /*91c0*/  FMUL.FTZ R5, R8.reuse, R6 ;  /* 0x0000000608057220 */ /* 0x040fe20000410000 */
[----:B------:R-:W-:Y:S01]  /*91d0*/  HADD2.F32 R4, -RZ, R72.H0_H0 ;  /* 0x20000048ff047230 */ /* 0x000fe20000004100 */
[----:B------:R-:W-:-:S02]  /*91e0*/  FFMA.FTZ R8, R8, R18, -R3 ;  /* 0x0000001208087223 */ /* 0x000fc40000010803 */
[-C--:B------:R-:W-:Y:S02]  /*91f0*/  FMUL.FTZ R6, R9, R0.reuse ;  /* 0x0000000009067220 */ /* 0x080fe40000410000 */
        /* <DEDUP_REMOVED lines=20> */
.L_x_418:
[----:B------:R-:W-:Y:S05]  /*9340*/  BSYNC B0 ;  /* 0x0000000000007941 */ /* 0x000fea0003800000 */
.L_x_417:
[----:B------:R-:W-:Y:S01]  /*9350*/  IADD3 R0, R16, 0x10, RZ ;  /* 0x0000001010007810 */ /* 0x000fe20007ffe0ff */
[----:B------:R-:W-:Y:S03]  /*9360*/  BSSY B0, `(.L_x_419) ;  /* 0x000002d000007945 */ /* 0x000fe60003800000 */
[----:B------:R-:W-:-:S13]  /*9370*/  ISETP.GE.AND P0, PT, R0, c[0x0][0x27c], PT ;  /* 0x00009f0000007a0c */ /* 0x000fda0003f06270 */
[----:B------:R-:W-:Y:S05]  /*9380*/  @P0 BRA `(.L_x_420) ;  /* 0x000002a000000947 */ /* 0x000fea0003800000 */
[----:B-1----:R-:W1:Y:S01]  /*9390*/  LDS.128 R4, [R24+0x2000] ;  /* 0x0020000018047984 */ /* 0x002e620000000c00 */
        /* <DEDUP_REMOVED lines=40> */
[----:B------:R1:W-:Y:S02]  /*9620*/  STS.128 [R24+0x2000], R4 ;  /* 0x0020000418007388 */ /* 0x0003e40000000c00 */
.L_x_420:
[----:B------:R-:W-:Y:S05]  /*9630*/  BSYNC B0 ;  /* 0x0000000000007941 */ /* 0x000fea0003800000 */
.L_x_419:
        /* <DEDUP_REMOVED lines=46> */
.L_x_422:
[----:B------:R-:W-:Y:S05]  /*9920*/  BSYNC B0 ;  /* 0x0000000000007941 */ /* 0x000fea0003800000 */
.L_x_421:
        /* <DEDUP_REMOVED lines=32> */
[----:B------:R-:W-:Y:S01]  /*9b30*/  HADD2.F32 R3, -RZ, R79.H0_H0 ;  /* 0x2000004fff037230 */ /* 0x000fe20000004100 */
        /* <DEDUP_REMOVED lines=13> */
.L_x_424:
[----:B------:R-:W-:Y:S05]  /*9c10*/  BSYNC B0 ;  /* 0x0000000000007941 */ /* 0x000fea0003800000 */
.L_x_423:
[----:B------:R-:W-:-:S04]  /*9c20*/  IADD3 R0, R16, 0x28, RZ ;  /* 0x0000002810007810 */ /* 0x000fc80007ffe0ff */
        /* <DEDUP_REMOVED lines=44> */
.L_x_414:
[----:B------:R-:W-:Y:S05]  /*9ef0*/  BSYNC B1 ;  /* 0x0000000000017941 */ /* 0x000fea0003800000 */
.L_x_413:
[----:B------:R-:W-:-:S04]  /*9f00*/  IADD3 R0, R60, 0x40, RZ ;  /* 0x000000403c007810 */ /* 0x000fc80007ffe0ff */
[----:B------:R-:W-:-:S13]  /*9f10*/  ISETP.GE.AND P0, PT, R0, R44, PT ;  /* 0x0000002c0000720c */ /* 0x000fda0003f06270 */
[----:B------:R-:W-:Y:S05]  /*9f20*/  @P0 BRA `(.L_x_425) ;  /* 0x00004b7000000947 */ /* 0x000fea0003800000 */
[----:B------:R-:W-:Y:S01]  /*9f30*/  ISETP.GE.AND P0, PT, R16, c[0x0][0x27c], PT ;  /* 0x00009f0010007a0c */ /* 0x000fe20003f06270 */
[----:B------:R-:W-:-:S12]  /*9f40*/  BSSY B0, `(.L_x_426) ;  /* 0x000002c000007945 */ /* 0x000fd80003800000 */
        /* <DEDUP_REMOVED lines=20> */
[----:B------:R-:W-:Y:S01]  /*a090*/  HADD2.F32 R4, -RZ, R78.H1_H1 ;  /* 0x3000004eff047230 */ /* 0x000fe20000004100 */
        /* <DEDUP_REMOVED lines=22> */
.L_x_427:
[----:B------:R-:W-:Y:S05]  /*a200*/  BSYNC B0 ;  /* 0x0000000000007941 */ /* 0x000fea0003800000 */
.L_x_426:
        /* <DEDUP_REMOVED lines=46> */
.L_x_429:
[----:B------:R-:W-:Y:S05]  /*a4f0*/  BSYNC B0 ;  /* 0x0000000000007941 */ /* 0x000fea0003800000 */
.L_x_428:
        /* <DEDUP_REMOVED lines=46> */
.L_x_431:
[----:B------:R-:W-:Y:S05]  /*a7e0*/  BSYNC B0 ;  /* 0x0000000000007941 */ /* 0x000fea0003800000 */
.L_x_430:
        /* <DEDUP_REMOVED lines=46> */
.L_x_433:
[----:B------:R-:W-:Y:S05]  /*aad0*/  BSYNC B0 ;  /* 0x0000000000007941 */ /* 0x000fea0003800000 */
.L_x_432:
        /* <DEDUP_REMOVED lines=46> */
.L_x_435:
[----:B------:R-:W-:Y:S05]  /*adc0*/  BSYNC B0 ;  /* 0x0000000000007941 */ /* 0x000fea0003800000 */
.L_x_434:
        /* <DEDUP_REMOVED lines=8> */
[----:B------:R-:W-:Y:S02]  /*ae50*/  HADD2.F32 R16, -RZ, R3.H0_H0 ;  /* 0x20000003ff107230 */ /* 0x000fe40000004100 */
[----:B-1----:R-:W-:-:S02]  /*ae60*/  HADD2.F32 R8, -RZ, R7.H0_H0 ;  /* 0x20000007ff087230 */ /* 0x002fc40000004100 */
[--C-:B------:R-:W-:Y:S02]  /*ae70*/  HADD2.F32 R12, -RZ, R6.reuse.H0_H0 ;  /* 0x20000006ff0c7230 */ /* 0x100fe40000004100 */
[----:B------:R-:W-:Y:S02]  /*ae80*/  HADD2.F32 R11, -RZ, R6.H1_H1 ;  /* 0x30000006ff0b7230 */ /* 0x000fe40000004100 */
[----:B------:R-:W-:Y:S02]  /*ae90*/  HADD2.F32 R7, -RZ, R7.H1_H1 ;  /* 0x30000007ff077230 */ /* 0x000fe40000004100 */
[----:B------:R-:W-:Y:S02]  /*aea0*/  HADD2.F32 R6, -RZ, R0.H0_H0 ;  /* 0x20000000ff067230 */ /* 0x000fe40000004100 */
[--C-:B------:R-:W-:Y:S02]  /*aeb0*/  HADD2.F32 R10, -RZ, R4.reuse.H0_H0 ;  /* 0x20000004ff0a7230 */ /* 0x100fe40000004100 */
[----:B------:R-:W-:Y:S01]  /*aec0*/  HADD2.F32 R9, -RZ, R4.H1_H1 ;  /* 0x30000004ff097230 */ /* 0x000fe20000004100 */
[----:B------:R-:W-:Y:S01]  /*aed0*/  FMUL.FTZ R3, R7, R6 ;  /* 0x0000000607037220 */ /* 0x000fe20000410000 */
[----:B------:R-:W-:-:S02]  /*aee0*/  HADD2.F32 R0, -RZ, R90.H0_H0 ;  /* 0x2000005aff007230 */ /* 0x000fc40000004100 */
[--C-:B------:R-:W-:Y:S01]  /*aef0*/  HADD2.F32 R14, -RZ, R5.reuse.H0_H0 ;  /* 0x20000005ff0e7230 */ /* 0x100fe20000004100 */
[C---:B------:R-:W-:Y:S01]  /*af00*/  FFMA.FTZ R18, R8.reuse, R16, -R3 ;  /* 0x0000001008127223 */ /* 0x040fe20000010803 */
[----:B------:R-:W-:Y:S01]  /*af10*/  HADD2.F32 R13, -RZ, R5.H1_H1 ;  /* 0x30000005ff0d7230 */ /* 0x000fe20000004100 */
[----:B------:R-:W-:Y:S01]  /*af20*/  FMUL.FTZ R5, R8, R6 ;  /* 0x0000000608057220 */ /* 0x000fe20000410000 */
[----:B------:R-:W-:Y:S01]  /*af30*/  HADD2.F32 R4, -RZ, R91.H0_H0 ;  /* 0x2000005bff047230 */ /* 0x000fe20000004100 */
[-C--:B------:R-:W-:Y:S01]  /*af40*/  FMUL.FTZ R6, R9, R0.reuse ;  /* 0x0000000009067220 */ /* 0x080fe20000410000 */
[----:B------:R-:W-:Y:S01]  /*af50*/  HADD2.F32 R8, -RZ, R17.H0_H0 ;  /* 0x20000011ff087230 */ /* 0x000fe20000004100 */
[C---:B------:R-:W-:Y:S01]  /*af60*/  FMUL.FTZ R3, R10.reuse, R0 ;  /* 0x000000000a037220 */ /* 0x040fe20000410000 */
[----:B------:R-:W-:Y:S01]  /*af70*/  HADD2.F32 R0, -RZ, R90.H1_H1 ;  /* 0x3000005aff007230 */ /* 0x000fe20000004100 */
[----:B------:R-:W-:Y:S01]  /*af80*/  FFMA.FTZ R7, R7, R16, R5 ;  /* 0x0000001007077223 */ /* 0x000fe20000010005 */
[----:B------:R-:W-:Y:S01]  /*af90*/  HADD2.F32 R5, -RZ, R15.H0_H0 ;  /* 0x2000000fff057230 */ /* 0x000fe20000004100 */
[----:B------:R-:W-:-:S02]  /*afa0*/  FFMA.FTZ R10, R10, R4, -R6 ;  /* 0x000000040a0a7223 */ /* 0x000fc40000010806 */
[----:B------:R-:W-:Y:S01]  /*afb0*/  FFMA.FTZ R9, R9, R4, R3 ;  /* 0x0000000409097223 */ /* 0x000fe20000010003 */
[----:B------:R-:W-:Y:S01]  /*afc0*/  HADD2.F32 R3, -RZ, R91.H1_H1 ;  /* 0x3000005bff037230 */ /* 0x000fe20000004100 */
[----:B------:R-:W-:Y:S01]  /*afd0*/  FMUL.FTZ R4, R11, R0 ;  /* 0x000000000b047220 */ /* 0x000fe20000410000 */
[----:B------:R-:W-:Y:S01]  /*afe0*/  F2FP.PACK_AB R7, R7, R18 ;  /* 0x000000120707723e */ /* 0x000fe200000000ff */
[----:B------:R-:W-:Y:S02]  /*aff0*/  FMUL.FTZ R0, R12, R0 ;  /* 0x000000000c007220 */ /* 0x000fe40000410000 */
[-C--:B------:R-:W-:Y:S02]  /*b000*/  FMUL.FTZ R6, R13, R5.reuse ;  /* 0x000000050d067220 */ /* 0x080fe40000410000 */
[----:B------:R-:W-:Y:S02]  /*b010*/  FMUL.FTZ R5, R14, R5 ;  /* 0x000000050e057220 */ /* 0x000fe40000410000 */
[----:B------:R-:W-:-:S02]  /*b020*/  FFMA.FTZ R4, R12, R3, -R4 ;  /* 0x000000030c047223 */ /* 0x000fc40000010804 */
[----:B------:R-:W-:Y:S02]  /*b030*/  FFMA.FTZ R0, R11, R3, R0 ;  /* 0x000000030b007223 */ /* 0x000fe40000010000 */
[-C--:B------:R-:W-:Y:S02]  /*b040*/  FFMA.FTZ R3, R14, R8.reuse, -R6 ;  /* 0x000000080e037223 */ /* 0x080fe40000010806 */
[----:B------:R-:W-:Y:S01]  /*b050*/  FFMA.FTZ R5, R13, R8, R5 ;  /* 0x000000080d057223 */ /* 0x000fe20000010005 */
[----:B------:R-:W-:Y:S02]  /*b060*/  F2FP.PACK_AB R6, R0, R4 ;  /* 0x000000040006723e */ /* 0x000fe400000000ff */
[----:B------:R-:W-:Y:S02]  /*b070*/  F2FP.PACK_AB R4, R9, R10 ;  /* 0x0000000a0904723e */ /* 0x000fe400000000ff */
[----:B------:R-:W-:-:S05]  /*b080*/  F2FP.PACK_AB R5, R5, R3 ;  /* 0x000000030505723e */ /* 0x000fca00000000ff */
[----:B------:R1:W-:Y:S01]  /*b090*/  STS.128 [R25+0x5000], R4 ;  /* 0x0050000419007388 */ /* 0x0003e20000000c00 */
[----:B------:R-:W-:Y:S05]  /*b0a0*/  BRA `(.L_x_425) ;  /* 0x000039f000007947 */ /* 0x000fea0003800000 */
.L_x_408:
[----:B------:R-:W-:Y:S01]  /*b0b0*/  @P6 IMAD.HI.U32 R3, R0, c[0x0][0x2c8], RZ ;  /* 0x0000b20000036a27 */ /* 0x000fe200078e00ff */
[----:B------:R-:W-:Y:S01]  /*b0c0*/  BSSY B0, `(.L_x_436) ;  /* 0x0000047000007945 */ /* 0x000fe20003800000 */
[----:B------:R-:W-:Y:S01]  /*b0d0*/  CS2R R86, SRZ ;  /* 0x0000000000567805 */ /* 0x000fe2000001ff00 */
[----:B------:R-:W-:Y:S01]  /*b0e0*/  CS2R R54, SRZ ;  /* 0x0000000000367805 */ /* 0x000fe2000001ff00 */
[----:B------:R-:W-:Y:S01]  /*b0f0*/  IMAD.MOV.U32 R6, RZ, RZ, R10 ;  /* 0x000000ffff067224 */ /* 0x000fe200078e000a */
[----:B------:R-:W-:Y:S01]  /*b100*/  @P6 SHF.R.U32.HI R0, RZ, c[0x0][0x2cc], R3 ;  /* 0x0000b300ff006a19 */ /* 0x000fe20000011603 */
[----:B------:R-:W-:Y:S01]  /*b110*/  IMAD.MOV.U32 R4, RZ, RZ, R8 ;  /* 0x000000ffff047224 */ /* 0x000fe200078e0008 */
        /* <DEDUP_REMOVED lines=19> */
[----:B---3--:R-:W-:Y:S01]  /*b250*/  CS2R R16, SRZ ;  /* 0x0000000000107805 */ /* 0x008fe2000001ff00 */
[----:B------:R-:W-:-:S02]  /*b260*/  IADD3 R3, R7, R3, RZ ;  /* 0x0000000307037210 */ /* 0x000fc40007ffe0ff */
[----:B------:R-:W-:Y:S02]  /*b270*/  IADD3 R0, R5, R0, RZ ;  /* 0x0000000005007210 */ /* 0x000fe40007ffe0ff */
        /* <DEDUP_REMOVED lines=8> */
[C---:B------:R-:W-:Y:S01]  /*b300*/  ISETP.GE.AND P0, PT, R61.reuse, c[0x0][0x27c], PT ;  /* 0x00009f003d007a0c */ /* 0x040fe20003f06270 */
[----:B------:R-:W-:Y:S01]  /*b310*/  CS2R R22, SRZ ;  /* 0x0000000000167805 */ /* 0x000fe2000001ff00 */
[----:B------:R-:W-:Y:S01]  /*b320*/  CS2R R20, SRZ ;  /* 0x0000000000147805 */ /* 0x000fe2000001ff00 */
[----:B------:R-:W-:Y:S01]  /*b330*/  CS2R R18, SRZ ;  /* 0x0000000000127805 */ /* 0x000fe2000001ff00 */
[----:B------:R-:W-:Y:S01]  /*b340*/  CS2R R16, SRZ ;  /* 0x0000000000107805 */ /* 0x000fe2000001ff00 */
[----:B------:R-:W-:-:S02]  /*b350*/  IADD3 R12, R61, 0x10, RZ ;  /* 0x000000103d0c7810 */ /* 0x000fc40007ffe0ff */
[----:B------:R-:W-:-:S06]  /*b360*/  IADD3 R13, R61, 0x20, RZ ;  /* 0x000000203d0d7810 */ /* 0x000fcc0007ffe0ff */
[----:B--2-4-:R-:W-:-:S04]  /*b370*/  @!P0 IMAD.WIDE R10, R61, 0x2, R6 ;  /* 0x000000023d0a8825 */ /* 0x014fc800078e0206 */
[----:B-1-3--:R-:W-:Y:S01]  /*b380*/  @!P0 IMAD.WIDE R8, R61, 0x2, R4 ;  /* 0x000000023d088825 */ /* 0x00afe200078e0204 */
[----:B------:R1:W5:Y:S01]  /*b390*/  @!P0 LD.E.128 R20, [R10.64] ;  /* 0x0000000c0a148980 */ /* 0x000362000c101d00 */
[----:B------:R-:W-:-:S03]  /*b3a0*/  ISETP.GE.AND P1, PT, R12, c[0x0][0x27c], PT ;  /* 0x00009f000c007a0c */ /* 0x000fc60003f26270 */
[----:B------:R2:W5:Y:S01]  /*b3b0*/  @!P0 LD.E.128 R16, [R8.64] ;  /* 0x0000000c08108980 */ /* 0x000562000c101d00 */
[----:B------:R-:W-:Y:S01]  /*b3c0*/  ISETP.GE.AND P0, PT, R13, c[0x0][0x27c], PT ;  /* 0x00009f000d007a0c */ /* 0x000fe20003f06270 */
        /* <DEDUP_REMOVED lines=8> */
[----:B------:R-:W-:-:S04]  /*b450*/  @!P1 SHF.R.S32.HI R3, RZ, 0x1f, R12 ;  /* 0x0000001fff039819 */ /* 0x000fc8000001140c */
[----:B------:R-:W-:Y:S02]  /*b460*/  @!P0 SHF.R.S32.HI R0, RZ, 0x1f, R13 ;  /* 0x0000001fff008819 */ /* 0x000fe4000001140d */
[----:B--2---:R-:W-:Y:S02]  /*b470*/  @!P1 LEA.HI R8, R3, R12, RZ, 0x3 ;  /* 0x0000000c03089211 */ /* 0x004fe400078f18ff */
[----:B------:R-:W-:Y:S02]  /*b480*/  @!P0 LEA.HI R3, R0, R13, RZ, 0x3 ;  /* 0x0000000d00038211 */ /* 0x000fe400078f18ff */
[----:B------:R-:W-:Y:S02]  /*b490*/  @!P1 LOP3.LUT R0, R8, 0xfffffff8, RZ, 0xc0, !PT ;  /* 0xfffffff808009812 */ /* 0x000fe400078ec0ff */
[----:B------:R-:W-:-:S03]  /*b4a0*/  @!P0 LOP3.LUT R3, R3, 0xfffffff8, RZ, 0xc0, !PT ;  /* 0xfffffff803038812 */ /* 0x000fc600078ec0ff */
[----:B-1----:R-:W-:-:S04]  /*b4b0*/  @!P1 IMAD.WIDE R10, R0, 0x2, R6 ;  /* 0x00000002000a9825 */ /* 0x002fc800078e0206 */
[C---:B------:R-:W-:Y:S01]  /*b4c0*/  @!P0 IMAD.WIDE R8, R3.reuse, 0x2, R6 ;  /* 0x0000000203088825 */ /* 0x040fe200078e0206 */
[----:B------:R1:W5:Y:S03]  /*b4d0*/  @!P1 LD.E.128 R36, [R10.64] ;  /* 0x0000000c0a249980 */ /* 0x000366000c101d00 */
[--C-:B------:R-:W-:Y:S01]  /*b4e0*/  @!P1 IMAD.WIDE R6, R0, 0x2, R4.reuse ;  /* 0x0000000200069825 */ /* 0x100fe200078e0204 */
[----:B------:R1:W5:Y:S03]  /*b4f0*/  @!P0 LD.E.128 R52, [R8.64] ;  /* 0x0000000c08348980 */ /* 0x000366000c101d00 */
[----:B------:R-:W-:Y:S01]  /*b500*/  @!P0 IMAD.WIDE R4, R3, 0x2, R4 ;  /* 0x0000000203048825 */ /* 0x000fe200078e0204 */
[----:B------:R1:W5:Y:S04]  /*b510*/  @!P1 LD.E.128 R40, [R6.64] ;  /* 0x0000000c06289980 */ /* 0x000368000c101d00 */
[----:B------:R1:W5:Y:S02]  /*b520*/  @!P0 LD.E.128 R56, [R4.64] ;  /* 0x0000000c04388980 */ /* 0x000364000c101d00 */
.L_x_437:
[----:B------:R-:W-:Y:S05]  /*b530*/  BSYNC B0 ;  /* 0x0000000000007941 */ /* 0x000fea0003800000 */
.L_x_436:
[----:B------:R-:W-:Y:S01]  /*b540*/  IADD3 R3, R24, 0x40, RZ ;  /* 0x0000004018037810 */ /* 0x000fe20007ffe0ff */
[----:B-----5:R-:W-:Y:S01]  /*b550*/  IMAD.MOV.U32 R0, RZ, RZ, R54 ;  /* 0x000000ffff007224 */ /* 0x020fe200078e0036 */
[----:B-1--4-:R-:W1:Y:S01]  /*b560*/  SHFL.IDX PT, R7, R15, 0x1, 0x1e1f ;  /* 0x003e1f000f077f89 */ /* 0x012e6200000e0000 */
[----:B------:R-:W-:Y:S01]  /*b570*/  IMAD.MOV.U32 R5, RZ, RZ, R55 ;  /* 0x000000ffff057224 */ /* 0x000fe200078e0037 */
        /* <DEDUP_REMOVED lines=9> */
[----:B---3--:R-:W-:Y:S01]  /*b610*/  IMAD.MOV.U32 R4, RZ, RZ, R52 ;  /* 0x000000ffff047224 */ /* 0x008fe200078e0034 */
        /* <DEDUP_REMOVED lines=48> */
[----:B----4-:R-:W-:Y:S01]  /*b920*/  PRMT R26, R8, 0x5410, R0 ;  /* 0x00005410081a7816 */ /* 0x010fe20000000000 */
[----:B------:R-:W-:Y:S05]  /*b930*/  @P0 BRA `(.L_x_439) ;  /* 0x0000023000000947 */ /* 0x000fea0003800000 */
[C---:B-123--:R-:W-:Y:S01]  /*b940*/  ISETP.GE.AND P0, PT, R61.reuse, c[0x0][0x27c], PT ;  /* 0x00009f003d007a0c */ /* 0x04efe20003f06270 */
[----:B------:R-:W-:Y:S01]  /*b950*/  CS2R R66, SRZ ;  /* 0x0000000000427805 */ /* 0x000fe2000001ff00 */
[----:B------:R-:W-:Y:S01]  /*b960*/  CS2R R64, SRZ ;  /* 0x0000000000407805 */ /* 0x000fe2000001ff00 */
[----:B------:R-:W-:Y:S01]  /*b970*/  CS2R R70, SRZ ;  /* 0x0000000000467805 */ /* 0x000fe2000001ff00 */
[----:B------:R-:W-:Y:S01]  /*b980*/  CS2R R68, SRZ ;  /* 0x0000000000447805 */ /* 0x000fe2000001ff00 */
[----:B------:R-:W-:-:S02]  /*b990*/  IADD3 R12, R61, 0x10, RZ ;  /* 0x000000103d0c7810 */ /* 0x000fc40007ffe0ff */
[----:B------:R-:W-:-:S06]  /*b9a0*/  IADD3 R13, R61, 0x20, RZ ;  /* 0x000000203d0d7810 */ /* 0x000fcc0007ffe0ff */
[----:B------:R-:W-:-:S04]  /*b9b0*/  @!P0 IMAD.WIDE R10, R61, 0x2, R6 ;  /* 0x000000023d0a8825 */ /* 0x000fc800078e0206 */
[----:B------:R-:W-:Y:S01]  /*b9c0*/  @!P0 IMAD.WIDE R8, R61, 0x2, R4 ;  /* 0x000000023d088825 */ /* 0x000fe200078e0204 */
        /* <DEDUP_REMOVED lines=26> */
.L_x_439:
[----:B-123--:R-:W-:Y:S05]  /*bb70*/  BSYNC B0 ;  /* 0x0000000000007941 */ /* 0x00efea0003800000 */
.L_x_438:
[----:B-----5:R-:W-:Y:S01]  /*bb80*/  IMAD.MOV.U32 R5, RZ, RZ, R87 ;  /* 0x000000ffff057224 */ /* 0x020fe200078e0057 */
[----:B------:R-:W-:-:S04]  /*bb90*/  DEPBAR.LE SB0, 0x1 ;  /* 0x000080400000791a */ /* 0x000fc80000000000 */
[----:B------:R-:W-:Y:S01]  /*bba0*/  IMAD.MOV.U32 R3, RZ, RZ, R85 ;  /* 0x000000ffff037224 */ /* 0x000fe200078e0055 */
[----:B------:R-:W-:Y:S01]  /*bbb0*/  PRMT R106, R5, 0x7610, R106 ;  /* 0x00007610056a7816 */ /* 0x000fe2000000006a */
[----:B------:R-:W-:Y:S01]  /*bbc0*/  IMAD.MOV.U32 R5, RZ, RZ, R75 ;  /* 0x000000ffff057224 */ /* 0x000fe200078e004b */
[----:B------:R-:W-:Y:S01]  /*bbd0*/  BSSY B1, `(.L_x_440) ;  /* 0x0000187000017945 */ /* 0x000fe20003800000 */
[----:B------:R-:W-:Y:S01]  /*bbe0*/  IMAD.MOV.U32 R0, RZ, RZ, R86 ;  /* 0x000000ffff007224 */ /* 0x000fe200078e0056 */
[----:B------:R-:W-:Y:S01]  /*bbf0*/  PRMT R107, R3, 0x7610, R107 ;  /* 0x00007610036b7816 */ /* 0x000fe2000000006b */
        /* <DEDUP_REMOVED lines=14> */
[----:B------:R-:W-:-:S02]  /*bce0*/  MOV R0, R66 ;  /* 0x0000004200007202 */ /* 0x000fc40000000f00 */
[----:B------:R-:W-:Y:S01]  /*bcf0*/  PRMT R105, R5, 0x5410, R3 ;  /* 0x0000541005697816 */ /* 0x000fe20000000003 */
[----:B------:R-:W-:Y:S01]  /*bd00*/  IMAD.IADD R5, R44, 0x1, -R196 ;  /* 0x000000012c057824 */ /* 0x000fe200078e0ac4 */
[----:B------:R-:W-:Y:S01]  /*bd10*/  PRMT R103, R4, 0x7610, R103 ;  /* 0x0000761004677816 */ /* 0x000fe20000000067 */
[----:B------:R-:W-:Y:S01]  /*bd20*/  IMAD.MOV.U32 R4, RZ, RZ, R64 ;  /* 0x000000ffff047224 */ /* 0x000fe200078e0040 */
[----:B------:R-:W-:Y:S01]  /*bd30*/  PRMT R99, R99, 0x5410, R0 ;  /* 0x0000541063637816 */ /* 0x000fe20000000000 */
[----:B------:R-:W-:Y:S01]  /*bd40*/  IMAD.MOV.U32 R0, RZ, RZ, R82 ;  /* 0x000000ffff007224 */ /* 0x000fe200078e0052 */
[----:B------:R-:W-:Y:S01]  /*bd50*/  IMNMX R62, R5, 0x80, PT ;  /* 0x00000080053e7817 */ /* 0x000fe20003800200 */
[----:B------:R-:W-:Y:S01]  /*bd60*/  IMAD.MOV.U32 R3, RZ, RZ, R76 ;  /* 0x000000ffff037224 */ /* 0x000fe200078e004c */
[----:B------:R-:W-:Y:S01]  /*bd70*/  PRMT R99, R4, 0x7610, R99 ;  /* 0x0000761004637816 */ /* 0x000fe20000000063 */
[----:B------:R-:W-:Y:S01]  /*bd80*/  IMAD.MOV.U32 R5, RZ, RZ, R70 ;  /* 0x000000ffff057224 */ /* 0x000fe200078e0046 */
[----:B------:R-:W-:Y:S01]  /*bd90*/  PRMT R107, R107, 0x5410, R0 ;  /* 0x000054106b6b7816 */ /* 0x000fe20000000000 */
[----:B------:R-:W-:Y:S01]  /*bda0*/  IMAD.MOV.U32 R0, RZ, RZ, R78 ;  /* 0x000000ffff007224 */ /* 0x000fe200078e004e */
[----:B------:R-:W-:Y:S01]  /*bdb0*/  MOV R4, R80 ;  /* 0x0000005000047202 */ /* 0x000fe20000000f00 */
[----:B------:R-:W-:Y:S01]  /*bdc0*/  BAR.SYNC.DEFER_BLOCKING 0x0 ;  /* 0x0000000000007b1d */ /* 0x000fe20000010000 */
[----:B------:R-:W-:-:S02]  /*bdd0*/  ISETP.GE.AND P0, PT, R60, R62, PT ;  /* 0x0000003e3c00720c */ /* 0x000fc40003f06270 */
[----:B------:R-:W-:Y:S01]  /*bde0*/  PRMT R106, R106, 0x5410, R4 ;  /* 0x000054106a6a7816 */ /* 0x000fe20000000004 */
[----:B------:R-:W-:Y:S01]  /*bdf0*/  IMAD.MOV.U32 R4, RZ, RZ, R79 ;  /* 0x000000ffff047224 */ /* 0x000fe200078e004f */
[----:B------:R-:W-:Y:S02]  /*be00*/  PRMT R102, R102, 0x5410, R0 ;  /* 0x0000541066667816 */ /* 0x000fe40000000000 */
[----:B------:R-:W-:Y:S02]  /*be10*/  MOV R0, R77 ;  /* 0x0000004d00007202 */ /* 0x000fe40000000f00 */
[----:B------:R-:W-:Y:S01]  /*be20*/  PRMT R101, R101, 0x5410, R3 ;  /* 0x0000541065657816 */ /* 0x000fe20000000003 */
[----:B------:R-:W-:Y:S01]  /*be30*/  IMAD.MOV.U32 R3, RZ, RZ, R68 ;  /* 0x000000ffff037224 */ /* 0x000fe200078e0044 */
[----:B------:R-:W-:Y:S01]  /*be40*/  PRMT R100, R4, 0x5410, R0 ;  /* 0x0000541004647816 */ /* 0x000fe20000000000 */
[----:B------:R-:W-:Y:S01]  /*be50*/  IMAD.MOV.U32 R4, RZ, RZ, R71 ;  /* 0x000000ffff047224 */ /* 0x000fe200078e0047 */
[----:B------:R-:W-:Y:S01]  /*be60*/  PRMT R98, R5, 0x7610, R98 ;  /* 0x0000761005627816 */ /* 0x000fe20000000062 */
[----:B------:R-:W-:Y:S01]  /*be70*/  IMAD.MOV.U32 R0, RZ, RZ, R69 ;  /* 0x000000ffff007224 */ /* 0x000fe200078e0045 */
[----:B------:R-:W-:-:S04]  /*be80*/  PRMT R97, R3, 0x7610, R97 ;  /* 0x0000761003617816 */ /* 0x000fc80000000061 */
[----:B------:R-:W-:Y:S01]  /*be90*/  PRMT R96, R4, 0x5410, R0 ;  /* 0x0000541004607816 */ /* 0x000fe20000000000 */
[----:B------:R-:W-:Y:S05]  /*bea0*/  @P0 BRA `(.L_x_441) ;  /* 0x0000159000000947 */ /* 0x000fea0003800000 */
[----:B------:R-:W-:Y:S01]  /*beb0*/  ISETP.GE.AND P0, PT, R61, c[0x0][0x27c], PT ;  /* 0x00009f003d007a0c */ /* 0x000fe20003f06270 */
[----:B------:R-:W-:-:S12]  /*bec0*/  BSSY B0, `(.L_x_442) ;  /* 0x000006d000007945 */ /* 0x000fd80003800000 */
[----:B------:R-:W-:Y:S05]  /*bed0*/  @P0 BRA `(.L_x_443) ;  /* 0x000006b000000947 */ /* 0x000fea0003800000 */
[----:B------:R-:W-:Y:S02]  /*bee0*/  LEA.HI R3, R60, R60, RZ, 0x1 ;  /* 0x0000003c3c037211 */ /* 0x000fe400078f08ff */
[----:B------:R-:W-:Y:S02]  /*bef0*/  MOV R4, c[0x0][0x27c] ;  /* 0x00009f0000047a02 */ /* 0x000fe40000000f00 */
[----:B------:R-:W-:Y:S02]  /*bf00*/  LOP3.LUT R3, R3, 0x7fffffe, RZ, 0xc0, !PT ;  /* 0x07fffffe03037812 */ /* 0x000fe400078ec0ff */
[----:B------:R-:W-:Y:S02]  /*bf10*/  SHF.L.U32 R0, R132, 0x6, RZ ;  /* 0x0000000684007819 */ /* 0x000fe400000006ff */
[----:B------:R-:W-:Y:S01]  /*bf20*/  LEA.HI R4, R4, R48, RZ, 0x1d ;  /* 0x0000003004047211 */ /* 0x000fe200078fe8ff */
[----:B------:R-:W-:Y:S01]  /*bf30*/  IMAD.IADD R3, R60, 0x1, -R3 ;  /* 0x000000013c037824 */ /* 0x000fe200078e0a03 */
[----:B------:R-:W-:-:S02]  /*bf40*/  LOP3.LUT R0, R0, 0xc0, RZ, 0xc0, !PT ;  /* 0x000000c000007812 */ /* 0x000fc400078ec0ff */
[----:B------:R-:W-:Y:S02]  /*bf50*/  SHF.R.S32.HI R6, RZ, 0x1f, R4 ;  /* 0x0000001fff067819 */ /* 0x000fe40000011404 */
[----:B------:R-:W-:Y:S02]  /*bf60*/  LOP3.LUT R5, R0, 0x18, R61, 0xf8, !PT ;  /* 0x0000001800057812 */ /* 0x000fe400078ef83d */
[----:B------:R-:W-:Y:S02]  /*bf70*/  SHF.R.U32.HI R8, RZ, 0x3, R0 ;  /* 0x00000003ff087819 */ /* 0x000fe40000011600 */
[----:B------:R-:W-:Y:S01]  /*bf80*/  LEA.HI R6, R6, R4, RZ, 0x2 ;  /* 0x0000000406067211 */ /* 0x000fe200078f10ff */
[----:B------:R-:W-:Y:S01]  /*bf90*/  IMAD.SHL.U32 R4, R4, 0x8, RZ ;  /* 0x0000000804047824 */ /* 0x000fe200078e00ff */
[----:B------:R-:W-:Y:S02]  /*bfa0*/  LEA R3, R92, R3, 0x3 ;  /* 0x000000035c037211 */ /* 0x000fe400078e18ff */
[----:B------:R-:W-:-:S02]  /*bfb0*/  LOP3.LUT R7, R5, R8, RZ, 0x3c, !PT ;  /* 0x0000000805077212 */ /* 0x000fc400078e3cff */
[----:B------:R-:W-:Y:S02]  /*bfc0*/  SHF.L.U32 R5, R3, 0x5, RZ ;  /* 0x0000000503057819 */ /* 0x000fe400000006ff */
[----:B------:R-:W-:Y:S02]  /*bfd0*/  LOP3.LUT R0, R0, 0x18, R4, 0xf8, !PT ;  /* 0x0000001800007812 */ /* 0x000fe400078ef804 */
[----:B------:R-:W-:Y:S01]  /*bfe0*/  SHF.L.U32 R3, R6, 0xa, RZ ;  /* 0x0000000a06037819 */ /* 0x000fe200000006ff */
[----:B------:R-:W-:Y:S01]  /*bff0*/  IMAD.IADD R4, R5, 0x1, R7 ;  /* 0x0000000105047824 */ /* 0x000fe200078e0207 */
[----:B------:R-:W-:Y:S02]  /*c000*/  LOP3.LUT R0, R0, R8, RZ, 0x3c, !PT ;  /* 0x0000000800007212 */ /* 0x000fe400078e3cff */
[----:B------:R-:W-:Y:S02]  /*c010*/  LOP3.LUT R3, R3, 0x7ffff000, RZ, 0xc0, !PT ;  /* 0x7ffff00003037812 */ /* 0x000fe400078ec0ff */
[----:B------:R-:W-:-:S02]  /*c020*/  SHF.L.U32 R35, R4, 0x1, RZ ;  /* 0x0000000104237819 */ /* 0x000fc400000006ff */
[----:B------:R-:W-:Y:S02]  /*c030*/  IADD3 R0, R0, R3, R5 ;  /* 0x0000000300007210 */ /* 0x000fe40007ffe005 */
[--C-:B------:R-:W-:Y:S01]  /*c040*/  SHF.R.U64 R47, R22, 0x10, R23.reuse ;  /* 0x00000010162f7819 */ /* 0x100fe20000001217 */
[----:B------:R-:W1:Y:S01]  /*c050*/  LDS.128 R4, [R35+0x6080] ;  /* 0x0060800023047984 */ /* 0x000e620000000c00 */
[----:B------:R-:W-:Y:S01]  /*c060*/  SHF.L.U32 R34, R0, 0x1, RZ ;  /* 0x0000000100227819 */ /* 0x000fe200000006ff */
[----:B------:R-:W-:Y:S01]  /*c070*/  HADD2.F32 R0, -RZ, R26.H0_H0 ;  /* 0x2000001aff007230 */ /* 0x000fe20000004100 */
[----:B------:R-:W-:Y:S01]  /*c080*/  SHF.R.U32.HI R15, RZ, 0x10, R23 ;  /* 0x00000010ff0f7819 */ /* 0x000fe20000011617 */
[----:B------:R-:W-:Y:S01]  /*c090*/  HADD2.F32 R47, -RZ, R47.H0_H0 ;  /* 0x2000002fff2f7230 */ /* 0x000fe20000004100 */
[--C-:B------:R-:W-:Y:S01]  /*c0a0*/  SHF.R.U64 R45, R18, 0x10, R19.reuse ;  /* 0x00000010122d7819 */ /* 0x100fe20000001213 */
[----:B------:R-:W2:Y:S01]  /*c0b0*/  LDS.128 R8, [R34+0x6080] ;  /* 0x0060800022087984 */ /* 0x000ea20000000c00 */
[----:B------:R-:W-:Y:S01]  /*c0c0*/  SHF.R.U32.HI R3, RZ, 0x10, R19 ;  /* 0x00000010ff037819 */ /* 0x000fe20000011613 */
[----:B------:R-:W-:Y:S01]  /*c0d0*/  HADD2.F32 R50, -RZ, R15.H0_H0 ;  /* 0x2000000fff327230 */ /* 0x000fe20000004100 */
[----:B------:R-:W-:-:S02]  /*c0e0*/  SHF.R.U64 R46, R20, 0x10, R21 ;  /* 0x00000010142e7819 */ /* 0x000fc40000001215 */
[----:B------:R-:W-:Y:S02]  /*c0f0*/  SHF.R.U32.HI R27, RZ, 0x10, R21 ;  /* 0x00000010ff1b7819 */ /* 0x000fe40000011615 */
[--C-:B------:R-:W-:Y:S01]  /*c100*/  SHF.R.U64 R28, R16, 0x10, R17.reuse ;  /* 0x00000010101c7819 */ /* 0x100fe20000001211 */
[----:B------:R-:W-:Y:S01]  /*c110*/  HADD2.F32 R16, -RZ, R3.H0_H0 ;  /* 0x20000003ff107230 */ /* 0x000fe20000004100 */
[----:B------:R-:W-:Y:S01]  /*c120*/  SHF.R.U32.HI R14, RZ, 0x10, R17 ;  /* 0x00000010ff0e7819 */ /* 0x000fe20000011611 */
[----:B------:R-:W-:Y:S02]  /*c130*/  HADD2.F32 R3, -RZ, R26.H1_H1 ;  /* 0x3000001aff037230 */ /* 0x000fe40000004100 */
[----:B------:R-:W-:Y:S02]  /*c140*/  HADD2.F32 R46, -RZ, R46.H0_H0 ;  /* 0x2000002eff2e7230 */ /* 0x000fe40000004100 */
[----:B------:R-:W-:Y:S02]  /*c150*/  HADD2.F32 R14, -RZ, R14.H0_H0 ;  /* 0x2000000eff0e7230 */ /* 0x000fe40000004100 */
[----:B-1----:R-:W-:-:S02]  /*c160*/  HADD2.F32 R19, -RZ, R7.H0_H0 ;  /* 0x20000007ff137230 */ /* 0x002fc40000004100 */
[--C-:B------:R-:W-:Y:S02]  /*c170*/  HADD2.F32 R21, -RZ, R5.reuse.H0_H0 ;  /* 0x20000005ff157230 */ /* 0x100fe40000004100 */
[----:B------:R-:W-:Y:S02]  /*c180*/  HADD2.F32 R20, -RZ, R5.H1_H1 ;  /* 0x30000005ff147230 */ /* 0x000fe40000004100 */
[--C-:B------:R-:W-:Y:S02]  /*c190*/  HADD2.F32 R23, -RZ, R4.reuse.H0_H0 ;  /* 0x20000004ff177230 */ /* 0x100fe40000004100 */
[----:B------:R-:W-:Y:S02]  /*c1a0*/  HADD2.F32 R25, -RZ, R4.H1_H1 ;  /* 0x30000004ff197230 */ /* 0x000fe40000004100 */
[--C-:B--2---:R-:W-:Y:S02]  /*c1b0*/  HADD2.F32 R5, -RZ, R11.reuse.H0_H0 ;  /* 0x2000000bff057230 */ /* 0x104fe40000004100 */
[----:B------:R-:W-:-:S02]  /*c1c0*/  HADD2.F32 R4, -RZ, R11.H1_H1 ;  /* 0x3000000bff047230 */ /* 0x000fc40000004100 */
[--C-:B------:R-:W-:Y:S01]  /*c1d0*/  HADD2.F32 R11, -RZ, R8.reuse.H0_H0 ;  /* 0x20000008ff0b7230 */ /* 0x100fe20000004100 */
[-C--:B------:R-:W-:Y:S01]  /*c1e0*/  FMUL.FTZ R32, R5, R0.reuse ;  /* 0x0000000005207220 */ /* 0x080fe20000410000 */
[----:B------:R-:W-:Y:S02]  /*c1f0*/  HADD2.F32 R13, -RZ, R8.H1_H1 ;  /* 0x30000008ff0d7230 */ /* 0x000fe40000004100 */
[--C-:B------:R-:W-:Y:S02]  /*c200*/  HADD2.F32 R8, -RZ, R10.reuse.H0_H0 ;  /* 0x2000000aff087230 */ /* 0x100fe40000004100 */
[----:B------:R-:W-:Y:S02]  /*c210*/  HADD2.F32 R12, -RZ, R10.H1_H1 ;  /* 0x3000000aff0c7230 */ /* 0x000fe40000004100 */
[----:B------:R-:W-:Y:S01]  /*c220*/  HADD2.F32 R18, -RZ, R7.H1_H1 ;  /* 0x30000007ff127230 */ /* 0x000fe20000004100 */
[----:B------:R-:W-:Y:S01]  /*c230*/  FMUL.FTZ R7, R19, R0 ;  /* 0x0000000013077220 */ /* 0x000fe20000410000 */
[----:B------:R-:W-:-:S02]  /*c240*/  HADD2.F32 R10, -RZ, R29.H1_H1 ;  /* 0x3000001dff0a7230 */ /* 0x000fc40000004100 */
[--C-:B------:R-:W-:Y:S01]  /*c250*/  HADD2.F32 R22, -RZ, R6.reuse.H0_H0 ;  /* 0x20000006ff167230 */ /* 0x100fe20000004100 */
[----:B------:R-:W-:Y:S01]  /*c260*/  FMUL.FTZ R0, R18, R16 ;  /* 0x0000001012007220 */ /* 0x000fe20000410000 */
[----:B------:R-:W-:Y:S01]  /*c270*/  HADD2.F32 R24, -RZ, R6.H1_H1 ;  /* 0x30000006ff187230 */ /* 0x000fe20000004100 */
[----:B------:R-:W-:Y:S01]  /*c280*/  FFMA.FTZ R44, R5, R10, R7 ;  /* 0x0000000a052c7223 */ /* 0x000fe20000010007 */
[--C-:B------:R-:W-:Y:S01]  /*c290*/  HADD2.F32 R6, -RZ, R9.reuse.H0_H0 ;  /* 0x20000009ff067230 */ /* 0x100fe20000004100 */
[-C--:B------:R-:W-:Y:S01]  /*c2a0*/  FMUL.FTZ R5, R21, R3.reuse ;  /* 0x0000000315057220 */ /* 0x080fe20000410000 */
[----:B------:R-:W-:Y:S01]  /*c2b0*/  HADD2.F32 R7, -RZ, R30.H0_H0 ;  /* 0x2000001eff077230 */ /* 0x000fe20000004100 */
[----:B------:R-:W-:Y:S01]  /*c2c0*/  FMUL.FTZ R30, R4, R16 ;  /* 0x00000010041e7220 */ /* 0x000fe20000410000 */
[----:B------:R-:W-:Y:S01]  /*c2d0*/  HADD2.F32 R9, -RZ, R9.H1_H1 ;  /* 0x30000009ff097230 */ /* 0x000fe20000004100 */
[C---:B------:R-:W-:Y:S01]  /*c2e0*/  FMUL.FTZ R26, R6.reuse, R3 ;  /* 0x00000003061a7220 */ /* 0x040fe20000410000 */
[----:B------:R-:W-:Y:S01]  /*c2f0*/  HADD2.F32 R3, -RZ, R29.H0_H0 ;  /* 0x2000001dff037230 */ /* 0x000fe20000004100 */
[----:B------:R-:W-:Y:S01]  /*c300*/  FFMA.FTZ R31, R6, R7, R5 ;  /* 0x00000007061f7223 */ /* 0x000fe20000010005 */
[----:B------:R-:W-:Y:S01]  /*c310*/  HADD2.F32 R6, -RZ, R49.H0_H0 ;  /* 0x20000031ff067230 */ /* 0x000fe20000004100 */
[----:B------:R-:W-:Y:S01]  /*c320*/  FFMA.FTZ R33, R4, R50, R0 ;  /* 0x0000003204217223 */ /* 0x000fe20000010000 */
[----:B------:R-:W-:Y:S01]  /*c330*/  HADD2.F32 R49, -RZ, R27.H0_H0 ;  /* 0x2000001bff317230 */ /* 0x000fe20000004100 */
[----:B------:R-:W-:Y:S01]  /*c340*/  FMUL.FTZ R5, R23, R3 ;  /* 0x0000000317057220 */ /* 0x000fe20000410000 */
[----:B------:R-:W-:Y:S01]  /*c350*/  HADD2.F32 R0, -RZ, R51.H0_H0 ;  /* 0x20000033ff007230 */ /* 0x000fe20000004100 */
[----:B------:R-:W-:-:S02]  /*c360*/  FMUL.FTZ R4, R20, R14 ;  /* 0x0000000e14047220 */ /* 0x000fc40000410000 */
[----:B------:R-:W-:Y:S01]  /*c370*/  FFMA.FTZ R27, R11, R6, R5 ;  /* 0x000000060b1b7223 */ /* 0x000fe20000010005 */
[----:B------:R-:W-:Y:S01]  /*c380*/  HADD2.F32 R5, -RZ, R28.H0_H0 ;  /* 0x2000001cff057230 */ /* 0x000fe20000004100 */
[C---:B------:R-:W-:Y:S01]  /*c390*/  FFMA.FTZ R29, R9.reuse, R49, R4 ;  /* 0x00000031091d7223 */ /* 0x040fe20000010004 */
[----:B------:R-:W-:Y:S01]  /*c3a0*/  HADD2.F32 R4, -RZ, R51.H1_H1 ;  /* 0x30000033ff047230 */ /* 0x000fe20000004100 */
[----:B------:R-:W-:Y:S01]  /*c3b0*/  FMUL.FTZ R17, R9, R14 ;  /* 0x0000000e09117220 */ /* 0x000fe20000410000 */
[----:B------:R-:W-:Y:S01]  /*c3c0*/  HADD2.F32 R9, -RZ, R45.H0_H0 ;  /* 0x2000002dff097230 */ /* 0x000fe20000004100 */
[----:B------:R-:W-:Y:S02]  /*c3d0*/  FMUL.FTZ R15, R11, R3 ;  /* 0x000000030b0f7220 */ /* 0x000fe40000410000 */
[-C--:B------:R-:W-:Y:S02]  /*c3e0*/  FMUL.FTZ R3, R22, R0.reuse ;  /* 0x0000000016037220 */ /* 0x080fe40000410000 */
[----:B------:R-:W-:-:S02]  /*c3f0*/  FMUL.FTZ R14, R8, R0 ;  /* 0x00000000080e7220 */ /* 0x000fc40000410000 */
[----:B------:R-:W-:Y:S02]  /*c400*/  FMUL.FTZ R0, R25, R5 ;  /* 0x0000000519007220 */ /* 0x000fe40000410000 */
[----:B------:R-:W-:Y:S02]  /*c410*/  FFMA.FTZ R28, R8, R4, R3 ;  /* 0x00000004081c7223 */ /* 0x000fe40000010003 */
[----:B------:R-:W-:Y:S02]  /*c420*/  FMUL.FTZ R3, R24, R9 ;  /* 0x0000000918037220 */ /* 0x000fe40000410000 */
[C---:B------:R-:W-:Y:S02]  /*c430*/  FMUL.FTZ R5, R13.reuse, R5 ;  /* 0x000000050d057220 */ /* 0x040fe40000410000 */
[----:B------:R-:W-:Y:S02]  /*c440*/  FFMA.FTZ R13, R13, R46, R0 ;  /* 0x0000002e0d0d7223 */ /* 0x000fe40000010000 */
[----:B------:R-:W-:-:S02]  /*c450*/  FMUL.FTZ R0, R12, R9 ;  /* 0x000000090c007220 */ /* 0x000fc40000410000 */
[----:B------:R-:W-:Y:S02]  /*c460*/  FFMA.FTZ R16, R12, R47, R3 ;  /* 0x0000002f0c107223 */ /* 0x000fe40000010003 */
[----:B------:R-:W-:Y:S02]  /*c470*/  FFMA.FTZ R8, R19, R10, -R32 ;  /* 0x0000000a13087223 */ /* 0x000fe40000010820 */
[----:B------:R-:W-:Y:S02]  /*c480*/  FFMA.FTZ R11, R18, R50, -R30 ;  /* 0x00000032120b7223 */ /* 0x000fe4000001081e */
[----:B------:R-:W-:Y:S01]  /*c490*/  FFMA.FTZ R10, R21, R7, -R26 ;  /* 0x00000007150a7223 */ /* 0x000fe2000001081a */
[----:B------:R-:W-:Y:S01]  /*c4a0*/  F2FP.PACK_AB R7, R33, R44 ;  /* 0x0000002c2107723e */ /* 0x000fe200000000ff */
        /* <DEDUP_REMOVED lines=8> */
[----:B------:R-:W-:Y:S02]  /*c530*/  F2FP.PACK_AB R4, R13, R27 ;  /* 0x0000001b0d04723e */ /* 0x000fe400000000ff */
[----:B------:R-:W-:Y:S02]  /*c540*/  F2FP.PACK_AB R8, R3, R12 ;  /* 0x0000000c0308723e */ /* 0x000fe400000000ff */
[----:B------:R-:W-:Y:S02]  /*c550*/  F2FP.PACK_AB R10, R0, R6 ;  /* 0x00000006000a723e */ /* 0x000fe400000000ff */
[----:B------:R-:W-:-:S03]  /*c560*/  F2FP.PACK_AB R6, R16, R28 ;  /* 0x0000001c1006723e */ /* 0x000fc600000000ff */
[----:B------:R1:W-:Y:S04]  /*c570*/  STS.128 [R35+0x6080], R8 ;  /* 0x0060800823007388 */ /* 0x0003e80000000c00 */
[----:B------:R1:W-:Y:S02]  /*c580*/  STS.128 [R34+0x6080], R4 ;  /* 0x0060800422007388 */ /* 0x0003e40000000c00 */
.L_x_443:
[----:B------:R-:W-:Y:S05]  /*c590*/  BSYNC B0 ;  /* 0x0000000000007941 */ /* 0x000fea0003800000 */
.L_x_442:
[----:B------:R-:W-:Y:S01]  /*c5a0*/  IADD3 R0, R61, 0x10, RZ ;  /* 0x000000103d007810 */ /* 0x000fe20007ffe0ff */
[----:B------:R-:W-:Y:S03]  /*c5b0*/  BSSY B0, `(.L_x_444) ;  /* 0x0000074000007945 */ /* 0x000fe60003800000 */
[----:B------:R-:W-:-:S13]  /*c5c0*/  ISETP.GE.AND P0, PT, R0, c[0x0][0x27c], PT ;  /* 0x00009f0000007a0c */ /* 0x000fda0003f06270 */
[----:B------:R-:W-:Y:S05]  /*c5d0*/  @P0 BRA `(.L_x_445) ;  /* 0x0000071000000947 */ /* 0x000fea0003800000 */
[----:B-1----:R-:W-:Y:S01]  /*c5e0*/  SHF.R.S32.HI R6, RZ, 0x1f, R0 ;  /* 0x0000001fff067819 */ /* 0x002fe20000011400 */
[----:B------:R-:W-:Y:S01]  /*c5f0*/  IMAD.SHL.U32 R7, R132, 0x40, RZ ;  /* 0x0000004084077824 */ /* 0x000fe200078e00ff */
[----:B------:R-:W-:Y:S01]  /*c600*/  LEA.HI R5, R60, R60, RZ, 0x1 ;  /* 0x0000003c3c057211 */ /* 0x000fe200078f08ff */
[----:B------:R-:W-:Y:S01]  /*c610*/  IMAD.MOV.U32 R8, RZ, RZ, c[0x0][0x27c] ;  /* 0x00009f00ff087624 */ /* 0x000fe200078e00ff */
[CC--:B------:R-:W-:Y:S02]  /*c620*/  LEA.HI R4, R6.reuse, R0.reuse, RZ, 0x3 ;  /* 0x0000000006047211 */ /* 0x0c0fe400078f18ff */
[----:B------:R-:W-:Y:S02]  /*c630*/  LOP3.LUT R5, R5, 0x7fffffe, RZ, 0xc0, !PT ;  /* 0x07fffffe05057812 */ /* 0x000fe400078ec0ff */
[----:B------:R-:W-:Y:S02]  /*c640*/  LEA.HI R6, R6, R0, RZ, 0x5 ;  /* 0x0000000006067211 */ /* 0x000fe400078f28ff */
[----:B------:R-:W-:-:S02]  /*c650*/  SHF.R.S32.HI R3, RZ, 0x3, R4 ;  /* 0x00000003ff037819 */ /* 0x000fc40000011404 */
[----:B------:R-:W-:Y:S01]  /*c660*/  LOP3.LUT R0, R7, 0xc0, RZ, 0xc0, !PT ;  /* 0x000000c007007812 */ /* 0x000fe200078ec0ff */
[----:B------:R-:W-:Y:S01]  /*c670*/  IMAD.SHL.U32 R6, R6, 0x80, RZ ;  /* 0x0000008006067824 */ /* 0x000fe200078e00ff */
[----:B------:R-:W-:Y:S02]  /*c680*/  IADD3 R5, R60, -R5, RZ ;  /* 0x800000053c057210 */ /* 0x000fe40007ffe0ff */
[----:B------:R-:W-:Y:S02]  /*c690*/  LEA.HI R3, R8, R3, RZ, 0x1d ;  /* 0x0000000308037211 */ /* 0x000fe400078fe8ff */
[----:B------:R-:W-:Y:S02]  /*c6a0*/  LOP3.LUT R7, R0, 0x18, R4, 0xf8, !PT ;  /* 0x0000001800077812 */ /* 0x000fe400078ef804 */
[----:B------:R-:W-:Y:S02]  /*c6b0*/  LEA R4, R92, R5, 0x3 ;  /* 0x000000055c047211 */ /* 0x000fe400078e18ff */
[----:B------:R-:W-:-:S02]  /*c6c0*/  SHF.R.S32.HI R5, RZ, 0x1f, R3 ;  /* 0x0000001fff057819 */ /* 0x000fc40000011403 */
[----:B------:R-:W-:Y:S01]  /*c6d0*/  SHF.R.U32.HI R10, RZ, 0x3, R0 ;  /* 0x00000003ff0a7819 */ /* 0x000fe20000011600 */
[----:B------:R-:W-:Y:S01]  /*c6e0*/  IMAD.SHL.U32 R9, R4, 0x20, RZ ;  /* 0x0000002004097824 */ /* 0x000fe200078e00ff */
[----:B------:R-:W-:Y:S02]  /*c6f0*/  SHF.L.U32 R4, R3, 0x3, RZ ;  /* 0x0000000303047819 */ /* 0x000fe400000006ff */
[----:B------:R-:W-:Y:S02]  /*c700*/  LEA.HI R3, R5, R3, RZ, 0x2 ;  /* 0x0000000305037211 */ /* 0x000fe400078f10ff */
[----:B------:R-:W-:Y:S02]  /*c710*/  LOP3.LUT R4, R0, 0x18, R4, 0xf8, !PT ;  /* 0x0000001800047812 */ /* 0x000fe400078ef804 */
[----:B------:R-:W-:Y:S01]  /*c720*/  LOP3.LUT R8, R6, 0x7ffff000, RZ, 0xc0, !PT ;  /* 0x7ffff00006087812 */ /* 0x000fe200078ec0ff */
[----:B------:R-:W-:Y:S01]  /*c730*/  IMAD.SHL.U32 R0, R3, 0x400, RZ ;  /* 0x0000040003007824 */ /* 0x000fe200078e00ff */
[----:B------:R-:W-:-:S02]  /*c740*/  LOP3.LUT R6, R7, R10, RZ, 0x3c, !PT ;  /* 0x0000000a07067212 */ /* 0x000fc400078e3cff */
[----:B------:R-:W-:Y:S02]  /*c750*/  LOP3.LUT R3, R4, R10, RZ, 0x3c, !PT ;  /* 0x0000000a04037212 */ /* 0x000fe400078e3cff */
[----:B------:R-:W-:Y:S02]  /*c760*/  LOP3.LUT R0, R0, 0x7ffff000, RZ, 0xc0, !PT ;  /* 0x7ffff00000007812 */ /* 0x000fe400078ec0ff */
[--C-:B------:R-:W-:Y:S02]  /*c770*/  IADD3 R5, R6, R8, R9.reuse ;  /* 0x0000000806057210 */ /* 0x100fe40007ffe009 */
[----:B------:R-:W-:Y:S01]  /*c780*/  IADD3 R0, R3, R0, R9 ;  /* 0x0000000003007210 */ /* 0x000fe20007ffe009 */
[----:B------:R-:W-:Y:S01]  /*c790*/  HADD2.F32 R3, -RZ, R63.H0_H0 ;  /* 0x2000003fff037230 */ /* 0x000fe20000004100 */
[----:B------:R-:W-:Y:S02]  /*c7a0*/  SHF.L.U32 R44, R5, 0x1, RZ ;  /* 0x00000001052c7819 */ /* 0x000fe400000006ff */
[----:B------:R-:W-:Y:S01]  /*c7b0*/  SHF.R.U64 R45, R36, 0x10, R37 ;  /* 0x00000010242d7819 */ /* 0x000fe20000001225 */
[----:B------:R-:W-:Y:S01]  /*c7c0*/  IMAD.SHL.U32 R32, R0, 0x2, RZ ;  /* 0x0000000200207824 */ /* 0x000fe200078e00ff */
[----:B------:R-:W-:Y:S01]  /*c7d0*/  SHF.R.U32.HI R0, RZ, 0x10, R41 ;  /* 0x00000010ff007819 */ /* 0x000fe20000011629 */
[----:B------:R-:W1:Y:S01]  /*c7e0*/  LDS.128 R4, [R44+0x6080] ;  /* 0x006080002c047984 */ /* 0x000e620000000c00 */
[----:B------:R-:W-:-:S02]  /*c7f0*/  SHF.R.U32.HI R14, RZ, 0x10, R37 ;  /* 0x00000010ff0e7819 */ /* 0x000fc40000011625 */
[----:B------:R-:W-:Y:S01]  /*c800*/  SHF.R.U64 R35, R40, 0x10, R41 ;  /* 0x0000001028237819 */ /* 0x000fe20000001229 */
[----:B------:R-:W2:Y:S01]  /*c810*/  LDS.128 R8, [R32+0x6080] ;  /* 0x0060800020087984 */ /* 0x000ea20000000c00 */
[----:B------:R-:W-:Y:S01]  /*c820*/  HADD2.F32 R17, -RZ, R0.H0_H0 ;  /* 0x20000000ff117230 */ /* 0x000fe20000004100 */
[----:B------:R-:W-:Y:S01]  /*c830*/  SHF.R.U32.HI R15, RZ, 0x10, R43 ;  /* 0x00000010ff0f7819 */ /* 0x000fe2000001162b */
[----:B------:R-:W-:Y:S01]  /*c840*/  HADD2.F32 R0, -RZ, R63.H1_H1 ;  /* 0x3000003fff007230 */ /* 0x000fe20000004100 */
[--C-:B------:R-:W-:Y:S01]  /*c850*/  SHF.R.U32.HI R16, RZ, 0x10, R39.reuse ;  /* 0x00000010ff107819 */ /* 0x100fe20000011627 */
[----:B------:R-:W-:Y:S01]  /*c860*/  HADD2.F32 R40, -RZ, R14.H0_H0 ;  /* 0x2000000eff287230 */ /* 0x000fe20000004100 */
[----:B------:R-:W-:Y:S01]  /*c870*/  SHF.R.U64 R37, R38, 0x10, R39 ;  /* 0x0000001026257819 */ /* 0x000fe20000001227 */
[----:B------:R-:W-:Y:S01]  /*c880*/  HADD2.F32 R15, -RZ, R15.H0_H0 ;  /* 0x2000000fff0f7230 */ /* 0x000fe20000004100 */
[----:B------:R-:W-:Y:S01]  /*c890*/  SHF.R.U64 R29, R42, 0x10, R43 ;  /* 0x000000102a1d7819 */ /* 0x000fe2000000122b */
[----:B------:R-:W-:-:S02]  /*c8a0*/  HADD2.F32 R39, -RZ, R16.H0_H0 ;  /* 0x20000010ff277230 */ /* 0x000fc40000004100 */
[----:B------:R-:W-:Y:S02]  /*c8b0*/  HADD2.F32 R38, -RZ, R45.H0_H0 ;  /* 0x2000002dff267230 */ /* 0x000fe40000004100 */
[--C-:B-1----:R-:W-:Y:S02]  /*c8c0*/  HADD2.F32 R19, -RZ, R5.reuse.H0_H0 ;  /* 0x20000005ff137230 */ /* 0x102fe40000004100 */
[----:B------:R-:W-:Y:S02]  /*c8d0*/  HADD2.F32 R18, -RZ, R5.H1_H1 ;  /* 0x30000005ff127230 */ /* 0x000fe40000004100 */
[--C-:B------:R-:W-:Y:S02]  /*c8e0*/  HADD2.F32 R22, -RZ, R6.reuse.H0_H0 ;  /* 0x20000006ff167230 */ /* 0x100fe40000004100 */
[----:B------:R-:W-:Y:S02]  /*c8f0*/  HADD2.F32 R24, -RZ, R6.H1_H1 ;  /* 0x30000006ff187230 */ /* 0x000fe40000004100 */
[----:B--2---:R-:W-:-:S02]  /*c900*/  HADD2.F32 R6, -RZ, R9.H0_H0 ;  /* 0x20000009ff067230 */ /* 0x004fc40000004100 */
[----:B------:R-:W-:Y:S02]  /*c910*/  HADD2.F32 R5, -RZ, R9.H1_H1 ;  /* 0x30000009ff057230 */ /* 0x000fe40000004100 */
[--C-:B------:R-:W-:Y:S01]  /*c920*/  HADD2.F32 R9, -RZ, R8.reuse.H0_H0 ;  /* 0x20000008ff097230 */ /* 0x100fe20000004100 */
[----:B------:R-:W-:Y:S01]  /*c930*/  FMUL.FTZ R33, R6, R3 ;  /* 0x0000000306217220 */ /* 0x000fe20000410000 */
[----:B------:R-:W-:Y:S01]  /*c940*/  HADD2.F32 R13, -RZ, R8.H1_H1 ;  /* 0x30000008ff0d7230 */ /* 0x000fe20000004100 */
[----:B------:R-:W-:Y:S01]  /*c950*/  FMUL.FTZ R30, R5, R17 ;  /* 0x00000011051e7220 */ /* 0x000fe20000410000 */
[--C-:B------:R-:W-:Y:S02]  /*c960*/  HADD2.F32 R8, -RZ, R10.reuse.H0_H0 ;  /* 0x2000000aff087230 */ /* 0x100fe40000004100 */
[----:B------:R-:W-:Y:S02]  /*c970*/  HADD2.F32 R12, -RZ, R10.H1_H1 ;  /* 0x3000000aff0c7230 */ /* 0x000fe40000004100 */
[----:B------:R-:W-:-:S02]  /*c980*/  HADD2.F32 R21, -RZ, R7.H0_H0 ;  /* 0x20000007ff157230 */ /* 0x000fc40000004100 */
[----:B------:R-:W-:Y:S01]  /*c990*/  HADD2.F32 R20, -RZ, R7.H1_H1 ;  /* 0x30000007ff147230 */ /* 0x000fe20000004100 */
[----:B------:R-:W-:Y:S01]  /*c9a0*/  FMUL.FTZ R7, R19, R3 ;  /* 0x0000000313077220 */ /* 0x000fe20000410000 */
[----:B------:R-:W-:Y:S01]  /*c9b0*/  HADD2.F32 R10, -RZ, R88.H1_H1 ;  /* 0x30000058ff0a7230 */ /* 0x000fe20000004100 */
[----:B------:R-:W-:Y:S01]  /*c9c0*/  FMUL.FTZ R3, R21, R0 ;  /* 0x0000000015037220 */ /* 0x000fe20000410000 */
[--C-:B------:R-:W-:Y:S02]  /*c9d0*/  HADD2.F32 R23, -RZ, R4.reuse.H0_H0 ;  /* 0x20000004ff177230 */ /* 0x100fe40000004100 */
[----:B------:R-:W-:Y:S01]  /*c9e0*/  HADD2.F32 R25, -RZ, R4.H1_H1 ;  /* 0x30000004ff197230 */ /* 0x000fe20000004100 */
[-C--:B------:R-:W-:Y:S01]  /*c9f0*/  FFMA.FTZ R36, R6, R10.reuse, R7 ;  /* 0x0000000a06247223 */ /* 0x080fe20000010007 */
[----:B------:R-:W-:Y:S01]  /*ca00*/  HADD2.F32 R4, -RZ, R11.H0_H0 ;  /* 0x2000000bff047230 */ /* 0x000fe20000004100 */
[----:B------:R-:W-:Y:S01]  /*ca10*/  FMUL.FTZ R6, R18, R17 ;  /* 0x0000001112067220 */ /* 0x000fe20000410000 */
[----:B------:R-:W-:Y:S01]  /*ca20*/  HADD2.F32 R7, -RZ, R89.H1_H1 ;  /* 0x30000059ff077230 */ /* 0x000fe20000004100 */
[----:B------:R-:W-:Y:S01]  /*ca30*/  FFMA.FTZ R10, R19, R10, -R33 ;  /* 0x0000000a130a7223 */ /* 0x000fe20000010821 */
[----:B------:R-:W-:Y:S01]  /*ca40*/  HADD2.F32 R11, -RZ, R11.H1_H1 ;  /* 0x3000000bff0b7230 */ /* 0x000fe20000004100 */
[----:B------:R-:W-:Y:S01]  /*ca50*/  FFMA.FTZ R34, R5, R40, R6 ;  /* 0x0000002805227223 */ /* 0x000fe20000010006 */
[----:B------:R-:W-:Y:S01]  /*ca60*/  HADD2.F32 R6, -RZ, R90.H0_H0 ;  /* 0x2000005aff067230 */ /* 0x000fe20000004100 */
[C---:B------:R-:W-:Y:S01]  /*ca70*/  FFMA.FTZ R31, R4.reuse, R7, R3 ;  /* 0x00000007041f7223 */ /* 0x040fe20000010003 */
[----:B------:R-:W-:Y:S01]  /*ca80*/  HADD2.F32 R3, -RZ, R88.H0_H0 ;  /* 0x20000058ff037230 */ /* 0x000fe20000004100 */
[----:B------:R-:W-:Y:S01]  /*ca90*/  FMUL.FTZ R26, R4, R0 ;  /* 0x00000000041a7220 */ /* 0x000fe20000410000 */
[----:B------:R-:W-:Y:S01]  /*caa0*/  HADD2.F32 R0, -RZ, R89.H0_H0 ;  /* 0x20000059ff007230 */ /* 0x000fe20000004100 */
[----:B------:R-:W-:-:S02]  /*cab0*/  FMUL.FTZ R4, R20, R15 ;  /* 0x0000000f14047220 */ /* 0x000fc40000410000 */
[----:B------:R-:W-:Y:S02]  /*cac0*/  FMUL.FTZ R5, R23, R3 ;  /* 0x0000000317057220 */ /* 0x000fe40000410000 */
[----:B------:R-:W-:Y:S02]  /*cad0*/  FMUL.FTZ R16, R11, R15 ;  /* 0x0000000f0b107220 */ /* 0x000fe40000410000 */
[----:B------:R-:W-:Y:S01]  /*cae0*/  FFMA.FTZ R27, R9, R6, R5 ;  /* 0x00000006091b7223 */ /* 0x000fe20000010005 */
[----:B------:R-:W-:Y:S01]  /*caf0*/  HADD2.F32 R5, -RZ, R35.H0_H0 ;  /* 0x20000023ff057230 */ /* 0x000fe20000004100 */
[----:B------:R-:W-:Y:S01]  /*cb00*/  FFMA.FTZ R28, R11, R39, R4 ;  /* 0x000000270b1c7223 */ /* 0x000fe20000010004 */
[----:B------:R-:W-:Y:S01]  /*cb10*/  HADD2.F32 R4, -RZ, R90.H1_H1 ;  /* 0x3000005aff047230 */ /* 0x000fe20000004100 */
[----:B------:R-:W-:Y:S01]  /*cb20*/  FMUL.FTZ R15, R9, R3 ;  /* 0x00000003090f7220 */ /* 0x000fe20000410000 */
[----:B------:R-:W-:Y:S01]  /*cb30*/  HADD2.F32 R9, -RZ, R29.H0_H0 ;  /* 0x2000001dff097230 */ /* 0x000fe20000004100 */
[-C--:B------:R-:W-:Y:S01]  /*cb40*/  FMUL.FTZ R3, R22, R0.reuse ;  /* 0x0000000016037220 */ /* 0x080fe20000410000 */
[----:B------:R-:W-:Y:S01]  /*cb50*/  HADD2.F32 R35, -RZ, R37.H0_H0 ;  /* 0x20000025ff237230 */ /* 0x000fe20000004100 */
        /* <DEDUP_REMOVED lines=9> */
[----:B------:R-:W-:Y:S01]  /*cbf0*/  FFMA.FTZ R8, R21, R7, -R26 ;  /* 0x0000000715087223 */ /* 0x000fe2000001081a */
[----:B------:R-:W-:Y:S01]  /*cc00*/  F2FP.PACK_AB R7, R28, R31 ;  /* 0x0000001f1c07723e */ /* 0x000fe200000000ff */
        /* <DEDUP_REMOVED lines=8> */
[----:B------:R-:W-:-:S02]  /*cc90*/  F2FP.PACK_AB R4, R13, R27 ;  /* 0x0000001b0d04723e */ /* 0x000fc400000000ff */
[----:B------:R-:W-:Y:S02]  /*cca0*/  F2FP.PACK_AB R8, R3, R12 ;  /* 0x0000000c0308723e */ /* 0x000fe400000000ff */
[----:B------:R-:W-:Y:S02]  /*ccb0*/  F2FP.PACK_AB R10, R0, R6 ;  /* 0x00000006000a723e */ /* 0x000fe400000000ff */
[----:B------:R-:W-:-:S03]  /*ccc0*/  F2FP.PACK_AB R6, R17, R29 ;  /* 0x0000001d1106723e */ /* 0x000fc600000000ff */
[----:B------:R1:W-:Y:S04]  /*ccd0*/  STS.128 [R44+0x6080], R8 ;  /* 0x006080082c007388 */ /* 0x0003e80000000c00 */
[----:B------:R1:W-:Y:S02]  /*cce0*/  STS.128 [R32+0x6080], R4 ;  /* 0x0060800420007388 */ /* 0x0003e40000000c00 */
.L_x_445:
[----:B------:R-:W-:Y:S05]  /*ccf0*/  BSYNC B0 ;  /* 0x0000000000007941 */ /* 0x000fea0003800000 */
.L_x_444:
[----:B------:R-:W-:-:S04]  /*cd00*/  IADD3 R0, R61, 0x20, RZ ;  /* 0x000000203d007810 */ /* 0x000fc80007ffe0ff */
        /* <DEDUP_REMOVED lines=29> */
[--C-:B------:R-:W-:Y:S01]  /*cee0*/  HADD2.F32 R3, -RZ, R91.reuse.H0_H0 ;  /* 0x2000005bff037230 */ /* 0x100fe20000004100 */
[----:B------:R-:W-:Y:S02]  /*cef0*/  SHF.L.U32 R35, R5, 0x1, RZ ;  /* 0x0000000105237819 */ /* 0x000fe400000006ff */
[----:B------:R-:W-:Y:S01]  /*cf00*/  SHF.R.U32.HI R14, RZ, 0x10, R53 ;  /* 0x00000010ff0e7819 */ /* 0x000fe20000011635 */
[----:B------:R-:W-:Y:S01]  /*cf10*/  IMAD.SHL.U32 R32, R0, 0x2, RZ ;  /* 0x0000000200207824 */ /* 0x000fe200078e00ff */
[----:B------:R-:W-:Y:S01]  /*cf20*/  SHF.R.U32.HI R0, RZ, 0x10, R57 ;  /* 0x00000010ff007819 */ /* 0x000fe20000011639 */
[----:B------:R-:W1:Y:S01]  /*cf30*/  LDS.128 R4, [R35+0x6080] ;  /* 0x0060800023047984 */ /* 0x000e620000000c00 */
[----:B------:R-:W-:Y:S01]  /*cf40*/  SHF.R.U32.HI R15, RZ, 0x10, R59 ;  /* 0x00000010ff0f7819 */ /* 0x000fe2000001163b */
[----:B------:R-:W-:Y:S01]  /*cf50*/  HADD2.F32 R41, -RZ, R14.H0_H0 ;  /* 0x2000000eff297230 */ /* 0x000fe20000004100 */
[----:B------:R-:W-:Y:S01]  /*cf60*/  SHF.R.U32.HI R16, RZ, 0x10, R55 ;  /* 0x00000010ff107819 */ /* 0x000fe20000011637 */
[----:B------:R-:W2:Y:S01]  /*cf70*/  LDS.128 R8, [R32+0x6080] ;  /* 0x0060800020087984 */ /* 0x000ea20000000c00 */
[----:B------:R-:W-:Y:S01]  /*cf80*/  HADD2.F32 R17, -RZ, R0.H0_H0 ;  /* 0x20000000ff117230 */ /* 0x000fe20000004100 */
[----:B------:R-:W-:Y:S01]  /*cf90*/  SHF.R.U64 R29, R56, 0x10, R57 ;  /* 0x00000010381d7819 */ /* 0x000fe20000001239 */
[----:B------:R-:W-:Y:S01]  /*cfa0*/  HADD2.F32 R0, -RZ, R91.H1_H1 ;  /* 0x3000005bff007230 */ /* 0x000fe20000004100 */
[----:B------:R-:W-:Y:S01]  /*cfb0*/  SHF.R.U64 R34, R58, 0x10, R59 ;  /* 0x000000103a227819 */ /* 0x000fe2000000123b */
[----:B------:R-:W-:Y:S01]  /*cfc0*/  HADD2.F32 R15, -RZ, R15.H0_H0 ;  /* 0x2000000fff0f7230 */ /* 0x000fe20000004100 */
[----:B------:R-:W-:Y:S01]  /*cfd0*/  SHF.R.U64 R37, R52, 0x10, R53 ;  /* 0x0000001034257819 */ /* 0x000fe20000001235 */
[----:B------:R-:W-:Y:S01]  /*cfe0*/  HADD2.F32 R40, -RZ, R16.H0_H0 ;  /* 0x20000010ff287230 */ /* 0x000fe20000004100 */
[----:B------:R-:W-:-:S03]  /*cff0*/  SHF.R.U64 R38, R54, 0x10, R55 ;  /* 0x0000001036267819 */ /* 0x000fc60000001237 */
        /* <DEDUP_REMOVED lines=16> */
[----:B------:R-:W-:Y:S01]  /*d100*/  HADD2.F32 R10, -RZ, R93.H0_H0 ;  /* 0x2000005dff0a7230 */ /* 0x000fe20000004100 */
[----:B------:R-:W-:Y:S01]  /*d110*/  FMUL.FTZ R3, R21, R0 ;  /* 0x0000000015037220 */ /* 0x000fe20000410000 */
[--C-:B------:R-:W-:Y:S02]  /*d120*/  HADD2.F32 R23, -RZ, R4.reuse.H0_H0 ;  /* 0x20000004ff177230 */ /* 0x100fe40000004100 */
[----:B------:R-:W-:Y:S01]  /*d130*/  HADD2.F32 R25, -RZ, R4.H1_H1 ;  /* 0x30000004ff197230 */ /* 0x000fe20000004100 */
[-C--:B------:R-:W-:Y:S01]  /*d140*/  FFMA.FTZ R39, R6, R10.reuse, R7 ;  /* 0x0000000a06277223 */ /* 0x080fe20000010007 */
[--C-:B------:R-:W-:Y:S01]  /*d150*/  HADD2.F32 R4, -RZ, R11.reuse.H0_H0 ;  /* 0x2000000bff047230 */ /* 0x100fe20000004100 */
[----:B------:R-:W-:Y:S01]  /*d160*/  FMUL.FTZ R6, R18, R17 ;  /* 0x0000001112067220 */ /* 0x000fe20000410000 */
[--C-:B------:R-:W-:Y:S01]  /*d170*/  HADD2.F32 R7, -RZ, R94.reuse.H1_H1 ;  /* 0x3000005eff077230 */ /* 0x100fe20000004100 */
[----:B------:R-:W-:Y:S01]  /*d180*/  FFMA.FTZ R10, R19, R10, -R33 ;  /* 0x0000000a130a7223 */ /* 0x000fe20000010821 */
[----:B------:R-:W-:Y:S01]  /*d190*/  HADD2.F32 R11, -RZ, R11.H1_H1 ;  /* 0x3000000bff0b7230 */ /* 0x000fe20000004100 */
[----:B------:R-:W-:Y:S01]  /*d1a0*/  FFMA.FTZ R36, R5, R41, R6 ;  /* 0x0000002905247223 */ /* 0x000fe20000010006 */
[----:B------:R-:W-:Y:S01]  /*d1b0*/  HADD2.F32 R6, -RZ, R95.H0_H0 ;  /* 0x2000005fff067230 */ /* 0x000fe20000004100 */
[C---:B------:R-:W-:Y:S01]  /*d1c0*/  FFMA.FTZ R31, R4.reuse, R7, R3 ;  /* 0x00000007041f7223 */ /* 0x040fe20000010003 */
[----:B------:R-:W-:Y:S01]  /*d1d0*/  HADD2.F32 R3, -RZ, R93.H1_H1 ;  /* 0x3000005dff037230 */ /* 0x000fe20000004100 */
        /* <DEDUP_REMOVED lines=38> */
.L_x_441:
[----:B------:R-:W-:Y:S05]  /*d440*/  BSYNC B1 ;  /* 0x0000000000017941 */ /* 0x000fea0003800000 */
.L_x_440:
[----:B------:R-:W-:-:S04]  /*d450*/  IADD3 R12, R60, 0x40, RZ ;  /* 0x000000403c0c7810 */ /* 0x000fc80007ffe0ff */
[----:B------:R-:W-:-:S13]  /*d460*/  ISETP.GE.AND P0, PT, R12, R62, PT ;  /* 0x0000003e0c00720c */ /* 0x000fda0003f06270 */
[----:B------:R-:W-:Y:S05]  /*d470*/  @P0 BRA `(.L_x_425) ;  /* 0x0000162000000947 */ /* 0x000fea0003800000 */
[----:B------:R-:W-:Y:S01]  /*d480*/  ISETP.GE.AND P0, PT, R61, c[0x0][0x27c], PT ;  /* 0x00009f003d007a0c */ /* 0x000fe20003f06270 */
[----:B------:R-:W-:-:S12]  /*d490*/  BSSY B0, `(.L_x_446) ;  /* 0x0000070000007945 */ /* 0x000fd80003800000 */
[----:B------:R-:W-:Y:S05]  /*d4a0*/  @P0 BRA `(.L_x_447) ;  /* 0x000006e000000947 */ /* 0x000fea0003800000 */
[----:B------:R-:W-:Y:S01]  /*d4b0*/  SHF.R.S32.HI R0, RZ, 0x1f, R12 ;  /* 0x0000001fff007819 */ /* 0x000fe2000001140c */
[----:B-1----:R-:W-:Y:S01]  /*d4c0*/  IMAD.MOV.U32 R6, RZ, RZ, c[0x0][0x27c] ;  /* 0x00009f00ff067624 */ /* 0x002fe200078e00ff */
[-C--:B------:R-:W-:Y:S02]  /*d4d0*/  LEA.HI R3, R12, R12.reuse, RZ, 0x1 ;  /* 0x0000000c0c037211 */ /* 0x080fe400078f08ff */
[----:B------:R-:W-:Y:S02]  /*d4e0*/  LEA.HI R0, R0, R12, RZ, 0x3 ;  /* 0x0000000c00007211 */ /* 0x000fe400078f18ff */
[----:B------:R-:W-:Y:S01]  /*d4f0*/  LEA.HI R6, R6, R48, RZ, 0x1d ;  /* 0x0000003006067211 */ /* 0x000fe200078fe8ff */
[C---:B------:R-:W-:Y:S01]  /*d500*/  IMAD.SHL.U32 R4, R3.reuse, 0x20, RZ ;  /* 0x0000002003047824 */ /* 0x040fe200078e00ff */
[----:B------:R-:W-:Y:S02]  /*d510*/  LOP3.LUT R5, R3, 0x7fffffe, RZ, 0xc0, !PT ;  /* 0x07fffffe03057812 */ /* 0x000fe400078ec0ff */
[----:B------:R-:W-:-:S02]  /*d520*/  SHF.L.U32 R3, R0, 0x5, RZ ;  /* 0x0000000500037819 */ /* 0x000fc400000006ff */
[----:B------:R-:W-:Y:S02]  /*d530*/  SHF.R.S32.HI R7, RZ, 0x1f, R6 ;  /* 0x0000001fff077819 */ /* 0x000fe40000011406 */
[----:B------:R-:W-:Y:S01]  /*d540*/  LOP3.LUT R0, R4, 0xc0, RZ, 0xc0, !PT ;  /* 0x000000c004007812 */ /* 0x000fe200078ec0ff */
[----:B------:R-:W-:Y:S01]  /*d550*/  IMAD.IADD R4, R12, 0x1, -R5 ;  /* 0x000000010c047824 */ /* 0x000fe200078e0a05 */
[----:B------:R-:W-:Y:S02]  /*d560*/  LOP3.LUT R3, R3, 0xffffff00, RZ, 0xc0, !PT ;  /* 0xffffff0003037812 */ /* 0x000fe400078ec0ff */
[----:B------:R-:W-:Y:S02]  /*d570*/  LEA.HI R7, R7, R6, RZ, 0x2 ;  /* 0x0000000607077211 */ /* 0x000fe400078f10ff */
[----:B------:R-:W-:Y:S01]  /*d580*/  SHF.L.U32 R6, R6, 0x3, RZ ;  /* 0x0000000306067819 */ /* 0x000fe200000006ff */
[----:B------:R-:W-:Y:S01]  /*d590*/  IMAD R4, R4, 0x20, R3 ;  /* 0x0000002004047824 */ /* 0x000fe200078e0203 */
[----:B------:R-:W-:-:S02]  /*d5a0*/  LOP3.LUT R5, R0, 0x18, R61, 0xf8, !PT ;  /* 0x0000001800057812 */ /* 0x000fc400078ef83d */
[----:B------:R-:W-:Y:S02]  /*d5b0*/  SHF.R.U32.HI R8, RZ, 0x3, R0 ;  /* 0x00000003ff087819 */ /* 0x000fe40000011600 */
[----:B------:R-:W-:Y:S02]  /*d5c0*/  LOP3.LUT R3, R0, 0x18, R6, 0xf8, !PT ;  /* 0x0000001800037812 */ /* 0x000fe400078ef806 */
[----:B------:R-:W-:Y:S02]  /*d5d0*/  SHF.L.U32 R0, R7, 0xa, RZ ;  /* 0x0000000a07007819 */ /* 0x000fe400000006ff */
[-C--:B------:R-:W-:Y:S02]  /*d5e0*/  LOP3.LUT R5, R5, R8.reuse, RZ, 0x3c, !PT ;  /* 0x0000000805057212 */ /* 0x080fe400078e3cff */
[----:B------:R-:W-:Y:S02]  /*d5f0*/  LOP3.LUT R3, R3, R8, RZ, 0x3c, !PT ;  /* 0x0000000803037212 */ /* 0x000fe400078e3cff */
[----:B------:R-:W-:Y:S01]  /*d600*/  LOP3.LUT R0, R0, 0x7ffff000, RZ, 0xc0, !PT ;  /* 0x7ffff00000007812 */ /* 0x000fe200078ec0ff */
[----:B------:R-:W-:Y:S01]  /*d610*/  IMAD.IADD R5, R4, 0x1, R5 ;  /* 0x0000000104057824 */ /* 0x000fe200078e0205 */
[----:B------:R-:W-:-:S02]  /*d620*/  SHF.R.U32.HI R15, RZ, 0x10, R67 ;  /* 0x00000010ff0f7819 */ /* 0x000fc40000011643 */
[----:B------:R-:W-:Y:S02]  /*d630*/  IADD3 R0, R3, R0, R4 ;  /* 0x0000000003007210 */ /* 0x000fe40007ffe004 */
[----:B------:R-:W-:Y:S01]  /*d640*/  SHF.L.U32 R35, R5, 0x1, RZ ;  /* 0x0000000105237819 */ /* 0x000fe200000006ff */
[----:B------:R-:W-:Y:S01]  /*d650*/  HADD2.F32 R42, -RZ, R15.H0_H0 ;  /* 0x2000000fff2a7230 */ /* 0x000fe20000004100 */
[----:B------:R-:W-:Y:S01]  /*d660*/  SHF.L.U32 R33, R0, 0x1, RZ ;  /* 0x0000000100217819 */ /* 0x000fe200000006ff */
[--C-:B------:R-:W-:Y:S01]  /*d670*/  HADD2.F32 R0, -RZ, R96.reuse.H0_H0 ;  /* 0x20000060ff007230 */ /* 0x100fe20000004100 */
[----:B------:R-:W-:Y:S01]  /*d680*/  SHF.R.U32.HI R3, RZ, 0x10, R71 ;  /* 0x00000010ff037819 */ /* 0x000fe20000011647 */
[----:B------:R-:W1:Y:S01]  /*d690*/  LDS.128 R4, [R35+0x6080] ;  /* 0x0060800023047984 */ /* 0x000e620000000c00 */
[----:B------:R-:W-:Y:S02]  /*d6a0*/  SHF.R.U32.HI R16, RZ, 0x10, R69 ;  /* 0x00000010ff107819 */ /* 0x000fe40000011645 */
        /* <DEDUP_REMOVED lines=11> */
[----:B------:R-:W-:Y:S02]  /*d760*/  HADD2.F32 R39, -RZ, R39.H0_H0 ;  /* 0x20000027ff277230 */ /* 0x000fe40000004100 */
[----:B-1----:R-:W-:Y:S02]  /*d770*/  HADD2.F32 R20, -RZ, R7.H0_H0 ;  /* 0x20000007ff147230 */ /* 0x002fe40000004100 */
[--C-:B------:R-:W-:Y:S02]  /*d780*/  HADD2.F32 R22, -RZ, R5.reuse.H0_H0 ;  /* 0x20000005ff167230 */ /* 0x100fe40000004100 */
[----:B------:R-:W-:Y:S02]  /*d790*/  HADD2.F32 R21, -RZ, R5.H1_H1 ;  /* 0x30000005ff157230 */ /* 0x000fe40000004100 */
[----:B------:R-:W-:-:S02]  /*d7a0*/  HADD2.F32 R24, -RZ, R4.H0_H0 ;  /* 0x20000004ff187230 */ /* 0x000fc40000004100 */
[----:B------:R-:W-:Y:S02]  /*d7b0*/  HADD2.F32 R26, -RZ, R4.H1_H1 ;  /* 0x30000004ff1a7230 */ /* 0x000fe40000004100 */
[--C-:B--2---:R-:W-:Y:S02]  /*d7c0*/  HADD2.F32 R5, -RZ, R11.reuse.H0_H0 ;  /* 0x2000000bff057230 */ /* 0x104fe40000004100 */
[----:B------:R-:W-:Y:S02]  /*d7d0*/  HADD2.F32 R4, -RZ, R11.H1_H1 ;  /* 0x3000000bff047230 */ /* 0x000fe40000004100 */
[--C-:B------:R-:W-:Y:S01]  /*d7e0*/  HADD2.F32 R11, -RZ, R8.reuse.H0_H0 ;  /* 0x20000008ff0b7230 */ /* 0x100fe20000004100 */
[----:B------:R-:W-:Y:S01]  /*d7f0*/  FMUL.FTZ R34, R5, R0 ;  /* 0x0000000005227220 */ /* 0x000fe20000410000 */
[----:B------:R-:W-:Y:S01]  /*d800*/  HADD2.F32 R14, -RZ, R8.H1_H1 ;  /* 0x30000008ff0e7230 */ /* 0x000fe20000004100 */
[----:B------:R-:W-:Y:S01]  /*d810*/  FMUL.FTZ R31, R4, R18 ;  /* 0x00000012041f7220 */ /* 0x000fe20000410000 */
[----:B------:R-:W-:-:S02]  /*d820*/  HADD2.F32 R8, -RZ, R10.H0_H0 ;  /* 0x2000000aff087230 */ /* 0x000fc40000004100 */
[----:B------:R-:W-:Y:S02]  /*d830*/  HADD2.F32 R13, -RZ, R10.H1_H1 ;  /* 0x3000000aff0d7230 */ /* 0x000fe40000004100 */
[----:B------:R-:W-:Y:S01]  /*d840*/  HADD2.F32 R19, -RZ, R7.H1_H1 ;  /* 0x30000007ff137230 */ /* 0x000fe20000004100 */
[----:B------:R-:W-:Y:S01]  /*d850*/  FMUL.FTZ R7, R20, R0 ;  /* 0x0000000014077220 */ /* 0x000fe20000410000 */
[----:B------:R-:W-:Y:S02]  /*d860*/  HADD2.F32 R10, -RZ, R97.H1_H1 ;  /* 0x30000061ff0a7230 */ /* 0x000fe40000004100 */
[--C-:B------:R-:W-:Y:S01]  /*d870*/  HADD2.F32 R23, -RZ, R6.reuse.H0_H0 ;  /* 0x20000006ff177230 */ /* 0x100fe20000004100 */
[----:B------:R-:W-:Y:S01]  /*d880*/  FMUL.FTZ R0, R19, R18 ;  /* 0x0000001213007220 */ /* 0x000fe20000410000 */
[----:B------:R-:W-:Y:S01]  /*d890*/  HADD2.F32 R25, -RZ, R6.H1_H1 ;  /* 0x30000006ff197230 */ /* 0x000fe20000004100 */
[----:B------:R-:W-:Y:S01]  /*d8a0*/  FFMA.FTZ R40, R5, R10, R7 ;  /* 0x0000000a05287223 */ /* 0x000fe20000010007 */
[--C-:B------:R-:W-:Y:S01]  /*d8b0*/  HADD2.F32 R6, -RZ, R9.reuse.H0_H0 ;  /* 0x20000009ff067230 */ /* 0x100fe20000004100 */
[-C--:B------:R-:W-:Y:S01]  /*d8c0*/  FMUL.FTZ R5, R22, R3.reuse ;  /* 0x0000000316057220 */ /* 0x080fe20000410000 */
[--C-:B------:R-:W-:Y:S01]  /*d8d0*/  HADD2.F32 R7, -RZ, R98.reuse.H1_H1 ;  /* 0x30000062ff077230 */ /* 0x100fe20000004100 */
[----:B------:R-:W-:Y:S01]  /*d8e0*/  FFMA.FTZ R37, R4, R42, R0 ;  /* 0x0000002a04257223 */ /* 0x000fe20000010000 */
[----:B------:R-:W-:Y:S01]  /*d8f0*/  HADD2.F32 R9, -RZ, R9.H1_H1 ;  /* 0x30000009ff097230 */ /* 0x000fe20000004100 */
[C---:B------:R-:W-:Y:S01]  /*d900*/  FMUL.FTZ R27, R6.reuse, R3 ;  /* 0x00000003061b7220 */ /* 0x040fe20000410000 */
[----:B------:R-:W-:Y:S01]  /*d910*/  HADD2.F32 R3, -RZ, R97.H0_H0 ;  /* 0x20000061ff037230 */ /* 0x000fe20000004100 */
[----:B------:R-:W-:Y:S01]  /*d920*/  FFMA.FTZ R32, R6, R7, R5 ;  /* 0x0000000706207223 */ /* 0x000fe20000010005 */
[----:B------:R-:W-:Y:S01]  /*d930*/  HADD2.F32 R6, -RZ, R99.H0_H0 ;  /* 0x20000063ff067230 */ /* 0x000fe20000004100 */
[----:B------:R-:W-:Y:S01]  /*d940*/  FMUL.FTZ R4, R21, R15 ;  /* 0x0000000f15047220 */ /* 0x000fe20000410000 */
[----:B------:R-:W-:Y:S01]  /*d950*/  HADD2.F32 R0, -RZ, R98.H0_H0 ;  /* 0x20000062ff007230 */ /* 0x000fe20000004100 */
[----:B------:R-:W-:-:S02]  /*d960*/  FMUL.FTZ R5, R24, R3 ;  /* 0x0000000318057220 */ /* 0x000fc40000410000 */
[----:B------:R-:W-:Y:S01]  /*d970*/  FFMA.FTZ R30, R9, R41, R4 ;  /* 0x00000029091e7223 */ /* 0x000fe20000010004 */
[----:B------:R-:W-:Y:S01]  /*d980*/  HADD2.F32 R4, -RZ, R99.H1_H1 ;  /* 0x30000063ff047230 */ /* 0x000fe20000004100 */
[----:B------:R-:W-:Y:S01]  /*d990*/  FFMA.FTZ R28, R11, R6, R5 ;  /* 0x000000060b1c7223 */ /* 0x000fe20000010005 */
[----:B------:R-:W-:Y:S01]  /*d9a0*/  HADD2.F32 R5, -RZ, R29.H0_H0 ;  /* 0x2000001dff057230 */ /* 0x000fe20000004100 */
        /* <DEDUP_REMOVED lines=30> */
.L_x_447:
[----:B------:R-:W-:Y:S05]  /*db90*/  BSYNC B0 ;  /* 0x0000000000007941 */ /* 0x000fea0003800000 */
.L_x_446:
[----:B------:R-:W-:Y:S01]  /*dba0*/  IADD3 R0, R61, 0x10, RZ ;  /* 0x000000103d007810 */ /* 0x000fe20007ffe0ff */
[----:B------:R-:W-:Y:S03]  /*dbb0*/  BSSY B0, `(.L_x_448) ;  /* 0x0000077000007945 */ /* 0x000fe60003800000 */
[----:B------:R-:W-:-:S13]  /*dbc0*/  ISETP.GE.AND P0, PT, R0, c[0x0][0x27c], PT ;  /* 0x00009f0000007a0c */ /* 0x000fda0003f06270 */
[----:B------:R-:W-:Y:S05]  /*dbd0*/  @P0 BRA `(.L_x_449) ;  /* 0x0000074000000947 */ /* 0x000fea0003800000 */
[----:B------:R-:W-:Y:S01]  /*dbe0*/  SHF.R.S32.HI R3, RZ, 0x1f, R0 ;  /* 0x0000001fff037819 */ /* 0x000fe20000011400 */
[----:B-1----:R-:W-:Y:S01]  /*dbf0*/  IMAD.MOV.U32 R9, RZ, RZ, c[0x0][0x27c] ;  /* 0x00009f00ff097624 */ /* 0x002fe200078e00ff */
[----:B------:R-:W-:Y:S02]  /*dc00*/  SHF.R.S32.HI R4, RZ, 0x1f, R12 ;  /* 0x0000001fff047819 */ /* 0x000fe4000001140c */
[CC--:B------:R-:W-:Y:S02]  /*dc10*/  LEA.HI R7, R3.reuse, R0.reuse, RZ, 0x3 ;  /* 0x0000000003077211 */ /* 0x0c0fe400078f18ff */
[----:B------:R-:W-:Y:S02]  /*dc20*/  LEA.HI R8, R3, R0, RZ, 0x5 ;  /* 0x0000000003087211 */ /* 0x000fe400078f28ff */
[-C--:B------:R-:W-:Y:S02]  /*dc30*/  LEA.HI R6, R12, R12.reuse, RZ, 0x1 ;  /* 0x0000000c0c067211 */ /* 0x080fe400078f08ff */
[----:B------:R-:W-:-:S02]  /*dc40*/  LEA.HI R0, R4, R12, RZ, 0x3 ;  /* 0x0000000c04007211 */ /* 0x000fc400078f18ff */
[----:B------:R-:W-:Y:S01]  /*dc50*/  SHF.R.S32.HI R3, RZ, 0x3, R7 ;  /* 0x00000003ff037819 */ /* 0x000fe20000011407 */
[C---:B------:R-:W-:Y:S01]  /*dc60*/  IMAD.SHL.U32 R5, R6.reuse, 0x20, RZ ;  /* 0x0000002006057824 */ /* 0x040fe200078e00ff */
[----:B------:R-:W-:Y:S01]  /*dc70*/  LOP3.LUT R6, R6, 0x7fffffe, RZ, 0xc0, !PT ;  /* 0x07fffffe06067812 */ /* 0x000fe200078ec0ff */
[----:B------:R-:W-:Y:S01]  /*dc80*/  IMAD.SHL.U32 R4, R0, 0x20, RZ ;  /* 0x0000002000047824 */ /* 0x000fe200078e00ff */
[----:B------:R-:W-:Y:S02]  /*dc90*/  LEA.HI R3, R9, R3, RZ, 0x1d ;  /* 0x0000000309037211 */ /* 0x000fe400078fe8ff */
[----:B------:R-:W-:Y:S01]  /*dca0*/  LOP3.LUT R0, R5, 0xc0, RZ, 0xc0, !PT ;  /* 0x000000c005007812 */ /* 0x000fe200078ec0ff */
[----:B------:R-:W-:Y:S01]  /*dcb0*/  IMAD.SHL.U32 R5, R8, 0x80, RZ ;  /* 0x0000008008057824 */ /* 0x000fe200078e00ff */
[----:B------:R-:W-:Y:S02]  /*dcc0*/  IADD3 R6, R12, -R6, RZ ;  /* 0x800000060c067210 */ /* 0x000fe40007ffe0ff */
[----:B------:R-:W-:-:S02]  /*dcd0*/  LOP3.LUT R4, R4, 0xffffff00, RZ, 0xc0, !PT ;  /* 0xffffff0004047812 */ /* 0x000fc400078ec0ff */
[----:B------:R-:W-:Y:S02]  /*dce0*/  LOP3.LUT R7, R0, 0x18, R7, 0xf8, !PT ;  /* 0x0000001800077812 */ /* 0x000fe400078ef807 */
[----:B------:R-:W-:Y:S01]  /*dcf0*/  SHF.R.U32.HI R9, RZ, 0x3, R0 ;  /* 0x00000003ff097819 */ /* 0x000fe20000011600 */
[----:B------:R-:W-:Y:S01]  /*dd00*/  IMAD R8, R6, 0x20, R4 ;  /* 0x0000002006087824 */ /* 0x000fe200078e0204 */
[----:B------:R-:W-:Y:S02]  /*dd10*/  SHF.R.S32.HI R4, RZ, 0x1f, R3 ;  /* 0x0000001fff047819 */ /* 0x000fe40000011403 */
[----:B------:R-:W-:Y:S02]  /*dd20*/  LOP3.LUT R6, R7, R9, RZ, 0x3c, !PT ;  /* 0x0000000907067212 */ /* 0x000fe400078e3cff */
[----:B------:R-:W-:Y:S02]  /*dd30*/  SHF.L.U32 R7, R3, 0x3, RZ ;  /* 0x0000000303077819 */ /* 0x000fe400000006ff */
[----:B------:R-:W-:-:S02]  /*dd40*/  LEA.HI R3, R4, R3, RZ, 0x2 ;  /* 0x0000000304037211 */ /* 0x000fc400078f10ff */
[----:B------:R-:W-:Y:S02]  /*dd50*/  LOP3.LUT R4, R0, 0x18, R7, 0xf8, !PT ;  /* 0x0000001800047812 */ /* 0x000fe400078ef807 */
[----:B------:R-:W-:Y:S01]  /*dd60*/  LOP3.LUT R5, R5, 0x7ffff000, RZ, 0xc0, !PT ;  /* 0x7ffff00005057812 */ /* 0x000fe200078ec0ff */
[----:B------:R-:W-:Y:S01]  /*dd70*/  IMAD.SHL.U32 R0, R3, 0x400, RZ ;  /* 0x0000040003007824 */ /* 0x000fe200078e00ff */
[----:B------:R-:W-:Y:S02]  /*dd80*/  LOP3.LUT R3, R4, R9, RZ, 0x3c, !PT ;  /* 0x0000000904037212 */ /* 0x000fe400078e3cff */
[----:B------:R-:W-:Y:S02]  /*dd90*/  IADD3 R5, R6, R8, R5 ;  /* 0x0000000806057210 */ /* 0x000fe40007ffe005 */
[----:B------:R-:W-:Y:S02]  /*dda0*/  LOP3.LUT R0, R0, 0x7ffff000, RZ, 0xc0, !PT ;  /* 0x7ffff00000007812 */ /* 0x000fe400078ec0ff */
[----:B------:R-:W-:Y:S01]  /*ddb0*/  SHF.R.U32.HI R15, RZ, 0x10, R75 ;  /* 0x00000010ff0f7819 */ /* 0x000fe2000001164b */
[----:B------:R-:W-:Y:S01]  /*ddc0*/  IMAD.SHL.U32 R37, R5, 0x2, RZ ;  /* 0x0000000205257824 */ /* 0x000fe200078e00ff */
[----:B------:R-:W-:-:S02]  /*ddd0*/  IADD3 R0, R3, R0, R8 ;  /* 0x0000000003007210 */ /* 0x000fc40007ffe008 */
[----:B------:R-:W-:Y:S01]  /*dde0*/  SHF.R.U32.HI R3, RZ, 0x10, R79 ;  /* 0x00000010ff037819 */ /* 0x000fe2000001164f */
[----:B------:R-:W-:Y:S01]  /*ddf0*/  HADD2.F32 R42, -RZ, R15.H0_H0 ;  /* 0x2000000fff2a7230 */ /* 0x000fe20000004100 */
[----:B------:R-:W-:Y:S01]  /*de00*/  SHF.L.U32 R33, R0, 0x1, RZ ;  /* 0x0000000100217819 */ /* 0x000fe200000006ff */
[----:B------:R-:W1:Y:S01]  /*de10*/  LDS.128 R4, [R37+0x6080] ;  /* 0x0060800025047984 */ /* 0x000e620000000c00 */
[--C-:B------:R-:W-:Y:S01]  /*de20*/  HADD2.F32 R0, -RZ, R100.reuse.H0_H0 ;  /* 0x20000064ff007230 */ /* 0x100fe20000004100 */
[----:B------:R-:W-:Y:S01]  /*de30*/  SHF.R.U32.HI R16, RZ, 0x10, R77 ;  /* 0x00000010ff107819 */ /* 0x000fe2000001164d */
[----:B------:R-:W-:Y:S01]  /*de40*/  HADD2.F32 R18, -RZ, R3.H0_H0 ;  /* 0x20000003ff127230 */ /* 0x000fe20000004100 */
[----:B------:R-:W2:Y:S01]  /*de50*/  LDS.128 R8, [R33+0x6080] ;  /* 0x0060800021087984 */ /* 0x000ea20000000c00 */
[----:B------:R-:W-:Y:S01]  /*de60*/  HADD2.F32 R3, -RZ, R100.H1_H1 ;  /* 0x30000064ff037230 */ /* 0x000fe20000004100 */
[----:B------:R-:W-:Y:S01]  /*de70*/  SHF.R.U32.HI R17, RZ, 0x10, R73 ;  /* 0x00000010ff117819 */ /* 0x000fe20000011649 */
[----:B------:R-:W-:Y:S01]  /*de80*/  HADD2.F32 R15, -RZ, R16.H0_H0 ;  /* 0x20000010ff0f7230 */ /* 0x000fe20000004100 */
[----:B------:R-:W-:-:S02]  /*de90*/  SHF.R.U64 R29, R76, 0x10, R77 ;  /* 0x000000104c1d7819 */ /* 0x000fc4000000124d */
[----:B------:R-:W-:Y:S01]  /*dea0*/  SHF.R.U64 R35, R78, 0x10, R79 ;  /* 0x000000104e237819 */ /* 0x000fe2000000124f */
[----:B------:R-:W-:Y:S01]  /*deb0*/  HADD2.F32 R41, -RZ, R17.H0_H0 ;  /* 0x20000011ff297230 */ /* 0x000fe20000004100 */
[----:B------:R-:W-:Y:S02]  /*dec0*/  SHF.R.U64 R38, R72, 0x10, R73 ;  /* 0x0000001048267819 */ /* 0x000fe40000001249 */
[----:B------:R-:W-:-:S03]  /*ded0*/  SHF.R.U64 R39, R74, 0x10, R75 ;  /* 0x000000104a277819 */ /* 0x000fc6000000124b */
[----:B------:R-:W-:Y:S02]  /*dee0*/  HADD2.F32 R38, -RZ, R38.H0_H0 ;  /* 0x20000026ff267230 */ /* 0x000fe40000004100 */
[----:B-1----:R-:W-:Y:S02]  /*def0*/  HADD2.F32 R20, -RZ, R7.H0_H0 ;  /* 0x20000007ff147230 */ /* 0x002fe40000004100 */
[--C-:B------:R-:W-:Y:S02]  /*df00*/  HADD2.F32 R22, -RZ, R5.reuse.H0_H0 ;  /* 0x20000005ff167230 */ /* 0x100fe40000004100 */
[----:B------:R-:W-:Y:S02]  /*df10*/  HADD2.F32 R21, -RZ, R5.H1_H1 ;  /* 0x30000005ff157230 */ /* 0x000fe40000004100 */
[--C-:B------:R-:W-:Y:S02]  /*df20*/  HADD2.F32 R24, -RZ, R4.reuse.H0_H0 ;  /* 0x20000004ff187230 */ /* 0x100fe40000004100 */
[----:B------:R-:W-:-:S02]  /*df30*/  HADD2.F32 R26, -RZ, R4.H1_H1 ;  /* 0x30000004ff1a7230 */ /* 0x000fc40000004100 */
[--C-:B--2---:R-:W-:Y:S02]  /*df40*/  HADD2.F32 R5, -RZ, R11.reuse.H0_H0 ;  /* 0x2000000bff057230 */ /* 0x104fe40000004100 */
[----:B------:R-:W-:Y:S02]  /*df50*/  HADD2.F32 R4, -RZ, R11.H1_H1 ;  /* 0x3000000bff047230 */ /* 0x000fe40000004100 */
[--C-:B------:R-:W-:Y:S01]  /*df60*/  HADD2.F32 R11, -RZ, R8.reuse.H0_H0 ;  /* 0x20000008ff0b7230 */ /* 0x100fe20000004100 */
[----:B------:R-:W-:Y:S01]  /*df70*/  FMUL.FTZ R34, R5, R0 ;  /* 0x0000000005227220 */ /* 0x000fe20000410000 */
[----:B------:R-:W-:Y:S01]  /*df80*/  HADD2.F32 R14, -RZ, R8.H1_H1 ;  /* 0x30000008ff0e7230 */ /* 0x000fe20000004100 */
[----:B------:R-:W-:Y:S01]  /*df90*/  FMUL.FTZ R31, R4, R18 ;  /* 0x00000012041f7220 */ /* 0x000fe20000410000 */
[--C-:B------:R-:W-:Y:S02]  /*dfa0*/  HADD2.F32 R8, -RZ, R10.reuse.H0_H0 ;  /* 0x2000000aff087230 */ /* 0x100fe40000004100 */
[----:B------:R-:W-:-:S02]  /*dfb0*/  HADD2.F32 R13, -RZ, R10.H1_H1 ;  /* 0x3000000aff0d7230 */ /* 0x000fc40000004100 */
[----:B------:R-:W-:Y:S01]  /*dfc0*/  HADD2.F32 R19, -RZ, R7.H1_H1 ;  /* 0x30000007ff137230 */ /* 0x000fe20000004100 */
[----:B------:R-:W-:Y:S01]  /*dfd0*/  FMUL.FTZ R7, R20, R0 ;  /* 0x0000000014077220 */ /* 0x000fe20000410000 */
[----:B------:R-:W-:Y:S02]  /*dfe0*/  HADD2.F32 R10, -RZ, R101.H0_H0 ;  /* 0x20000065ff0a7230 */ /* 0x000fe40000004100 */
[--C-:B------:R-:W-:Y:S01]  /*dff0*/  HADD2.F32 R23, -RZ, R6.reuse.H0_H0 ;  /* 0x20000006ff177230 */ /* 0x100fe20000004100 */
[----:B------:R-:W-:Y:S01]  /*e000*/  FMUL.FTZ R0, R19, R18 ;  /* 0x0000001213007220 */ /* 0x000fe20000410000 */
[----:B------:R-:W-:Y:S01]  /*e010*/  HADD2.F32 R25, -RZ, R6.H1_H1 ;  /* 0x30000006ff197230 */ /* 0x000fe20000004100 */
[----:B------:R-:W-:Y:S01]  /*e020*/  FFMA.FTZ R40, R5, R10, R7 ;  /* 0x0000000a05287223 */ /* 0x000fe20000010007 */
[--C-:B------:R-:W-:Y:S01]  /*e030*/  HADD2.F32 R6, -RZ, R9.reuse.H0_H0 ;  /* 0x20000009ff067230 */ /* 0x100fe20000004100 */
[-C--:B------:R-:W-:Y:S01]  /*e040*/  FMUL.FTZ R5, R22, R3.reuse ;  /* 0x0000000316057220 */ /* 0x080fe20000410000 */
[--C-:B------:R-:W-:Y:S01]  /*e050*/  HADD2.F32 R7, -RZ, R102.reuse.H0_H0 ;  /* 0x20000066ff077230 */ /* 0x100fe20000004100 */
[----:B------:R-:W-:Y:S01]  /*e060*/  FFMA.FTZ R36, R4, R42, R0 ;  /* 0x0000002a04247223 */ /* 0x000fe20000010000 */
[----:B------:R-:W-:Y:S01]  /*e070*/  HADD2.F32 R9, -RZ, R9.H1_H1 ;  /* 0x30000009ff097230 */ /* 0x000fe20000004100 */
[C---:B------:R-:W-:Y:S01]  /*e080*/  FMUL.FTZ R27, R6.reuse, R3 ;  /* 0x00000003061b7220 */ /* 0x040fe20000410000 */
[----:B------:R-:W-:Y:S01]  /*e090*/  HADD2.F32 R3, -RZ, R101.H1_H1 ;  /* 0x30000065ff037230 */ /* 0x000fe20000004100 */
[----:B------:R-:W-:Y:S01]  /*e0a0*/  FFMA.FTZ R32, R6, R7, R5 ;  /* 0x0000000706207223 */ /* 0x000fe20000010005 */
[----:B------:R-:W-:Y:S01]  /*e0b0*/  HADD2.F32 R6, -RZ, R103.H0_H0 ;  /* 0x20000067ff067230 */ /* 0x000fe20000004100 */
[----:B------:R-:W-:Y:S01]  /*e0c0*/  FMUL.FTZ R4, R21, R15 ;  /* 0x0000000f15047220 */ /* 0x000fe20000410000 */
[----:B------:R-:W-:Y:S01]  /*e0d0*/  HADD2.F32 R0, -RZ, R102.H1_H1 ;  /* 0x30000066ff007230 */ /* 0x000fe20000004100 */
[----:B------:R-:W-:-:S02]  /*e0e0*/  FMUL.FTZ R5, R24, R3 ;  /* 0x0000000318057220 */ /* 0x000fc40000410000 */
[----:B------:R-:W-:Y:S01]  /*e0f0*/  FFMA.FTZ R30, R9, R41, R4 ;  /* 0x00000029091e7223 */ /* 0x000fe20000010004 */
[----:B------:R-:W-:Y:S01]  /*e100*/  HADD2.F32 R4, -RZ, R103.H1_H1 ;  /* 0x30000067ff047230 */ /* 0x000fe20000004100 */
[----:B------:R-:W-:Y:S01]  /*e110*/  FFMA.FTZ R28, R11, R6, R5 ;  /* 0x000000060b1c7223 */ /* 0x000fe20000010005 */
[----:B------:R-:W-:Y:S01]  /*e120*/  HADD2.F32 R5, -RZ, R29.H0_H0 ;  /* 0x2000001dff057230 */ /* 0x000fe20000004100 */
[----:B------:R-:W-:Y:S01]  /*e130*/  FMUL.FTZ R18, R9, R15 ;  /* 0x0000000f09127220 */ /* 0x000fe20000410000 */
[----:B------:R-:W-:Y:S01]  /*e140*/  HADD2.F32 R9, -RZ, R35.H0_H0 ;  /* 0x20000023ff097230 */ /* 0x000fe20000004100 */
[----:B------:R-:W-:Y:S01]  /*e150*/  FMUL.FTZ R16, R11, R3 ;  /* 0x000000030b107220 */ /* 0x000fe20000410000 */
[----:B------:R-:W-:Y:S01]  /*e160*/  HADD2.F32 R35, -RZ, R39.H0_H0 ;  /* 0x20000027ff237230 */ /* 0x000fe20000004100 */
        /* <DEDUP_REMOVED lines=27> */
.L_x_449:
[----:B------:R-:W-:Y:S05]  /*e320*/  BSYNC B0 ;  /* 0x0000000000007941 */ /* 0x000fea0003800000 */
.L_x_448:
[----:B------:R-:W-:-:S04]  /*e330*/  IADD3 R0, R61, 0x20, RZ ;  /* 0x000000203d007810 */ /* 0x000fc80007ffe0ff */
[----:B------:R-:W-:-:S13]  /*e340*/  ISETP.GE.AND P0, PT, R0, c[0x0][0x27c], PT ;  /* 0x00009f0000007a0c */ /* 0x000fda0003f06270 */
[----:B------:R-:W-:Y:S05]  /*e350*/  @P0 BRA `(.L_x_425) ;  /* 0x0000074000000947 */ /* 0x000fea0003800000 */
[----:B------:R-:W-:Y:S01]  /*e360*/  SHF.R.S32.HI R3, RZ, 0x1f, R0 ;  /* 0x0000001fff037819 */ /* 0x000fe20000011400 */
[----:B-1----:R-:W-:Y:S01]  /*e370*/  IMAD.MOV.U32 R10, RZ, RZ, c[0x0][0x27c] ;  /* 0x00009f00ff0a7624 */ /* 0x002fe200078e00ff */
[----:B------:R-:W-:Y:S02]  /*e380*/  SHF.R.S32.HI R4, RZ, 0x1f, R12 ;  /* 0x0000001fff047819 */ /* 0x000fe4000001140c */
[----:B------:R-:W-:Y:S02]  /*e390*/  LEA.HI R5, R12, R12, RZ, 0x1 ;  /* 0x0000000c0c057211 */ /* 0x000fe400078f08ff */
[CC--:B------:R-:W-:Y:S02]  /*e3a0*/  LEA.HI R7, R3.reuse, R0.reuse, RZ, 0x3 ;  /* 0x0000000003077211 */ /* 0x0c0fe400078f18ff */
[----:B------:R-:W-:Y:S02]  /*e3b0*/  LEA.HI R9, R3, R0, RZ, 0x5 ;  /* 0x0000000003097211 */ /* 0x000fe400078f28ff */
[----:B------:R-:W-:Y:S01]  /*e3c0*/  LEA.HI R0, R4, R12, RZ, 0x3 ;  /* 0x0000000c04007211 */ /* 0x000fe200078f18ff */
[C---:B------:R-:W-:Y:S01]  /*e3d0*/  IMAD.SHL.U32 R4, R5.reuse, 0x20, RZ ;  /* 0x0000002005047824 */ /* 0x040fe200078e00ff */
[----:B------:R-:W-:-:S02]  /*e3e0*/  LOP3.LUT R3, R5, 0x7fffffe, RZ, 0xc0, !PT ;  /* 0x07fffffe05037812 */ /* 0x000fc400078ec0ff */
[--C-:B------:R-:W-:Y:S01]  /*e3f0*/  SHF.R.S32.HI R6, RZ, 0x3, R7.reuse ;  /* 0x00000003ff067819 */ /* 0x100fe20000011407 */
[----:B------:R-:W-:Y:S01]  /*e400*/  IMAD.SHL.U32 R5, R0, 0x20, RZ ;  /* 0x0000002000057824 */ /* 0x000fe200078e00ff */
[----:B------:R-:W-:Y:S02]  /*e410*/  LOP3.LUT R0, R4, 0xc0, RZ, 0xc0, !PT ;  /* 0x000000c004007812 */ /* 0x000fe400078ec0ff */
[----:B------:R-:W-:Y:S02]  /*e420*/  IADD3 R8, R12, -R3, RZ ;  /* 0x800000030c087210 */ /* 0x000fe40007ffe0ff */
[----:B------:R-:W-:Y:S01]  /*e430*/  LOP3.LUT R4, R5, 0xffffff00, RZ, 0xc0, !PT ;  /* 0xffffff0005047812 */ /* 0x000fe200078ec0ff */
[----:B------:R-:W-:Y:S01]  /*e440*/  IMAD.SHL.U32 R5, R9, 0x80, RZ ;  /* 0x0000008009057824 */ /* 0x000fe200078e00ff */
[----:B------:R-:W-:Y:S02]  /*e450*/  LEA.HI R3, R10, R6, RZ, 0x1d ;  /* 0x000000060a037211 */ /* 0x000fe400078fe8ff */
[----:B------:R-:W-:Y:S01]  /*e460*/  LOP3.LUT R6, R0, 0x18, R7, 0xf8, !PT ;  /* 0x0000001800067812 */ /* 0x000fe200078ef807 */
[----:B------:R-:W-:Y:S01]  /*e470*/  IMAD R8, R8, 0x20, R4 ;  /* 0x0000002008087824 */ /* 0x000fe200078e0204 */
[----:B------:R-:W-:-:S02]  /*e480*/  SHF.R.U32.HI R9, RZ, 0x3, R0 ;  /* 0x00000003ff097819 */ /* 0x000fc40000011600 */
[----:B------:R-:W-:Y:S02]  /*e490*/  SHF.R.S32.HI R4, RZ, 0x1f, R3 ;  /* 0x0000001fff047819 */ /* 0x000fe40000011403 */
[----:B------:R-:W-:Y:S02]  /*e4a0*/  LOP3.LUT R7, R5, 0x7ffff000, RZ, 0xc0, !PT ;  /* 0x7ffff00005077812 */ /* 0x000fe400078ec0ff */
[----:B------:R-:W-:Y:S02]  /*e4b0*/  LOP3.LUT R5, R6, R9, RZ, 0x3c, !PT ;  /* 0x0000000906057212 */ /* 0x000fe400078e3cff */
[----:B------:R-:W-:Y:S02]  /*e4c0*/  SHF.L.U32 R6, R3, 0x3, RZ ;  /* 0x0000000303067819 */ /* 0x000fe400000006ff */
[----:B------:R-:W-:Y:S02]  /*e4d0*/  LEA.HI R3, R4, R3, RZ, 0x2 ;  /* 0x0000000304037211 */ /* 0x000fe400078f10ff */
[----:B------:R-:W-:-:S02]  /*e4e0*/  LOP3.LUT R4, R0, 0x18, R6, 0xf8, !PT ;  /* 0x0000001800047812 */ /* 0x000fc400078ef806 */
[----:B------:R-:W-:Y:S01]  /*e4f0*/  IADD3 R5, R5, R8, R7 ;  /* 0x0000000805057210 */ /* 0x000fe20007ffe007 */
[----:B------:R-:W-:Y:S01]  /*e500*/  IMAD.SHL.U32 R0, R3, 0x400, RZ ;  /* 0x0000040003007824 */ /* 0x000fe200078e00ff */
[----:B------:R-:W-:Y:S02]  /*e510*/  LOP3.LUT R3, R4, R9, RZ, 0x3c, !PT ;  /* 0x0000000904037212 */ /* 0x000fe400078e3cff */
[----:B------:R-:W-:Y:S01]  /*e520*/  SHF.R.U32.HI R14, RZ, 0x10, R87 ;  /* 0x00000010ff0e7819 */ /* 0x000fe20000011657 */
[----:B------:R-:W-:Y:S01]  /*e530*/  IMAD.SHL.U32 R36, R5, 0x2, RZ ;  /* 0x0000000205247824 */ /* 0x000fe200078e00ff */
[----:B------:R-:W-:Y:S02]  /*e540*/  LOP3.LUT R0, R0, 0x7ffff000, RZ, 0xc0, !PT ;  /* 0x7ffff00000007812 */ /* 0x000fe400078ec0ff */
[----:B------:R-:W-:Y:S01]  /*e550*/  SHF.R.U32.HI R15, RZ, 0x10, R81 ;  /* 0x00000010ff0f7819 */ /* 0x000fe20000011651 */
[----:B------:R-:W-:Y:S01]  /*e560*/  HADD2.F32 R41, -RZ, R14.H0_H0 ;  /* 0x2000000eff297230 */ /* 0x000fe20000004100 */
[----:B------:R-:W-:Y:S01]  /*e570*/  IADD3 R0, R3, R0, R8 ;  /* 0x0000000003007210 */ /* 0x000fe20007ffe008 */
[----:B------:R-:W1:Y:S01]  /*e580*/  LDS.128 R4, [R36+0x6080] ;  /* 0x0060800024047984 */ /* 0x000e620000000c00 */
[----:B------:R-:W-:Y:S01]  /*e590*/  SHF.R.U32.HI R3, RZ, 0x10, R83 ;  /* 0x00000010ff037819 */ /* 0x000fe20000011653 */
[----:B------:R-:W-:Y:S01]  /*e5a0*/  HADD2.F32 R15, -RZ, R15.H0_H0 ;  /* 0x2000000fff0f7230 */ /* 0x000fe20000004100 */
[----:B------:R-:W-:Y:S01]  /*e5b0*/  SHF.L.U32 R32, R0, 0x1, RZ ;  /* 0x0000000100207819 */ /* 0x000fe200000006ff */
[----:B------:R-:W-:Y:S01]  /*e5c0*/  HADD2.F32 R0, -RZ, R105.H0_H0 ;  /* 0x20000069ff007230 */ /* 0x000fe20000004100 */
[----:B------:R-:W-:Y:S01]  /*e5d0*/  SHF.R.U32.HI R16, RZ, 0x10, R85 ;  /* 0x00000010ff107819 */ /* 0x000fe20000011655 */
[----:B------:R-:W-:Y:S01]  /*e5e0*/  HADD2.F32 R17, -RZ, R3.H0_H0 ;  /* 0x20000003ff117230 */ /* 0x000fe20000004100 */
[----:B------:R-:W-:Y:S01]  /*e5f0*/  SHF.R.U64 R28, R80, 0x10, R81 ;  /* 0x00000010501c7819 */ /* 0x000fe20000001251 */
[----:B------:R-:W2:Y:S01]  /*e600*/  LDS.128 R8, [R32+0x6080] ;  /* 0x0060800020087984 */ /* 0x000ea20000000c00 */
[----:B------:R-:W-:Y:S01]  /*e610*/  HADD2.F32 R3, -RZ, R105.H1_H1 ;  /* 0x30000069ff037230 */ /* 0x000fe20000004100 */
[----:B------:R-:W-:Y:S01]  /*e620*/  SHF.R.U64 R34, R82, 0x10, R83 ;  /* 0x0000001052227819 */ /* 0x000fe20000001253 */
[----:B------:R-:W-:Y:S01]  /*e630*/  HADD2.F32 R40, -RZ, R16.H0_H0 ;  /* 0x20000010ff287230 */ /* 0x000fe20000004100 */
[----:B------:R-:W-:-:S02]  /*e640*/  SHF.R.U64 R37, R84, 0x10, R85 ;  /* 0x0000001054257819 */ /* 0x000fc40000001255 */
        /* <DEDUP_REMOVED lines=18> */
[----:B------:R-:W-:Y:S02]  /*e770*/  HADD2.F32 R10, -RZ, R106.H0_H0 ;  /* 0x2000006aff0a7230 */ /* 0x000fe40000004100 */
[--C-:B------:R-:W-:Y:S01]  /*e780*/  HADD2.F32 R22, -RZ, R6.reuse.H0_H0 ;  /* 0x20000006ff167230 */ /* 0x100fe20000004100 */
[----:B------:R-:W-:Y:S01]  /*e790*/  FMUL.FTZ R0, R18, R17 ;  /* 0x0000001112007220 */ /* 0x000fe20000410000 */
[----:B------:R-:W-:Y:S01]  /*e7a0*/  HADD2.F32 R24, -RZ, R6.H1_H1 ;  /* 0x30000006ff187230 */ /* 0x000fe20000004100 */
[----:B------:R-:W-:Y:S01]  /*e7b0*/  FFMA.FTZ R39, R5, R10, R7 ;  /* 0x0000000a05277223 */ /* 0x000fe20000010007 */
[----:B------:R-:W-:Y:S01]  /*e7c0*/  HADD2.F32 R6, -RZ, R9.H0_H0 ;  /* 0x20000009ff067230 */ /* 0x000fe20000004100 */
[----:B------:R-:W-:Y:S01]  /*e7d0*/  FMUL.FTZ R5, R21, R3 ;  /* 0x0000000315057220 */ /* 0x000fe20000410000 */
[----:B------:R-:W-:Y:S01]  /*e7e0*/  HADD2.F32 R7, -RZ, R107.H0_H0 ;  /* 0x2000006bff077230 */ /* 0x000fe20000004100 */
        /* <DEDUP_REMOVED lines=9> */
[----:B------:R-:W-:Y:S02]  /*e880*/  FMUL.FTZ R17, R9, R15 ;  /* 0x0000000f09117220 */ /* 0x000fe40000410000 */
[----:B------:R-:W-:Y:S01]  /*e890*/  FFMA.FTZ R27, R11, R6, R5 ;  /* 0x000000060b1b7223 */ /* 0x000fe20000010005 */
[----:B------:R-:W-:Y:S01]  /*e8a0*/  HADD2.F32 R5, -RZ, R28.H0_H0 ;  /* 0x2000001cff057230 */ /* 0x000fe20000004100 */
[----:B------:R-:W-:Y:S01]  /*e8b0*/  FFMA.FTZ R29, R9, R40, R4 ;  /* 0x00000028091d7223 */ /* 0x000fe20000010004 */
[----:B------:R-:W-:Y:S01]  /*e8c0*/  HADD2.F32 R4, -RZ, R108.H1_H1 ;  /* 0x3000006cff047230 */ /* 0x000fe20000004100 */
        /* <DEDUP_REMOVED lines=29> */
.L_x_425:
[----:B------:R-:W-:Y:S05]  /*eaa0*/  BSYNC B2 ;  /* 0x0000000000027941 */ /* 0x000fea0003800000 */
.L_x_407:
[----:B------:R-:W-:Y:S01]  /*eab0*/  LOP3.LUT R0, R114, 0xfffffff8, RZ, 0xc0, !PT ;  /* 0xfffffff872007812 */ /* 0x000fe200078ec0ff */
[----:B------:R-:W-:Y:S01]  /*eac0*/  IMAD.MOV.U32 R245, RZ, RZ, R119 ;  /* 0x000000fffff57224 */ /* 0x000fe200078e0077 */
[----:B------:R-:W-:Y:S01]  /*ead0*/  SHF.R.S32.HI R3, RZ, 0x1f, R104 ;  /* 0x0000001fff037819 */ /* 0x000fe20000011468 */
[----:B-1----:R-:W-:Y:S01]  /*eae0*/  IMAD.WIDE.U32 R6, R121, c[0x0][0x208], RZ ;  /* 0x0000820079067a25 */ /* 0x002fe200078e00ff */
[----:B------:R-:W-:Y:S01]  /*eaf0*/  LEA.HI R10, R92, R92, RZ, 0x1 ;  /* 0x0000005c5c0a7211 */ /* 0x000fe200078f08ff */
[----:B------:R-:W-:-:S04]  /*eb00*/  DEPBAR.LE SB0, 0x0 ;  /* 0x000080000000791a */ /* 0x000fc80000000000 */
[----:B------:R-:W-:Y:S01]  /*eb10*/  IMAD.IADD R9, R131, 0x1, -R0 ;  /* 0x0000000183097824 */ /* 0x000fe200078e0a00 */
[----:B------:R-:W-:Y:S01]  /*eb20*/  LOP3.LUT R0, R109, 0x7fffffe, RZ, 0xc0, !PT ;  /* 0x07fffffe6d007812 */ /* 0x000fe200078ec0ff */
[----:B------:R-:W-:Y:S01]  /*eb30*/  IMAD.MOV.U32 R244, RZ, RZ, R118 ;  /* 0x000000fffff47224 */ /* 0x000fe200078e0076 */
[----:B------:R-:W-:Y:S01]  /*eb40*/  LEA.HI R12, R3, R104, RZ, 0x3 ;  /* 0x00000068030c7211 */ /* 0x000fe200078f18ff */
[----:B------:R-:W-:Y:S01]  /*eb50*/  IMAD.MOV.U32 R244, RZ, RZ, R246 ;  /* 0x000000fffff47224 */ /* 0x000fe200078e00f6 */
[----:B------:R-:W-:Y:S01]  /*eb60*/  LEA.HI R8, R9, R9, RZ, 0x1 ;  /* 0x0000000909087211 */ /* 0x000fe200078f08ff */
[----:B------:R-:W-:Y:S01]  /*eb70*/  IMAD.IADD R119, R104, 0x1, -R0 ;  /* 0x0000000168777824 */ /* 0x000fe200078e0a00 */
[----:B------:R-:W-:Y:S01]  /*eb80*/  ISETP.GT.AND P2, PT, R131, 0x3f, PT ;  /* 0x0000003f8300780c */ /* 0x000fe20003f44270 */
[----:B------:R-:W-:Y:S01]  /*eb90*/  IMAD R0, R110, c[0x0][0x208], RZ ;  /* 0x000082006e007a24 */ /* 0x000fe200078e02ff */
[----:B------:R-:W-:Y:S01]  /*eba0*/  SHF.R.S32.HI R11, RZ, 0x1, R8 ;  /* 0x00000001ff0b7819 */ /* 0x000fe20000011408 */
[----:B------:R-:W-:Y:S01]  /*ebb0*/  IMAD.SHL.U32 R13, R112, 0x8, RZ ;  /* 0x00000008700d7824 */ /* 0x000fe200078e00ff */
[----:B------:R-:W-:Y:S01]  /*ebc0*/  LOP3.LUT R130, R130, 0xffffffbf, RZ, 0xc0, !PT ;  /* 0xffffffbf82827812 */ /* 0x000fe200078ec0ff */
[----:B------:R-:W-:Y:S01]  /*ebd0*/  IMAD R3, R121, c[0x0][0x20c], R0 ;  /* 0x0000830079037a24 */ /* 0x000fe200078e0200 */
[----:B------:R-:W-:Y:S01]  /*ebe0*/  BAR.SYNC.DEFER_BLOCKING 0x0 ;  /* 0x0000000000007b1d */ /* 0x000fe20000010000 */
[C---:B------:R-:W-:Y:S01]  /*ebf0*/  IMAD.SHL.U32 R0, R11.reuse, 0x40, RZ ;  /* 0x000000400b007824 */ /* 0x040fe200078e00ff */
[----:B------:R-:W-:Y:S01]  /*ec00*/  LOP3.LUT P1, RZ, R11, 0x2, RZ, 0xc0, !PT ;  /* 0x000000020bff7812 */ /* 0x000fe2000782c0ff */
[----:B------:R-:W-:-:S03]  /*ec10*/  IMAD.WIDE.U32 R4, R6, 0x30, R244 ;  /* 0x0000003006047825 */ /* 0x000fc600078e00f4 */
[----:B------:R-:W-:Y:S01]  /*ec20*/  LOP3.LUT R0, R0, 0xc0, RZ, 0xc0, !PT ;  /* 0x000000c000007812 */ /* 0x000fe200078ec0ff */
[----:B------:R-:W-:Y:S01]  /*ec30*/  IMAD.IADD R6, R7, 0x1, R3 ;  /* 0x0000000107067824 */ /* 0x000fe200078e0203 */
[----:B------:R-:W-:Y:S01]  /*ec40*/  LOP3.LUT R3, R10, 0xfffffffe, RZ, 0xc0, !PT ;  /* 0xfffffffe0a037812 */ /* 0x000fe200078ec0ff */
[----:B------:R-:W-:Y:S01]  /*ec50*/  IMAD.SHL.U32 R222, R222, 0x2, RZ ;  /* 0x00000002dede7824 */ /* 0x000fe200078e00ff */
[----:B------:R-:W-:Y:S01]  /*ec60*/  LOP3.LUT R7, R8, 0x3fffffe, RZ, 0xc0, !PT ;  /* 0x03fffffe08077812 */ /* 0x000fe200078ec0ff */
[----:B------:R-:W-:Y:S01]  /*ec70*/  IMAD R10, R6, 0x30, RZ ;  /* 0x00000030060a7824 */ /* 0x000fe200078e02ff */
[----:B------:R-:W-:Y:S01]  /*ec80*/  LOP3.LUT R8, R0, 0x8, R13, 0xf8, !PT ;  /* 0x0000000800087812 */ /* 0x000fe200078ef80d */
[----:B------:R-:W-:Y:S01]  /*ec90*/  IMAD.IADD R6, R92, 0x1, -R3 ;  /* 0x000000015c067824 */ /* 0x000fe200078e0a03 */
[----:B------:R-:W-:Y:S01]  /*eca0*/  SHF.R.U32.HI R0, RZ, 0x3, R0 ;  /* 0x00000003ff007819 */ /* 0x000fe20000011600 */
[----:B------:R-:W-:Y:S01]  /*ecb0*/  IMAD.IADD R3, R9, 0x1, -R7 ;  /* 0x0000000109037824 */ /* 0x000fe200078e0a07 */
[----:B------:R-:W-:Y:S01]  /*ecc0*/  LEA R22, P0, R4, c[0x0][0x1f8], 0x1 ;  /* 0x00007e0004167a11 */ /* 0x000fe200078008ff */
[----:B------:R-:W-:Y:S01]  /*ecd0*/  STL.64 [R1+0x38], R244 ;  /* 0x000038f401007387 */ /* 0x000fe20000100a00 */
[----:B------:R-:W-:Y:S01]  /*ece0*/  LOP3.LUT R7, R8, R0, RZ, 0x3c, !PT ;  /* 0x0000000008077212 */ /* 0x000fe200078e3cff */
[----:B------:R-:W-:Y:S01]  /*ecf0*/  IMAD.IADD R0, R5, 0x1, R10 ;  /* 0x0000000105007824 */ /* 0x000fe200078e020a */
[----:B------:R-:W-:Y:S01]  /*ed00*/  @P2 LOP3.LUT R130, R130, 0x40, RZ, 0xfc, !PT ;  /* 0x0000004082822812 */ /* 0x000fe200078efcff */
[----:B------:R-:W-:-:S02]  /*ed10*/  IMAD R3, R6, 0x8, R3 ;  /* 0x0000000806037824 */ /* 0x000fc400078e0203 */
[----:B------:R-:W-:Y:S01]  /*ed20*/  IMAD.SHL.U32 R5, R111, 0x40, RZ ;  /* 0x000000406f057824 */ /* 0x000fe200078e00ff */
[----:B------:R-:W-:Y:S01]  /*ed30*/  LEA.HI.X R23, R4, c[0x0][0x1fc], R0, 0x1, P0 ;  /* 0x00007f0004177a11 */ /* 0x000fe200000f0c00 */
[----:B------:R-:W-:Y:S01]  /*ed40*/  IMAD.U32 R0, R3, 0x20, R7 ;  /* 0x0000002003007824 */ /* 0x000fe200078e0007 */
[----:B------:R-:W-:Y:S01]  /*ed50*/  STL [R1+0x20], R130 ;  /* 0x0000208201007387 */ /* 0x000fe20000100800 */
[----:B------:R-:W-:Y:S01]  /*ed60*/  IMAD.SHL.U32 R4, R6, 0x8, RZ ;  /* 0x0000000806047824 */ /* 0x000fe200078e00ff */
[----:B------:R-:W-:Y:S01]  /*ed70*/  LOP3.LUT R3, R5, 0xc0, RZ, 0xc0, !PT ;  /* 0x000000c005037812 */ /* 0x000fe200078ec0ff */
[----:B------:R-:W-:Y:S01]  /*ed80*/  IMAD.SHL.U32 R208, R0, 0x2, RZ ;  /* 0x0000000200d07824 */ /* 0x000fe200078e00ff */
[----:B------:R-:W-:Y:S01]  /*ed90*/  SEL R6, RZ, 0x2, P3 ;  /* 0x00000002ff067807 */ /* 0x000fe20001800000 */
[----:B------:R-:W-:Y:S01]  /*eda0*/  IMAD.SHL.U32 R5, R12, 0x20, RZ ;  /* 0x000000200c057824 */ /* 0x000fe200078e00ff */
[----:B------:R-:W-:Y:S02]  /*edb0*/  LOP3.LUT R4, R3, 0x8, R4, 0xf8, !PT ;  /* 0x0000000803047812 */ /* 0x000fe400078ef804 */
[----:B------:R-:W-:Y:S01]  /*edc0*/  SHF.R.U32.HI R3, RZ, 0x3, R3 ;  /* 0x00000003ff037819 */ /* 0x000fe20000011603 */
[----:B------:R-:W-:Y:S01]  /*edd0*/  IMAD.IADD R25, R6, 0x1, R113 ;  /* 0x0000000106197824 */ /* 0x000fe200078e0271 */
[----:B------:R-:W-:Y:S01]  /*ede0*/  IADD3 R0, R208, 0x3c80, RZ ;  /* 0x00003c80d0007810 */ /* 0x000fe20007ffe0ff */
[----:B------:R-:W-:Y:S01]  /*edf0*/  LDSM.16.M88.4 R36, [R208+0x3c80] ;  /* 0x003c8000d024783b */ /* 0x000fe20000000200 */
[----:B------:R-:W-:Y:S01]  /*ee00*/  LOP3.LUT R117, R4, R3, RZ, 0x3c, !PT ;  /* 0x0000000304757212 */ /* 0x000fe200078e3cff */
[----:B------:R-:W-:Y:S01]  /*ee10*/  @!P2 IMAD.MOV.U32 R3, RZ, RZ, c[0x0][0x208] ;  /* 0x00008200ff03a624 */ /* 0x000fe200078e00ff */
[----:B------:R-:W-:Y:S01]  /*ee20*/  LOP3.LUT R118, R5, 0xffffff00, RZ, 0xc0, !PT ;  /* 0xffffff0005767812 */ /* 0x000fe200078ec0ff */
[----:B------:R-:W-:Y:S01]  /*ee30*/  @!P2 IMAD.MOV.U32 R5, RZ, RZ, c[0x0][0x20c] ;  /* 0x00008300ff05a624 */ /* 0x000fe200078e00ff */
[----:B------:R-:W-:Y:S01]  /*ee40*/  SEL R4, RZ, 0x4, P4 ;  /* 0x00000004ff047807 */ /* 0x000fe20002000000 */
[----:B------:R-:W-:Y:S01]  /*ee50*/  LDSM.16.M88.4 R32, [R208+0x4080] ;  /* 0x00408000d020783b */ /* 0x000fe20000000200 */
[----:B------:R-:W-:-:S02]  /*ee60*/  IADD3 R213, R208, 0x3ca0, RZ ;  /* 0x00003ca0d0d57810 */ /* 0x000fc40007ffe0ff */
[----:B------:R-:W-:Y:S01]  /*ee70*/  @P1 IADD3 R213, R0, -0x20, RZ ;  /* 0xffffffe000d51810 */ /* 0x000fe20007ffe0ff */
[----:B------:R-:W-:Y:S01]  /*ee80*/  IMAD R0, R123, 0x200, R118 ;  /* 0x000002007b007824 */ /* 0x000fe200078e0276 */
[----:B------:R-:W-:Y:S01]  /*ee90*/  @!P2 LEA R20, P0, R3, R22, 0x6 ;  /* 0x000000160314a211 */ /* 0x000fe200078030ff */
[----:B------:R-:W-:Y:S01]  /*eea0*/  IMAD.IADD R24, R4, 0x1, R25 ;  /* 0x0000000104187824 */ /* 0x000fe200078e0219 */
[----:B------:R-:W-:Y:S01]  /*eeb0*/  LDSM.16.M88.4 R28, [R208+0x4480] ;  /* 0x00448000d01c783b */ /* 0x000fe20000000200 */
[----:B------:R-:W-:Y:S01]  /*eec0*/  IMAD R0, R119, 0x20, R0 ;  /* 0x0000002077007824 */ /* 0x000fe200078e0200 */
[----:B------:R-:W-:Y:S02]  /*eed0*/  @!P2 LEA.HI.X R21, R3, R23, R5, 0x6, P0 ;  /* 0x000000170315a211 */ /* 0x000fe400000f3405 */
[----:B------:R-:W-:Y:S01]  /*eee0*/  IADD3 R3, R116, R128, -R132 ;  /* 0x0000008074037210 */ /* 0x000fe20007ffe884 */
[----:B------:R-:W-:Y:S01]  /*eef0*/  IMAD.IADD R0, R117, 0x1, R0 ;  /* 0x0000000175007824 */ /* 0x000fe200078e0200 */
[----:B------:R-:W-:Y:S01]  /*ef00*/  LOP3.LUT P0, RZ, R24, 0x1, RZ, 0xc0, !PT ;  /* 0x0000000118ff7812 */ /* 0x000fe2000780c0ff */
[----:B------:R-:W-:Y:S01]  /*ef10*/  LDSM.16.M88.4 R40, [R213] ;  /* 0x00000000d528783b */ /* 0x000fe20000000200 */
[----:B------:R-:W-:Y:S01]  /*ef20*/  IADD3 R221, R213, 0x400, RZ ;  /* 0x00000400d5dd7810 */ /* 0x000fe20007ffe0ff */
[----:B------:R-:W-:Y:S01]  /*ef30*/  IMAD.SHL.U32 R211, R0, 0x2, RZ ;  /* 0x0000000200d37824 */ /* 0x000fe200078e00ff */
[----:B------:R-:W-:Y:S01]  /*ef40*/  ISETP.LT.OR P0, PT, R3, 0x1, !P0 ;  /* 0x000000010300780c */ /* 0x000fe20004701670 */
[----:B------:R-:W-:Y:S01]  /*ef50*/  LDSM.16.M88.4 R44, [R213+0x400] ;  /* 0x00040000d52c783b */ /* 0x000fe20000000200 */
[----:B------:R-:W-:Y:S01]  /*ef60*/  IMAD R0, R119, 0x20, R118 ;  /* 0x0000002077007824 */ /* 0x000fe200078e0276 */
[----:B------:R-:W-:Y:S01]  /*ef70*/  IADD3 R220, R213, 0x800, RZ ;  /* 0x00000800d5dc7810 */ /* 0x000fe20007ffe0ff */
[----:B------:R-:W-:Y:S01]  /*ef80*/  IMAD R212, R2, 0x2, R211 ;  /* 0x0000000202d47824 */ /* 0x000fe200078e02d3 */
[----:B---3--:R-:W1:Y:S01]  /*ef90*/  LDSM.16.M88.4 R12, [R211+0x6080] ;  /* 0x00608000d30c783b */ /* 0x008e620000000200 */
[----:B------:R-:W-:Y:S01]  /*efa0*/  IMAD.IADD R0, R117, 0x1, R0 ;  /* 0x0000000175007824 */ /* 0x000fe200078e0200 */
[----:B------:R-:W-:-:S02]  /*efb0*/  IADD3 R219, R213, 0xc00, RZ ;  /* 0x00000c00d5db7810 */ /* 0x000fc40007ffe0ff */
[----:B------:R-:W2:Y:S01]  /*efc0*/  LDSM.16.M88.4 R8, [R211+0x7080] ;  /* 0x00708000d308783b */ /* 0x000ea20000000200 */
[C---:B------:R-:W-:Y:S02]  /*efd0*/  IADD3 R218, R213.reuse, 0x1000, RZ ;  /* 0x00001000d5da7810 */ /* 0x040fe40007ffe0ff */
[C---:B------:R-:W-:Y:S01]  /*efe0*/  IADD3 R217, R213.reuse, 0x1400, RZ ;  /* 0x00001400d5d97810 */ /* 0x040fe20007ffe0ff */
[----:B------:R-:W-:Y:S01]  /*eff0*/  LDSM.16.M88.4 R16, [R212+0x6080] ;  /* 0x00608000d410783b */ /* 0x000fe20000000200 */
[C---:B------:R-:W-:Y:S02]  /*f000*/  IADD3 R216, R213.reuse, 0x1800, RZ ;  /* 0x00001800d5d87810 */ /* 0x040fe40007ffe0ff */
[C---:B------:R-:W-:Y:S01]  /*f010*/  IADD3 R215, R213.reuse, 0x1c00, RZ ;  /* 0x00001c00d5d77810 */ /* 0x040fe20007ffe0ff */
[----:B------:R-:W3:Y:S01]  /*f020*/  LDSM.16.M88.4 R4, [R212+0x7080] ;  /* 0x00708000d404783b */ /* 0x000ee20000000200 */
[----:B------:R-:W-:-:S03]  /*f030*/  IADD3 R214, R213, 0x2000, RZ ;  /* 0x00002000d5d67810 */ /* 0x000fc60007ffe0ff */
[----:B------:R-:W4:Y:S04]  /*f040*/  LDSM.16.M88.4 R48, [R213+0x800] ;  /* 0x00080000d530783b */ /* 0x000f280000000200 */
[----:B------:R-:W-:Y:S01]  /*f050*/  @!PT LDS RZ, [RZ] ;  /* 0x00000000fffff984 */ /* 0x000fe20000000800 */
[----:B------:R-:W-:Y:S01]  /*f060*/  @!PT LDS RZ, [RZ] ;  /* 0x00000000fffff984 */ /* 0x000fe20000000800 */
[----:B------:R-:W-:Y:S01]  /*f070*/  @!PT LDS RZ, [RZ] ;  /* 0x00000000fffff984 */ /* 0x000fe20000000800 */
[----:B------:R2:W-:Y:S01]  /*f080*/  LDGSTS.E.BYPASS.LTC128B.128 [R222+0x1880], [R22.64], !P0 ;  /* 0x0188000016de7fae */ /* 0x0005e2000c101d4c */
[----:B------:R-:W-:-:S04]  /*f090*/  LOP3.LUT P0, RZ, R24, 0x2, RZ, 0xc0, !PT ;  /* 0x0000000218ff7812 */ /* 0x000fc8000780c0ff */
[----:B------:R-:W-:-:S13]  /*f0a0*/  ISETP.LT.OR P0, PT, R3, 0x1, !P0 ;  /* 0x000000010300780c */ /* 0x000fda0004701670 */
[----:B------:R3:W-:Y:S01]  /*f0b0*/  LDGSTS.E.BYPASS.LTC128B.128 [R222+0x2480], [R22.64+0x40], !P0 ;  /* 0x0248004016de7fae */ /* 0x0007e2000c101d4c */
[----:B------:R-:W-:Y:S01]  /*f0c0*/  LOP3.LUT P0, RZ, R24, 0x4, RZ, 0xc0, !PT ;  /* 0x0000000418ff7812 */ /* 0x000fe2000780c0ff */
[----:B-1----:R-:W-:Y:S03]  /*f0d0*/  HMMA.16816.F32 R84, R12, R38, RZ ;  /* 0x000000260c54723c */ /* 0x002fe600000018ff */
[----:B------:R-:W-:-:S05]  /*f0e0*/  ISETP.LT.OR P0, PT, R3, 0x1, !P0 ;  /* 0x000000010300780c */ /* 0x000fca0004701670 */
[C---:B--2---:R-:W-:Y:S08]  /*f0f0*/  HMMA.16816.F32 R68, R8.reuse, R36, RZ ;  /* 0x000000240844723c */ /* 0x044ff000000018ff */
[----:B------:R1:W-:Y:S01]  /*f100*/  LDGSTS.E.BYPASS.LTC128B.128 [R222+0x3080], [R22.64+0x80], !P0 ;  /* 0x0308008016de7fae */ /* 0x0003e2000c101d4c */
[----:B------:R-:W-:Y:S01]  /*f110*/  @!P2 LOP3.LUT P0, RZ, R25, 0x1, RZ, 0xc0, !PT ;  /* 0x0000000119ffa812 */ /* 0x000fe2000780c0ff */
[----:B------:R-:W-:Y:S03]  /*f120*/  HMMA.16816.F32 R60, R8, R32, RZ ;  /* 0x00000020083c723c */ /* 0x000fe600000018ff */
[----:B------:R-:W-:-:S05]  /*f130*/  @!P2 ISETP.LT.OR P0, PT, R3, 0x21, !P0 ;  /* 0x000000210300a80c */ /* 0x000fca0004701670 */
[C---:B------:R-:W-:Y:S08]  /*f140*/  HMMA.16816.F32 R52, R8.reuse, R28, RZ ;  /* 0x0000001c0834723c */ /* 0x040ff000000018ff */
[----:B------:R1:W-:Y:S01]  /*f150*/  @!P2 LDGSTS.E.BYPASS.LTC128B.128 [R222+0x2080], [R20.64], !P0 ;  /* 0x0208000014deafae */ /* 0x0003e2000c101d4c */
[----:B------:R-:W-:Y:S01]  /*f160*/  @!P2 LOP3.LUT P0, RZ, R25, 0x2, RZ, 0xc0, !PT ;  /* 0x0000000219ffa812 */ /* 0x000fe2000780c0ff */
[----:B------:R-:W-:Y:S03]  /*f170*/  HMMA.16816.F32 R64, R8, R38, RZ ;  /* 0x000000260840723c */ /* 0x000fe600000018ff */
[----:B------:R-:W-:-:S05]  /*f180*/  @!P2 ISETP.LT.OR P0, PT, R3, 0x21, !P0 ;  /* 0x000000210300a80c */ /* 0x000fca0004701670 */
[C---:B------:R-:W-:Y:S08]  /*f190*/  HMMA.16816.F32 R56, R8.reuse, R34, RZ ;  /* 0x000000220838723c */ /* 0x040ff000000018ff */
[----:B------:R-:W-:Y:S01]  /*f1a0*/  HMMA.16816.F32 R8, R8, R30, RZ ;  /* 0x0000001e0808723c */ /* 0x000fe200000018ff */
[----:B------:R1:W-:Y:S01]  /*f1b0*/  @!P2 LDGSTS.E.BYPASS.LTC128B.128 [R222+0x2c80], [R20.64+0x40], !P0 ;  /* 0x02c8004014deafae */ /* 0x0003e2000c101d4c */
[----:B------:R-:W-:-:S06]  /*f1c0*/  @!P2 ISETP.LT.OR P0, PT, R3, 0x21, P4 ;  /* 0x000000210300a80c */ /* 0x000fcc0002701670 */
[C---:B------:R-:W-:Y:S07]  /*f1d0*/  HMMA.16816.F32 R24, R12.reuse, R36, RZ ;  /* 0x000000240c18723c */ /* 0x040fee00000018ff */
[----:B------:R1:W-:Y:S01]  /*f1e0*/  @!P2 LDGSTS.E.BYPASS.LTC128B.128 [R222+0x3880], [R20.64+0x80], !P0 ;  /* 0x0388008014deafae */ /* 0x0003e2000c101d4c */
[C---:B------:R-:W-:Y:S01]  /*f1f0*/  HMMA.16816.F32 R36, R12.reuse, R32, RZ ;  /* 0x000000200c24723c */ /* 0x040fe200000018ff */
[----:B------:R-:W-:Y:S02]  /*f200*/  ISETP.GT.AND P0, PT, R121, R241, PT ;  /* 0x000000f17900720c */ /* 0x000fe40003f04270 */
[----:B------:R-:W0:Y:S05]  /*f210*/  LDGDEPBAR ;  /* 0x00000000000079af */ /* 0x000e2a0000000000 */
[C---:B------:R-:W-:Y:S01]  /*f220*/  HMMA.16816.F32 R80, R12.reuse, R34, RZ ;  /* 0x000000220c50723c */ /* 0x040fe200000018ff */
[----:B------:R-:W-:Y:S07]  /*f230*/  LDSM.16.M88.4 R32, [R208+0x4880] ;  /* 0x00488000d020783b */ /* 0x000fee0000000200 */
[C---:B------:R-:W-:Y:S08]  /*f240*/  HMMA.16816.F32 R72, R12.reuse, R28, RZ ;  /* 0x0000001c0c48723c */ /* 0x040ff000000018ff */
[----:B------:R-:W-:Y:S01]  /*f250*/  HMMA.16816.F32 R92, R12, R30, RZ ;  /* 0x0000001e0c5c723c */ /* 0x000fe200000018ff */
[----:B------:R-:W-:Y:S04]  /*f260*/  LDSM.16.M88.4 R28, [R208+0x4c80] ;  /* 0x004c8000d01c783b */ /* 0x000fe80000000200 */
[----:B------:R-:W-:Y:S03]  /*f270*/  LDSM.16.M88.4 R12, [R208+0x5080] ;  /* 0x00508000d00c783b */ /* 0x000fe60000000200 */
[C---:B---3--:R-:W-:Y:S01]  /*f280*/  HMMA.16816.F32 R108, R4.reuse, R40, R68 ;  /* 0x00000028046c723c */ /* 0x048fe20000001844 */
[----:B-1----:R-:W-:Y:S07]  /*f290*/  LDSM.16.M88.4 R20, [R212+0x9080] ;  /* 0x00908000d414783b */ /* 0x002fee0000000200 */
[C---:B------:R-:W-:Y:S08]  /*f2a0*/  HMMA.16816.F32 R104, R4.reuse, R44, R60 ;  /* 0x0000002c0468723c */ /* 0x040ff0000000183c */
[C---:B----4-:R-:W-:Y:S01]  /*f2b0*/  HMMA.16816.F32 R100, R4.reuse, R48, R52 ;  /* 0x000000300464723c */ /* 0x050fe20000001834 */
[----:B------:R-:W-:Y:S07]  /*f2c0*/  LDSM.16.M88.4 R52, [R213+0xc00] ;  /* 0x000c0000d534783b */ /* 0x000fee0000000200 */
[C---:B------:R-:W-:Y:S08]  /*f2d0*/  HMMA.16816.F32 R96, R4.reuse, R42, R64 ;  /* 0x0000002a0460723c */ /* 0x040ff00000001840 */
[C---:B------:R-:W-:Y:S01]  /*f2e0*/  HMMA.16816.F32 R88, R4.reuse, R46, R56 ;  /* 0x0000002e0458723c */ /* 0x040fe20000001838 */
[----:B------:R-:W-:Y:S07]  /*f2f0*/  LDSM.16.M88.4 R56, [R213+0x1400] ;  /* 0x00140000d538783b */ /* 0x000fee0000000200 */
[----:B------:R-:W-:Y:S01]  /*f300*/  HMMA.16816.F32 R76, R4, R50, R8 ;  /* 0x00000032044c723c */ /* 0x000fe20000001808 */
[----:B------:R-:W1:Y:S04]  /*f310*/  LDSM.16.M88.4 R4, [R211+0x9080] ;  /* 0x00908000d304783b */ /* 0x000e680000000200 */
[----:B------:R-:W2:Y:S03]  /*f320*/  LDSM.16.M88.4 R8, [R211+0x8080] ;  /* 0x00808000d308783b */ /* 0x000ea60000000200 */
[C---:B------:R-:W-:Y:S01]  /*f330*/  HMMA.16816.F32 R68, R16.reuse, R40, R24 ;  /* 0x000000281044723c */ /* 0x040fe20000001818 */
[----:B------:R-:W-:Y:S07]  /*f340*/  LDSM.16.M88.4 R24, [R212+0x8080] ;  /* 0x00808000d418783b */ /* 0x000fee0000000200 */
[C---:B------:R-:W-:Y:S08]  /*f350*/  HMMA.16816.F32 R40, R16.reuse, R42, R84 ;  /* 0x0000002a1028723c */ /* 0x040ff00000001854 */
[C---:B------:R-:W-:Y:S08]  /*f360*/  HMMA.16816.F32 R60, R16.reuse, R44, R36 ;  /* 0x0000002c103c723c */ /* 0x040ff00000001824 */
[C---:B------:R-:W-:Y:S08]  /*f370*/  HMMA.16816.F32 R64, R16.reuse, R48, R72 ;  /* 0x000000301040723c */ /* 0x040ff00000001848 */
[C---:B------:R-:W-:Y:S01]  /*f380*/  HMMA.16816.F32 R36, R16.reuse, R46, R80 ;  /* 0x0000002e1024723c */ /* 0x040fe20000001850 */
[----:B------:R-:W3:Y:S07]  /*f390*/  LDSM.16.M88.4 R44, [R213+0x1000] ;  /* 0x00100000d52c783b */ /* 0x000eee0000000200 */
[----:B------:R-:W-:Y:S01]  /*f3a0*/  HMMA.16816.F32 R16, R16, R50, R92 ;  /* 0x000000321010723c */ /* 0x000fe2000000185c */
[----:B------:R-:W-:Y:S07]  /*f3b0*/  LDSM.16.M88.4 R48, [R208+0x5c80] ;  /* 0x005c8000d030783b */ /* 0x000fee0000000200 */
[C---:B-1----:R-:W-:Y:S08]  /*f3c0*/  HMMA.16816.F32 R104, R4.reuse, R28, R104 ;  /* 0x0000001c0468723c */ /* 0x042ff00000001868 */
[----:B------:R-:W-:Y:S08]  /*f3d0*/  HMMA.16816.F32 R96, R4, R34, R96 ;  /* 0x000000220460723c */ /* 0x000ff00000001860 */
[-C--:B--2---:R-:W-:Y:S08]  /*f3e0*/  HMMA.16816.F32 R72, R8, R32.reuse, R68 ;  /* 0x000000200848723c */ /* 0x084ff00000001844 */
[C---:B------:R-:W-:Y:S08]  /*f3f0*/  HMMA.16816.F32 R80, R4.reuse, R32, R108 ;  /* 0x000000200450723c */ /* 0x040ff0000000186c */
[C---:B------:R-:W-:Y:S08]  /*f400*/  HMMA.16816.F32 R100, R4.reuse, R12, R100 ;  /* 0x0000000c0464723c */ /* 0x040ff00000001864 */
[----:B------:R-:W-:Y:S08]  /*f410*/  HMMA.16816.F32 R88, R4, R30, R88 ;  /* 0x0000001e0458723c */ /* 0x000ff00000001858 */
[----:B------:R-:W-:Y:S01]  /*f420*/  HMMA.16816.F32 R68, R8, R34, R40 ;  /* 0x000000220844723c */ /* 0x000fe20000001828 */
[----:B------:R-:W-:Y:S07]  /*f430*/  LDSM.16.M88.4 R40, [R208+0x5480] ;  /* 0x00548000d028783b */ /* 0x000fee0000000200 */
[----:B------:R-:W-:Y:S08]  /*f440*/  HMMA.16816.F32 R76, R4, R14, R76 ;  /* 0x0000000e044c723c */ /* 0x000ff0000000184c */
[C---:B------:R-:W-:Y:S08]  /*f450*/  HMMA.16816.F32 R32, R8.reuse, R28, R60 ;  /* 0x0000001c0820723c */ /* 0x040ff0000000183c */
[C---:B------:R-:W-:Y:S01]  /*f460*/  HMMA.16816.F32 R28, R8.reuse, R30, R36 ;  /* 0x0000001e081c723c */ /* 0x040fe20000001824 */
[----:B------:R-:W-:Y:S07]  /*f470*/  LDSM.16.M88.4 R36, [R208+0x5880] ;  /* 0x00588000d024783b */ /* 0x000fee0000000200 */
[C---:B------:R-:W-:Y:S08]  /*f480*/  HMMA.16816.F32 R4, R8.reuse, R12, R64 ;  /* 0x0000000c0804723c */ /* 0x040ff00000001840 */
[----:B------:R-:W-:Y:S01]  /*f490*/  HMMA.16816.F32 R8, R8, R14, R16 ;  /* 0x0000000e0808723c */ /* 0x000fe20000001810 */
[----:B------:R-:W1:Y:S04]  /*f4a0*/  LDSM.16.M88.4 R12, [R211+0xb080] ;  /* 0x00b08000d30c783b */ /* 0x000e680000000200 */
[----:B------:R-:W2:Y:S03]  /*f4b0*/  LDSM.16.M88.4 R16, [R211+0xa080] ;  /* 0x00a08000d310783b */ /* 0x000ea60000000200 */
[C---:B------:R-:W-:Y:S08]  /*f4c0*/  HMMA.16816.F32 R60, R20.reuse, R54, R96 ;  /* 0x00000036143c723c */ /* 0x040ff00000001860 */
[C---:B---3--:R-:W-:Y:S08]  /*f4d0*/  HMMA.16816.F32 R108, R20.reuse, R44, R104 ;  /* 0x0000002c146c723c */ /* 0x048ff00000001868 */
[C---:B------:R-:W-:Y:S08]  /*f4e0*/  HMMA.16816.F32 R64, R20.reuse, R52, R80 ;  /* 0x000000341440723c */ /* 0x040ff00000001850 */
[C---:B------:R-:W-:Y:S08]  /*f4f0*/  HMMA.16816.F32 R104, R20.reuse, R46, R88 ;  /* 0x0000002e1468723c */ /* 0x040ff00000001858 */
[----:B------:R-:W-:Y:S08]  /*f500*/  HMMA.16816.F32 R112, R20, R56, R100 ;  /* 0x000000381470723c */ /* 0x000ff00000001864 */
[----:B------:R-:W-:Y:S08]  /*f510*/  HMMA.16816.F32 R96, R24, R52, R72 ;  /* 0x000000341860723c */ /* 0x000ff00000001848 */
[----:B------:R-:W-:Y:S01]  /*f520*/  HMMA.16816.F32 R100, R20, R58, R76 ;  /* 0x0000003a1464723c */ /* 0x000fe2000000184c */
[----:B------:R-:W-:Y:S07]  /*f530*/  LDSM.16.M88.4 R20, [R213+0x2000] ;  /* 0x00200000d514783b */ /* 0x000fee0000000200 */
[C---:B------:R-:W-:Y:S08]  /*f540*/  HMMA.16816.F32 R92, R24.reuse, R54, R68 ;  /* 0x00000036185c723c */ /* 0x040ff00000001844 */
[C---:B------:R-:W-:Y:S01]  /*f550*/  HMMA.16816.F32 R88, R24.reuse, R44, R32 ;  /* 0x0000002c1858723c */ /* 0x040fe20000001820 */
[----:B------:R-:W-:Y:S07]  /*f560*/  LDSM.16.M88.4 R32, [R213+0x1800] ;  /* 0x00180000d520783b */ /* 0x000fee0000000200 */
[C---:B------:R-:W-:Y:S01]  /*f570*/  HMMA.16816.F32 R84, R24.reuse, R46, R28 ;  /* 0x0000002e1854723c */ /* 0x040fe2000000181c */
[----:B------:R-:W-:Y:S07]  /*f580*/  LDSM.16.M88.4 R28, [R213+0x1c00] ;  /* 0x001c0000d51c783b */ /* 0x000fee0000000200 */
[C---:B------:R-:W-:Y:S01]  /*f590*/  HMMA.16816.F32 R80, R24.reuse, R56, R4 ;  /* 0x000000381850723c */ /* 0x040fe20000001804 */
[----:B------:R-:W-:Y:S07]  /*f5a0*/  LDSM.16.M88.4 R4, [R212+0xb080] ;  /* 0x00b08000d404783b */ /* 0x000fee0000000200 */
[----:B------:R-:W-:Y:S01]  /*f5b0*/  HMMA.16816.F32 R76, R24, R58, R8 ;  /* 0x0000003a184c723c */ /* 0x000fe20000001808 */
[----:B------:R-:W3:Y:S01]  /*f5c0*/  LDSM.16.M88.4 R8, [R212+0xa080] ;  /* 0x00a08000d408783b */ /* 0x000ee20000000200 */
[----:B------:R-:W-:-:S06]  /*f5d0*/  DEPBAR.LE SB0, 0x0 ;  /* 0x000080000000791a */ /* 0x000fcc0000000000 */
[C---:B-1----:R-:W-:Y:S08]  /*f5e0*/  HMMA.16816.F32 R72, R12.reuse, R40, R64 ;  /* 0x000000280c48723c */ /* 0x042ff00000001840 */
[----:B------:R-:W-:Y:S08]  /*f5f0*/  HMMA.16816.F32 R68, R12, R42, R60 ;  /* 0x0000002a0c44723c */ /* 0x000ff0000000183c */
[----:B--2---:R-:W-:Y:S08]  /*f600*/  HMMA.16816.F32 R44, R16, R40, R96 ;  /* 0x00000028102c723c */ /* 0x004ff00000001860 */
[C---:B------:R-:W-:Y:S08]  /*f610*/  HMMA.16816.F32 R64, R12.reuse, R36, R108 ;  /* 0x000000240c40723c */ /* 0x040ff0000000186c */
[C---:B------:R-:W-:Y:S08]  /*f620*/  HMMA.16816.F32 R60, R12.reuse, R38, R104 ;  /* 0x000000260c3c723c */ /* 0x040ff00000001868 */
[C---:B------:R-:W-:Y:S08]  /*f630*/  HMMA.16816.F32 R56, R12.reuse, R48, R112 ;  /* 0x000000300c38723c */ /* 0x040ff00000001870 */
[----:B------:R-:W-:Y:S08]  /*f640*/  HMMA.16816.F32 R52, R12, R50, R100 ;  /* 0x000000320c34723c */ /* 0x000ff00000001864 */
[C---:B------:R-:W-:Y:S08]  /*f650*/  HMMA.16816.F32 R40, R16.reuse, R42, R92 ;  /* 0x0000002a1028723c */ /* 0x040ff0000000185c */
[C---:B------:R-:W-:Y:S08]  /*f660*/  HMMA.16816.F32 R24, R16.reuse, R36, R88 ;  /* 0x000000241018723c */ /* 0x040ff00000001858 */
[C---:B------:R-:W-:Y:S08]  /*f670*/  HMMA.16816.F32 R36, R16.reuse, R38, R84 ;  /* 0x000000261024723c */ /* 0x040ff00000001854 */
[C---:B------:R-:W-:Y:S08]  /*f680*/  HMMA.16816.F32 R12, R16.reuse, R48, R80 ;  /* 0x00000030100c723c */ /* 0x040ff00000001850 */
[----:B------:R-:W-:Y:S08]  /*f690*/  HMMA.16816.F32 R16, R16, R50, R76 ;  /* 0x000000321010723c */ /* 0x000ff0000000184c */
[-C--:B---3--:R-:W-:Y:S08]  /*f6a0*/  HMMA.16816.F32 R48, R8, R32.reuse, R44 ;  /* 0x000000200830723c */ /* 0x088ff0000000182c */
[----:B------:R-:W-:Y:S08]  /*f6b0*/  HMMA.16816.F32 R80, R4, R32, R72 ;  /* 0x000000200450723c */ /* 0x000ff00000001848 */
[-C--:B------:R-:W-:Y:S08]  /*f6c0*/  HMMA.16816.F32 R44, R8, R34.reuse, R40 ;  /* 0x00000022082c723c */ /* 0x080ff00000001828 */
[C---:B------:R-:W-:Y:S08]  /*f6d0*/  HMMA.16816.F32 R84, R4.reuse, R34, R68 ;  /* 0x000000220454723c */ /* 0x040ff00000001844 */
[C---:B------:R-:W-:Y:S08]  /*f6e0*/  HMMA.16816.F32 R76, R4.reuse, R28, R64 ;  /* 0x0000001c044c723c */ /* 0x040ff00000001840 */
[----:B------:R-:W-:Y:S08]  /*f6f0*/  HMMA.16816.F32 R72, R4, R30, R60 ;  /* 0x0000001e0448723c */ /* 0x000ff0000000183c */
[C---:B------:R-:W-:Y:S08]  /*f700*/  HMMA.16816.F32 R40, R8.reuse, R28, R24 ;  /* 0x0000001c0828723c */ /* 0x040ff00000001818 */
[----:B------:R-:W-:Y:S08]  /*f710*/  HMMA.16816.F32 R36, R8, R30, R36 ;  /* 0x0000001e0824723c */ /* 0x000ff00000001824 */
[C---:B------:R-:W-:Y:S08]  /*f720*/  HMMA.16816.F32 R64, R4.reuse, R20, R56 ;  /* 0x000000140440723c */ /* 0x040ff00000001838 */
[----:B------:R-:W-:Y:S08]  /*f730*/  HMMA.16816.F32 R60, R4, R22, R52 ;  /* 0x00000016043c723c */ /* 0x000ff00000001834 */
[C---:B------:R-:W-:Y:S08]  /*f740*/  HMMA.16816.F32 R28, R8.reuse, R20, R12 ;  /* 0x00000014081c723c */ /* 0x040ff0000000180c */
[----:B------:R-:W-:Y:S01]  /*f750*/  HMMA.16816.F32 R32, R8, R22, R16 ;  /* 0x000000160820723c */ /* 0x000fe20000001810 */
[----:B------:R-:W-:Y:S06]  /*f760*/  BAR.SYNC.DEFER_BLOCKING 0x0 ;  /* 0x0000000000007b1d */ /* 0x000fec0000010000 */
[----:B------:R-:W-:Y:S07]  /*f770*/  @!P0 BRA `(.L_x_450) ;  /* 0x000001b000008947 */ /* 0x000fee0003800000 */
        /* <DEDUP_REMOVED lines=8> */
[----:B------:R-:W-:-:S04]  /*f800*/  @P0 IADD3 R5, P2, P1, R248, UR6, R4 ;  /* 0x00000006f8050c10 */ /* 0x000fc8000f95e004 */
[----:B------:R-:W-:Y:S02]  /*f810*/  @P0 IADD3.X R8, R243, UR7, R3, P2, P1 ;  /* 0x00000007f3080c10 */ /* 0x000fe400097e2403 */
        /* <DEDUP_REMOVED lines=17> */
.L_x_450:
        /* <DEDUP_REMOVED lines=43> */
[----:B--2---:R1:W2:Y:S02]  /*fbe0*/  MUFU.TANH R10, R4 ;  /* 0x00000004000a7308 */ /* 0x0042a40000002400 */
[----:B-1----:R-:W-:Y:S02]  /*fbf0*/  LOP3.LUT R4, R5, 0x7ffffffc, RZ, 0xc0, !PT ;  /* 0x7ffffffc05047812 */ /* 0x002fe400078ec0ff */
[----:B------:R-:W1:Y:S03]  /*fc00*/  SHFL.IDX PT, R5, R11, RZ, 0x1c1f ;  /* 0x001c1fff0b057589 */ /* 0x000e6600000e0000 */
[----:B------:R-:W-:Y:S02]  /*fc10*/  IMAD.IADD R4, R3, 0x1, -R4 ;  /* 0x0000000103047824 */ /* 0x000fe400078e0a04 */
[----:B------:R-:W-:-:S03]  /*fc20*/  FMUL.FTZ R3, R40, c[0x0][0x320] ;  /* 0x0000c80028037a20 */ /* 0x000fc60000410000 */
[----:B------:R-:W-:Y:S01]  /*fc30*/  SHF.L.U32 R251, R4, 0x1, RZ ;  /* 0x0000000104fb7819 */ /* 0x000fe200000006ff */
[----:B------:R1:W1:Y:S01]  /*fc40*/  MUFU.TANH R8, R3 ;  /* 0x0000000300087308 */ /* 0x0002620000002400 */
[----:B------:R-:W-:Y:S02]  /*fc50*/  FMUL.FTZ R4, R48, c[0x0][0x320] ;  /* 0x0000c80030047a20 */ /* 0x000fe40000410000 */
[----:B------:R-:W-:Y:S01]  /*fc60*/  IADD3 R20, -R251, R116, R128 ;  /* 0x00000074fb147210 */ /* 0x000fe20007ffe180 */
[----:B------:R-:W-:-:S04]  /*fc70*/  IMAD.IADD R23, R116, 0x1, -R251 ;  /* 0x0000000174177824 */ /* 0x000fc800078e0afb */
[----:B------:R2:W2:Y:S01]  /*fc80*/  MUFU.TANH R7, R4 ;  /* 0x0000000400077308 */ /* 0x0004a20000002400 */
[----:B-1----:R-:W-:-:S05]  /*fc90*/  IADD3 R3, -R251, 0x1, R122 ;  /* 0x00000001fb037810 */ /* 0x002fca0007ffe17a */
[----:B------:R-:W-:-:S05]  /*fca0*/  IMAD.IADD R3, R3, 0x1, -R129 ;  /* 0x0000000103037824 */ /* 0x000fca00078e0a81 */
[C---:B------:R-:W-:Y:S02]  /*fcb0*/  IADD3 R17, R3.reuse, c[0x0][0x328], RZ ;  /* 0x0000ca0003117a10 */ /* 0x040fe40007ffe0ff */
[----:B------:R-:W-:Y:S02]  /*fcc0*/  IADD3 R21, R3, UR8, RZ ;  /* 0x0000000803157c10 */ /* 0x000fe4000fffe0ff */
[-C--:B--2---:R-:W-:Y:S02]  /*fcd0*/  IADD3 R4, R17, R5.reuse, RZ ;  /* 0x0000000511047210 */ /* 0x084fe40007ffe0ff */
[----:B------:R-:W-:Y:S02]  /*fce0*/  IADD3 R3, R21, R5, RZ ;  /* 0x0000000515037210 */ /* 0x000fe40007ffe0ff */
[----:B------:R-:W-:Y:S01]  /*fcf0*/  IMNMX R4, R4, R20, PT ;  /* 0x0000001404047217 */ /* 0x000fe20003800200 */
[----:B------:R-:W-:Y:S05]  /*fd00*/  @!P5 BRA `(.L_x_451) ;  /* 0x000001400000d947 */ /* 0x000fea0003800000 */
[----:B---34-:R-:W-:Y:S01]  /*fd10*/  IADD3 R5, -R129, R128, R5 ;  /* 0x0000008081057210 */ /* 0x018fe20007ffe105 */
        /* <DEDUP_REMOVED lines=10> */
.L_x_453:
[----:B------:R-:W-:-:S04]  /*fdc0*/  MOV R6, c[0x0][0x32c] ;  /* 0x0000cb0000067a02 */ /* 0x000fc80000000f00 */
[----:B------:R-:W-:-:S13]  /*fdd0*/  ISETP.NE.AND P0, PT, R6, 0x1, PT ;  /* 0x000000010600780c */ /* 0x000fda0003f05270 */
[----:B------:R-:W-:-:S05]  /*fde0*/  @P0 IMAD.HI.U32 R6, R5, c[0x0][0x330], RZ ;  /* 0x0000cc0005060a27 */ /* 0x000fca00078e00ff */
[----:B------:R-:W-:Y:S02]  /*fdf0*/  @P0 SHF.R.U32.HI R5, RZ, c[0x0][0x334], R6 ;  /* 0x0000cd00ff050a19 */ /* 0x000fe40000011606 */
.L_x_454:
[----:B------:R-:W-:Y:S05]  /*fe00*/  BSYNC B0 ;  /* 0x0000000000007941 */ /* 0x000fea0003800000 */
.L_x_452:
[----:B------:R-:W-:-:S05]  /*fe10*/  IMAD R5, R5, c[0x0][0x32c], R23 ;  /* 0x0000cb0005057a24 */ /* 0x000fca00078e0217 */
[----:B------:R-:W-:Y:S02]  /*fe20*/  IADD3 R6, R5, c[0x0][0x32c], RZ ;  /* 0x0000cb0005067a10 */ /* 0x000fe40007ffe0ff */
[----:B------:R-:W-:Y:S02]  /*fe30*/  IMNMX R3, R3, R5, !PT ;  /* 0x0000000503037217 */ /* 0x000fe40007800200 */
[----:B------:R-:W-:Y:S02]  /*fe40*/  IMNMX R4, R4, R6, PT ;  /* 0x0000000604047217 */ /* 0x000fe40003800200 */
.L_x_451:
[C---:B---34-:R-:W-:Y:S01]  /*fe50*/  ISETP.GE.AND P0, PT, R116.reuse, 0x2, PT ;  /* 0x000000027400780c */ /* 0x058fe20003f06270 */
[----:B------:R-:W1:Y:S01]  /*fe60*/  SHFL.IDX PT, R5, R11, 0x1, 0x1c1f ;  /* 0x003c1f000b057f89 */ /* 0x000e6200000e0000 */
[----:B------:R-:W-:Y:S02]  /*fe70*/  ISETP.GE.AND P1, PT, R116, 0x9, PT ;  /* 0x000000097400780c */ /* 0x000fe40003f26270 */
[----:B------:R-:W-:Y:S02]  /*fe80*/  P2R R29, PR, RZ, 0x1 ;  /* 0x00000001ff1d7803 */ /* 0x000fe40000000000 */
[----:B------:R-:W-:-:S02]  /*fe90*/  ISETP.GT.AND P0, PT, R3, 0x1, !P0 ;  /* 0x000000010300780c */ /* 0x000fc40004704270 */
[----:B------:R-:W-:Y:S02]  /*fea0*/  P2R R28, PR, RZ, 0x2 ;  /* 0x00000002ff1c7803 */ /* 0x000fe40000000000 */
[----:B------:R-:W-:Y:S02]  /*feb0*/  ISETP.LT.OR P0, PT, R4, 0x2, P0 ;  /* 0x000000020400780c */ /* 0x000fe40000701670 */
[----:B------:R-:W-:Y:S02]  /*fec0*/  ISETP.GE.AND P6, PT, R116, 0x12, PT ;  /* 0x000000127400780c */ /* 0x000fe40003fc6270 */
        /* <DEDUP_REMOVED lines=9> */
[C---:B------:R-:W-:Y:S02]  /*ff60*/  ISETP.GE.AND P5, PT, R116.reuse, 0x19, PT ;  /* 0x000000197400780c */ /* 0x040fe40003fa6270 */
        /* <DEDUP_REMOVED lines=77> */
.L_x_457:
[----:B------:R-:W-:-:S04]  /*10440*/  MOV R6, c[0x0][0x32c] ;  /* 0x0000cb0000067a02 */ /* 0x000fc80000000f00 */
[----:B------:R-:W-:-:S13]  /*10450*/  ISETP.NE.AND P0, PT, R6, 0x1, PT ;  /* 0x000000010600780c */ /* 0x000fda0003f05270 */
[----:B------:R-:W-:-:S05]  /*10460*/  @P0 IMAD.HI.U32 R6, R5, c[0x0][0x330], RZ ;  /* 0x0000cc0005060a27 */ /* 0x000fca00078e00ff */
[----:B------:R-:W-:Y:S02]  /*10470*/  @P0 SHF.R.U32.HI R5, RZ, c[0x0][0x334], R6 ;  /* 0x0000cd00ff050a19 */ /* 0x000fe40000011606 */
.L_x_458:
[----:B------:R-:W-:Y:S05]  /*10480*/  BSYNC B0 ;  /* 0x0000000000007941 */ /* 0x000fea0003800000 */
.L_x_456:
[----:B------:R-:W-:-:S05]  /*10490*/  IMAD R5, R5, c[0x0][0x32c], R23 ;  /* 0x0000cb0005057a24 */ /* 0x000fca00078e0217 */
[----:B------:R-:W-:Y:S02]  /*104a0*/  IADD3 R6, R5, c[0x0][0x32c], RZ ;  /* 0x0000cb0005067a10 */ /* 0x000fe40007ffe0ff */
[----:B------:R-:W-:Y:S02]  /*104b0*/  IMNMX R3, R3, R5, !PT ;  /* 0x0000000503037217 */ /* 0x000fe40007800200 */
[----:B------:R-:W-:Y:S02]  /*104c0*/  IMNMX R4, R4, R6, PT ;  /* 0x0000000604047217 */ /* 0x000fe40003800200 */
.L_x_455:
        /* <DEDUP_REMOVED lines=83> */
.L_x_461:
[----:B------:R-:W-:-:S04]  /*10a00*/  MOV R6, c[0x0][0x32c] ;  /* 0x0000cb0000067a02 */ /* 0x000fc80000000f00 */
[----:B------:R-:W-:-:S13]  /*10a10*/  ISETP.NE.AND P0, PT, R6, 0x1, PT ;  /* 0x000000010600780c */ /* 0x000fda0003f05270 */
[----:B------:R-:W-:-:S05]  /*10a20*/  @P0 IMAD.HI.U32 R6, R5, c[0x0][0x330], RZ ;  /* 0x0000cc0005060a27 */ /* 0x000fca00078e00ff */
[----:B------:R-:W-:Y:S02]  /*10a30*/  @P0 SHF.R.U32.HI R5, RZ, c[0x0][0x334], R6 ;  /* 0x0000cd00ff050a19 */ /* 0x000fe40000011606 */
.L_x_462:
[----:B------:R-:W-:Y:S05]  /*10a40*/  BSYNC B0 ;  /* 0x0000000000007941 */ /* 0x000fea0003800000 */
.L_x_460:
[----:B------:R-:W-:-:S05]  /*10a50*/  IMAD R5, R5, c[0x0][0x32c], R23 ;  /* 0x0000cb0005057a24 */ /* 0x000fca00078e0217 */
[----:B------:R-:W-:Y:S02]  /*10a60*/  IADD3 R6, R5, c[0x0][0x32c], RZ ;  /* 0x0000cb0005067a10 */ /* 0x000fe40007ffe0ff */
[----:B------:R-:W-:Y:S02]  /*10a70*/  IMNMX R3, R3, R5, !PT ;  /* 0x0000000503037217 */ /* 0x000fe40007800200 */
[----:B------:R-:W-:Y:S02]  /*10a80*/  IMNMX R4, R4, R6, PT ;  /* 0x0000000604047217 */ /* 0x000fe40003800200 */
.L_x_459:
        /* <DEDUP_REMOVED lines=83> */
.L_x_465:
[----:B------:R-:W-:-:S04]  /*10fc0*/  MOV R5, c[0x0][0x32c] ;  /* 0x0000cb0000057a02 */ /* 0x000fc80000000f00 */
[----:B------:R-:W-:-:S13]  /*10fd0*/  ISETP.NE.AND P0, PT, R5, 0x1, PT ;  /* 0x000000010500780c */ /* 0x000fda0003f05270 */
[----:B------:R-:W-:-:S05]  /*10fe0*/  @P0 IMAD.HI.U32 R5, R4, c[0x0][0x330], RZ ;  /* 0x0000cc0004050a27 */ /* 0x000fca00078e00ff */
[----:B------:R-:W-:Y:S02]  /*10ff0*/  @P0 SHF.R.U32.HI R4, RZ, c[0x0][0x334], R5 ;  /* 0x0000cd00ff040a19 */ /* 0x000fe40000011605 */
.L_x_466:
[----:B------:R-:W-:Y:S05]  /*11000*/  BSYNC B0 ;  /* 0x0000000000007941 */ /* 0x000fea0003800000 */
.L_x_464:
[----:B------:R-:W-:-:S05]  /*11010*/  IMAD R4, R4, c[0x0][0x32c], R23 ;  /* 0x0000cb0004047a24 */ /* 0x000fca00078e0217 */
[----:B------:R-:W-:Y:S02]  /*11020*/  IADD3 R5, R4, c[0x0][0x32c], RZ ;  /* 0x0000cb0004057a10 */ /* 0x000fe40007ffe0ff */
[----:B------:R-:W-:Y:S02]  /*11030*/  IMNMX R3, R3, R4, !PT ;  /* 0x0000000403037217 */ /* 0x000fe40007800200 */
[----:B------:R-:W-:Y:S02]  /*11040*/  IMNMX R12, R12, R5, PT ;  /* 0x000000050c0c7217 */ /* 0x000fe40003800200 */
.L_x_463:
        /* <DEDUP_REMOVED lines=30> */
[----:B-----5:R-:W-:Y:S01]  /*11230*/  LDSM.16.MT88.4 R148, [R209+0x2880] ;  /* 0x00288000d194783b */ /* 0x020fe20000004200 */
        /* <DEDUP_REMOVED lines=35> */
[----:B------:R-:W-:-:S04]  /*11470*/  ISETP.LT.OR P0, PT, R12, 0x19, P0 ;  /* 0x000000190c00780c */ /* 0x000fc80000701670 */
[----:B------:R-:W-:Y:S02]  /*11480*/  FSEL R107, R16, -INF , !P0 ;  /* 0xff800000106b7808 */ /* 0x000fe40004000000 */
[----:B------:R-:W-:-:S04]  /*11490*/  ISETP.GT.AND P0, PT, R3, 0x19, !P4 ;  /* 0x000000190300780c */ /* 0x000fc80006704270 */
[----:B------:R-:W-:-:S04]  /*114a0*/  ISETP.LT.OR P0, PT, R12, 0x1a, P0 ;  /* 0x0000001a0c00780c */ /* 0x000fc80000701670 */
[----:B------:R-:W-:Y:S02]  /*114b0*/  FSEL R184, R15, -INF , !P0 ;  /* 0xff8000000fb87808 */ /* 0x000fe40004000000 */
[----:B-1----:R-:W-:Y:S02]  /*114c0*/  FMNMX.FTZ R106, R106, R4, !PT ;  /* 0x000000046a6a7209 */ /* 0x002fe40007810000 */
[----:B------:R-:W1:Y:S01]  /*114d0*/  SHFL.BFLY PT, R4, R105, 0x2, 0x1f ;  /* 0x0c401f0069047f89 */ /* 0x000e6200000e0000 */
[----:B------:R-:W-:-:S04]  /*114e0*/  ISETP.GT.AND P0, PT, R3, 0x20, !P3 ;  /* 0x000000200300780c */ /* 0x000fc80005f04270 */
        /* <DEDUP_REMOVED lines=9> */
[----:B------:R-:W-:Y:S01]  /*11580*/  FSEL R191, R14, -INF , !P0 ;  /* 0xff8000000ebf7808 */ /* 0x000fe20004000000 */
[----:B------:R-:W-:Y:S01]  /*11590*/  FMUL.FTZ R14, R106, c[0x0][0x2d0] ;  /* 0x0000b4006a0e7a20 */ /* 0x000fe20000410000 */
        /* <DEDUP_REMOVED lines=246> */
[----:B------:R-:W-:Y:S02]  /*12500*/  FFMA.FTZ R2, R191, c[0x0][0x2d0], -R0 ;  /* 0x0000b400bf027a23 */ /* 0x000fe40000010800 */
[----:B------:R-:W-:Y:S02]  /*12510*/  FADD.FTZ R7, R234, R5 ;  /* 0x00000005ea077221 */ /* 0x000fe40000010000 */
[----:B------:R-:W-:-:S02]  /*12520*/  FADD.FTZ R4, R47, R10 ;  /* 0x0000000a2f047221 */ /* 0x000fc40000010000 */
        /* <DEDUP_REMOVED lines=12> */
[----:B------:R-:W-:Y:S01]  /*125f0*/  FADD.FTZ R5, R223, R5 ;  /* 0x00000005df057221 */ /* 0x000fe20000010000 */
[----:B------:R-:W-:Y:S01]  /*12600*/  IADD3 R223, R239, -0x2, RZ ;  /* 0xfffffffeefdf7810 */ /* 0x000fe20007ffe0ff */
        /* <DEDUP_REMOVED lines=13> */
[----:B------:R-:W-:Y:S01]  /*126e0*/  FADD.FTZ R0, R0, R8 ;  /* 0x0000000800007221 */ /* 0x000fe20000010000 */
[----:B------:R-:W-:Y:S01]  /*126f0*/  STL [R1], R4 ;  /* 0x0000000401007387 */ /* 0x000fe20000100800 */
[----:B------:R-:W-:-:S03]  /*12700*/  FADD.FTZ R252, R252, R10 ;  /* 0x0000000afcfc7221 */ /* 0x000fc60000010000 */
[----:B------:R1:W-:Y:S01]  /*12710*/  STL [R1+0x4], R2 ;  /* 0x0000040201007387 */ /* 0x0003e20000100800 */
[----:B------:R-:W-:Y:S01]  /*12720*/  FADD.FTZ R252, R204, R252 ;  /* 0x000000fcccfc7221 */ /* 0x000fe20000010000 */
[----:B------:R-:W-:Y:S02]  /*12730*/  HMMA.16816.F32 R132, R92, R88, R20 ;  /* 0x000000585c84723c */ /* 0x000fe40000001814 */
[----:B------:R2:W-:Y:S01]  /*12740*/  STL [R1+0x8], R0 ;  /* 0x0000080001007387 */ /* 0x0005e20000100800 */
[----:B------:R-:W-:-:S04]  /*12750*/  FADD.FTZ R252, R203, R252 ;  /* 0x000000fccbfc7221 */ /* 0x000fc80000010000 */
[----:B------:R-:W-:Y:S01]  /*12760*/  FADD.FTZ R252, R202, R252 ;  /* 0x000000fccafc7221 */ /* 0x000fe20000010000 */
[----:B------:R-:W-:Y:S03]  /*12770*/  HMMA.16816.F32 R136, R92, R90, R136 ;  /* 0x0000005a5c88723c */ /* 0x000fe60000001888 */
[----:B------:R-:W-:-:S05]  /*12780*/  FADD.FTZ R252, R201, R252 ;  /* 0x000000fcc9fc7221 */ /* 0x000fca0000010000 */
[----:B------:R-:W-:Y:S01]  /*12790*/  HMMA.16816.F32 R148, R92, R108, R16 ;  /* 0x0000006c5c94723c */ /* 0x000fe20000001810 */
[----:B-1----:R-:W-:-:S07]  /*127a0*/  IADD3 R2, R3, c[0x0][0x328], RZ ;  /* 0x0000ca0003027a10 */ /* 0x002fce0007ffe0ff */
[C---:B------:R-:W-:Y:S08]  /*127b0*/  HMMA.16816.F32 R152, R92.reuse, R110, R152 ;  /* 0x0000006e5c98723c */ /* 0x040ff00000001898 */
        /* <DEDUP_REMOVED lines=17> */
.L_x_468:
[----:B------:R-:W-:-:S13]  /*128d0*/  ISETP.NE.AND P0, PT, R4, 0x1, PT ;  /* 0x000000010400780c */ /* 0x000fda0003f05270 */
[----:B------:R-:W-:-:S05]  /*128e0*/  @P0 IMAD.HI.U32 R3, R0, c[0x0][0x330], RZ ;  /* 0x0000cc0000030a27 */ /* 0x000fca00078e00ff */
[----:B------:R-:W-:-:S05]  /*128f0*/  @P0 SHF.R.U32.HI R0, RZ, c[0x0][0x334], R3 ;  /* 0x0000cd00ff000a19 */ /* 0x000fca0000011603 */
.L_x_469:
[----:B------:R-:W-:-:S05]  /*12900*/  IMAD R0, R0, R4, c[0x0][0x32c] ;  /* 0x0000cb0000007624 */ /* 0x000fca00078e0204 */
[----:B------:R-:W-:-:S05]  /*12910*/  IMNMX R2, R2, R0, PT ;  /* 0x0000000002027217 */ /* 0x000fca0003800200 */
.L_x_467:
[----:B--2---:R-:W-:-:S05]  /*12920*/  IMAD.HI R2, R2, 0x2aaaaaab, RZ ;  /* 0x2aaaaaab02027827 */ /* 0x004fca00078e02ff */
[----:B------:R-:W-:-:S04]  /*12930*/  SHF.R.U32.HI R0, RZ, 0x1f, R2 ;  /* 0x0000001fff007819 */ /* 0x000fc80000011602 */
[----:B------:R-:W-:-:S04]  /*12940*/  LEA.HI.SX32 R2, R2, R0, 0x1d ;  /* 0x0000000002027211 */ /* 0x000fc800078feaff */
[----:B------:R-:W-:-:S04]  /*12950*/  IMNMX R3, R241, R2, !PT ;  /* 0x00000002f1037217 */ /* 0x000fc80007800200 */
[----:B------:R-:W-:Y:S01]  /*12960*/  ISETP.GE.AND P0, PT, R223, R3, PT ;  /* 0x00000003df00720c */ /* 0x000fe20003f06270 */
[----:B------:R1:W-:-:S12]  /*12970*/  STL [R1+0xc], R3 ;  /* 0x00000c0301007387 */ /* 0x0003d80000100800 */
[----:B------:R-:W-:Y:S05]  /*12980*/  @!P0 BRA `(.L_x_470) ;  /* 0x000044f000008947 */ /* 0x000fea0003800000 */
[C---:B------:R-:W-:Y:S01]  /*12990*/  IADD3 R250, P0, R246.reuse, 0x20, RZ ;  /* 0x00000020f6fa7810 */ /* 0x040fe20007f1e0ff */
[----:B------:R-:W-:Y:S01]  /*129a0*/  IMAD.MOV.U32 R5, RZ, RZ, R249 ;  /* 0x000000ffff057224 */ /* 0x000fe200078e00f9 */
[----:B------:R-:W-:Y:S01]  /*129b0*/  MOV R103, R105 ;  /* 0x0000006900677202 */ /* 0x000fe20000000f00 */
[----:B------:R-:W-:Y:S01]  /*129c0*/  IMAD.MOV.U32 R4, RZ, RZ, R248 ;  /* 0x000000ffff047224 */ /* 0x000fe200078e00f8 */
[----:B------:R-:W-:Y:S01]  /*129d0*/  IADD3.X R249, RZ, R245, RZ, P0, !PT ;  /* 0x000000f5fff97210 */ /* 0x000fe200007fe4ff */
[----:B------:R-:W-:Y:S01]  /*129e0*/  IMAD.MOV.U32 R102, RZ, RZ, R106 ;  /* 0x000000ffff667224 */ /* 0x000fe200078e006a */
[----:B------:R-:W-:Y:S01]  /*129f0*/  IADD3 R248, P0, R246, 0x40, RZ ;  /* 0x00000040f6f87810 */ /* 0x000fe20007f1e0ff */
[----:B------:R-:W-:Y:S01]  /*12a00*/  IMAD.MOV.U32 R107, RZ, RZ, R104 ;  /* 0x000000ffff6b7224 */ /* 0x000fe200078e0068 */
[----:B------:R-:W-:-:S03]  /*12a10*/  MOV R108, R100 ;  /* 0x00000064006c7202 */ /* 0x000fc60000000f00 */
[----:B------:R-:W-:Y:S01]  /*12a20*/  IMAD.X R247, RZ, RZ, R245, P0 ;  /* 0x000000fffff77224 */ /* 0x000fe200000e06f5 */
[----:B------:R-:W-:-:S05]  /*12a30*/  IADD3 R246, P0, R4, 0x20, RZ ;  /* 0x0000002004f67810 */ /* 0x000fca0007f1e0ff */
[----:B------:R-:W-:Y:S01]  /*12a40*/  IMAD.X R245, RZ, RZ, R243, P0 ;  /* 0x000000fffff57224 */ /* 0x000fe200000e06f3 */
[----:B------:R-:W-:-:S04]  /*12a50*/  IADD3 R244, P0, R4, 0x40, RZ ;  /* 0x0000004004f47810 */ /* 0x000fc80007f1e0ff */
[----:B------:R-:W-:Y:S02]  /*12a60*/  IADD3.X R243, RZ, R243, RZ, P0, !PT ;  /* 0x000000f3fff37210 */ /* 0x000fe400007fe4ff */
.L_x_489:
[----:B------:R-:W2:Y:S01]  /*12a70*/  LDL R224, [R1+0x48] ;  /* 0x0000480001e07983 */ /* 0x000ea20000100800 */
[----:B------:R-:W-:Y:S04]  /*12a80*/  DEPBAR.LE SB0, 0x0 ;  /* 0x000080000000791a */ /* 0x000fe80000000000 */
[----:B------:R-:W3:Y:S04]  /*12a90*/  LDL R0, [R1+0x20] ;  /* 0x0000200001007983 */ /* 0x000ee80000100800 */
[----:B------:R-:W-:Y:S06]  /*12aa0*/  BAR.SYNC.DEFER_BLOCKING 0x0 ;  /* 0x0000000000007b1d */ /* 0x000fec0000010000 */
        /* <DEDUP_REMOVED lines=10> */
[----:B--2---:R-:W-:Y:S02]  /*12b50*/  ISETP.GT.AND P0, PT, R224, R223, PT ;  /* 0x000000dfe000720c */ /* 0x004fe40003f04270 */
[C---:B---3--:R-:W-:Y:S02]  /*12b60*/  LOP3.LUT P5, RZ, R0.reuse, 0x100, RZ, 0xc0, !PT ;  /* 0x0000010000ff7812 */ /* 0x048fe400078ac0ff */
[C---:B------:R-:W-:Y:S02]  /*12b70*/  LOP3.LUT P4, RZ, R0.reuse, 0x80, RZ, 0xc0, !PT ;  /* 0x0000008000ff7812 */ /* 0x040fe4000788c0ff */
[----:B------:R-:W-:Y:S07]  /*12b80*/  LOP3.LUT P3, RZ, R0, 0x200, RZ, 0xc0, !PT ;  /* 0x0000020000ff7812 */ /* 0x000fee000786c0ff */
[----:B------:R-:W-:-:S05]  /*12b90*/  @P0 BRA `(.L_x_471) ;  /* 0x0000031000000947 */ /* 0x000fca0003800000 */
[----:B-1--4-:R-:W-:Y:S01]  /*12ba0*/  SHF.R.S32.HI R0, RZ, 0x1f, R223 ;  /* 0x0000001fff007819 */ /* 0x012fe200000114df */
[----:B------:R-:W2:Y:S04]  /*12bb0*/  LDL.64 R22, [R1+0x40] ;  /* 0x0000400001167983 */ /* 0x000ea80000100a00 */
[----:B------:R-:W3:Y:S01]  /*12bc0*/  LDL.64 R20, [R1+0x38] ;  /* 0x0000380001147983 */ /* 0x000ee20000100a00 */
[----:B------:R-:W-:Y:S03]  /*12bd0*/  IMAD R0, R0, c[0x0][0x208], RZ ;  /* 0x0000820000007a24 */ /* 0x000fe600078e02ff */
[----:B------:R-:W1:Y:S01]  /*12be0*/  S2R R2, SR_TID.X ;  /* 0x0000000000027919 */ /* 0x000e620000002100 */
[C---:B------:R-:W-:Y:S01]  /*12bf0*/  IMAD R0, R223.reuse, c[0x0][0x20c], R0 ;  /* 0x00008300df007a24 */ /* 0x040fe200078e0200 */
[----:B-1----:R-:W-:Y:S01]  /*12c00*/  ISETP.GT.AND P1, PT, R2, 0x3f, PT ;  /* 0x0000003f0200780c */ /* 0x002fe20003f24270 */
[----:B------:R-:W-:Y:S04]  /*12c10*/  IMAD.WIDE.U32 R2, R223, c[0x0][0x208], RZ ;  /* 0x00008200df027a25 */ /* 0x000fe800078e00ff */
[----:B------:R-:W-:Y:S02]  /*12c20*/  IMAD.IADD R0, R3, 0x1, R0 ;  /* 0x0000000103007824 */ /* 0x000fe400078e0200 */
[----:B------:R-:W-:Y:S04]  /*12c30*/  IMAD.WIDE.U32 R2, R2, 0x30, RZ ;  /* 0x0000003002027825 */ /* 0x000fe800078e00ff */
[----:B------:R-:W-:Y:S02]  /*12c40*/  IMAD R0, R0, 0x30, RZ ;  /* 0x0000003000007824 */ /* 0x000fe400078e02ff */
[----:B------:R-:W-:Y:S02]  /*12c50*/  @!P1 IMAD.MOV.U32 R5, RZ, RZ, c[0x0][0x208] ;  /* 0x00008200ff059624 */ /* 0x000fe400078e00ff */
[----:B------:R-:W-:Y:S02]  /*12c60*/  @!P1 IMAD.MOV.U32 R6, RZ, RZ, c[0x0][0x20c] ;  /* 0x00008300ff069624 */ /* 0x000fe400078e00ff */
[----:B------:R-:W-:Y:S01]  /*12c70*/  IMAD.IADD R0, R3, 0x1, R0 ;  /* 0x0000000103007824 */ /* 0x000fe200078e0200 */
[C---:B------:R-:W-:Y:S04]  /*12c80*/  @!P1 LEA R4, P0, R5.reuse, R2, 0x5 ;  /* 0x0000000205049211 */ /* 0x040fe800078028ff */
[----:B------:R-:W-:Y:S02]  /*12c90*/  @!P1 LEA.HI.X R3, R5, R0, R6, 0x5, P0 ;  /* 0x0000000005039211 */ /* 0x000fe400000f2c06 */
[-C--:B--2---:R-:W-:Y:S05]  /*12ca0*/  IADD3 R5, P0, R22, R2.reuse, RZ ;  /* 0x0000000216057210 */ /* 0x084fea0007f1e0ff */
[----:B---3--:R-:W-:Y:S01]  /*12cb0*/  IMAD.X R7, R0, 0x1, R21, P0 ;  /* 0x0000000100077824 */ /* 0x008fe200000e0615 */
        /* <DEDUP_REMOVED lines=10> */
[----:B------:R-:W-:Y:S03]  /*12d60*/  IADD3 R2, P0, R248, R2, RZ ;  /* 0x00000002f8027210 */ /* 0x000fe60007f1e0ff */
[----:B------:R1:W-:Y:S02]  /*12d70*/  LDGSTS.E.BYPASS.LTC128B.128 [R222+0x2480], [R12.64], !P4 ;  /* 0x024800000cde7fae */ /* 0x0003e4000e101d4c */
[----:B------:R-:W-:Y:S01]  /*12d80*/  IMAD.X R0, R0, 0x1, R247, P0 ;  /* 0x0000000100007824 */ /* 0x000fe200000e06f7 */
[C---:B------:R-:W-:Y:S04]  /*12d90*/  LEA R10, P0, R2.reuse, c[0x0][0x1f8], 0x1 ;  /* 0x00007e00020a7a11 */ /* 0x040fe800078008ff */
[----:B------:R-:W-:Y:S02]  /*12da0*/  LEA.HI.X R11, R2, c[0x0][0x1fc], R0, 0x1, P0 ;  /* 0x00007f00020b7a11 */ /* 0x000fe400000f0c00 */
[----:B------:R-:W-:Y:S03]  /*12db0*/  @!P1 IADD3 R0, P0, R4, R22, RZ ;  /* 0x0000001604009210 */ /* 0x000fe60007f1e0ff */
[----:B------:R1:W-:Y:S02]  /*12dc0*/  LDGSTS.E.BYPASS.LTC128B.128 [R222+0x3080], [R10.64], !P3 ;  /* 0x030800000ade7fae */ /* 0x0003e4000d901d4c */
[C---:B------:R-:W-:Y:S01]  /*12dd0*/  @!P1 IMAD.X R2, R3.reuse, 0x1, R21, P0 ;  /* 0x0000000103029824 */ /* 0x040fe200000e0615 */
[C---:B------:R-:W-:Y:S04]  /*12de0*/  @!P1 LEA R8, P0, R0.reuse, c[0x0][0x1f8], 0x1 ;  /* 0x00007e0000089a11 */ /* 0x040fe800078008ff */
[----:B------:R-:W-:Y:S02]  /*12df0*/  @!P1 LEA.HI.X R9, R0, c[0x0][0x1fc], R2, 0x1, P0 ;  /* 0x00007f0000099a11 */ /* 0x000fe400000f0c02 */
[----:B------:R-:W-:Y:S03]  /*12e00*/  @!P1 IADD3 R0, P0, R4, R250, RZ ;  /* 0x000000fa04009210 */ /* 0x000fe60007f1e0ff */
[----:B------:R1:W-:Y:S02]  /*12e10*/  @!P1 LDGSTS.E.BYPASS.LTC128B.128 [R222+0x2080], [R8.64], !P5 ;  /* 0x0208000008de9fae */ /* 0x0003e4000e901d4c */
[C---:B------:R-:W-:Y:S01]  /*12e20*/  @!P1 IMAD.X R2, R3.reuse, 0x1, R249, P0 ;  /* 0x0000000103029824 */ /* 0x040fe200000e06f9 */
        /* <DEDUP_REMOVED lines=8> */
.L_x_471:
[-C--:B-1--4-:R-:W-:Y:S01]  /*12eb0*/  HMMA.16816.F32 R4, R48, R16.reuse, RZ ;  /* 0x000000103004723c */ /* 0x092fe200000018ff */
        /* <DEDUP_REMOVED lines=192> */
[----:B--234-:R-:W2:Y:S04]  /*13ac0*/  LDL.64 R226, [R1+0x30] ;  /* 0x0000300001e27983 */ /* 0x01cea80000100a00 */
[----:B------:R-:W3:Y:S04]  /*13ad0*/  LDL.64 R224, [R1+0x28] ;  /* 0x0000280001e07983 */ /* 0x000ee80000100a00 */
[----:B------:R-:W4:Y:S02]  /*13ae0*/  S2R R0, SR_TID.X ;  /* 0x0000000000007919 */ /* 0x000f240000002100 */
[----:B----4-:R-:W-:Y:S04]  /*13af0*/  SHF.R.S32.HI R2, RZ, 0x1f, R0 ;  /* 0x0000001fff027819 */ /* 0x010fe80000011400 */
[----:B------:R-:W-:Y:S02]  /*13b00*/  LEA.HI R2, R2, R0, RZ, 0x2 ;  /* 0x0000000002027211 */ /* 0x000fe400078f10ff */
[----:B------:R-:W-:Y:S02]  /*13b10*/  IADD3 R0, R223, -0x1, RZ ;  /* 0xffffffffdf007810 */ /* 0x000fe40007ffe0ff */
[----:B------:R-:W-:Y:S02]  /*13b20*/  SHF.R.S32.HI R2, RZ, 0x2, R2 ;  /* 0x00000002ff027819 */ /* 0x000fe40000011402 */
[----:B------:R-:W-:Y:S02]  /*13b30*/  SHF.R.S32.HI R5, RZ, 0x1f, R0 ;  /* 0x0000001fff057819 */ /* 0x000fe40000011400 */
[----:B------:R-:W-:Y:S01]  /*13b40*/  IADD3 R4, -R2, 0x30, RZ ;  /* 0x0000003002047810 */ /* 0x000fe20007ffe1ff */
[----:B------:R-:W-:Y:S03]  /*13b50*/  IMAD.WIDE.U32 R2, R0, c[0x0][0x1e0], RZ ;  /* 0x0000780000027a25 */ /* 0x000fe600078e00ff */
[----:B------:R-:W-:Y:S01]  /*13b60*/  ISETP.GE.AND P1, PT, R4, 0x1, PT ;  /* 0x000000010400780c */ /* 0x000fe20003f26270 */
[----:B------:R-:W-:Y:S04]  /*13b70*/  IMAD R5, R5, c[0x0][0x1e0], RZ ;  /* 0x0000780005057a24 */ /* 0x000fe800078e02ff */
[----:B------:R-:W-:Y:S04]  /*13b80*/  IMAD R0, R0, c[0x0][0x1e4], R5 ;  /* 0x0000790000007a24 */ /* 0x000fe800078e0205 */
[----:B------:R-:W-:Y:S02]  /*13b90*/  IMAD.IADD R0, R3, 0x1, R0 ;  /* 0x0000000103007824 */ /* 0x000fe400078e0200 */
[----:B------:R-:W-:Y:S04]  /*13ba0*/  IMAD.WIDE.U32 R2, R2, 0x30, RZ ;  /* 0x0000003002027825 */ /* 0x000fe800078e00ff */
[----:B------:R-:W-:Y:S04]  /*13bb0*/  IMAD R0, R0, 0x30, RZ ;  /* 0x0000003000007824 */ /* 0x000fe800078e02ff */
[----:B------:R-:W-:Y:S01]  /*13bc0*/  IMAD.IADD R0, R3, 0x1, R0 ;  /* 0x0000000103007824 */ /* 0x000fe200078e0200 */
[-C--:B--2---:R-:W-:Y:S05]  /*13bd0*/  @P1 IADD3 R3, P0, R226, R2.reuse, RZ ;  /* 0x00000002e2031210 */ /* 0x084fea0007f1e0ff */
[----:B---3--:R-:W-:Y:S01]  /*13be0*/  @P1 IMAD.X R7, R0, 0x1, R225, P0 ;  /* 0x0000000100071824 */ /* 0x008fe200000e06e1 */
[-C--:B------:R-:W-:Y:S05]  /*13bf0*/  @P1 IADD3 R5, P0, R246, R2.reuse, RZ ;  /* 0x00000002f6051210 */ /* 0x080fea0007f1e0ff */
[----:B------:R-:W-:Y:S01]  /*13c00*/  @P1 IMAD.X R8, R0, 0x1, R245, P0 ;  /* 0x0000000100081824 */ /* 0x000fe200000e06f5 */
[----:B------:R-:W-:Y:S05]  /*13c10*/  @P1 IADD3 R6, P0, R244, R2, RZ ;  /* 0x00000002f4061210 */ /* 0x000fea0007f1e0ff */
        /* <DEDUP_REMOVED lines=14> */
[----:B------:R-:W-:Y:S04]  /*13d00*/  @P0 IADD3 R2, P2, R2, UR6, RZ ;  /* 0x0000000602020c10 */ /* 0x000fe8000ff5e0ff */
[----:B------:R-:W-:Y:S02]  /*13d10*/  @P0 IADD3.X R0, R0, UR7, RZ, P2, !PT ;  /* 0x0000000700000c10 */ /* 0x000fe400097fe4ff */
        /* <DEDUP_REMOVED lines=15> */
.L_x_472:
[----:B--234-:R-:W2:Y:S01]  /*13e10*/  LDL R2, [R1+0x4c] ;  /* 0x00004c0001027983 */ /* 0x01cea20000100800 */
[----:B------:R-:W-:Y:S02]  /*13e20*/  IMAD.MOV.U32 R0, RZ, RZ, c[0x0][0x2c4] ;  /* 0x0000b100ff007624 */ /* 0x000fe400078e00ff */
[----:B------:R-:W-:Y:S01]  /*13e30*/  IMAD.MOV.U32 R36, RZ, RZ, c[0x0][0x32c] ;  /* 0x0000cb00ff247624 */ /* 0x000fe200078e00ff */
[----:B------:R-:W3:Y:S02]  /*13e40*/  LDL R33, [R1+0x1c] ;  /* 0x00001c0001217983 */ /* 0x000ee40000100800 */
[----:B------:R-:W-:Y:S02]  /*13e50*/  ISETP.NE.AND P0, PT, R0, 0x1, PT ;  /* 0x000000010000780c */ /* 0x000fe40003f05270 */
[----:B------:R-:W3:Y:S04]  /*13e60*/  LDL R32, [R1+0x24] ;  /* 0x0000240001207983 */ /* 0x000ee80000100800 */
[----:B------:R-:W0:Y:S07]  /*13e70*/  LDGDEPBAR ;  /* 0x00000000000079af */ /* 0x000e2e0000000000 */
[----:B--2---:R-:W-:Y:S04]  /*13e80*/  @P0 IMAD.HI.U32 R0, R2, c[0x0][0x2c8], RZ ;  /* 0x0000b20002000a27 */ /* 0x004fe800078e00ff */
[----:B------:R-:W-:Y:S01]  /*13e90*/  IMAD.MOV.U32 R5, RZ, RZ, R2 ;  /* 0x000000ffff057224 */ /* 0x000fe200078e0002 */
[----:B------:R-:W-:Y:S01]  /*13ea0*/  @P0 SHF.R.U32.HI R5, RZ, c[0x0][0x2cc], R0 ;  /* 0x0000b300ff050a19 */ /* 0x000fe20000011600 */
[----:B------:R-:W-:Y:S01]  /*13eb0*/  IMAD R0, R223, -0x30, RZ ;  /* 0xffffffd0df007824 */ /* 0x000fe200078e02ff */
[----:B------:R-:W-:Y:S03]  /*13ec0*/  ISETP.GE.AND P0, PT, R36, 0x1, PT ;  /* 0x000000012400780c */ /* 0x000fe60003f06270 */
[----:B------:R-:W2:Y:S01]  /*13ed0*/  SHFL.IDX PT, R4, R5, RZ, 0x1c1f ;  /* 0x001c1fff05047589 */ /* 0x000ea200000e0000 */
[----:B------:R-:W-:Y:S04]  /*13ee0*/  IADD3 R7, -R251, 0x1, R0 ;  /* 0x00000001fb077810 */ /* 0x000fe80007ffe100 */
[----:B---3--:R-:W-:Y:S04]  /*13ef0*/  IADD3 R7, -R32, R7, R33 ;  /* 0x0000000720077210 */ /* 0x008fe80007ffe121 */
        /* <DEDUP_REMOVED lines=18> */
.L_x_475:
[----:B------:R-:W-:Y:S04]  /*14020*/  MOV R8, c[0x0][0x32c] ;  /* 0x0000cb0000087a02 */ /* 0x000fe80000000f00 */
[----:B------:R-:W-:Y:S11]  /*14030*/  ISETP.NE.AND P0, PT, R8, 0x1, PT ;  /* 0x000000010800780c */ /* 0x000ff60003f05270 */
[----:B------:R-:W-:Y:S02]  /*14040*/  @!UPT UIADD3 URZ, URZ, URZ, URZ ;  /* 0x0000003f3f3ff290 */ /* 0x000fe4000fffe03f */
[----:B------:R-:W-:Y:S05]  /*14050*/  @P0 IMAD.HI.U32 R8, R4, c[0x0][0x330], RZ ;  /* 0x0000cc0004080a27 */ /* 0x000fea00078e00ff */
[----:B------:R-:W-:Y:S02]  /*14060*/  @P0 SHF.R.U32.HI R4, RZ, c[0x0][0x334], R8 ;  /* 0x0000cd00ff040a19 */ /* 0x000fe40000011608 */
.L_x_476:
[----:B------:R-:W-:Y:S05]  /*14070*/  BSYNC B0 ;  /* 0x0000000000007941 */ /* 0x000fea0003800000 */
.L_x_474:
[----:B------:R-:W-:Y:S04]  /*14080*/  IMAD.IADD R8, R0, 0x1, -R251 ;  /* 0x0000000100087824 */ /* 0x000fe800078e0afb */
[----:B------:R-:W-:Y:S05]  /*14090*/  IMAD R4, R4, c[0x0][0x32c], R8 ;  /* 0x0000cb0004047a24 */ /* 0x000fea00078e0208 */
[----:B------:R-:W-:Y:S02]  /*140a0*/  IADD3 R8, R4, c[0x0][0x32c], RZ ;  /* 0x0000cb0004087a10 */ /* 0x000fe40007ffe0ff */
[----:B------:R-:W-:Y:S02]  /*140b0*/  IMNMX R2, R2, R4, !PT ;  /* 0x0000000402027217 */ /* 0x000fe40007800200 */
[----:B------:R-:W-:Y:S02]  /*140c0*/  IMNMX R3, R3, R8, PT ;  /* 0x0000000803037217 */ /* 0x000fe40003800200 */
.L_x_473:
        /* <DEDUP_REMOVED lines=73> */
.L_x_479:
[----:B------:R-:W-:Y:S04]  /*14560*/  MOV R14, c[0x0][0x32c] ;  /* 0x0000cb00000e7a02 */ /* 0x000fe80000000f00 */
[----:B------:R-:W-:Y:S11]  /*14570*/  ISETP.NE.AND P0, PT, R14, 0x1, PT ;  /* 0x000000010e00780c */ /* 0x000ff60003f05270 */
[----:B------:R-:W-:Y:S02]  /*14580*/  @!UPT UIADD3 URZ, URZ, URZ, URZ ;  /* 0x0000003f3f3ff290 */ /* 0x000fe4000fffe03f */
[----:B------:R-:W-:Y:S05]  /*14590*/  @P0 IMAD.HI.U32 R14, R4, c[0x0][0x330], RZ ;  /* 0x0000cc00040e0a27 */ /* 0x000fea00078e00ff */
[----:B------:R-:W-:Y:S02]  /*145a0*/  @P0 SHF.R.U32.HI R4, RZ, c[0x0][0x334], R14 ;  /* 0x0000cd00ff040a19 */ /* 0x000fe4000001160e */
.L_x_480:
[----:B------:R-:W-:Y:S05]  /*145b0*/  BSYNC B0 ;  /* 0x0000000000007941 */ /* 0x000fea0003800000 */
.L_x_478:
[----:B------:R-:W-:Y:S04]  /*145c0*/  IMAD.IADD R14, R0, 0x1, -R251 ;  /* 0x00000001000e7824 */ /* 0x000fe800078e0afb */
[----:B------:R-:W-:Y:S05]  /*145d0*/  IMAD R4, R4, c[0x0][0x32c], R14 ;  /* 0x0000cb0004047a24 */ /* 0x000fea00078e020e */
[----:B------:R-:W-:Y:S02]  /*145e0*/  IADD3 R14, R4, c[0x0][0x32c], RZ ;  /* 0x0000cb00040e7a10 */ /* 0x000fe40007ffe0ff */
[----:B------:R-:W-:Y:S02]  /*145f0*/  IMNMX R2, R2, R4, !PT ;  /* 0x0000000402027217 */ /* 0x000fe40007800200 */
[----:B------:R-:W-:Y:S02]  /*14600*/  IMNMX R3, R3, R14, PT ;  /* 0x0000000e03037217 */ /* 0x000fe40003800200 */
.L_x_477:
        /* <DEDUP_REMOVED lines=61> */
.L_x_483:
[----:B------:R-:W-:Y:S04]  /*149e0*/  MOV R14, c[0x0][0x32c] ;  /* 0x0000cb00000e7a02 */ /* 0x000fe80000000f00 */
[----:B------:R-:W-:Y:S11]  /*149f0*/  ISETP.NE.AND P0, PT, R14, 0x1, PT ;  /* 0x000000010e00780c */ /* 0x000ff60003f05270 */
[----:B------:R-:W-:Y:S02]  /*14a00*/  @!UPT UIADD3 URZ, URZ, URZ, URZ ;  /* 0x0000003f3f3ff290 */ /* 0x000fe4000fffe03f */
[----:B------:R-:W-:Y:S05]  /*14a10*/  @P0 IMAD.HI.U32 R14, R4, c[0x0][0x330], RZ ;  /* 0x0000cc00040e0a27 */ /* 0x000fea00078e00ff */
[----:B------:R-:W-:Y:S02]  /*14a20*/  @P0 SHF.R.U32.HI R4, RZ, c[0x0][0x334], R14 ;  /* 0x0000cd00ff040a19 */ /* 0x000fe4000001160e */
.L_x_484:
[----:B------:R-:W-:Y:S05]  /*14a30*/  BSYNC B0 ;  /* 0x0000000000007941 */ /* 0x000fea0003800000 */
.L_x_482:
[----:B------:R-:W-:Y:S04]  /*14a40*/  IMAD.IADD R14, R0, 0x1, -R251 ;  /* 0x00000001000e7824 */ /* 0x000fe800078e0afb */
[----:B------:R-:W-:Y:S05]  /*14a50*/  IMAD R4, R4, c[0x0][0x32c], R14 ;  /* 0x0000cb0004047a24 */ /* 0x000fea00078e020e */
[----:B------:R-:W-:Y:S02]  /*14a60*/  IADD3 R14, R4, c[0x0][0x32c], RZ ;  /* 0x0000cb00040e7a10 */ /* 0x000fe40007ffe0ff */
[----:B------:R-:W-:Y:S02]  /*14a70*/  IMNMX R2, R2, R4, !PT ;  /* 0x0000000402027217 */ /* 0x000fe40007800200 */
[----:B------:R-:W-:Y:S02]  /*14a80*/  IMNMX R3, R3, R14, PT ;  /* 0x0000000e03037217 */ /* 0x000fe40003800200 */
.L_x_481:
        /* <DEDUP_REMOVED lines=61> */
.L_x_487:
[----:B------:R-:W-:Y:S04]  /*14e60*/  MOV R5, c[0x0][0x32c] ;  /* 0x0000cb0000057a02 */ /* 0x000fe80000000f00 */
[----:B------:R-:W-:Y:S11]  /*14e70*/  ISETP.NE.AND P0, PT, R5, 0x1, PT ;  /* 0x000000010500780c */ /* 0x000ff60003f05270 */
[----:B------:R-:W-:Y:S02]  /*14e80*/  @!UPT UIADD3 URZ, URZ, URZ, URZ ;  /* 0x0000003f3f3ff290 */ /* 0x000fe4000fffe03f */
[----:B------:R-:W-:Y:S05]  /*14e90*/  @P0 IMAD.HI.U32 R5, R4, c[0x0][0x330], RZ ;  /* 0x0000cc0004050a27 */ /* 0x000fea00078e00ff */
[----:B------:R-:W-:Y:S02]  /*14ea0*/  @P0 SHF.R.U32.HI R4, RZ, c[0x0][0x334], R5 ;  /* 0x0000cd00ff040a19 */ /* 0x000fe40000011605 */
.L_x_488:
[----:B------:R-:W-:Y:S05]  /*14eb0*/  BSYNC B0 ;  /* 0x0000000000007941 */ /* 0x000fea0003800000 */
.L_x_486:
[----:B------:R-:W-:Y:S04]  /*14ec0*/  IMAD.IADD R0, R0, 0x1, -R251 ;  /* 0x0000000100007824 */ /* 0x000fe800078e0afb */
[----:B------:R-:W-:Y:S05]  /*14ed0*/  IMAD R4, R4, c[0x0][0x32c], R0 ;  /* 0x0000cb0004047a24 */ /* 0x000fea00078e0200 */
[----:B------:R-:W-:Y:S02]  /*14ee0*/  IADD3 R0, R4, c[0x0][0x32c], RZ ;  /* 0x0000cb0004007a10 */ /* 0x000fe40007ffe0ff */
[----:B------:R-:W-:Y:S02]  /*14ef0*/  IMNMX R2, R2, R4, !PT ;  /* 0x0000000402027217 */ /* 0x000fe40007800200 */
[----:B------:R-:W-:Y:S02]  /*14f00*/  IMNMX R3, R3, R0, PT ;  /* 0x0000000003037217 */ /* 0x000fe40003800200 */
.L_x_485:
        /* <DEDUP_REMOVED lines=166> */
[C---:B--2---:R-:W-:Y:S01]  /*15970*/  FMUL.FTZ R6, R3.reuse, R114 ;  /* 0x0000007203067220 */ /* 0x044fe20000410000 */
        /* <DEDUP_REMOVED lines=61> */
[----:B------:R-:W-:Y:S01]  /*15d50*/  FMUL.FTZ R69, R100, R69 ;  /* 0x0000004564457220 */ /* 0x000fe20000410000 */
        /* <DEDUP_REMOVED lines=9> */
[----:B------:R-:W-:Y:S01]  /*15df0*/  FMUL.FTZ R76, R2, R76 ;  /* 0x0000004c024c7220 */ /* 0x000fe20000410000 */
        /* <DEDUP_REMOVED lines=72> */
[C---:B------:R-:W-:Y:S02]  /*16280*/  FMUL.FTZ R39, R3.reuse, R147 ;  /* 0x0000009303277220 */ /* 0x040fe40000410000 */
[C---:B------:R-:W-:Y:S01]  /*16290*/  FMUL.FTZ R79, R0.reuse, R79 ;  /* 0x0000004f004f7220 */ /* 0x040fe20000410000 */
[----:B------:R1:W-:Y:S01]  /*162a0*/  MUFU.EX2 R174, R103 ;  /* 0x0000006700ae7308 */ /* 0x0003e20000000800 */
[C---:B------:R-:W-:Y:S02]  /*162b0*/  FMUL.FTZ R90, R0.reuse, R90 ;  /* 0x0000005a005a7220 */ /* 0x040fe40000410000 */
[----:B------:R-:W-:Y:S02]  /*162c0*/  FMUL.FTZ R91, R0, R91 ;  /* 0x0000005b005b7220 */ /* 0x000fe40000410000 */
[----:B----4-:R-:W-:Y:S02]  /*162d0*/  FMUL.FTZ R36, R100, R144 ;  /* 0x0000009064247220 */ /* 0x010fe40000410000 */
[C---:B------:R-:W-:Y:S02]  /*162e0*/  FMUL.FTZ R94, R0.reuse, R94 ;  /* 0x0000005e005e7220 */ /* 0x040fe40000410000 */
[----:B------:R-:W-:Y:S02]  /*162f0*/  FMUL.FTZ R95, R0, R95 ;  /* 0x0000005f005f7220 */ /* 0x000fe40000410000 */
[----:B------:R-:W-:Y:S01]  /*16300*/  FFMA.FTZ R3, R3, R252, R238 ;  /* 0x000000fc03037223 */ /* 0x000fe200000100ee */
        /* <DEDUP_REMOVED lines=53> */
[----:B------:R-:W2:Y:S01]  /*16660*/  LDL.LU R189, [R1] ;  /* 0x0000000001bd7983 */ /* 0x000ea20000300800 */
[----:B------:R-:W5:Y:S05]  /*16670*/  MUFU.EX2 R181, R111 ;  /* 0x0000006f00b57308 */ /* 0x000f6a0000000800 */
[C---:B------:R-:W-:Y:S08]  /*16680*/  HMMA.16816.F32 R24, R120.reuse, R124, R24 ;  /* 0x0000007c7818723c */ /* 0x040ff00000001818 */
[-C--:B------:R-:W-:Y:S01]  /*16690*/  HMMA.16816.F32 R28, R120, R126.reuse, R28 ;  /* 0x0000007e781c723c */ /* 0x080fe2000000181c */
[--C-:B-1----:R-:W-:Y:S04]  /*166a0*/  FFMA.FTZ R103, R185, c[0x0][0x2d0], -R164.reuse ;  /* 0x0000b400b9677a23 */ /* 0x102fe800000108a4 */
        /* <DEDUP_REMOVED lines=44> */
[----:B------:R-:W5:Y:S06]  /*16970*/  LDL R11, [R1+0xc] ;  /* 0x00000c00010b7983 */ /* 0x000f6c0000100800 */
[----:B------:R-:W-:Y:S01]  /*16980*/  FADD.FTZ R8, R237, R3 ;  /* 0x00000003ed087221 */ /* 0x000fe20000010000 */
[-C--:B------:R-:W-:Y:S04]  /*16990*/  HMMA.16816.F32 R120, R160, R134.reuse, R12 ;  /* 0x00000086a078723c */ /* 0x080fe8000000180c */
[----:B------:R-:W-:Y:S04]  /*169a0*/  FADD.FTZ R8, R235, R8 ;  /* 0x00000008eb087221 */ /* 0x000fe80000010000 */
        /* <DEDUP_REMOVED lines=10> */
[-C--:B------:R-:W-:Y:S01]  /*16a50*/  HMMA.16816.F32 R52, R108, R164.reuse, R52 ;  /* 0x000000a46c34723c */ /* 0x080fe20000001834 */
[----:B------:R-:W-:Y:S07]  /*16a60*/  FADD.FTZ R3, R233, R9 ;  /* 0x00000009e9037221 */ /* 0x000fee0000010000 */
[C---:B------:R-:W-:Y:S01]  /*16a70*/  HMMA.16816.F32 R56, R160.reuse, R164, R56 ;  /* 0x000000a4a038723c */ /* 0x040fe20000001838 */
[----:B------:R-:W-:Y:S03]  /*16a80*/  FADD.FTZ R10, R231, R3 ;  /* 0x00000003e70a7221 */ /* 0x000fe60000010000 */
[----:B--2---:R-:W-:Y:S02]  /*16a90*/  FFMA.FTZ R100, R100, R189, R242 ;  /* 0x000000bd64647223 */ /* 0x004fe400000100f2 */
[----:B---3--:R-:W-:Y:S02]  /*16aa0*/  FFMA.FTZ R3, R0, R193, R227 ;  /* 0x000000c100037223 */ /* 0x008fe400000100e3 */
[-C--:B------:R-:W-:Y:S01]  /*16ab0*/  HMMA.16816.F32 R60, R160, R166.reuse, R60 ;  /* 0x000000a6a03c723c */ /* 0x080fe2000000183c */
[----:B------:R-:W-:Y:S03]  /*16ac0*/  FADD.FTZ R2, R241, R100 ;  /* 0x00000064f1027221 */ /* 0x000fe60000010000 */
[----:B------:R-:W-:Y:S01]  /*16ad0*/  FADD.FTZ R3, R228, R3 ;  /* 0x00000003e4037221 */ /* 0x000fe20000010000 */
[-C--:B------:R-:W-:Y:S01]  /*16ae0*/  MOV R100, R101.reuse ;  /* 0x0000006500647202 */ /* 0x080fe20000000f00 */
[----:B------:R-:W-:Y:S02]  /*16af0*/  FADD.FTZ R2, R240, R2 ;  /* 0x00000002f0027221 */ /* 0x000fe40000010000 */
[----:B------:R-:W-:Y:S01]  /*16b00*/  FADD.FTZ R0, R234, R10 ;  /* 0x0000000aea007221 */ /* 0x000fe20000010000 */
[C---:B------:R-:W-:Y:S03]  /*16b10*/  HMMA.16816.F32 R64, R108.reuse, R166, R64 ;  /* 0x000000a66c40723c */ /* 0x040fe60000001840 */
[----:B------:R-:W-:Y:S02]  /*16b20*/  FADD.FTZ R9, R239, R2 ;  /* 0x00000002ef097221 */ /* 0x000fe40000010000 */
[----:B------:R-:W-:Y:S02]  /*16b30*/  FADD.FTZ R2, R236, R8 ;  /* 0x00000008ec027221 */ /* 0x000fe40000010000 */
[----:B------:R-:W-:Y:S01]  /*16b40*/  FADD.FTZ R9, R226, R9 ;  /* 0x00000009e2097221 */ /* 0x000fe20000010000 */
[-C--:B------:R-:W-:Y:S01]  /*16b50*/  HMMA.16816.F32 R68, R108, R168.reuse, R68 ;  /* 0x000000a86c44723c */ /* 0x080fe20000001844 */
[----:B------:R-:W-:Y:S03]  /*16b60*/  FADD.FTZ R3, R229, R3 ;  /* 0x00000003e5037221 */ /* 0x000fe60000010000 */
[----:B------:R-:W-:Y:S02]  /*16b70*/  FADD.FTZ R10, R224, R2 ;  /* 0x00000002e00a7221 */ /* 0x000fe40000010000 */
        /* <DEDUP_REMOVED lines=15> */
[-C--:B-1----:R-:W-:Y:S04]  /*16c70*/  HMMA.16816.F32 R84, R108, R4.reuse, R84 ;  /* 0x000000046c54723c */ /* 0x082fe80000001854 */
[----:B------:R-:W-:Y:S04]  /*16c80*/  FADD.FTZ R3, R174, R3 ;  /* 0x00000003ae037221 */ /* 0x000fe80000010000 */
[C---:B------:R-:W-:Y:S07]  /*16c90*/  HMMA.16816.F32 R88, R160.reuse, R4, R88 ;  /* 0x00000004a058723c */ /* 0x040fee0000001858 */
        /* <DEDUP_REMOVED lines=13> */
[----:B------:R-:W-:Y:S01]  /*16d70*/  FADD.FTZ R2, R107, R2 ;  /* 0x000000026b027221 */ /* 0x000fe20000010000 */
[----:B------:R-:W-:Y:S01]  /*16d80*/  MOV R107, R104 ;  /* 0x00000068006b7202 */ /* 0x000fe20000000f00 */
[----:B------:R-:W-:Y:S02]  /*16d90*/  FADD.FTZ R4, R183, R5 ;  /* 0x00000005b7047221 */ /* 0x000fe40000010000 */
[----:B------:R-:W-:Y:S02]  /*16da0*/  FADD.FTZ R5, R192, R0 ;  /* 0x00000000c0057221 */ /* 0x000fe40000010000 */
[----:B------:R-:W-:Y:S02]  /*16db0*/  FADD.FTZ R3, R179, R3 ;  /* 0x00000003b3037221 */ /* 0x000fe40000010000 */
[----:B------:R-:W-:Y:S01]  /*16dc0*/  FADD.FTZ R0, R103, R2 ;  /* 0x0000000267007221 */ /* 0x000fe20000010000 */
[----:B------:R1:W-:Y:S01]  /*16dd0*/  STL [R1], R5 ;  /* 0x0000000501007387 */ /* 0x0003e20000100800 */
[----:B------:R-:W-:Y:S01]  /*16de0*/  FADD.FTZ R2, R177, R3 ;  /* 0x00000003b1027221 */ /* 0x000fe20000010000 */
[----:B------:R-:W-:Y:S01]  /*16df0*/  MOV R103, R105 ;  /* 0x0000006900677202 */ /* 0x000fe20000000f00 */
[----:B------:R-:W-:Y:S01]  /*16e00*/  FADD.FTZ R0, R102, R0 ;  /* 0x0000000066007221 */ /* 0x000fe20000010000 */
[----:B------:R-:W-:Y:S01]  /*16e10*/  MOV R102, R106 ;  /* 0x0000006a00667202 */ /* 0x000fe20000000f00 */
[----:B------:R-:W-:Y:S01]  /*16e20*/  FADD.FTZ R252, R181, R4 ;  /* 0x00000004b5fc7221 */ /* 0x000fe20000010000 */
[----:B------:R1:W-:Y:S04]  /*16e30*/  STL [R1+0x4], R2 ;  /* 0x0000040201007387 */ /* 0x0003e80000100800 */
[----:B------:R1:W-:Y:S01]  /*16e40*/  STL [R1+0x8], R0 ;  /* 0x0000080001007387 */ /* 0x0003e20000100800 */
[C---:B-----5:R-:W-:Y:S02]  /*16e50*/  ISETP.GT.AND P0, PT, R223.reuse, R11, PT ;  /* 0x0000000bdf00720c */ /* 0x060fe40003f04270 */
[----:B------:R-:W-:Y:S11]  /*16e60*/  IADD3 R223, R223, -0x1, RZ ;  /* 0xffffffffdfdf7810 */ /* 0x000ff60007ffe0ff */
[----:B-1----:R-:W-:-:S05]  /*16e70*/  @P0 BRA `(.L_x_489) ;  /* 0xffffbbf000000947 */ /* 0x002fca000383ffff */
.L_x_470:
[----:B-1----:R-:W2:Y:S04]  /*16e80*/  LDL R3, [R1+0x24] ;  /* 0x0000240001037983 */ /* 0x002ea80000100800 */
[----:B------:R-:W3:Y:S01]  /*16e90*/  LDL R2, [R1+0x1c] ;  /* 0x00001c0001027983 */ /* 0x000ee20000100800 */
[----:B------:R-:W-:-:S02]  /*16ea0*/  IMAD.MOV.U32 R0, RZ, RZ, c[0x0][0x2c4] ;  /* 0x0000b100ff007624 */ /* 0x000fc400078e00ff */
[----:B------:R-:W-:-:S03]  /*16eb0*/  IMAD.MOV.U32 R4, RZ, RZ, c[0x0][0x32c] ;  /* 0x0000cb00ff047624 */ /* 0x000fc600078e00ff */
[----:B------:R-:W-:Y:S02]  /*16ec0*/  ISETP.NE.AND P1, PT, R0, 0x1, PT ;  /* 0x000000010000780c */ /* 0x000fe40003f25270 */
[----:B------:R-:W1:Y:S01]  /*16ed0*/  S2R R0, SR_CTAID.X ;  /* 0x0000000000007919 */ /* 0x000e620000002500 */
[----:B------:R-:W-:Y:S02]  /*16ee0*/  ISETP.GE.AND P0, PT, R4, 0x1, PT ;  /* 0x000000010400780c */ /* 0x000fe40003f06270 */
[----:B-1----:R-:W-:Y:S01]  /*16ef0*/  LEA R0, R0, 0x7f, 0x7 ;  /* 0x0000007f00007811 */ /* 0x002fe200078e38ff */
[----:B--2---:R-:W-:-:S07]  /*16f00*/  IMAD.MOV.U32 R5, RZ, RZ, R3 ;  /* 0x000000ffff057224 */ /* 0x004fce00078e0003 */
[----:B------:R-:W-:Y:S01]  /*16f10*/  @P1 IMAD.HI.U32 R3, R0, c[0x0][0x2c8], RZ ;  /* 0x0000b20000031a27 */ /* 0x000fe200078e00ff */
[----:B---3--:R-:W-:-:S04]  /*16f20*/  IADD3 R2, R2, 0x1, -R5 ;  /* 0x0000000102027810 */ /* 0x008fc80007ffe805 */
        /* <DEDUP_REMOVED lines=13> */
.L_x_491:
[----:B------:R-:W-:-:S04]  /*17000*/  MOV R3, c[0x0][0x32c] ;  /* 0x0000cb0000037a02 */ /* 0x000fc80000000f00 */
[----:B------:R-:W-:-:S13]  /*17010*/  ISETP.NE.AND P0, PT, R3, 0x1, PT ;  /* 0x000000010300780c */ /* 0x000fda0003f05270 */
[----:B------:R-:W-:-:S05]  /*17020*/  @P0 IMAD.HI.U32 R3, R0, c[0x0][0x330], RZ ;  /* 0x0000cc0000030a27 */ /* 0x000fca00078e00ff */
[----:B------:R-:W-:-:S05]  /*17030*/  @P0 SHF.R.U32.HI R0, RZ, c[0x0][0x334], R3 ;  /* 0x0000cd00ff000a19 */ /* 0x000fca0000011603 */
.L_x_492:
[----:B------:R-:W-:-:S05]  /*17040*/  IMAD R0, R0, c[0x0][0x32c], RZ ;  /* 0x0000cb0000007a24 */ /* 0x000fca00078e02ff */
[----:B------:R-:W-:-:S03]  /*17050*/  IMNMX R2, R2, R0, !PT ;  /* 0x0000000002027217 */ /* 0x000fc60007800200 */
.L_x_490:
        /* <DEDUP_REMOVED lines=29> */
.L_x_496:
[----:B------:R-:W2:Y:S01]  /*17230*/  LDL R102, [R1+0x48] ;  /* 0x0000480001667983 */ /* 0x000ea20000100800 */
[----:B------:R-:W-:Y:S04]  /*17240*/  DEPBAR.LE SB0, 0x0 ;  /* 0x000080000000791a */ /* 0x000fe80000000000 */
[----:B---3--:R-:W3:Y:S01]  /*17250*/  LDL R0, [R1+0x20] ;  /* 0x0000200001007983 */ /* 0x008ee20000100800 */
[----:B------:R-:W-:Y:S02]  /*17260*/  IMAD.MOV.U32 R2, RZ, RZ, R106 ;  /* 0x000000ffff027224 */ /* 0x000fe400078e006a */
[----:B------:R-:W-:Y:S01]  /*17270*/  IMAD.MOV.U32 R3, RZ, RZ, R105 ;  /* 0x000000ffff037224 */ /* 0x000fe200078e0069 */
[----:B------:R-:W-:Y:S01]  /*17280*/  BAR.SYNC.DEFER_BLOCKING 0x0 ;  /* 0x0000000000007b1d */ /* 0x000fe20000010000 */
[----:B------:R-:W-:Y:S05]  /*17290*/  IMAD.MOV.U32 R101, RZ, RZ, R104 ;  /* 0x000000ffff657224 */ /* 0x000fea00078e0068 */
        /* <DEDUP_REMOVED lines=15> */
[----:B-1--4-:R-:W2:Y:S01]  /*17390*/  LDL.64 R28, [R1+0x40] ;  /* 0x00004000011c7983 */ /* 0x012ea20000100a00 */
[----:B------:R-:W-:Y:S03]  /*173a0*/  SHF.R.S32.HI R0, RZ, 0x1f, R223 ;  /* 0x0000001fff007819 */ /* 0x000fe600000114df */
[----:B------:R-:W3:Y:S02]  /*173b0*/  LDL.64 R26, [R1+0x38] ;  /* 0x00003800011a7983 */ /* 0x000ee40000100a00 */
[----:B------:R-:W-:Y:S02]  /*173c0*/  IMAD R0, R0, c[0x0][0x208], RZ ;  /* 0x0000820000007a24 */ /* 0x000fe400078e02ff */
[----:B------:R-:W4:Y:S02]  /*173d0*/  LDL R25, [R1+0x18] ;  /* 0x0000180001197983 */ /* 0x000f240000100800 */
[C---:B------:R-:W-:Y:S02]  /*173e0*/  IMAD R0, R223.reuse, c[0x0][0x20c], R0 ;  /* 0x00008300df007a24 */ /* 0x040fe400078e0200 */
[----:B------:R-:W5:Y:S04]  /*173f0*/  LDL R24, [R1+0x14] ;  /* 0x0000140001187983 */ /* 0x000f680000100800 */
[----:B------:R-:W5:Y:S04]  /*17400*/  LDL R23, [R1+0x10] ;  /* 0x0000100001177983 */ /* 0x000f680000100800 */
[----:B------:R-:W5:Y:S04]  /*17410*/  LDL R22, [R1+0xc] ;  /* 0x00000c0001167983 */ /* 0x000f680000100800 */
[----:B------:R-:W1:Y:S02]  /*17420*/  S2R R4, SR_TID.X ;  /* 0x0000000000047919 */ /* 0x000e640000002100 */
        /* <DEDUP_REMOVED lines=11> */
[C---:B---3--:R-:W-:Y:S01]  /*174e0*/  IMAD.X R9, R0.reuse, 0x1, R27, P0 ;  /* 0x0000000100097824 */ /* 0x048fe200000e061b */
[-C--:B----4-:R-:W-:Y:S05]  /*174f0*/  IADD3 R8, P0, R25, R4.reuse, RZ ;  /* 0x0000000419087210 */ /* 0x090fea0007f1e0ff */
[----:B-----5:R-:W-:Y:S01]  /*17500*/  IMAD.X R10, R0, 0x1, R24, P0 ;  /* 0x00000001000a7824 */ /* 0x020fe200000e0618 */
        /* <DEDUP_REMOVED lines=29> */
.L_x_494:
        /* <DEDUP_REMOVED lines=193> */
[----:B--23--:R-:W2:Y:S04]  /*182f0*/  S2R R102, SR_TID.X ;  /* 0x0000000000667919 */ /* 0x00cea80000002100 */
[----:B------:R-:W3:Y:S04]  /*18300*/  LDL.64 R204, [R1+0x30] ;  /* 0x0000300001cc7983 */ /* 0x000ee80000100a00 */
[----:B----4-:R-:W4:Y:S04]  /*18310*/  LDL R22, [R1+0x60] ;  /* 0x0000600001167983 */ /* 0x010f280000100800 */
[----:B------:R-:W5:Y:S04]  /*18320*/  LDL R11, [R1+0x5c] ;  /* 0x00005c00010b7983 */ /* 0x000f680000100800 */
[----:B------:R-:W4:Y:S04]  /*18330*/  LDL R21, [R1+0x58] ;  /* 0x0000580001157983 */ /* 0x000f280000100800 */
[----:B------:R-:W4:Y:S01]  /*18340*/  LDL R20, [R1+0x54] ;  /* 0x0000540001147983 */ /* 0x000f220000100800 */
[----:B--2---:R-:W-:Y:S04]  /*18350*/  SHF.R.S32.HI R206, RZ, 0x1f, R102 ;  /* 0x0000001fffce7819 */ /* 0x004fe80000011466 */
[----:B------:R-:W-:Y:S02]  /*18360*/  LEA.HI R206, R206, R102, RZ, 0x2 ;  /* 0x00000066cece7211 */ /* 0x000fe400078f10ff */
[----:B------:R-:W2:Y:S02]  /*18370*/  LDL.64 R102, [R1+0x28] ;  /* 0x0000280001667983 */ /* 0x000ea40000100a00 */
[----:B------:R-:W-:Y:S04]  /*18380*/  SHF.R.S32.HI R206, RZ, 0x2, R206 ;  /* 0x00000002ffce7819 */ /* 0x000fe800000114ce */
[----:B------:R-:W-:Y:S04]  /*18390*/  IADD3 R0, -R206, 0x30, RZ ;  /* 0x00000030ce007810 */ /* 0x000fe80007ffe1ff */
[----:B------:R-:W-:Y:S11]  /*183a0*/  ISETP.GE.AND P1, PT, R0, 0x1, PT ;  /* 0x000000010000780c */ /* 0x000ff60003f26270 */
[----:B------:R-:W-:Y:S02]  /*183b0*/  @!UPT UIADD3 URZ, URZ, URZ, URZ ;  /* 0x0000003f3f3ff290 */ /* 0x000fe4000fffe03f */
[----:B------:R-:W-:Y:S04]  /*183c0*/  @P1 IADD3 R4, R223, -0x1, RZ ;  /* 0xffffffffdf041810 */ /* 0x000fe80007ffe0ff */
[----:B------:R-:W-:Y:S01]  /*183d0*/  @P1 SHF.R.S32.HI R5, RZ, 0x1f, R4 ;  /* 0x0000001fff051819 */ /* 0x000fe20000011404 */
[C---:B------:R-:W-:Y:S04]  /*183e0*/  @P1 IMAD.WIDE.U32 R6, R4.reuse, c[0x0][0x1e0], RZ ;  /* 0x0000780004061a25 */ /* 0x040fe800078e00ff */
[----:B------:R-:W-:Y:S04]  /*183f0*/  @P1 IMAD R5, R5, c[0x0][0x1e0], RZ ;  /* 0x0000780005051a24 */ /* 0x000fe800078e02ff */
[----:B------:R-:W-:Y:S04]  /*18400*/  @P1 IMAD R4, R4, c[0x0][0x1e4], R5 ;  /* 0x0000790004041a24 */ /* 0x000fe800078e0205 */
[----:B------:R-:W-:Y:S02]  /*18410*/  @P1 IMAD.IADD R7, R7, 0x1, R4 ;  /* 0x0000000107071824 */ /* 0x000fe400078e0204 */
[----:B---3--:R-:W-:Y:S02]  /*18420*/  @P1 IMAD.MOV.U32 R4, RZ, RZ, R204 ;  /* 0x000000ffff041224 */ /* 0x008fe400078e00cc */
[----:B--2---:R-:W-:Y:S04]  /*18430*/  @P1 IMAD.MOV.U32 R5, RZ, RZ, R103 ;  /* 0x000000ffff051224 */ /* 0x004fe800078e0067 */
[----:B------:R-:W-:Y:S04]  /*18440*/  @P1 IMAD.WIDE.U32 R4, R6, 0x30, R4 ;  /* 0x0000003006041825 */ /* 0x000fe800078e0004 */
[----:B------:R-:W-:Y:S02]  /*18450*/  @P1 IMAD R6, R7, 0x30, RZ ;  /* 0x0000003007061824 */ /* 0x000fe400078e02ff */
[C---:B------:R-:W-:Y:S02]  /*18460*/  @P1 IMAD.SHL.U32 R7, R4.reuse, 0x2, RZ ;  /* 0x0000000204071824 */ /* 0x040fe400078e00ff */
[----:B------:R-:W-:Y:S02]  /*18470*/  @P1 IMAD.IADD R6, R5, 0x1, R6 ;  /* 0x0000000105061824 */ /* 0x000fe400078e0206 */
[----:B------:R-:W-:Y:S01]  /*18480*/  IMAD.U32 R5, RZ, RZ, UR7 ;  /* 0x00000007ff057e24 */ /* 0x000fe2000f8e00ff */
        /* <DEDUP_REMOVED lines=11> */
[----:B------:R-:W-:Y:S04]  /*18540*/  @P0 IMAD.WIDE.U32 R8, R0, c[0x0][0x1e0], RZ ;  /* 0x0000780000080a25 */ /* 0x000fe800078e00ff */
[----:B------:R-:W-:Y:S04]  /*18550*/  @P0 IMAD R4, R4, c[0x0][0x1e0], RZ ;  /* 0x0000780004040a24 */ /* 0x000fe800078e02ff */
[----:B------:R-:W-:Y:S02]  /*18560*/  @P0 IMAD R10, R0, c[0x0][0x1e4], R4 ;  /* 0x00007900000a0a24 */ /* 0x000fe400078e0204 */
[----:B------:R-:W-:Y:S02]  /*18570*/  IMAD.U32 R4, RZ, RZ, UR6 ;  /* 0x00000006ff047e24 */ /* 0x000fe4000f8e00ff */
[----:B------:R-:W-:Y:S02]  /*18580*/  @P0 IMAD.IADD R0, R9, 0x1, R10 ;  /* 0x0000000109000824 */ /* 0x000fe400078e020a */
[----:B------:R-:W-:Y:S04]  /*18590*/  @P0 IMAD.WIDE.U32 R4, R8, 0x30, R4 ;  /* 0x0000003008040825 */ /* 0x000fe800078e0004 */
[----:B------:R-:W-:Y:S04]  /*185a0*/  @P0 IMAD R0, R0, 0x30, RZ ;  /* 0x0000003000000824 */ /* 0x000fe800078e02ff */
[----:B------:R-:W-:Y:S01]  /*185b0*/  @P0 IMAD.IADD R0, R0, 0x1, R5 ;  /* 0x0000000100000824 */ /* 0x000fe200078e0205 */
[-C--:B------:R-:W-:Y:S05]  /*185c0*/  @P0 IADD3 R5, P2, R204, R4.reuse, RZ ;  /* 0x00000004cc050210 */ /* 0x080fea0007f5e0ff */
[----:B------:R-:W-:Y:S01]  /*185d0*/  @P0 IMAD.X R8, R0, 0x1, R103, P2 ;  /* 0x0000000100080824 */ /* 0x000fe200010e0667 */
[C---:B-1----:R-:W-:Y:S04]  /*185e0*/  @P0 LEA R12, P2, R5.reuse, c[0x0][0x1c8], 0x1 ;  /* 0x00007200050c0a11 */ /* 0x042fe800078408ff */
[----:B------:R-:W-:Y:S02]  /*185f0*/  @P0 LEA.HI.X R13, R5, c[0x0][0x1cc], R8, 0x1, P2 ;  /* 0x00007300050d0a11 */ /* 0x000fe400010f0c08 */
[-C--:B----4-:R-:W-:Y:S05]  /*18600*/  @P0 IADD3 R5, P2, R22, R4.reuse, RZ ;  /* 0x0000000416050210 */ /* 0x090fea0007f5e0ff */
[C---:B-----5:R-:W-:Y:S01]  /*18610*/  @P0 IMAD.X R8, R0.reuse, 0x1, R11, P2 ;  /* 0x0000000100080824 */ /* 0x060fe200010e060b */
        /* <DEDUP_REMOVED lines=17> */
.L_x_495:
        /* <DEDUP_REMOVED lines=141> */
[C---:B------:R-:W-:Y:S02]  /*19000*/  FMUL.FTZ R76, R101.reuse, R76 ;  /* 0x0000004c654c7220 */ /* 0x040fe40000410000 */
[--C-:B-1----:R-:W-:Y:S01]  /*19010*/  FFMA.FTZ R3, R18, c[0x0][0x2d0], -R161.reuse ;  /* 0x0000b40012037a23 */ /* 0x102fe200000108a1 */
[----:B---3--:R-:W-:Y:S01]  /*19020*/  F2FP.PACK_AB R114, R248, R247 ;  /* 0x000000f7f872723e */ /* 0x008fe200000000ff */
[C---:B------:R-:W-:Y:S02]  /*19030*/  FMUL.FTZ R18, R102.reuse, R126 ;  /* 0x0000007e66127220 */ /* 0x040fe40000410000 */
[----:B------:R1:W-:Y:S01]  /*19040*/  MUFU.EX2 R244, R3 ;  /* 0x0000000300f47308 */ /* 0x0003e20000000800 */
[----:B------:R-:W-:Y:S02]  /*19050*/  FMUL.FTZ R77, R101, R77 ;  /* 0x0000004d654d7220 */ /* 0x000fe40000410000 */
[C---:B------:R-:W-:Y:S02]  /*19060*/  FMUL.FTZ R82, R102.reuse, R82 ;  /* 0x0000005266527220 */ /* 0x040fe40000410000 */
[----:B------:R-:W-:Y:S01]  /*19070*/  FMUL.FTZ R83, R102, R83 ;  /* 0x0000005366537220 */ /* 0x000fe20000410000 */
        /* <DEDUP_REMOVED lines=90> */
[C---:B-1----:R-:W-:Y:S01]  /*19620*/  FMUL.FTZ R4, R103.reuse, R112 ;  /* 0x0000007067047220 */ /* 0x042fe20000410000 */
[----:B------:R-:W-:Y:S02]  /*19630*/  F2FP.PACK_AB R112, R250, R249 ;  /* 0x000000f9fa70723e */ /* 0x000fe400000000ff */
[----:B----4-:R-:W-:Y:S05]  /*19640*/  F2FP.PACK_AB R119, R238, R237 ;  /* 0x000000edee77723e */ /* 0x010fea00000000ff */
[-C--:B------:R-:W-:Y:S05]  /*19650*/  HMMA.16816.F32 R4, R112, R20.reuse, R4 ;  /* 0x000000147004723c */ /* 0x080fea0000001804 */
[----:B--2---:R-:W-:Y:S03]  /*19660*/  FFMA.FTZ R100, R186, c[0x0][0x2d0], -R3 ;  /* 0x0000b400ba647a23 */ /* 0x004fe60000010803 */
        /* <DEDUP_REMOVED lines=22> */
[C---:B------:R-:W-:Y:S03]  /*197d0*/  FMUL.FTZ R39, R102.reuse, R147 ;  /* 0x0000009366277220 */ /* 0x040fe60000410000 */
[----:B------:R-:W-:Y:S02]  /*197e0*/  FFMA.FTZ R102, R102, R252, R245 ;  /* 0x000000fc66667223 */ /* 0x000fe400000100f5 */
        /* <DEDUP_REMOVED lines=10> */
[----:B------:R-:W4:Y:S01]  /*19890*/  LDL.LU R194, [R1+0x8] ;  /* 0x0000080001c27983 */ /* 0x000f220000300800 */
[----:B------:R1:W1:Y:S06]  /*198a0*/  MUFU.EX2 R193, R100 ;  /* 0x0000006400c17308 */ /* 0x00026c0000000800 */
        /* <DEDUP_REMOVED lines=15> */
[----:B------:R-:W2:Y:S07]  /*199a0*/  LDL.LU R196, [R1] ;  /* 0x0000000001c47983 */ /* 0x000eae0000300800 */
[C---:B------:R-:W-:Y:S08]  /*199b0*/  HMMA.16816.F32 R88, R116.reuse, R124, R88 ;  /* 0x0000007c7458723c */ /* 0x040ff00000001858 */
[-C--:B------:R-:W-:Y:S04]  /*199c0*/  HMMA.16816.F32 R92, R116, R126.reuse, R92 ;  /* 0x0000007e745c723c */ /* 0x080fe8000000185c */
[--C-:B-----5:R-:W-:Y:S02]  /*199d0*/  FFMA.FTZ R100, R197, c[0x0][0x2d0], -R161.reuse ;  /* 0x0000b400c5647a23 */ /* 0x120fe400000108a1 */
[----:B------:R-:W5:Y:S01]  /*199e0*/  LDL R197, [R1+0x50] ;  /* 0x0000500001c57983 */ /* 0x000f620000100800 */
[----:B------:R-:W-:Y:S01]  /*199f0*/  F2FP.PACK_AB R116, R225, R226 ;  /* 0x000000e2e174723e */ /* 0x000fe200000000ff */
[----:B------:R-:W-:Y:S01]  /*19a00*/  HMMA.16816.F32 R96, R112, R126, R96 ;  /* 0x0000007e7060723c */ /* 0x000fe20000001860 */
[----:B------:R1:W-:Y:S01]  /*19a10*/  MUFU.EX2 R187, R100 ;  /* 0x0000006400bb7308 */ /* 0x0003e20000000800 */
[----:B------:R-:W1:Y:S02]  /*19a20*/  LDSM.16.MT88.4 R124, [R209+0x2880] ;  /* 0x00288000d17c783b */ /* 0x000e640000004200 */
[----:B------:R-:W-:Y:S02]  /*19a30*/  F2FP.PACK_AB R117, R207, R224 ;  /* 0x000000e0cf75723e */ /* 0x000fe400000000ff */
[----:B------:R-:W-:Y:S02]  /*19a40*/  F2FP.PACK_AB R118, R205, R206 ;  /* 0x000000cecd76723e */ /* 0x000fe400000000ff */
[----:B------:R-:W-:Y:S04]  /*19a50*/  F2FP.PACK_AB R112, R233, R234 ;  /* 0x000000eae970723e */ /* 0x000fe800000000ff */
[----:B------:R-:W-:Y:S02]  /*19a60*/  F2FP.PACK_AB R113, R231, R232 ;  /* 0x000000e8e771723e */ /* 0x000fe400000000ff */
[----:B------:R-:W-:Y:S02]  /*19a70*/  F2FP.PACK_AB R114, R229, R230 ;  /* 0x000000e6e572723e */ /* 0x000fe400000000ff */
[----:B------:R-:W-:Y:S02]  /*19a80*/  F2FP.PACK_AB R115, R227, R228 ;  /* 0x000000e4e373723e */ /* 0x000fe400000000ff */
[----:B------:R-:W-:Y:S05]  /*19a90*/  F2FP.PACK_AB R119, R193, R204 ;  /* 0x000000ccc177723e */ /* 0x000fea00000000ff */
[-C--:B-1----:R-:W-:Y:S03]  /*19aa0*/  HMMA.16816.F32 R4, R112, R120.reuse, R4 ;  /* 0x000000787004723c */ /* 0x082fe60000001804 */
[--C-:B------:R-:W-:Y:S04]  /*19ab0*/  FFMA.FTZ R100, R198, c[0x0][0x2d0], -R161.reuse ;  /* 0x0000b400c6647a23 */ /* 0x100fe800000108a1 */
        /* <DEDUP_REMOVED lines=34> */
[-C--:B----4-:R-:W-:Y:S01]  /*19ce0*/  HMMA.16816.F32 R84, R112, R124.reuse, R84 ;  /* 0x0000007c7054723c */ /* 0x090fe20000001854 */
[----:B------:R1:W4:Y:S07]  /*19cf0*/  MUFU.EX2 R180, R100 ;  /* 0x0000006400b47308 */ /* 0x00032e0000000800 */
[C---:B------:R-:W-:Y:S08]  /*19d00*/  HMMA.16816.F32 R88, R116.reuse, R124, R88 ;  /* 0x0000007c7458723c */ /* 0x040ff00000001858 */
[-C--:B------:R-:W-:Y:S08]  /*19d10*/  HMMA.16816.F32 R92, R116, R126.reuse, R92 ;  /* 0x0000007e745c723c */ /* 0x080ff0000000185c */
[----:B------:R-:W-:Y:S04]  /*19d20*/  HMMA.16816.F32 R96, R112, R126, R96 ;  /* 0x0000007e7060723c */ /* 0x000fe80000001860 */
[----:B-1----:R-:W-:Y:S01]  /*19d30*/  FFMA.FTZ R100, R201, c[0x0][0x2d0], -R3 ;  /* 0x0000b400c9647a23 */ /* 0x002fe20000010803 */
[----:B----4-:R-:W-:Y:S01]  /*19d40*/  F2FP.PACK_AB R160, R180, R181 ;  /* 0x000000b5b4a0723e */ /* 0x010fe200000000ff */
[----:B------:R-:W-:Y:S02]  /*19d50*/  FFMA.FTZ R0, R0, R194, R235 ;  /* 0x000000c200007223 */ /* 0x000fe400000100eb */
[----:B------:R1:W-:Y:S04]  /*19d60*/  MUFU.EX2 R179, R100 ;  /* 0x0000006400b37308 */ /* 0x0003e80000000800 */
[----:B------:R-:W-:Y:S04]  /*19d70*/  FADD.FTZ R0, R236, R0 ;  /* 0x00000000ec007221 */ /* 0x000fe80000010000 */
[----:B------:R-:W-:Y:S02]  /*19d80*/  FADD.FTZ R0, R237, R0 ;  /* 0x00000000ed007221 */ /* 0x000fe40000010000 */
[--C-:B-1----:R-:W-:Y:S02]  /*19d90*/  FFMA.FTZ R100, R202, c[0x0][0x2d0], -R3.reuse ;  /* 0x0000b400ca647a23 */ /* 0x102fe40000010803 */
[----:B------:R-:W-:Y:S01]  /*19da0*/  FFMA.FTZ R3, R108, c[0x0][0x2d0], -R3 ;  /* 0x0000b4006c037a23 */ /* 0x000fe20000010803 */
[----:B------:R-:W-:Y:S01]  /*19db0*/  F2FP.PACK_AB R108, R192, R191 ;  /* 0x000000bfc06c723e */ /* 0x000fe200000000ff */
[----:B------:R1:W4:Y:S01]  /*19dc0*/  MUFU.EX2 R178, R100 ;  /* 0x0000006400b27308 */ /* 0x0003220000000800 */
[----:B---3--:R-:W-:Y:S02]  /*19dd0*/  FFMA.FTZ R101, R101, R195, R239 ;  /* 0x000000c365657223 */ /* 0x008fe400000100ef */
[--C-:B-1----:R-:W-:Y:S01]  /*19de0*/  FFMA.FTZ R100, R203, c[0x0][0x2d0], -R110.reuse ;  /* 0x0000b400cb647a23 */ /* 0x102fe2000001086e */
[----:B----4-:R-:W-:Y:S06]  /*19df0*/  F2FP.PACK_AB R161, R178, R179 ;  /* 0x000000b3b2a1723e */ /* 0x010fec00000000ff */
[----:B------:R1:W-:Y:S01]  /*19e00*/  MUFU.EX2 R177, R100 ;  /* 0x0000006400b17308 */ /* 0x0003e20000000800 */
[----:B--2---:R-:W-:Y:S02]  /*19e10*/  FFMA.FTZ R103, R103, R196, R249 ;  /* 0x000000c467677223 */ /* 0x004fe400000100f9 */
[----:B-1----:R-:W-:Y:S01]  /*19e20*/  FFMA.FTZ R100, R190, c[0x0][0x2d0], -R110 ;  /* 0x0000b400be647a23 */ /* 0x002fe2000001086e */
[----:B------:R-:W-:Y:S02]  /*19e30*/  F2FP.PACK_AB R110, R184, R185 ;  /* 0x000000b9b86e723e */ /* 0x000fe400000000ff */
[C---:B-----5:R-:W-:Y:S04]  /*19e40*/  ISETP.GT.AND P0, PT, R223.reuse, R197, PT ;  /* 0x000000c5df00720c */ /* 0x060fe80003f04270 */
[----:B------:R-:W1:Y:S01]  /*19e50*/  MUFU.EX2 R176, R100 ;  /* 0x0000006400b07308 */ /* 0x000e620000000800 */
[----:B------:R-:W-:Y:S01]  /*19e60*/  IADD3 R223, R223, -0x1, RZ ;  /* 0xffffffffdfdf7810 */ /* 0x000fe20007ffe0ff */
[-C--:B------:R-:W-:Y:S08]  /*19e70*/  HMMA.16816.F32 R112, R108, R132.reuse, R4 ;  /* 0x000000846c70723c */ /* 0x080ff00000001804 */
[----:B------:R-:W2:Y:S01]  /*19e80*/  MUFU.EX2 R100, R3 ;  /* 0x0000000300647308 */ /* 0x000ea20000000800 */
[----:B------:R-:W-:Y:S03]  /*19e90*/  FADD.FTZ R4, R238, R0 ;  /* 0x00000000ee047221 */ /* 0x000fe60000010000 */
[----:B------:R-:W-:Y:S02]  /*19ea0*/  FADD.FTZ R5, R246, R102 ;  /* 0x00000066f6057221 */ /* 0x000fe40000010000 */
[----:B------:R-:W-:Y:S02]  /*19eb0*/  FADD.FTZ R4, R224, R4 ;  /* 0x00000004e0047221 */ /* 0x000fe40000010000 */
[----:B------:R-:W-:Y:S02]  /*19ec0*/  FADD.FTZ R5, R244, R5 ;  /* 0x00000005f4057221 */ /* 0x000fe40000010000 */
[----:B------:R-:W-:Y:S02]  /*19ed0*/  FADD.FTZ R7, R207, R4 ;  /* 0x00000004cf077221 */ /* 0x000fe40000010000 */
[----:B------:R-:W-:Y:S01]  /*19ee0*/  FADD.FTZ R5, R243, R5 ;  /* 0x00000005f3057221 */ /* 0x000fe20000010000 */
[----:B-1----:R-:W-:Y:S03]  /*19ef0*/  F2FP.PACK_AB R162, R176, R177 ;  /* 0x000000b1b0a2723e */ /* 0x002fe600000000ff */
[----:B------:R-:W-:Y:S04]  /*19f00*/  FADD.FTZ R0, R232, R5 ;  /* 0x00000005e8007221 */ /* 0x000fe80000010000 */
        /* <DEDUP_REMOVED lines=36> */
[----:B------:R-:W-:Y:S04]  /*1a150*/  FADD.FTZ R4, R206, R8 ;  /* 0x00000008ce047221 */ /* 0x000fe80000010000 */
        /* <DEDUP_REMOVED lines=13> */
[C---:B------:R-:W-:Y:S01]  /*1a230*/  HMMA.16816.F32 R72, R160.reuse, R168, R72 ;  /* 0x000000a8a048723c */ /* 0x040fe20000001848 */
[----:B------:R1:W-:Y:S03]  /*1a240*/  STL [R1], R5 ;  /* 0x0000000501007387 */ /* 0x0003e60000100800 */
[----:B------:R-:W-:Y:S01]  /*1a250*/  FADD.FTZ R0, R100, R0 ;  /* 0x0000000064007221 */ /* 0x000fe20000010000 */
[----:B------:R1:W-:Y:S01]  /*1a260*/  STL [R1+0x4], R3 ;  /* 0x0000040301007387 */ /* 0x0003e20000100800 */
[----:B------:R-:W-:Y:S01]  /*1a270*/  FADD.FTZ R252, R182, R4 ;  /* 0x00000004b6fc7221 */ /* 0x000fe20000010000 */
[----:B------:R-:W-:Y:S01]  /*1a280*/  MOV R100, R2 ;  /* 0x0000000200647202 */ /* 0x000fe20000000f00 */
[-C--:B------:R-:W-:Y:S01]  /*1a290*/  HMMA.16816.F32 R76, R160, R170.reuse, R76 ;  /* 0x000000aaa04c723c */ /* 0x080fe2000000184c */
[----:B------:R1:W-:Y:S07]  /*1a2a0*/  STL [R1+0x8], R0 ;  /* 0x0000080001007387 */ /* 0x0003ee0000100800 */
[C---:B------:R-:W-:Y:S08]  /*1a2b0*/  HMMA.16816.F32 R80, R108.reuse, R170, R80 ;  /* 0x000000aa6c50723c */ /* 0x040ff00000001850 */
[-C--:B------:R-:W-:Y:S08]  /*1a2c0*/  HMMA.16816.F32 R84, R108, R172.reuse, R84 ;  /* 0x000000ac6c54723c */ /* 0x080ff00000001854 */
[C---:B------:R-:W-:Y:S08]  /*1a2d0*/  HMMA.16816.F32 R88, R160.reuse, R172, R88 ;  /* 0x000000aca058723c */ /* 0x040ff00000001858 */
[-C--:B------:R-:W-:Y:S08]  /*1a2e0*/  HMMA.16816.F32 R92, R160, R174.reuse, R92 ;  /* 0x000000aea05c723c */ /* 0x080ff0000000185c */
[----:B------:R-:W-:Y:S01]  /*1a2f0*/  HMMA.16816.F32 R96, R108, R174, R96 ;  /* 0x000000ae6c60723c */ /* 0x000fe20000001860 */
[----:B-1----:R-:W-:-:S07]  /*1a300*/  @P0 BRA `(.L_x_496) ;  /* 0xffffcf2000000947 */ /* 0x002fce000383ffff */
.L_x_493:
        /* <DEDUP_REMOVED lines=16> */
[----:B-1----:R-:W-:-:S04]  /*1a410*/  SHF.R.S32.HI R0, RZ, 0x1f, R6 ;  /* 0x0000001fff007819 */ /* 0x002fc80000011406 */
[----:B------:R-:W-:-:S04]  /*1a420*/  LEA.HI R0, R0, R6, RZ, 0x2 ;  /* 0x0000000600007211 */ /* 0x000fc800078f10ff */
[----:B------:R-:W-:-:S04]  /*1a430*/  SHF.R.S32.HI R0, RZ, 0x2, R0 ;  /* 0x00000002ff007819 */ /* 0x000fc80000011400 */
[----:B------:R-:W-:Y:S02]  /*1a440*/  IADD3 R224, -R0, 0x30, RZ ;  /* 0x0000003000e07810 */ /* 0x000fe40007ffe1ff */
[----:B--2---:R-:W-:-:S05]  /*1a450*/  IADD3 R250, P0, R10, 0x20, RZ ;  /* 0x000000200afa7810 */ /* 0x004fca0007f1e0ff */
[----:B---3--:R-:W-:Y:S01]  /*1a460*/  IMAD.X R249, RZ, RZ, R9, P0 ;  /* 0x000000fffff97224 */ /* 0x008fe200000e0609 */
[----:B------:R-:W-:-:S05]  /*1a470*/  IADD3 R248, P0, R10, 0x40, RZ ;  /* 0x000000400af87810 */ /* 0x000fca0007f1e0ff */
[----:B------:R-:W-:Y:S01]  /*1a480*/  IMAD.X R247, RZ, RZ, R9, P0 ;  /* 0x000000fffff77224 */ /* 0x000fe200000e0609 */
[----:B----4-:R-:W-:-:S05]  /*1a490*/  IADD3 R246, P0, R4, 0x20, RZ ;  /* 0x0000002004f67810 */ /* 0x010fca0007f1e0ff */
[----:B-----5:R-:W-:Y:S01]  /*1a4a0*/  IMAD.X R245, RZ, RZ, R3, P0 ;  /* 0x000000fffff57224 */ /* 0x020fe200000e0603 */
[----:B------:R-:W-:-:S05]  /*1a4b0*/  IADD3 R244, P0, R4, 0x40, RZ ;  /* 0x0000004004f47810 */ /* 0x000fca0007f1e0ff */
[----:B------:R-:W-:Y:S02]  /*1a4c0*/  IMAD.X R243, RZ, RZ, R3, P0 ;  /* 0x000000fffff37224 */ /* 0x000fe400000e0603 */
.L_x_515:
[----:B--2---:R-:W2:Y:S01]  /*1a4d0*/  LDL R0, [R1+0x20] ;  /* 0x0000200001007983 */ /* 0x004ea20000100800 */
[----:B------:R-:W-:Y:S04]  /*1a4e0*/  DEPBAR.LE SB0, 0x0 ;  /* 0x000080000000791a */ /* 0x000fe80000000000 */
[----:B------:R-:W3:Y:S01]  /*1a4f0*/  LDL.64 R8, [R1+0x40] ;  /* 0x0000400001087983 */ /* 0x000ee20000100a00 */
[----:B------:R-:W-:Y:S01]  /*1a500*/  SHF.R.S32.HI R2, RZ, 0x1f, R223 ;  /* 0x0000001fff027819 */ /* 0x000fe200000114df */
[C---:B------:R-:W-:Y:S01]  /*1a510*/  IMAD.WIDE.U32 R4, R223.reuse, UR10, RZ ;  /* 0x0000000adf047c25 */ /* 0x040fe2000f8e00ff */
[----:B------:R-:W-:Y:S02]  /*1a520*/  MOV R10, c[0x0][0x208] ;  /* 0x00008200000a7a02 */ /* 0x000fe40000000f00 */
[----:B------:R-:W-:Y:S01]  /*1a530*/  MOV R11, c[0x0][0x20c] ;  /* 0x00008300000b7a02 */ /* 0x000fe20000000f00 */
[----:B------:R-:W3:Y:S06]  /*1a540*/  LDL.64 R12, [R1+0x38] ;  /* 0x00003800010c7983 */ /* 0x000eec0000100a00 */
[----:B------:R-:W-:Y:S08]  /*1a550*/  BAR.SYNC.DEFER_BLOCKING 0x0 ;  /* 0x0000000000007b1d */ /* 0x000ff00000010000 */
        /* <DEDUP_REMOVED lines=13> */
[C---:B--2---:R-:W-:Y:S02]  /*1a630*/  LOP3.LUT P5, RZ, R0.reuse, 0x100, RZ, 0xc0, !PT ;  /* 0x0000010000ff7812 */ /* 0x044fe400078ac0ff */
[C---:B------:R-:W-:Y:S02]  /*1a640*/  LOP3.LUT P4, RZ, R0.reuse, 0x80, RZ, 0xc0, !PT ;  /* 0x0000008000ff7812 */ /* 0x040fe4000788c0ff */
[----:B------:R-:W-:Y:S01]  /*1a650*/  LOP3.LUT P3, RZ, R0, 0x200, RZ, 0xc0, !PT ;  /* 0x0000020000ff7812 */ /* 0x000fe2000786c0ff */
[----:B------:R-:W-:Y:S04]  /*1a660*/  IMAD R0, R223, UR5, RZ ;  /* 0x00000005df007c24 */ /* 0x000fe8000f8e02ff */
[----:B------:R-:W-:Y:S01]  /*1a670*/  IMAD R0, R2, UR10, R0 ;  /* 0x0000000a02007c24 */ /* 0x000fe2000f8e0200 */
[----:B---3--:R-:W-:Y:S04]  /*1a680*/  IADD3 R2, P0, R8, R4, RZ ;  /* 0x0000000408027210 */ /* 0x008fe80007f1e0ff */
[----:B------:R-:W-:Y:S04]  /*1a690*/  IADD3 R0, R5, R0, RZ ;  /* 0x0000000005007210 */ /* 0x000fe80007ffe0ff */
[----:B------:R-:W-:Y:S02]  /*1a6a0*/  IADD3.X R3, R0, R13, RZ, P0, !PT ;  /* 0x0000000d00037210 */ /* 0x000fe400007fe4ff */
[C---:B------:R-:W-:Y:S04]  /*1a6b0*/  LEA R28, P0, R2.reuse, c[0x0][0x1f8], 0x1 ;  /* 0x00007e00021c7a11 */ /* 0x040fe800078008ff */
[----:B------:R-:W-:Y:S02]  /*1a6c0*/  LEA.HI.X R29, R2, c[0x0][0x1fc], R3, 0x1, P0 ;  /* 0x00007f00021d7a11 */ /* 0x000fe400000f0c03 */
[-C--:B------:R-:W-:Y:S03]  /*1a6d0*/  IADD3 R2, P0, R250, R4.reuse, RZ ;  /* 0x00000004fa027210 */ /* 0x080fe60007f1e0ff */
[----:B------:R-:W-:Y:S01]  /*1a6e0*/  @!PT LDS RZ, [RZ] ;  /* 0x00000000fffff984 */ /* 0x000fe20000000800 */
[----:B------:R-:W-:Y:S01]  /*1a6f0*/  @!PT LDS RZ, [RZ] ;  /* 0x00000000fffff984 */ /* 0x000fe20000000800 */
[----:B------:R-:W-:Y:S01]  /*1a700*/  @!PT LDS RZ, [RZ] ;  /* 0x00000000fffff984 */ /* 0x000fe20000000800 */
[----:B------:R2:W-:Y:S01]  /*1a710*/  LDGSTS.E.BYPASS.LTC128B.128 [R222+0x1880], [R28.64], !P5 ;  /* 0x018800001cde7fae */ /* 0x0005e2000e901d4c */
[----:B------:R-:W-:Y:S02]  /*1a720*/  IADD3.X R3, R0, R249, RZ, P0, !PT ;  /* 0x000000f900037210 */ /* 0x000fe400007fe4ff */
[C---:B------:R-:W-:Y:S04]  /*1a730*/  LEA R100, P0, R2.reuse, c[0x0][0x1f8], 0x1 ;  /* 0x00007e0002647a11 */ /* 0x040fe800078008ff */
[----:B------:R-:W-:Y:S02]  /*1a740*/  LEA.HI.X R101, R2, c[0x0][0x1fc], R3, 0x1, P0 ;  /* 0x00007f0002657a11 */ /* 0x000fe400000f0c03 */
[-C--:B------:R-:W-:Y:S03]  /*1a750*/  IADD3 R2, P0, R248, R4.reuse, RZ ;  /* 0x00000004f8027210 */ /* 0x080fe60007f1e0ff */
[----:B------:R3:W-:Y:S01]  /*1a760*/  LDGSTS.E.BYPASS.LTC128B.128 [R222+0x2480], [R100.64], !P4 ;  /* 0x0248000064de7fae */ /* 0x0007e2000e101d4c */
[----:B------:R-:W-:Y:S02]  /*1a770*/  IADD3.X R3, R0, R247, RZ, P0, !PT ;  /* 0x000000f700037210 */ /* 0x000fe400007fe4ff */
[C---:B------:R-:W-:Y:S04]  /*1a780*/  LEA R42, P0, R2.reuse, c[0x0][0x1f8], 0x1 ;  /* 0x00007e00022a7a11 */ /* 0x040fe800078008ff */
[----:B------:R-:W-:Y:S02]  /*1a790*/  LEA.HI.X R43, R2, c[0x0][0x1fc], R3, 0x1, P0 ;  /* 0x00007f00022b7a11 */ /* 0x000fe400000f0c03 */
[C---:B------:R-:W-:Y:S02]  /*1a7a0*/  @!P1 LEA R2, P0, R10.reuse, R4, 0x5 ;  /* 0x000000040a029211 */ /* 0x040fe400078028ff */
[-C--:B-1----:R-:W-:Y:S01]  /*1a7b0*/  HMMA.16816.F32 R4, R48, R16.reuse, RZ ;  /* 0x000000103004723c */ /* 0x082fe200000018ff */
[----:B------:R1:W-:Y:S02]  /*1a7c0*/  LDGSTS.E.BYPASS.LTC128B.128 [R222+0x3080], [R42.64], !P3 ;  /* 0x030800002ade7fae */ /* 0x0003e4000d901d4c */
[----:B------:R-:W-:Y:S02]  /*1a7d0*/  @!P1 LEA.HI.X R0, R10, R0, R11, 0x5, P0 ;  /* 0x000000000a009211 */ /* 0x000fe400000f2c0b */
        /* <DEDUP_REMOVED lines=23> */
[----:B------:R-:W0:Y:S01]  /*1a950*/  LDGDEPBAR ;  /* 0x00000000000079af */ /* 0x000e220000000000 */
[----:B----4-:R-:W-:Y:S07]  /*1a960*/  ISETP.GT.AND P0, PT, R223, R225, PT ;  /* 0x000000e1df00720c */ /* 0x010fee0003f04270 */
[----:B------:R-:W2:Y:S01]  /*1a970*/  LDSM.16.M88.4 R188, [R208+0x4880] ;  /* 0x00488000d0bc783b */ /* 0x000ea20000000200 */
[-C--:B-----5:R-:W-:Y:S07]  /*1a980*/  HMMA.16816.F32 R36, R48, R160.reuse, RZ ;  /* 0x000000a03024723c */ /* 0x0a0fee00000018ff */
        /* <DEDUP_REMOVED lines=185> */
[----:B------:R-:W-:Y:S04]  /*1b520*/  IMAD.WIDE.U32 R2, R0, c[0x0][0x1e0], RZ ;  /* 0x0000780000027a25 */ /* 0x000fe800078e00ff */
        /* <DEDUP_REMOVED lines=42> */
.L_x_498:
        /* <DEDUP_REMOVED lines=13> */
[C---:B------:R-:W-:Y:S02]  /*1b8a0*/  IADD3 R7, -R251.reuse, 0x1, R2 ;  /* 0x00000001fb077810 */ /* 0x040fe40007ffe102 */
[----:B------:R-:W-:Y:S02]  /*1b8b0*/  IADD3 R8, -R251, R2, RZ ;  /* 0x00000002fb087210 */ /* 0x000fe40007ffe1ff */
[----:B---3--:R-:W-:Y:S04]  /*1b8c0*/  IADD3 R7, -R32, R7, R33 ;  /* 0x0000000720077210 */ /* 0x008fe80007ffe121 */
        /* <DEDUP_REMOVED lines=18> */
.L_x_501:
[----:B------:R-:W-:Y:S04]  /*1b9f0*/  MOV R9, c[0x0][0x32c] ;  /* 0x0000cb0000097a02 */ /* 0x000fe80000000f00 */
[----:B------:R-:W-:Y:S11]  /*1ba00*/  ISETP.NE.AND P0, PT, R9, 0x1, PT ;  /* 0x000000010900780c */ /* 0x000ff60003f05270 */
[----:B------:R-:W-:Y:S02]  /*1ba10*/  @!UPT UIADD3 URZ, URZ, URZ, URZ ;  /* 0x0000003f3f3ff290 */ /* 0x000fe4000fffe03f */
[----:B------:R-:W-:Y:S05]  /*1ba20*/  @P0 IMAD.HI.U32 R9, R4, c[0x0][0x330], RZ ;  /* 0x0000cc0004090a27 */ /* 0x000fea00078e00ff */
[----:B------:R-:W-:Y:S02]  /*1ba30*/  @P0 SHF.R.U32.HI R4, RZ, c[0x0][0x334], R9 ;  /* 0x0000cd00ff040a19 */ /* 0x000fe40000011609 */
.L_x_502:
[----:B------:R-:W-:Y:S05]  /*1ba40*/  BSYNC B0 ;  /* 0x0000000000007941 */ /* 0x000fea0003800000 */
.L_x_500:
[----:B------:R-:W-:Y:S05]  /*1ba50*/  IMAD R4, R4, c[0x0][0x32c], R8 ;  /* 0x0000cb0004047a24 */ /* 0x000fea00078e0208 */
[----:B------:R-:W-:Y:S02]  /*1ba60*/  IADD3 R9, R4, c[0x0][0x32c], RZ ;  /* 0x0000cb0004097a10 */ /* 0x000fe40007ffe0ff */
[----:B------:R-:W-:Y:S02]  /*1ba70*/  IMNMX R0, R0, R4, !PT ;  /* 0x0000000400007217 */ /* 0x000fe40007800200 */
[----:B------:R-:W-:Y:S02]  /*1ba80*/  IMNMX R3, R3, R9, PT ;  /* 0x0000000903037217 */ /* 0x000fe40003800200 */
.L_x_499:
        /* <DEDUP_REMOVED lines=72> */
.L_x_505:
[----:B------:R-:W-:Y:S04]  /*1bf10*/  MOV R14, c[0x0][0x32c] ;  /* 0x0000cb00000e7a02 */ /* 0x000fe80000000f00 */
[----:B------:R-:W-:Y:S11]  /*1bf20*/  ISETP.NE.AND P0, PT, R14, 0x1, PT ;  /* 0x000000010e00780c */ /* 0x000ff60003f05270 */
[----:B------:R-:W-:Y:S02]  /*1bf30*/  @!UPT UIADD3 URZ, URZ, URZ, URZ ;  /* 0x0000003f3f3ff290 */ /* 0x000fe4000fffe03f */
[----:B------:R-:W-:Y:S05]  /*1bf40*/  @P0 IMAD.HI.U32 R14, R3, c[0x0][0x330], RZ ;  /* 0x0000cc00030e0a27 */ /* 0x000fea00078e00ff */
[----:B------:R-:W-:Y:S02]  /*1bf50*/  @P0 SHF.R.U32.HI R3, RZ, c[0x0][0x334], R14 ;  /* 0x0000cd00ff030a19 */ /* 0x000fe4000001160e */
.L_x_506:
[----:B------:R-:W-:Y:S05]  /*1bf60*/  BSYNC B0 ;  /* 0x0000000000007941 */ /* 0x000fea0003800000 */
.L_x_504:
[----:B------:R-:W-:Y:S05]  /*1bf70*/  IMAD R3, R3, c[0x0][0x32c], R8 ;  /* 0x0000cb0003037a24 */ /* 0x000fea00078e0208 */
[----:B------:R-:W-:Y:S02]  /*1bf80*/  IADD3 R14, R3, c[0x0][0x32c], RZ ;  /* 0x0000cb00030e7a10 */ /* 0x000fe40007ffe0ff */
[----:B------:R-:W-:Y:S02]  /*1bf90*/  IMNMX R0, R0, R3, !PT ;  /* 0x0000000300007217 */ /* 0x000fe40007800200 */
[----:B------:R-:W-:Y:S02]  /*1bfa0*/  IMNMX R2, R2, R14, PT ;  /* 0x0000000e02027217 */ /* 0x000fe40003800200 */
.L_x_503:
        /* <DEDUP_REMOVED lines=61> */
.L_x_509:
[----:B------:R-:W-:Y:S04]  /*1c380*/  MOV R14, c[0x0][0x32c] ;  /* 0x0000cb00000e7a02 */ /* 0x000fe80000000f00 */
[----:B------:R-:W-:Y:S11]  /*1c390*/  ISETP.NE.AND P0, PT, R14, 0x1, PT ;  /* 0x000000010e00780c */ /* 0x000ff60003f05270 */
[----:B------:R-:W-:Y:S02]  /*1c3a0*/  @!UPT UIADD3 URZ, URZ, URZ, URZ ;  /* 0x0000003f3f3ff290 */ /* 0x000fe4000fffe03f */
[----:B------:R-:W-:Y:S05]  /*1c3b0*/  @P0 IMAD.HI.U32 R14, R3, c[0x0][0x330], RZ ;  /* 0x0000cc00030e0a27 */ /* 0x000fea00078e00ff */
[----:B------:R-:W-:Y:S02]  /*1c3c0*/  @P0 SHF.R.U32.HI R3, RZ, c[0x0][0x334], R14 ;  /* 0x0000cd00ff030a19 */ /* 0x000fe4000001160e */
.L_x_510:
[----:B------:R-:W-:Y:S05]  /*1c3d0*/  BSYNC B0 ;  /* 0x0000000000007941 */ /* 0x000fea0003800000 */
.L_x_508:
[----:B------:R-:W-:Y:S05]  /*1c3e0*/  IMAD R3, R3, c[0x0][0x32c], R8 ;  /* 0x0000cb0003037a24 */ /* 0x000fea00078e0208 */
[----:B------:R-:W-:Y:S02]  /*1c3f0*/  IADD3 R14, R3, c[0x0][0x32c], RZ ;  /* 0x0000cb00030e7a10 */ /* 0x000fe40007ffe0ff */
[----:B------:R-:W-:Y:S02]  /*1c400*/  IMNMX R0, R0, R3, !PT ;  /* 0x0000000300007217 */ /* 0x000fe40007800200 */
[----:B------:R-:W-:Y:S02]  /*1c410*/  IMNMX R2, R2, R14, PT ;  /* 0x0000000e02027217 */ /* 0x000fe40003800200 */
.L_x_507:
        /* <DEDUP_REMOVED lines=61> */
.L_x_513:
[----:B------:R-:W-:Y:S04]  /*1c7f0*/  MOV R5, c[0x0][0x32c] ;  /* 0x0000cb0000057a02 */ /* 0x000fe80000000f00 */
[----:B------:R-:W-:Y:S11]  /*1c800*/  ISETP.NE.AND P0, PT, R5, 0x1, PT ;  /* 0x000000010500780c */ /* 0x000ff60003f05270 */
[----:B------:R-:W-:Y:S02]  /*1c810*/  @!UPT UIADD3 URZ, URZ, URZ, URZ ;  /* 0x0000003f3f3ff290 */ /* 0x000fe4000fffe03f */
[----:B------:R-:W-:Y:S05]  /*1c820*/  @P0 IMAD.HI.U32 R5, R3, c[0x0][0x330], RZ ;  /* 0x0000cc0003050a27 */ /* 0x000fea00078e00ff */
[----:B------:R-:W-:Y:S02]  /*1c830*/  @P0 SHF.R.U32.HI R3, RZ, c[0x0][0x334], R5 ;  /* 0x0000cd00ff030a19 */ /* 0x000fe40000011605 */
.L_x_514:
[----:B------:R-:W-:Y:S05]  /*1c840*/  BSYNC B0 ;  /* 0x0000000000007941 */ /* 0x000fea0003800000 */
.L_x_512:
[----:B------:R-:W-:Y:S05]  /*1c850*/  IMAD R8, R3, c[0x0][0x32c], R8 ;  /* 0x0000cb0003087a24 */ /* 0x000fea00078e0208 */
[----:B------:R-:W-:Y:S02]  /*1c860*/  IADD3 R3, R8, c[0x0][0x32c], RZ ;  /* 0x0000cb0008037a10 */ /* 0x000fe40007ffe0ff */
[----:B------:R-:W-:Y:S02]  /*1c870*/  IMNMX R0, R0, R8, !PT ;  /* 0x0000000800007217 */ /* 0x000fe40007800200 */
[----:B------:R-:W-:Y:S02]  /*1c880*/  IMNMX R2, R2, R3, PT ;  /* 0x0000000302027217 */ /* 0x000fe40003800200 */
.L_x_511:
        /* <DEDUP_REMOVED lines=237> */
[----:B------:R-:W-:Y:S02]  /*1d760*/  FMUL.FTZ R77, R2, R77 ;  /* 0x0000004d024d7220 */ /* 0x000fe40000410000 */
[----:B------:R-:W-:Y:S01]  /*1d770*/  FMUL.FTZ R80, R100, R80 ;  /* 0x0000005064507220 */ /* 0x000fe20000410000 */
[-C--:B---3--:R-:W-:Y:S01]  /*1d780*/  HMMA.16816.F32 R4, R160, R20.reuse, R4 ;  /* 0x00000014a004723c */ /* 0x088fe20000001804 */
[C---:B------:R-:W-:Y:S02]  /*1d790*/  FMUL.FTZ R28, R2.reuse, R136 ;  /* 0x00000088021c7220 */ /* 0x040fe40000410000 */
[----:B-1----:R-:W-:Y:S02]  /*1d7a0*/  FFMA.FTZ R103, R173, c[0x0][0x2d0], -R164 ;  /* 0x0000b400ad677a23 */ /* 0x002fe400000108a4 */
[----:B------:R-:W-:Y:S02]  /*1d7b0*/  FMUL.FTZ R29, R2, R137 ;  /* 0x00000089021d7220 */ /* 0x000fe40000410000 */
[----:B------:R1:W-:Y:S01]  /*1d7c0*/  MUFU.EX2 R199, R103 ;  /* 0x0000006700c77308 */ /* 0x0003e20000000800 */
[----:B------:R-:W-:Y:S01]  /*1d7d0*/  FMUL.FTZ R81, R100, R81 ;  /* 0x0000005164517220 */ /* 0x000fe20000410000 */
[----:B--2---:R-:W-:Y:S03]  /*1d7e0*/  FSEL R0, R101, RZ, P0 ;  /* 0x000000ff65007208 */ /* 0x004fe60000000000 */
[C---:B------:R-:W-:Y:S01]  /*1d7f0*/  FMUL.FTZ R82, R3.reuse, R82 ;  /* 0x0000005203527220 */ /* 0x040fe20000410000 */
        /* <DEDUP_REMOVED lines=66> */
[C---:B------:R-:W-:Y:S02]  /*1dc20*/  FMUL.FTZ R39, R3.reuse, R147 ;  /* 0x0000009303277220 */ /* 0x040fe40000410000 */
[C---:B------:R-:W-:Y:S02]  /*1dc30*/  FMUL.FTZ R90, R0.reuse, R90 ;  /* 0x0000005a005a7220 */ /* 0x040fe40000410000 */
[C---:B------:R-:W-:Y:S01]  /*1dc40*/  FMUL.FTZ R91, R0.reuse, R91 ;  /* 0x0000005b005b7220 */ /* 0x040fe20000410000 */
[----:B------:R5:W-:Y:S01]  /*1dc50*/  MUFU.EX2 R226, R40 ;  /* 0x0000002800e27308 */ /* 0x000be20000000800 */
[C---:B------:R-:W-:Y:S02]  /*1dc60*/  FMUL.FTZ R94, R0.reuse, R94 ;  /* 0x0000005e005e7220 */ /* 0x040fe40000410000 */
[----:B------:R-:W-:Y:S02]  /*1dc70*/  FMUL.FTZ R95, R0, R95 ;  /* 0x0000005f005f7220 */ /* 0x000fe40000410000 */
[----:B----4-:R-:W-:Y:S02]  /*1dc80*/  FMUL.FTZ R36, R100, R144 ;  /* 0x0000009064247220 */ /* 0x010fe40000410000 */
[----:B------:R-:W-:Y:S05]  /*1dc90*/  FFMA.FTZ R3, R3, R252, R238 ;  /* 0x000000fc03037223 */ /* 0x000fea00000100ee */
        /* <DEDUP_REMOVED lines=66> */
[----:B------:R-:W3:Y:S06]  /*1e0c0*/  LDL.LU R188, [R1] ;  /* 0x0000000001bc7983 */ /* 0x000eec0000300800 */
[C---:B------:R-:W-:Y:S08]  /*1e0d0*/  HMMA.16816.F32 R40, R120.reuse, R128, R40 ;  /* 0x000000807828723c */ /* 0x040ff00000001828 */
[-C--:B------:R-:W-:Y:S01]  /*1e0e0*/  HMMA.16816.F32 R44, R120, R130.reuse, R44 ;  /* 0x00000082782c723c */ /* 0x080fe2000000182c */
[--C-:B--2---:R-:W-:Y:S03]  /*1e0f0*/  FFMA.FTZ R103, R191, c[0x0][0x2d0], -R164.reuse ;  /* 0x0000b400bf677a23 */ /* 0x104fe600000108a4 */
[----:B------:R-:W-:Y:S01]  /*1e100*/  F2FP.PACK_AB R160, R178, R181 ;  /* 0x000000b5b2a0723e */ /* 0x000fe200000000ff */
[----:B------:R-:W-:Y:S03]  /*1e110*/  FFMA.FTZ R164, R192, c[0x0][0x2d0], -R164 ;  /* 0x0000b400c0a47a23 */ /* 0x000fe600000108a4 */
[C---:B------:R-:W-:Y:S01]  /*1e120*/  HMMA.16816.F32 R48, R112.reuse, R130, R48 ;  /* 0x000000827030723c */ /* 0x040fe20000001830 */
[----:B------:R2:W-:Y:S01]  /*1e130*/  MUFU.EX2 R180, R103 ;  /* 0x0000006700b47308 */ /* 0x0005e20000000800 */
[----:B------:R-:W1:Y:S06]  /*1e140*/  LDSM.16.MT88.4 R128, [R210+0x3480] ;  /* 0x00348000d280783b */ /* 0x000e6c0000004200 */
[-C--:B----4-:R-:W-:Y:S03]  /*1e150*/  HMMA.16816.F32 R52, R112, R116.reuse, R52 ;  /* 0x000000747034723c */ /* 0x090fe60000001834 */
[----:B------:R4:W4:Y:S05]  /*1e160*/  MUFU.EX2 R177, R164 ;  /* 0x000000a400b17308 */ /* 0x00092a0000000800 */
[C---:B------:R-:W-:Y:S08]  /*1e170*/  HMMA.16816.F32 R56, R120.reuse, R116, R56 ;  /* 0x000000747838723c */ /* 0x040ff00000001838 */
[-C--:B------:R-:W-:Y:S01]  /*1e180*/  HMMA.16816.F32 R60, R120, R118.reuse, R60 ;  /* 0x00000076783c723c */ /* 0x080fe2000000183c */
[--C-:B--2---:R-:W-:Y:S04]  /*1e190*/  FFMA.FTZ R103, R183, c[0x0][0x2d0], -R102.reuse ;  /* 0x0000b400b7677a23 */ /* 0x104fe80000010866 */
[----:B------:R2:W-:Y:S03]  /*1e1a0*/  MUFU.EX2 R172, R103 ;  /* 0x0000006700ac7308 */ /* 0x0005e60000000800 */
[C---:B------:R-:W-:Y:S01]  /*1e1b0*/  HMMA.16816.F32 R64, R112.reuse, R118, R64 ;  /* 0x000000767040723c */ /* 0x040fe20000001840 */
[----:B----4-:R-:W4:Y:S03]  /*1e1c0*/  LDSM.16.MT88.4 R164, [R210+0x2c80] ;  /* 0x002c8000d2a4783b */ /* 0x010f260000004200 */
[----:B------:R-:W-:Y:S04]  /*1e1d0*/  F2FP.PACK_AB R162, R177, R180 ;  /* 0x000000b4b1a2723e */ /* 0x000fe800000000ff */
[-C--:B-1----:R-:W-:Y:S08]  /*1e1e0*/  HMMA.16816.F32 R68, R112, R124.reuse, R68 ;  /* 0x0000007c7044723c */ /* 0x082ff00000001844 */
[C---:B------:R-:W-:Y:S01]  /*1e1f0*/  HMMA.16816.F32 R72, R120.reuse, R124, R72 ;  /* 0x0000007c7848723c */ /* 0x040fe20000001848 */
[--C-:B--2---:R-:W-:Y:S07]  /*1e200*/  FFMA.FTZ R103, R184, c[0x0][0x2d0], -R102.reuse ;  /* 0x0000b400b8677a23 */ /* 0x104fee0000010866 */
[-C--:B------:R-:W-:Y:S01]  /*1e210*/  HMMA.16816.F32 R76, R120, R126.reuse, R76 ;  /* 0x0000007e784c723c */ /* 0x080fe2000000184c */
[----:B------:R1:W2:Y:S07]  /*1e220*/  MUFU.EX2 R107, R103 ;  /* 0x00000067006b7308 */ /* 0x0002ae0000000800 */
        /* <DEDUP_REMOVED lines=8> */
[----:B--2---:R-:W-:Y:S07]  /*1e2b0*/  F2FP.PACK_AB R161, R107, R172 ;  /* 0x000000ac6ba1723e */ /* 0x004fee00000000ff */
[----:B------:R-:W-:Y:S01]  /*1e2c0*/  HMMA.16816.F32 R96, R112, R130, R96 ;  /* 0x000000827060723c */ /* 0x000fe20000001860 */
[----:B------:R-:W1:Y:S07]  /*1e2d0*/  MUFU.EX2 R102, R102 ;  /* 0x0000006600667308 */ /* 0x000e6e0000000800 */
[-C--:B------:R-:W-:Y:S01]  /*1e2e0*/  HMMA.16816.F32 R112, R108, R132.reuse, R4 ;  /* 0x000000846c70723c */ /* 0x080fe20000001804 */
[----:B------:R-:W2:Y:S03]  /*1e2f0*/  LDSM.16.MT88.4 R4, [R210+0x3880] ;  /* 0x00388000d204783b */ /* 0x000ea60000004200 */
[----:B-1----:R-:W-:Y:S07]  /*1e300*/  F2FP.PACK_AB R163, R102, R103 ;  /* 0x0000006766a3723e */ /* 0x002fee00000000ff */
[C---:B------:R-:W-:Y:S07]  /*1e310*/  HMMA.16816.F32 R116, R160.reuse, R132, R8 ;  /* 0x00000084a074723c */ /* 0x040fee0000001808 */
        /* <DEDUP_REMOVED lines=17> */
[-C--:B------:R-:W-:Y:S01]  /*1e430*/  HMMA.16816.F32 R68, R108, R168.reuse, R68 ;  /* 0x000000a86c44723c */ /* 0x080fe20000001844 */
[----:B------:R-:W-:Y:S04]  /*1e440*/  FADD.FTZ R3, R233, R9 ;  /* 0x00000009e9037221 */ /* 0x000fe80000010000 */
[----:B------:R-:W-:Y:S03]  /*1e450*/  FADD.FTZ R10, R231, R3 ;  /* 0x00000003e70a7221 */ /* 0x000fe60000010000 */
[C---:B------:R-:W-:Y:S01]  /*1e460*/  HMMA.16816.F32 R72, R160.reuse, R168, R72 ;  /* 0x000000a8a048723c */ /* 0x040fe20000001848 */
[----:B---3--:R-:W-:Y:S03]  /*1e470*/  FFMA.FTZ R3, R0, R190, R179 ;  /* 0x000000be00037223 */ /* 0x008fe600000100b3 */
[----:B------:R-:W-:Y:S02]  /*1e480*/  FADD.FTZ R0, R234, R10 ;  /* 0x0000000aea007221 */ /* 0x000fe40000010000 */
[----:B------:R-:W-:Y:S02]  /*1e490*/  FADD.FTZ R3, R228, R3 ;  /* 0x00000003e4037221 */ /* 0x000fe40000010000 */
[-C--:B------:R-:W-:Y:S04]  /*1e4a0*/  HMMA.16816.F32 R76, R160, R170.reuse, R76 ;  /* 0x000000aaa04c723c */ /* 0x080fe8000000184c */
[----:B------:R-:W-:Y:S04]  /*1e4b0*/  FADD.FTZ R3, R229, R3 ;  /* 0x00000003e5037221 */ /* 0x000fe80000010000 */
[----:B------:R-:W-:Y:S01]  /*1e4c0*/  FADD.FTZ R3, R230, R3 ;  /* 0x00000003e6037221 */ /* 0x000fe20000010000 */
[C---:B------:R-:W-:Y:S03]  /*1e4d0*/  HMMA.16816.F32 R80, R108.reuse, R170, R80 ;  /* 0x000000aa6c50723c */ /* 0x040fe60000001850 */
[----:B------:R-:W-:Y:S02]  /*1e4e0*/  FADD.FTZ R3, R176, R3 ;  /* 0x00000003b0037221 */ /* 0x000fe40000010000 */
[----:B------:R-:W-:Y:S02]  /*1e4f0*/  FFMA.FTZ R100, R100, R188, R242 ;  /* 0x000000bc64647223 */ /* 0x000fe400000100f2 */
[----:B------:R-:W-:Y:S01]  /*1e500*/  FADD.FTZ R3, R175, R3 ;  /* 0x00000003af037221 */ /* 0x000fe20000010000 */
[-C--:B--2---:R-:W-:Y:S01]  /*1e510*/  HMMA.16816.F32 R84, R108, R4.reuse, R84 ;  /* 0x000000046c54723c */ /* 0x084fe20000001854 */
        /* <DEDUP_REMOVED lines=42> */
[----:B------:R2:W-:Y:S03]  /*1e7c0*/  STL [R1+0x4], R3 ;  /* 0x0000040301007387 */ /* 0x0005e60000100800 */
[----:B------:R-:W-:Y:S01]  /*1e7d0*/  FADD.FTZ R252, R182, R4 ;  /* 0x00000004b6fc7221 */ /* 0x000fe20000010000 */
[----:B------:R2:W-:Y:S01]  /*1e7e0*/  STL [R1+0x8], R2 ;  /* 0x0000080201007387 */ /* 0x0005e20000100800 */
[----:B-1----:R-:W-:Y:S04]  /*1e7f0*/  IADD3 R0, R223, -0x1, RZ ;  /* 0xffffffffdf007810 */ /* 0x002fe80007ffe0ff */
[----:B------:R-:W-:Y:S01]  /*1e800*/  MOV R223, R0 ;  /* 0x0000000000df7202 */ /* 0x000fe20000000f00 */
[----:B------:R-:W-:-:S05]  /*1e810*/  @P0 BRA `(.L_x_515) ;  /* 0xffffbcb000000947 */ /* 0x000fca000383ffff */
.L_x_497:
[----:B------:R-:W3:Y:S04]  /*1e820*/  LDL.LU R0, [R1] ;  /* 0x0000000001007983 */ /* 0x000ee80000300800 */
[----:B------:R-:W4:Y:S04]  /*1e830*/  LDL.LU R7, [R1+0x4] ;  /* 0x0000040001077983 */ /* 0x000f280000300800 */
[----:B--2---:R-:W2:Y:S01]  /*1e840*/  LDL.LU R2, [R1+0x8] ;  /* 0x0000080001027983 */ /* 0x004ea20000300800 */
[----:B------:R-:W-:-:S02]  /*1e850*/  MOV R50, 0xff800000 ;  /* 0xff80000000327802 */ /* 0x000fc40000000f00 */
[----:B------:R-:W-:Y:S01]  /*1e860*/  MOV R51, 0xff800000 ;  /* 0xff80000000337802 */ /* 0x000fe20000000f00 */
[----:B------:R-:W5:Y:S01]  /*1e870*/  SHFL.BFLY PT, R8, R252, 0x2, 0x1f ;  /* 0x0c401f00fc087f89 */ /* 0x000f6200000e0000 */
[----:B------:R-:W-:Y:S01]  /*1e880*/  PLOP3.LUT P4, PT, PT, PT, PT, 0x8, 0x0 ;  /* 0x000000000000781c */ /* 0x000fe20003f8e170 */
[----:B-----5:R-:W-:-:S05]  /*1e890*/  FADD.FTZ R8, R8, R252 ;  /* 0x000000fc08087221 */ /* 0x020fca0000010000 */
[----:B-1----:R-:W1:Y:S02]  /*1e8a0*/  SHFL.BFLY PT, R3, R8, 0x1, 0x1f ;  /* 0x0c201f0008037f89 */ /* 0x002e6400000e0000 */
[----:B-1----:R-:W-:Y:S01]  /*1e8b0*/  FADD.FTZ R8, R8, R3 ;  /* 0x0000000308087221 */ /* 0x002fe20000010000 */
[----:B------:R-:W-:-:S04]  /*1e8c0*/  MOV R3, RZ ;  /* 0x000000ff00037202 */ /* 0x000fc80000000f00 */
[----:B------:R-:W-:-:S13]  /*1e8d0*/  FSETP.NE.FTZ.AND P2, PT, R8, RZ, PT ;  /* 0x000000ff0800720b */ /* 0x000fda0003f55000 */
[----:B------:R-:W1:Y:S08]  /*1e8e0*/  @P2 MUFU.RCP R3, R8 ;  /* 0x0000000800032308 */ /* 0x000e700000001000 */
[----:B------:R-:W5:Y:S01]  /*1e8f0*/  @P2 MUFU.LG2 R8, R8 ;  /* 0x0000000800082308 */ /* 0x000f620000000c00 */
        /* <DEDUP_REMOVED lines=13> */
[C---:B------:R-:W-:Y:S01]  /*1e9d0*/  FMUL.FTZ R27, R3.reuse, R55 ;  /* 0x00000037031b7220 */ /* 0x040fe20000410000 */
[----:B------:R-:W-:Y:S01]  /*1e9e0*/  MOV R55, 0xff800000 ;  /* 0xff80000000377802 */ /* 0x000fe20000000f00 */
        /* <DEDUP_REMOVED lines=9> */
[----:B------:R-:W-:Y:S02]  /*1ea80*/  FMUL.FTZ R99, R3, R99 ;  /* 0x0000006303637220 */ /* 0x000fe40000410000 */
[----:B-----5:R-:W-:Y:S01]  /*1ea90*/  @P2 FMUL.FTZ R8, R8, 0.69314718246459960938 ;  /* 0x3f31721808082820 */ /* 0x020fe20000410000 */
[----:B---3--:R-:W1:Y:S04]  /*1eaa0*/  SHFL.BFLY PT, R4, R0, 0x2, 0x1f ;  /* 0x0c401f0000047f89 */ /* 0x008e6800000e0000 */
[----:B----4-:R-:W3:Y:S04]  /*1eab0*/  SHFL.BFLY PT, R6, R7, 0x2, 0x1f ;  /* 0x0c401f0007067f89 */ /* 0x010ee800000e0000 */
[----:B--2---:R-:W2:Y:S01]  /*1eac0*/  SHFL.BFLY PT, R5, R2, 0x2, 0x1f ;  /* 0x0c401f0002057f89 */ /* 0x004ea200000e0000 */
[----:B-1----:R-:W-:-:S02]  /*1ead0*/  FADD.FTZ R4, R4, R0 ;  /* 0x0000000004047221 */ /* 0x002fc40000010000 */
[----:B---3--:R-:W-:-:S03]  /*1eae0*/  FADD.FTZ R6, R6, R7 ;  /* 0x0000000706067221 */ /* 0x008fc60000010000 */
[----:B------:R-:W1:Y:S01]  /*1eaf0*/  SHFL.BFLY PT, R0, R4, 0x1, 0x1f ;  /* 0x0c201f0004007f89 */ /* 0x000e6200000e0000 */
[----:B--2---:R-:W-:-:S03]  /*1eb00*/  FADD.FTZ R5, R5, R2 ;  /* 0x0000000205057221 */ /* 0x004fc60000010000 */
[----:B------:R-:W2:Y:S04]  /*1eb10*/  SHFL.BFLY PT, R2, R6, 0x1, 0x1f ;  /* 0x0c201f0006027f89 */ /* 0x000ea800000e0000 */
[----:B------:R-:W3:Y:S01]  /*1eb20*/  SHFL.BFLY PT, R7, R5, 0x1, 0x1f ;  /* 0x0c201f0005077f89 */ /* 0x000ee200000e0000 */
[----:B-1----:R-:W-:Y:S01]  /*1eb30*/  FADD.FTZ R4, R4, R0 ;  /* 0x0000000004047221 */ /* 0x002fe20000010000 */
[----:B------:R-:W-:-:S04]  /*1eb40*/  MOV R0, RZ ;  /* 0x000000ff00007202 */ /* 0x000fc80000000f00 */
[----:B------:R-:W-:Y:S01]  /*1eb50*/  FSETP.NE.FTZ.AND P3, PT, R4, RZ, PT ;  /* 0x000000ff0400720b */ /* 0x000fe20003f75000 */
[----:B--2---:R-:W-:Y:S01]  /*1eb60*/  FADD.FTZ R6, R6, R2 ;  /* 0x0000000206067221 */ /* 0x004fe20000010000 */
[----:B------:R-:W-:Y:S01]  /*1eb70*/  MOV R2, RZ ;  /* 0x000000ff00027202 */ /* 0x000fe20000000f00 */
[----:B---3--:R-:W-:-:S03]  /*1eb80*/  FADD.FTZ R5, R7, R5 ;  /* 0x0000000507057221 */ /* 0x008fc60000010000 */
[----:B------:R-:W-:Y:S02]  /*1eb90*/  FSETP.NE.FTZ.AND P1, PT, R6, RZ, PT ;  /* 0x000000ff0600720b */ /* 0x000fe40003f35000 */
[----:B------:R-:W-:-:S05]  /*1eba0*/  FSETP.NE.FTZ.AND P0, PT, R5, RZ, PT ;  /* 0x000000ff0500720b */ /* 0x000fca0003f15000 */
[----:B------:R-:W1:Y:S01]  /*1ebb0*/  @P3 MUFU.RCP R0, R4 ;  /* 0x0000000400003308 */ /* 0x000e620000001000 */
[----:B------:R-:W-:-:S05]  /*1ebc0*/  @P3 MOV R3, 0x3f317218 ;  /* 0x3f31721800033802 */ /* 0x000fca0000000f00 */
[----:B------:R-:W-:Y:S02]  /*1ebd0*/  @P3 FMUL.FTZ R9, R3, c[0x0][0x2d0] ;  /* 0x0000b40003093a20 */ /* 0x000fe40000410000 */
[----:B------:R-:W2:Y:S01]  /*1ebe0*/  @P1 MUFU.RCP R2, R6 ;  /* 0x0000000600021308 */ /* 0x000ea20000001000 */
[----:B------:R-:W-:Y:S01]  /*1ebf0*/  @P0 MOV R7, 0x3f317218 ;  /* 0x3f31721800070802 */ /* 0x000fe20000000f00 */
[----:B-1----:R-:W-:-:S06]  /*1ec00*/  FMUL.FTZ R112, R0, R112 ;  /* 0x0000007000707220 */ /* 0x002fcc0000410000 */
[----:B------:R-:W-:Y:S01]  /*1ec10*/  @P3 MUFU.LG2 R10, R4 ;  /* 0x00000004000a3308 */ /* 0x000fe20000000c00 */
        /* <DEDUP_REMOVED lines=13> */
[C---:B------:R-:W-:Y:S01]  /*1ecf0*/  FMUL.FTZ R28, R0.reuse, R53 ;  /* 0x00000035001c7220 */ /* 0x040fe20000410000 */
[----:B------:R-:W-:Y:S01]  /*1ed00*/  MOV R53, 0xff800000 ;  /* 0xff80000000357802 */ /* 0x000fe20000000f00 */
        /* <DEDUP_REMOVED lines=10> */
[----:B------:R-:W-:Y:S01]  /*1edb0*/  MOV R0, RZ ;  /* 0x000000ff00007202 */ /* 0x000fe20000000f00 */
[----:B--2---:R-:W-:-:S02]  /*1edc0*/  FMUL.FTZ R47, R2, R116 ;  /* 0x00000074022f7220 */ /* 0x004fc40000410000 */
[C---:B------:R-:W-:Y:S02]  /*1edd0*/  FMUL.FTZ R117, R2.reuse, R117 ;  /* 0x0000007502757220 */ /* 0x040fe40000410000 */
[C---:B------:R-:W-:Y:S01]  /*1ede0*/  FMUL.FTZ R120, R2.reuse, R120 ;  /* 0x0000007802787220 */ /* 0x040fe20000410000 */
[----:B------:R-:W1:Y:S01]  /*1edf0*/  @P0 MUFU.RCP R0, R5 ;  /* 0x0000000500000308 */ /* 0x000e620000001000 */
[C---:B------:R-:W-:Y:S02]  /*1ee00*/  FMUL.FTZ R46, R2.reuse, R121 ;  /* 0x00000079022e7220 */ /* 0x040fe40000410000 */
[C---:B------:R-:W-:Y:S02]  /*1ee10*/  FMUL.FTZ R132, R2.reuse, R132 ;  /* 0x0000008402847220 */ /* 0x040fe40000410000 */
[C---:B------:R-:W-:Y:S02]  /*1ee20*/  FMUL.FTZ R39, R2.reuse, R133 ;  /* 0x0000008502277220 */ /* 0x040fe40000410000 */
[C---:B------:R-:W-:Y:S01]  /*1ee30*/  FMUL.FTZ R136, R2.reuse, R136 ;  /* 0x0000008802887220 */ /* 0x040fe20000410000 */
[----:B------:R-:W2:Y:S01]  /*1ee40*/  @P0 MUFU.LG2 R5, R5 ;  /* 0x0000000500050308 */ /* 0x000ea20000000c00 */
        /* <DEDUP_REMOVED lines=44> */
[----:B------:R-:W-:-:S02]  /*1f110*/  @P3 FMUL.FTZ R10, R10, 0.69314718246459960938 ;  /* 0x3f3172180a0a3820 */ /* 0x000fc40000410000 */
[----:B------:R-:W-:Y:S02]  /*1f120*/  @P1 FMUL.FTZ R2, R0, c[0x0][0x2d0] ;  /* 0x0000b40000021a20 */ /* 0x000fe40000410000 */
[----:B------:R-:W-:Y:S02]  /*1f130*/  @P1 FMUL.FTZ R6, R6, 0.69314718246459960938 ;  /* 0x3f31721806061820 */ /* 0x000fe40000410000 */
[----:B--2---:R-:W-:Y:S02]  /*1f140*/  @P0 FMUL.FTZ R3, R5, 0.69314718246459960938 ;  /* 0x3f31721805030820 */ /* 0x004fe40000410000 */
[----:B------:R-:W-:Y:S02]  /*1f150*/  @P0 FMUL.FTZ R0, R7, c[0x0][0x2d0] ;  /* 0x0000b40007000a20 */ /* 0x000fe40000410000 */
[----:B------:R-:W-:Y:S02]  /*1f160*/  @P3 FFMA.FTZ R50, R9, R106, R10 ;  /* 0x0000006a09323223 */ /* 0x000fe4000001000a */
[----:B------:R-:W-:-:S02]  /*1f170*/  @P2 FFMA.FTZ R51, R4, R105, R8 ;  /* 0x0000006904332223 */ /* 0x000fc40000010008 */
[----:B------:R-:W-:Y:S02]  /*1f180*/  @P1 FFMA.FTZ R53, R2, R104, R6 ;  /* 0x0000006802351223 */ /* 0x000fe40000010006 */
[----:B------:R-:W-:Y:S02]  /*1f190*/  @P0 FFMA.FTZ R55, R0, R100, R3 ;  /* 0x0000006400370223 */ /* 0x000fe40000010003 */
.L_x_399:
        /* <DEDUP_REMOVED lines=151> */
.L_x_517:
[----:B-1----:R-:W-:Y:S01]  /*1fb10*/  LOP3.LUT R4, R48, 0xffffffe0, RZ, 0xc0, !PT ;  /* 0xffffffe030047812 */ /* 0x002fe200078ec0ff */
[----:B------:R-:W1:Y:S01]  /*1fb20*/  S2R R10, SR_CTAID.Y ;  /* 0x00000000000a7919 */ /* 0x000e620000002600 */
[----:B------:R-:W-:Y:S01]  /*1fb30*/  SHF.R.S32.HI R5, RZ, 0x1f, R49 ;  /* 0x0000001fff057819 */ /* 0x000fe20000011431 */
[----:B------:R-:W-:Y:S01]  /*1fb40*/  IMAD.MOV.U32 R9, RZ, RZ, c[0x0][0x4e8] ;  /* 0x00013a00ff097624 */ /* 0x000fe200078e00ff */
[----:B------:R-:W-:Y:S01]  /*1fb50*/  LEA.HI R0, R29, R29, RZ, 0x1 ;  /* 0x0000001d1d007211 */ /* 0x000fe200078f08ff */
[----:B------:R-:W-:Y:S01]  /*1fb60*/  IMAD.IADD R8, R57, 0x1, -R4 ;  /* 0x0000000139087824 */ /* 0x000fe200078e0a04 */
[----:B------:R-:W2:Y:S01]  /*1fb70*/  S2R R14, SR_CTAID.Y ;  /* 0x00000000000e7919 */ /* 0x000ea20000002600 */
[----:B------:R-:W-:Y:S01]  /*1fb80*/  LEA.HI R4, R5, R49, RZ, 0x2 ;  /* 0x0000003105047211 */ /* 0x000fe200078f10ff */
[----:B------:R-:W-:Y:S01]  /*1fb90*/  IMAD R12, R29, 0x20, R52 ;  /* 0x000000201d0c7824 */ /* 0x000fe200078e0234 */
[C---:B------:R-:W-:Y:S01]  /*1fba0*/  LOP3.LUT R5, R0.reuse, 0x1ffffffe, RZ, 0xc0, !PT ;  /* 0x1ffffffe00057812 */ /* 0x040fe200078ec0ff */
[----:B------:R-:W3:Y:S01]  /*1fbb0*/  S2R R21, SR_CTAID.X ;  /* 0x0000000000157919 */ /* 0x000ee20000002500 */
[----:B------:R-:W-:Y:S01]  /*1fbc0*/  SHF.R.S32.HI R7, RZ, 0x1f, R8 ;  /* 0x0000001fff077819 */ /* 0x000fe20000011408 */
[----:B------:R-:W-:Y:S01]  /*1fbd0*/  IMAD.SHL.U32 R0, R0, 0x20, RZ ;  /* 0x0000002000007824 */ /* 0x000fe200078e00ff */
[----:B------:R-:W-:Y:S01]  /*1fbe0*/  LOP3.LUT R4, R4, 0xffffffc, RZ, 0xc0, !PT ;  /* 0x0ffffffc04047812 */ /* 0x000fe200078ec0ff */
[----:B-----5:R-:W-:Y:S01]  /*1fbf0*/  IMAD R24, R24, c[0x0][0x4e8], RZ ;  /* 0x00013a0018187a24 */ /* 0x020fe200078e02ff */
[----:B------:R-:W-:Y:S01]  /*1fc00*/  LEA.HI R7, R7, R8, RZ, 0x2 ;  /* 0x0000000807077211 */ /* 0x000fe200078f10ff */
[----:B------:R-:W-:Y:S01]  /*1fc10*/  BSSY B0, `(.L_x_518) ;  /* 0x0000087000007945 */ /* 0x000fe20003800000 */
[----:B------:R-:W-:-:S02]  /*1fc20*/  IADD3 R6, R29, -R5, RZ ;  /* 0x800000051d067210 */ /* 0x000fc40007ffe0ff */
[----:B------:R-:W-:Y:S01]  /*1fc30*/  LOP3.LUT R5, R0, 0xffffffc0, RZ, 0xc0, !PT ;  /* 0xffffffc000057812 */ /* 0x000fe200078ec0ff */
[----:B------:R-:W-:Y:S01]  /*1fc40*/  IMAD.IADD R0, R49, 0x1, -R4 ;  /* 0x0000000131007824 */ /* 0x000fe200078e0a04 */
[----:B------:R-:W-:Y:S02]  /*1fc50*/  SHF.R.S32.HI R4, RZ, 0x2, R7 ;  /* 0x00000002ff047819 */ /* 0x000fe40000011407 */
[----:B------:R-:W-:Y:S01]  /*1fc60*/  ISETP.NE.AND P2, PT, R9, 0x1, PT ;  /* 0x000000010900780c */ /* 0x000fe20003f45270 */
[----:B------:R-:W-:Y:S01]  /*1fc70*/  IMAD R6, R6, 0x8, R5 ;  /* 0x0000000806067824 */ /* 0x000fe200078e0205 */
[----:B------:R-:W-:Y:S01]  /*1fc80*/  LEA R16, R0, R4, 0x4 ;  /* 0x0000000400107211 */ /* 0x000fe200078e20ff */
[----:B------:R-:W-:Y:S01]  /*1fc90*/  IMAD R0, R3, c[0x0][0x3a0], RZ ;  /* 0x0000e80003007a24 */ /* 0x000fe200078e02ff */
[----:B-1----:R-:W-:Y:S02]  /*1fca0*/  SHF.R.S32.HI R11, RZ, 0x1f, R10 ;  /* 0x0000001fff0b7819 */ /* 0x002fe4000001140a */
[----:B------:R-:W-:Y:S01]  /*1fcb0*/  LEA.HI R10, R52, R52, RZ, 0x1 ;  /* 0x00000034340a7211 */ /* 0x000fe200078f08ff */
[----:B------:R-:W-:Y:S01]  /*1fcc0*/  IMAD.IADD R6, R16, 0x1, R6 ;  /* 0x0000000110067824 */ /* 0x000fe200078e0206 */
[----:B------:R-:W-:Y:S01]  /*1fcd0*/  LOP3.LUT P0, RZ, R8, 0x3, RZ, 0xc0, !PT ;  /* 0x0000000308ff7812 */ /* 0x000fe2000780c0ff */
[----:B--2---:R-:W-:Y:S01]  /*1fce0*/  IMAD.WIDE.U32 R4, R14, c[0x0][0x490], R2 ;  /* 0x000124000e047a25 */ /* 0x004fe200078e0002 */
[----:B------:R-:W-:-:S02]  /*1fcf0*/  LOP3.LUT R10, R10, 0x3fffffe, RZ, 0xc0, !PT ;  /* 0x03fffffe0a0a7812 */ /* 0x000fc400078ec0ff */
[----:B------:R-:W-:Y:S01]  /*1fd00*/  LEA.HI R13, R61, R57, RZ, 0x3 ;  /* 0x000000393d0d7211 */ /* 0x000fe200078f18ff */
[C---:B------:R-:W-:Y:S02]  /*1fd10*/  IMAD R7, R2.reuse, c[0x0][0x3a4], R0 ;  /* 0x0000e90002077a24 */ /* 0x040fe400078e0200 */
[----:B------:R-:W-:-:S04]  /*1fd20*/  IMAD.WIDE.U32 R2, R2, c[0x0][0x3a0], RZ ;  /* 0x0000e80002027a25 */ /* 0x000fc800078e00ff */
[----:B---3--:R-:W-:Y:S02]  /*1fd30*/  IMAD R0, R21, 0x80, R6 ;  /* 0x0000008015007824 */ /* 0x008fe400078e0206 */
[----:B------:R-:W-:Y:S02]  /*1fd40*/  IMAD R9, R11, c[0x0][0x490], RZ ;  /* 0x000124000b097a24 */ /* 0x000fe400078e02ff */
[----:B------:R-:W-:Y:S01]  /*1fd50*/  IMAD.IADD R3, R3, 0x1, R7 ;  /* 0x0000000103037824 */ /* 0x000fe200078e0207 */
[----:B------:R-:W-:Y:S01]  /*1fd60*/  MOV R6, R0 ;  /* 0x0000000000067202 */ /* 0x000fe20000000f00 */
[----:B------:R-:W-:-:S04]  /*1fd70*/  @P2 IMAD.HI.U32 R8, R0, c[0x0][0x4ec], RZ ;  /* 0x00013b0000082a27 */ /* 0x000fc800078e00ff */
[----:B------:R-:W-:Y:S01]  /*1fd80*/  IMAD.IADD R7, R52, 0x1, -R10 ;  /* 0x0000000134077824 */ /* 0x000fe200078e0a0a */
[----:B------:R-:W-:Y:S01]  /*1fd90*/  @P2 SHF.R.U32.HI R6, RZ, c[0x0][0x4f0], R8 ;  /* 0x00013c00ff062a19 */ /* 0x000fe20000011608 */
[C---:B------:R-:W-:Y:S02]  /*1fda0*/  IMAD R9, R14.reuse, c[0x0][0x494], R9 ;  /* 0x000125000e097a24 */ /* 0x040fe400078e0209 */
[----:B------:R-:W-:Y:S01]  /*1fdb0*/  IMAD R20, R49, 0x8, R7 ;  /* 0x0000000831147824 */ /* 0x000fe200078e0207 */
[----:B------:R-:W-:Y:S01]  /*1fdc0*/  SHF.R.S32.HI R7, RZ, 0x1f, R63 ;  /* 0x0000001fff077819 */ /* 0x000fe2000001143f */
[----:B------:R-:W-:Y:S01]  /*1fdd0*/  IMAD R11, R11, c[0x0][0x3e8], RZ ;  /* 0x0000fa000b0b7a24 */ /* 0x000fe200078e02ff */
[----:B------:R-:W-:Y:S01]  /*1fde0*/  IADD3 R5, R5, R9, RZ ;  /* 0x0000000905057210 */ /* 0x000fe20007ffe0ff */
[----:B------:R-:W-:Y:S01]  /*1fdf0*/  IMAD.WIDE.U32 R2, R14, c[0x0][0x3e8], R2 ;  /* 0x0000fa000e027a25 */ /* 0x000fe200078e0002 */
[----:B------:R-:W-:Y:S02]  /*1fe00*/  IADD3 R8, -R6, RZ, RZ ;  /* 0x000000ff06087210 */ /* 0x000fe40007ffe1ff */
[----:B------:R-:W-:Y:S01]  /*1fe10*/  SEL R9, R63, RZ, !P1 ;  /* 0x000000ff3f097207 */ /* 0x000fe20004800000 */
[----:B------:R-:W-:Y:S01]  /*1fe20*/  IMAD R12, R21, 0x80, R12 ;  /* 0x00000080150c7824 */ /* 0x000fe200078e020c */
[----:B------:R-:W-:Y:S01]  /*1fe30*/  SEL R10, R7, RZ, !P1 ;  /* 0x000000ff070a7207 */ /* 0x000fe20004800000 */
[----:B------:R-:W-:-:S02]  /*1fe40*/  IMAD R7, R14, c[0x0][0x3ec], R11 ;  /* 0x0000fb000e077a24 */ /* 0x000fc400078e020b */
        /* <DEDUP_REMOVED lines=99> */
.L_x_519:
[----:B---3--:R-:W-:Y:S05]  /*20480*/  BSYNC B0 ;  /* 0x0000000000007941 */ /* 0x008fea0003800000 */
.L_x_518:
        /* <DEDUP_REMOVED lines=23> */
.L_x_521:
[----:B------:R-:W-:Y:S05]  /*20600*/  BSYNC B0 ;  /* 0x0000000000007941 */ /* 0x000fea0003800000 */
.L_x_520:
        /* <DEDUP_REMOVED lines=23> */
.L_x_523:
[----:B------:R-:W-:Y:S05]  /*20780*/  BSYNC B0 ;  /* 0x0000000000007941 */ /* 0x000fea0003800000 */
.L_x_522:
        /* <DEDUP_REMOVED lines=24> */
.L_x_516:
        /* <DEDUP_REMOVED lines=19> */
.L_x_524:
[----:B-1----:R-:W1:Y:S01]  /*20a40*/  S2R R11, SR_TID.X ;  /* 0x00000000000b7919 */ /* 0x002e620000002100 */
[----:B------:R-:W-:Y:S01]  /*20a50*/  SHF.R.S32.HI R0, RZ, 0x1f, R8 ;  /* 0x0000001fff007819 */ /* 0x000fe20000011408 */
[----:B------:R-:W-:Y:S01]  /*20a60*/  BSSY B0, `(.L_x_525) ;  /* 0x0000029000007945 */ /* 0x000fe20003800000 */
[----:B------:R-:W-:Y:S01]  /*20a70*/  SEL R9, R8, RZ, !P0 ;  /* 0x000000ff08097207 */ /* 0x000fe20004000000 */
[----:B------:R-:W2:Y:S01]  /*20a80*/  S2R R2, SR_CTAID.Y ;  /* 0x0000000000027919 */ /* 0x000ea20000002600 */
[----:B------:R-:W-:-:S03]  /*20a90*/  SEL R10, R0, RZ, !P0 ;  /* 0x000000ff000a7207 */ /* 0x000fc60004000000 */
[----:B------:R-:W3:Y:S01]  /*20aa0*/  S2R R12, SR_CTAID.Y ;  /* 0x00000000000c7919 */ /* 0x000ee20000002600 */
[----:B-1----:R-:W-:Y:S02]  /*20ab0*/  ISETP.GT.AND P1, PT, R11, 0x7f, PT ;  /* 0x0000007f0b00780c */ /* 0x002fe40003f24270 */
[----:B--2---:R-:W-:-:S11]  /*20ac0*/  SHF.R.S32.HI R14, RZ, 0x1f, R2 ;  /* 0x0000001fff0e7819 */ /* 0x004fd60000011402 */
[----:B------:R-:W-:Y:S05]  /*20ad0*/  @P1 BRA `(.L_x_526) ;  /* 0x0000021000001947 */ /* 0x000fea0003800000 */
[----:B---3--:R-:W1:Y:S01]  /*20ae0*/  S2R R8, SR_CTAID.X ;  /* 0x0000000000087919 */ /* 0x008e620000002500 */
        /* <DEDUP_REMOVED lines=32> */
.L_x_526:
[----:B---3--:R-:W-:Y:S05]  /*20cf0*/  BSYNC B0 ;  /* 0x0000000000007941 */ /* 0x008fea0003800000 */
.L_x_525:
        /* <DEDUP_REMOVED lines=64> */
.L_x_528:
[----:B------:R-:W-:Y:S05]  /*21100*/  BSYNC B0 ;  /* 0x0000000000007941 */ /* 0x000fea0003800000 */
.L_x_527:
        /* <DEDUP_REMOVED lines=21> */
.L_x_530:
[----:B------:R-:W-:Y:S05]  /*21260*/  BSYNC B0 ;  /* 0x0000000000007941 */ /* 0x000fea0003800000 */
.L_x_529:
        /* <DEDUP_REMOVED lines=21> */
.L_x_532:
[----:B------:R-:W-:Y:S05]  /*213c0*/  BSYNC B0 ;  /* 0x0000000000007941 */ /* 0x000fea0003800000 */
.L_x_531:
        /* <DEDUP_REMOVED lines=22> */
.L_x_533:
        /* <DEDUP_REMOVED lines=13> */
.L_x_1513:


//--------------------- .text._ZN7cutlass13device_kernelIN5flash19enable_sm80_to_sm89INS1_16FlashAttnFwdSm80INS1_25CollectiveMainloopFwdSm80ILi4ELi1ELb0EN4cute5tupleIJNS5_1CILi128EEENS7_ILi64EEENS7_ILi96EEEEEELi96ENS_6half_tEfNS_4arch4Sm80ELb1ELb0ELb1ELb0ELb0ELb0ELb1ELb0EEENS1_21CollectiveEpilogueFwdINS6_IJS8_SA_S9_EEENS6_IJNS7_ILi1EEESI_SI_EEESC_SE_Li128ELb0ELb1ELb0ELb0EEENS1_30DynamicPersistentTileSchedulerILi128ELi128ELb0ELb1ELb0EEEEEEEEEvNT_6ParamsE --------------------------
	.section	.text._ZN7cutlass13device_kernelIN5flash19enable_sm80_to_sm89INS1_16FlashAttnFwdSm80INS1_25CollectiveMainloopFwdSm80ILi4ELi1ELb0EN4cute5tupleIJNS5_1CILi128EEENS7_ILi64EEENS7_ILi96EEEEEELi96ENS_6half_tEfNS_4arch4Sm80ELb1ELb0ELb1ELb0ELb0ELb0ELb1ELb0EEENS1_21CollectiveEpilogueFwdINS6_IJS8_SA_S9_EEENS6_IJNS7_ILi1EEESI_SI_EEESC_SE_Li128ELb0ELb1ELb0ELb0EEENS1_30DynamicPersistentTileSchedulerILi128ELi128ELb0ELb1ELb0EEEEEEEEEvNT_6ParamsE,"ax",@progbits
	.sectioninfo	@"SHI_REGISTERS=255"
	.align	128
.text._ZN7cutlass13device_kernelIN5flash19enable_sm80_to_sm89INS1_16FlashAttnFwdSm80INS1_25CollectiveMainloopFwdSm80ILi4ELi1ELb0EN4cute5tupleIJNS5_1CILi128EEENS7_ILi64EEENS7_ILi96EEEEEELi96ENS_6half_tEfNS_4arch4Sm80ELb1ELb0ELb1ELb0ELb0ELb0ELb1ELb0EEENS1_21CollectiveEpilogueFwdINS6_IJS8_SA_S9_EEENS6_IJNS7_ILi1EEESI_SI_EEESC_SE_Li128ELb0ELb1ELb0ELb0EEENS1_30DynamicPersistentTileSchedulerILi128ELi128ELb0ELb1ELb0EEEEEEEEEvNT_6ParamsE:
        .type           _ZN7cutlass13device_kernelIN5flash19enable_sm80_to_sm89INS1_16FlashAttnFwdSm80INS1_25CollectiveMainloopFwdSm80ILi4ELi1ELb0EN4cute5tupleIJNS5_1CILi128EEENS7_ILi64EEENS7_ILi96EEEEEELi96ENS_6half_tEfNS_4arch4Sm80ELb1ELb0ELb1ELb0ELb0ELb0ELb1ELb0EEENS1_21CollectiveEpilogueFwdINS6_IJS8_SA_S9_EEENS6_IJNS7_ILi1EEESI_SI_EEESC_SE_Li128ELb0ELb1ELb0ELb0EEENS1_30DynamicPersistentTileSchedulerILi128ELi128ELb0ELb1ELb0EEEEEEEEEvNT_6ParamsE,@function
        .size           _ZN7cutlass13device_kernelIN5flash19enable_sm80_to_sm89INS1_16FlashAttnFwdSm80INS1_25CollectiveMainloopFwdSm80ILi4ELi1ELb0EN4cute5tupleIJNS5_1CILi128EEENS7_ILi64EEENS7_ILi96EEEEEELi96ENS_6half_tEfNS_4arch4Sm80ELb1ELb0ELb1ELb0ELb0ELb0ELb1ELb0EEENS1_21CollectiveEpilogueFwdINS6_IJS8_SA_S9_EEENS6_IJNS7_ILi1EEESI_SI_EEESC_SE_Li128ELb0ELb1ELb0ELb0EEENS1_30DynamicPersistentTileSchedulerILi128ELi128ELb0ELb1ELb0EEEEEEEEEvNT_6ParamsE,(.L_x_1514 - _ZN7cutlass13device_kernelIN5flash19enable_sm80_to_sm89INS1_16FlashAttnFwdSm80INS1_25CollectiveMainloopFwdSm80ILi4ELi1ELb0EN4cute5tupleIJNS5_1CILi128EEENS7_ILi64EEENS7_ILi96EEEEEELi96ENS_6half_tEfNS_4arch4Sm80ELb1ELb0ELb1ELb0ELb0ELb0ELb1ELb0EEENS1_21CollectiveEpilogueFwdINS6_IJS8_SA_S9_EEENS6_IJNS7_ILi1EEESI_SI_EEESC_SE_Li128ELb0ELb1ELb0ELb0EEENS1_30DynamicPersistentTileSchedulerILi128ELi128ELb0ELb1ELb0EEEEEEEEEvNT_6ParamsE)
        .other          _ZN7cutlass13device_kernelIN5flash19enable_sm80_to_sm89INS1_16FlashAttnFwdSm80INS1_25CollectiveMainloopFwdSm80ILi4ELi1ELb0EN4cute5tupleIJNS5_1CILi128EEENS7_ILi64EEENS7_ILi96EEEEEELi96ENS_6half_tEfNS_4arch4Sm80ELb1ELb0ELb1ELb0ELb0ELb0ELb1ELb0EEENS1_21CollectiveEpilogueFwdINS6_IJS8_SA_S9_EEENS6_IJNS7_ILi1EEESI_SI_EEESC_SE_Li128ELb0ELb1ELb0ELb0EEENS1_30DynamicPersistentTileSchedulerILi128ELi128ELb0ELb1ELb0EEEEEEEEEvNT_6ParamsE,@"STO_CUDA_ENTRY STV_DEFAULT"
_ZN7cutlass13device_kernelIN5flash19enable_sm80_to_sm89INS1_16FlashAttnFwdSm80INS1_25CollectiveMainloopFwdSm80ILi4ELi1ELb0EN4cute5tupleIJNS5_1CILi128EEENS7_ILi64EEENS7_ILi96EEEEEELi96ENS_6half_tEfNS_4arch4Sm80ELb1ELb0ELb1ELb0ELb0ELb0ELb1ELb0EEENS1_21CollectiveEpilogueFwdINS6_IJS8_SA_S9_EEENS6_IJNS7_ILi1EEESI_SI_EEESC_SE_Li128ELb0ELb1ELb0ELb0EEENS1_30DynamicPersistentTileSchedulerILi128ELi128ELb0ELb1ELb0EEEEEEEEEvNT_6ParamsE:
[----:B------:R-:W-:-:S03]  /*0000*/  MOV R1, c[0x0][0x28] ;  /* 0x00000a0000017a02 */ /* 0x000fc60000000f00 */
[----:B------:R-:W1:Y:S01]  /*0010*/  S2R R18, SR_TID.X ;  /* 0x0000000000127919 */ /* 0x000e620000002100 */
[----:B------:R-:W-:-:S03]  /*0020*/  IADD3 R1, R1, -0x88, RZ ;  /* 0xffffff7801017810 */ /* 0x000fc60007ffe0ff */
[----:B------:R-:W2:Y:S01]  /*0030*/  S2R R17, SR_CTAID.X ;  /* 0x0000000000117919 */ /* 0x000ea20000002500 */
[----:B-1----:R-:W-:-:S05]  /*0040*/  SHF.R.U32.HI R2, RZ, 0x5, R18 ;  /* 0x00000005ff027819 */ /* 0x002fca0000011612 */
[----:B------:R-:W1:Y:S02]  /*0050*/  SHFL.IDX PT, R0, R2, RZ, 0x1f ;  /* 0x00001fff02007589 */ /* 0x000e6400000e0000 */
[----:B-1----:R-:W-:Y:S02]  /*0060*/  ISETP.GE.AND P0, PT, R0, 0x1, PT ;  /* 0x000000010000780c */ /* 0x002fe40003f06270 */
[----:B------:R1:W-:Y:S11]  /*0070*/  STL [R1+0x7c], R0 ;  /* 0x00007c0001007387 */ /* 0x0003f60000100800 */
[----:B------:R-:W-:Y:S06]  /*0080*/  @P0 BAR.ARV 0x4, 0x80 ;  /* 0x0102000000000b1d */ /* 0x000fec0000002000 */
[----:B--2---:R-:W-:-:S13]  /*0090*/  ISETP.GE.AND P0, PT, R17, c[0x0][0x538], PT ;  /* 0x00014e0011007a0c */ /* 0x004fda0003f06270 */
[----:B------:R-:W-:Y:S05]  /*00a0*/  @P0 EXIT ;  /* 0x000000000000094d */ /* 0x000fea0003800000 */
[----:B-1----:R-:W-:Y:S01]  /*00b0*/  SHF.R.S32.HI R6, RZ, 0x1f, R18 ;  /* 0x0000001fff067819 */ /* 0x002fe20000011412 */
[----:B------:R-:W-:Y:S01]  /*00c0*/  IMAD.MOV.U32 R206, RZ, RZ, 0x20 ;  /* 0x00000020ffce7424 */ /* 0x000fe200078e00ff */
[----:B------:R-:W-:Y:S02]  /*00d0*/  ULDC.64 UR6, c[0x0][0x118] ;  /* 0x0000460000067ab9 */ /* 0x000fe40000000a00 */
[CC--:B------:R-:W-:Y:S02]  /*00e0*/  LEA.HI R16, R6.reuse, R18.reuse, RZ, 0x3 ;  /* 0x0000001206107211 */ /* 0x0c0fe400078f18ff */
[----:B------:R-:W-:Y:S02]  /*00f0*/  LEA.HI R5, R6, R18, RZ, 0x4 ;  /* 0x0000001206057211 */ /* 0x000fe400078f20ff */
[----:B------:R-:W-:Y:S02]  /*0100*/  LOP3.LUT R0, R16, 0xfffffff8, RZ, 0xc0, !PT ;  /* 0xfffffff810007812 */ /* 0x000fe400078ec0ff */
[----:B------:R-:W-:-:S02]  /*0110*/  SHF.R.S32.HI R4, RZ, 0x4, R5 ;  /* 0x00000004ff047819 */ /* 0x000fc40000011405 */
[----:B------:R-:W-:Y:S01]  /*0120*/  LEA.HI R10, R6, R18, RZ, 0x2 ;  /* 0x00000012060a7211 */ /* 0x000fe200078f10ff */
[----:B------:R-:W-:Y:S01]  /*0130*/  IMAD.IADD R0, R18, 0x1, -R0 ;  /* 0x0000000112007824 */ /* 0x000fe200078e0a00 */
[----:B------:R-:W-:Y:S02]  /*0140*/  LEA.HI R3, R5, R4, RZ, 0x1 ;  /* 0x0000000405037211 */ /* 0x000fe400078f08ff */
[----:B------:R-:W-:Y:S02]  /*0150*/  SHF.R.S32.HI R24, RZ, 0x2, R10 ;  /* 0x00000002ff187819 */ /* 0x000fe4000001140a */
[----:B------:R-:W-:Y:S02]  /*0160*/  LEA.HI R11, R0, R0, RZ, 0x1 ;  /* 0x00000000000b7211 */ /* 0x000fe400078f08ff */
[----:B------:R-:W-:Y:S02]  /*0170*/  LOP3.LUT R3, R3, 0xfffffffe, RZ, 0xc0, !PT ;  /* 0xfffffffe03037812 */ /* 0x000fe400078ec0ff */
[----:B------:R-:W-:-:S02]  /*0180*/  LOP3.LUT R2, R11, 0x3fffffe, RZ, 0xc0, !PT ;  /* 0x03fffffe0b027812 */ /* 0x000fc400078ec0ff */
[----:B------:R-:W-:Y:S01]  /*0190*/  LEA.HI R13, R6, R18, RZ, 0x5 ;  /* 0x00000012060d7211 */ /* 0x000fe200078f28ff */
[----:B------:R-:W-:Y:S01]  /*01a0*/  IMAD.IADD R14, R4, 0x1, -R3 ;  /* 0x00000001040e7824 */ /* 0x000fe200078e0a03 */
[----:B------:R-:W-:Y:S01]  /*01b0*/  LOP3.LUT R3, R5, 0xfffffff0, RZ, 0xc0, !PT ;  /* 0xfffffff005037812 */ /* 0x000fe200078ec0ff */
[----:B------:R-:W-:Y:S01]  /*01c0*/  IMAD.IADD R204, R0, 0x1, -R2 ;  /* 0x0000000100cc7824 */ /* 0x000fe200078e0a02 */
[----:B------:R-:W-:Y:S02]  /*01d0*/  SHF.R.S32.HI R0, RZ, 0x3, R16 ;  /* 0x00000003ff007819 */ /* 0x000fe40000011410 */
[----:B------:R-:W-:Y:S01]  /*01e0*/  LOP3.LUT R2, R10, 0xfffffffc, RZ, 0xc0, !PT ;  /* 0xfffffffc0a027812 */ /* 0x000fe200078ec0ff */
[----:B------:R-:W-:Y:S01]  /*01f0*/  IMAD R204, R14, 0x8, R204 ;  /* 0x000000080ecc7824 */ /* 0x000fe200078e02cc */
[----:B------:R-:W-:Y:S01]  /*0200*/  LEA.HI R4, R10, R24, RZ, 0x1 ;  /* 0x000000180a047211 */ /* 0x000fe200078f08ff */
[----:B------:R-:W-:Y:S01]  /*0210*/  IMAD.SHL.U32 R0, R0, 0x40, RZ ;  /* 0x0000004000007824 */ /* 0x000fe200078e00ff */
[----:B------:R-:W-:Y:S01]  /*0220*/  SHF.R.S32.HI R207, RZ, 0x5, R13 ;  /* 0x00000005ffcf7819 */ /* 0x000fe2000001140d */
[----:B------:R-:W-:Y:S01]  /*0230*/  IMAD.IADD R9, R18, 0x1, -R2 ;  /* 0x0000000112097824 */ /* 0x000fe200078e0a02 */
[----:B------:R-:W-:-:S02]  /*0240*/  LOP3.LUT R4, R4, 0x7fffffe, RZ, 0xc0, !PT ;  /* 0x07fffffe04047812 */ /* 0x000fc400078ec0ff */
[----:B------:R-:W-:Y:S01]  /*0250*/  LOP3.LUT R2, R0, 0xc0, RZ, 0xc0, !PT ;  /* 0x000000c000027812 */ /* 0x000fe200078ec0ff */
[----:B------:R-:W-:Y:S02]  /*0260*/  IMAD.IADD R0, R18, 0x1, -R3 ;  /* 0x0000000112007824 */ /* 0x000fe400078e0a03 */
[----:B------:R-:W-:Y:S01]  /*0270*/  IMAD.SHL.U32 R22, R9, 0x8, RZ ;  /* 0x0000000809167824 */ /* 0x000fe200078e00ff */
[----:B------:R-:W-:Y:S01]  /*0280*/  SHF.R.U32.HI R3, RZ, 0x3, R2 ;  /* 0x00000003ff037819 */ /* 0x000fe20000011602 */
[----:B------:R-:W-:Y:S01]  /*0290*/  IMAD.IADD R6, R24, 0x1, -R4 ;  /* 0x0000000118067824 */ /* 0x000fe200078e0a04 */
[----:B------:R-:W-:Y:S02]  /*02a0*/  LEA.HI R7, R0, R0, RZ, 0x1 ;  /* 0x0000000000077211 */ /* 0x000fe400078f08ff */
[----:B------:R-:W-:Y:S02]  /*02b0*/  LOP3.LUT R2, R2, 0x18, R22, 0xf8, !PT ;  /* 0x0000001802027812 */ /* 0x000fe400078ef816 */
[----:B------:R-:W-:-:S02]  /*02c0*/  LOP3.LUT R4, R7, 0x7fffffe, RZ, 0xc0, !PT ;  /* 0x07fffffe07047812 */ /* 0x000fc400078ec0ff */
[----:B------:R-:W-:Y:S01]  /*02d0*/  LOP3.LUT R5, R2, R3, RZ, 0x3c, !PT ;  /* 0x0000000302057212 */ /* 0x000fe200078e3cff */
[----:B------:R-:W-:Y:S01]  /*02e0*/  IMAD R3, R207, 0x8, R6 ;  /* 0x00000008cf037824 */ /* 0x000fe200078e0206 */
[----:B------:R-:W-:Y:S01]  /*02f0*/  SHF.R.S32.HI R8, RZ, 0x1f, R0 ;  /* 0x0000001fff087819 */ /* 0x000fe20000011400 */
[----:B------:R-:W-:Y:S01]  /*0300*/  IMAD.IADD R12, R0, 0x1, -R4 ;  /* 0x00000001000c7824 */ /* 0x000fe200078e0a04 */
[----:B------:R-:W-:Y:S02]  /*0310*/  LEA.HI R2, R9, R9, RZ, 0x1 ;  /* 0x0000000909027211 */ /* 0x000fe400078f08ff */
[----:B------:R-:W-:Y:S01]  /*0320*/  LEA.HI R15, R8, R0, RZ, 0x3 ;  /* 0x00000000080f7211 */ /* 0x000fe200078f18ff */
[----:B------:R-:W-:Y:S01]  /*0330*/  IMAD.U32 R0, R3, 0x20, R5 ;  /* 0x0000002003007824 */ /* 0x000fe200078e0005 */
[----:B------:R-:W-:Y:S02]  /*0340*/  LOP3.LUT R4, R13, 0xffffffe0, RZ, 0xc0, !PT ;  /* 0xffffffe00d047812 */ /* 0x000fe400078ec0ff */
[----:B------:R-:W-:-:S02]  /*0350*/  SHF.R.S32.HI R6, RZ, 0x1f, R10 ;  /* 0x0000001fff067819 */ /* 0x000fc4000001140a */
[----:B------:R1:W-:Y:S01]  /*0360*/  STL [R1+0x30], R0 ;  /* 0x0000300001007387 */ /* 0x0003e20000100800 */
[----:B------:R-:W-:Y:S01]  /*0370*/  LOP3.LUT R3, R2, 0x1ffffffe, RZ, 0xc0, !PT ;  /* 0x1ffffffe02037812 */ /* 0x000fe200078ec0ff */
[----:B------:R-:W-:Y:S01]  /*0380*/  IMAD.IADD R21, R18, 0x1, -R4 ;  /* 0x0000000112157824 */ /* 0x000fe200078e0a04 */
[----:B------:R-:W-:Y:S02]  /*0390*/  SHF.R.S32.HI R5, RZ, 0x1f, R13 ;  /* 0x0000001fff057819 */ /* 0x000fe4000001140d */
[----:B------:R-:W-:Y:S01]  /*03a0*/  SHF.R.S32.HI R8, RZ, 0x1, R7 ;  /* 0x00000001ff087819 */ /* 0x000fe20000011407 */
[----:B------:R-:W-:Y:S01]  /*03b0*/  IMAD.IADD R3, R9, 0x1, -R3 ;  /* 0x0000000109037824 */ /* 0x000fe200078e0a03 */
[----:B------:R-:W-:Y:S02]  /*03c0*/  LEA.HI R4, R5, R207, RZ, 0x2 ;  /* 0x000000cf05047211 */ /* 0x000fe400078f10ff */
[----:B------:R-:W-:Y:S02]  /*03d0*/  SHF.R.S32.HI R5, RZ, 0x1f, R21 ;  /* 0x0000001fff057819 */ /* 0x000fe40000011415 */
[----:B------:R-:W-:-:S02]  /*03e0*/  SHF.R.S32.HI R23, RZ, 0x1f, R22 ;  /* 0x0000001fff177819 */ /* 0x000fc40000011416 */
[----:B------:R-:W-:Y:S01]  /*03f0*/  LEA.HI R10, R5, R21, RZ, 0x2 ;  /* 0x00000015050a7211 */ /* 0x000fe200078f10ff */
[----:B-1----:R-:W-:Y:S01]  /*0400*/  IMAD.SHL.U32 R0, R2, 0x20, RZ ;  /* 0x0000002002007824 */ /* 0x002fe200078e00ff */
[----:B------:R-:W-:Y:S02]  /*0410*/  LEA.HI R2, R6, R24, RZ, 0x3 ;  /* 0x0000001806027211 */ /* 0x000fe400078f18ff */
[----:B------:R-:W-:Y:S02]  /*0420*/  SHF.R.S32.HI R6, RZ, 0x1f, R7 ;  /* 0x0000001fff067819 */ /* 0x000fe40000011407 */
[----:B------:R-:W-:Y:S02]  /*0430*/  LOP3.LUT R0, R0, 0xffffffc0, RZ, 0xc0, !PT ;  /* 0xffffffc000007812 */ /* 0x000fe400078ec0ff */
[----:B------:R-:W-:-:S03]  /*0440*/  LOP3.LUT R2, R2, 0xfffffff8, RZ, 0xc0, !PT ;  /* 0xfffffff802027812 */ /* 0x000fc600078ec0ff */
[----:B------:R-:W-:Y:S01]  /*0450*/  IMAD R13, R3, 0x8, R0 ;  /* 0x00000008030d7824 */ /* 0x000fe200078e0200 */
[----:B------:R-:W-:Y:S01]  /*0460*/  LOP3.LUT R0, R4, 0xffffffc, RZ, 0xc0, !PT ;  /* 0x0ffffffc04007812 */ /* 0x000fe200078ec0ff */
[----:B------:R-:W-:Y:S01]  /*0470*/  IMAD.IADD R4, R24, 0x1, -R2 ;  /* 0x0000000118047824 */ /* 0x000fe200078e0a02 */
[----:B------:R-:W-:-:S03]  /*0480*/  SHF.R.S32.HI R3, RZ, 0x1, R11 ;  /* 0x00000001ff037819 */ /* 0x000fc6000001140b */
[C---:B------:R-:W-:Y:S01]  /*0490*/  IMAD.IADD R2, R207.reuse, 0x1, -R0 ;  /* 0x00000001cf027824 */ /* 0x040fe200078e0a00 */
[----:B------:R-:W-:Y:S01]  /*04a0*/  SHF.R.S32.HI R0, RZ, 0x2, R10 ;  /* 0x00000002ff007819 */ /* 0x000fe2000001140a */
[----:B------:R-:W-:Y:S01]  /*04b0*/  IMAD.SHL.U32 R207, R207, 0x200, RZ ;  /* 0x00000200cfcf7824 */ /* 0x000fe200078e00ff */
[----:B------:R-:W-:Y:S02]  /*04c0*/  LEA.HI R7, R4, R4, RZ, 0x1 ;  /* 0x0000000404077211 */ /* 0x000fe400078f08ff */
[C---:B------:R-:W-:Y:S01]  /*04d0*/  LOP3.LUT P2, RZ, R3.reuse, 0x2, RZ, 0xc0, !PT ;  /* 0x0000000203ff7812 */ /* 0x040fe2000784c0ff */
[----:B------:R-:W-:Y:S01]  /*04e0*/  IMAD.SHL.U32 R3, R3, 0x40, RZ ;  /* 0x0000004003037824 */ /* 0x000fe200078e00ff */
[----:B------:R-:W-:Y:S01]  /*04f0*/  LOP3.LUT R5, R7, 0x3fffffe, RZ, 0xc0, !PT ;  /* 0x03fffffe07057812 */ /* 0x000fe200078ec0ff */
[----:B------:R-:W-:Y:S01]  /*0500*/  IMAD R20, R2, 0x10, R0 ;  /* 0x0000001002147824 */ /* 0x000fe200078e0200 */
[----:B------:R-:W-:Y:S01]  /*0510*/  LEA.HI R2, R6, R8, RZ, 0x2 ;  /* 0x0000000806027211 */ /* 0x000fe200078f10ff */
[----:B------:R-:W-:Y:S01]  /*0520*/  IMAD R6, R9, 0x2, R207 ;  /* 0x0000000209067824 */ /* 0x000fe200078e02cf */
[----:B------:R-:W-:Y:S01]  /*0530*/  LOP3.LUT R0, R3, 0xc0, RZ, 0xc0, !PT ;  /* 0x000000c003007812 */ /* 0x000fe200078ec0ff */
[----:B------:R-:W-:Y:S01]  /*0540*/  IMAD.IADD R5, R4, 0x1, -R5 ;  /* 0x0000000104057824 */ /* 0x000fe200078e0a05 */
[----:B------:R-:W-:Y:S01]  /*0550*/  LOP3.LUT R2, R2, 0xfffffffc, RZ, 0xc0, !PT ;  /* 0xfffffffc02027812 */ /* 0x000fe200078ec0ff */
[----:B------:R-:W-:Y:S01]  /*0560*/  STL [R1+0x80], R20 ;  /* 0x0000801401007387 */ /* 0x000fe20000100800 */
[----:B------:R-:W-:Y:S01]  /*0570*/  LOP3.LUT R4, R0, 0x8, R16, 0xf8, !PT ;  /* 0x0000000800047812 */ /* 0x000fe200078ef810 */
[----:B------:R-:W-:Y:S01]  /*0580*/  IMAD R6, R5, 0x20, R6 ;  /* 0x0000002005067824 */ /* 0x000fe200078e0206 */
[----:B------:R-:W-:Y:S01]  /*0590*/  SHF.R.U32.HI R3, RZ, 0x3, R0 ;  /* 0x00000003ff037819 */ /* 0x000fe20000011600 */
[----:B------:R-:W-:Y:S01]  /*05a0*/  IMAD.IADD R2, R8, 0x1, -R2 ;  /* 0x0000000108027824 */ /* 0x000fe200078e0a02 */
[----:B------:R-:W-:Y:S01]  /*05b0*/  SHF.R.S32.HI R0, RZ, 0x1, R7 ;  /* 0x00000001ff007819 */ /* 0x000fe20000011407 */
[----:B------:R-:W-:Y:S01]  /*05c0*/  IMAD.SHL.U32 R5, R15, 0x20, RZ ;  /* 0x000000200f057824 */ /* 0x000fe200078e00ff */
[----:B------:R-:W-:Y:S01]  /*05d0*/  LOP3.LUT R8, R4, R3, RZ, 0x3c, !PT ;  /* 0x0000000304087212 */ /* 0x000fe200078e3cff */
[----:B------:R-:W-:Y:S01]  /*05e0*/  IMAD.SHL.U32 R7, R14, 0x8, RZ ;  /* 0x000000080e077824 */ /* 0x000fe200078e00ff */
[C---:B------:R-:W-:Y:S01]  /*05f0*/  LOP3.LUT R4, R0.reuse, 0x1, RZ, 0xc0, !PT ;  /* 0x0000000100047812 */ /* 0x040fe200078ec0ff */
[----:B------:R-:W-:Y:S01]  /*0600*/  IMAD.SHL.U32 R3, R0, 0x40, RZ ;  /* 0x0000004000037824 */ /* 0x000fe200078e00ff */
[C---:B------:R-:W-:Y:S01]  /*0610*/  LOP3.LUT P3, RZ, R2.reuse, 0x2, RZ, 0xc0, !PT ;  /* 0x0000000202ff7812 */ /* 0x040fe2000786c0ff */
[----:B------:R-:W-:Y:S01]  /*0620*/  IMAD.SHL.U32 R2, R2, 0x40, RZ ;  /* 0x0000004002027824 */ /* 0x000fe200078e00ff */
[----:B------:R-:W-:Y:S01]  /*0630*/  ISETP.NE.U32.AND P1, PT, R4, 0x1, PT ;  /* 0x000000010400780c */ /* 0x000fe20003f25070 */
[----:B------:R-:W-:Y:S01]  /*0640*/  IMAD.U32 R204, R204, 0x20, R8 ;  /* 0x00000020cccc7824 */ /* 0x000fe200078e0008 */
[----:B------:R-:W-:-:S02]  /*0650*/  LOP3.LUT R3, R3, 0xc0, RZ, 0xc0, !PT ;  /* 0x000000c003037812 */ /* 0x000fc400078ec0ff */
[----:B------:R-:W-:Y:S02]  /*0660*/  LOP3.LUT P0, RZ, R0, 0x2, RZ, 0xc0, !PT ;  /* 0x0000000200ff7812 */ /* 0x000fe4000780c0ff */
[----:B------:R-:W-:Y:S02]  /*0670*/  LEA.HI R3, R3, R3, RZ, 0x1d ;  /* 0x0000000303037211 */ /* 0x000fe400078fe8ff */
[----:B------:R-:W-:Y:S02]  /*0680*/  LOP3.LUT R0, R5, 0xffffff00, RZ, 0xc0, !PT ;  /* 0xffffff0005007812 */ /* 0x000fe400078ec0ff */
[----:B------:R-:W-:Y:S01]  /*0690*/  LOP3.LUT R2, R2, 0xc0, RZ, 0xc0, !PT ;  /* 0x000000c002027812 */ /* 0x000fe200078ec0ff */
[----:B------:R-:W-:Y:S01]  /*06a0*/  IMAD.IADD R3, R3, 0x1, R6 ;  /* 0x0000000103037824 */ /* 0x000fe200078e0206 */
[----:B------:R-:W-:Y:S01]  /*06b0*/  LEA R204, R204, 0x3100, 0x1 ;  /* 0x00003100cccc7811 */ /* 0x000fe200078e08ff */
[----:B------:R-:W-:Y:S01]  /*06c0*/  IMAD.IADD R207, R0, 0x1, R207 ;  /* 0x0000000100cf7824 */ /* 0x000fe200078e02cf */
[----:B------:R-:W-:Y:S01]  /*06d0*/  LOP3.LUT R4, R2, 0x8, R7, 0xf8, !PT ;  /* 0x0000000802047812 */ /* 0x000fe200078ef807 */
[----:B------:R-:W-:Y:S01]  /*06e0*/  IMAD.SHL.U32 R19, R3, 0x2, RZ ;  /* 0x0000000203137824 */ /* 0x000fe200078e00ff */
[----:B------:R-:W-:Y:S01]  /*06f0*/  SHF.R.U32.HI R205, RZ, 0x3, R2 ;  /* 0x00000003ffcd7819 */ /* 0x000fe20000011602 */
[----:B------:R-:W-:Y:S01]  /*0700*/  IMAD R2, R12, 0x20, R0 ;  /* 0x000000200c027824 */ /* 0x000fe200078e0200 */
[----:B------:R-:W-:Y:S01]  /*0710*/  IADD3 R3, R22, 0x20, RZ ;  /* 0x0000002016037810 */ /* 0x000fe20007ffe0ff */
[----:B------:R-:W-:Y:S01]  /*0720*/  IMAD R207, R12, 0x20, R207 ;  /* 0x000000200ccf7824 */ /* 0x000fe200078e02cf */
[----:B------:R-:W-:Y:S01]  /*0730*/  IADD3 R0, R19, 0x80, RZ ;  /* 0x0000008013007810 */ /* 0x000fe20007ffe0ff */
[----:B------:R-:W-:Y:S01]  /*0740*/  STL [R1+0x5c], R19 ;  /* 0x00005c1301007387 */ /* 0x000fe20000100800 */
[----:B------:R-:W-:-:S02]  /*0750*/  LOP3.LUT R205, R4, R205, RZ, 0x3c, !PT ;  /* 0x000000cd04cd7212 */ /* 0x000fc400078e3cff */
[----:B------:R-:W-:Y:S01]  /*0760*/  IADD3 R18, R19, 0x70, RZ ;  /* 0x0000007013127810 */ /* 0x000fe20007ffe0ff */
[----:B------:R-:W-:Y:S01]  /*0770*/  STL [R1+0x74], R17 ;  /* 0x0000741101007387 */ /* 0x000fe20000100800 */
[----:B------:R-:W-:Y:S01]  /*0780*/  @P1 IADD3 R18, R0, 0x10, RZ ;  /* 0x0000001000121810 */ /* 0x000fe20007ffe0ff */
[----:B------:R-:W-:Y:S01]  /*0790*/  IMAD R0, R9, 0x20, R24 ;  /* 0x0000002009007824 */ /* 0x000fe200078e0218 */
[C---:B------:R-:W-:Y:S01]  /*07a0*/  IADD3 R209, R204.reuse, 0x20, RZ ;  /* 0x00000020ccd17810 */ /* 0x040fe20007ffe0ff */
[C---:B------:R-:W-:Y:S01]  /*07b0*/  IMAD.IADD R207, R205.reuse, 0x1, R207 ;  /* 0x00000001cdcf7824 */ /* 0x040fe200078e02cf */
[----:B------:R-:W-:Y:S01]  /*07c0*/  @P2 IADD3 R209, R204, -0x20, RZ ;  /* 0xffffffe0ccd12810 */ /* 0x000fe20007ffe0ff */
[----:B------:R-:W-:Y:S01]  /*07d0*/  IMAD.IADD R205, R205, 0x1, R2 ;  /* 0x00000001cdcd7824 */ /* 0x000fe200078e0202 */
[----:B------:R-:W-:Y:S01]  /*07e0*/  STL [R1+0x60], R18 ;  /* 0x0000601201007387 */ /* 0x000fe20000100800 */
[----:B------:R-:W-:Y:S02]  /*07f0*/  IADD3 R2, R22, 0x40, RZ ;  /* 0x0000004016027810 */ /* 0x000fe40007ffe0ff */
[----:B------:R-:W-:Y:S01]  /*0800*/  LEA R207, R207, 0x6100, 0x1 ;  /* 0x00006100cfcf7811 */ /* 0x000fe200078e08ff */
[----:B------:R1:W-:Y:S01]  /*0810*/  STL [R1+0x78], R0 ;  /* 0x0000780001007387 */ /* 0x0003e20000100800 */
[----:B------:R-:W-:-:S02]  /*0820*/  LEA R205, R205, 0x100, 0x1 ;  /* 0x00000100cdcd7811 */ /* 0x000fc400078e08ff */
[C---:B------:R-:W-:Y:S01]  /*0830*/  IADD3 R220, R209.reuse, 0x400, RZ ;  /* 0x00000400d1dc7810 */ /* 0x040fe20007ffe0ff */
[----:B------:R-:W-:Y:S01]  /*0840*/  STL.64 [R1+0x38], R22 ;  /* 0x0000381601007387 */ /* 0x000fe20000100a00 */
[C---:B------:R-:W-:Y:S02]  /*0850*/  IADD3 R219, R209.reuse, 0x800, RZ ;  /* 0x00000800d1db7810 */ /* 0x040fe40007ffe0ff */
[C---:B------:R-:W-:Y:S01]  /*0860*/  IADD3 R218, R209.reuse, 0xc00, RZ ;  /* 0x00000c00d1da7810 */ /* 0x040fe20007ffe0ff */
[----:B------:R2:W-:Y:S01]  /*0870*/  STL [R1+0x40], R3 ;  /* 0x0000400301007387 */ /* 0x0005e20000100800 */
[C---:B------:R-:W-:Y:S02]  /*0880*/  IADD3 R217, R209.reuse, 0x1000, RZ ;  /* 0x00001000d1d97810 */ /* 0x040fe40007ffe0ff */
[C---:B------:R-:W-:Y:S01]  /*0890*/  IADD3 R216, R209.reuse, 0x1400, RZ ;  /* 0x00001400d1d87810 */ /* 0x040fe20007ffe0ff */
[----:B------:R3:W-:Y:S01]  /*08a0*/  STL [R1+0x44], R2 ;  /* 0x0000440201007387 */ /* 0x0007e20000100800 */
[----:B------:R-:W-:-:S02]  /*08b0*/  IADD3 R215, R209, 0x1800, RZ ;  /* 0x00001800d1d77810 */ /* 0x000fc40007ffe0ff */
[C---:B------:R-:W-:Y:S02]  /*08c0*/  IADD3 R214, R209.reuse, 0x1c00, RZ ;  /* 0x00001c00d1d67810 */ /* 0x040fe40007ffe0ff */
[C---:B------:R-:W-:Y:S02]  /*08d0*/  IADD3 R213, R209.reuse, 0x2000, RZ ;  /* 0x00002000d1d57810 */ /* 0x040fe40007ffe0ff */
[C---:B------:R-:W-:Y:S02]  /*08e0*/  IADD3 R212, R209.reuse, 0x2400, RZ ;  /* 0x00002400d1d47810 */ /* 0x040fe40007ffe0ff */
[C---:B------:R-:W-:Y:S02]  /*08f0*/  IADD3 R211, R209.reuse, 0x2800, RZ ;  /* 0x00002800d1d37810 */ /* 0x040fe40007ffe0ff */
[----:B------:R-:W-:Y:S02]  /*0900*/  IADD3 R210, R209, 0x2c00, RZ ;  /* 0x00002c00d1d27810 */ /* 0x000fe40007ffe0ff */
[----:B-1----:R-:W-:-:S05]  /*0910*/  LOP3.LUT R0, R10, 0x7ffffffc, RZ, 0xc0, !PT ;  /* 0x7ffffffc0a007812 */ /* 0x002fca00078ec0ff */
[----:B------:R-:W-:Y:S01]  /*0920*/  IMAD.IADD R0, R21, 0x1, -R0 ;  /* 0x0000000115007824 */ /* 0x000fe200078e0a00 */
[----:B--2---:R-:W-:-:S03]  /*0930*/  SHF.R.S32.HI R3, RZ, 0x1f, R3 ;  /* 0x0000001fff037819 */ /* 0x004fc60000011403 */
[----:B------:R-:W-:Y:S01]  /*0940*/  IMAD.SHL.U32 R0, R0, 0x2, RZ ;  /* 0x0000000200007824 */ /* 0x000fe200078e00ff */
[----:B---3--:R-:W-:Y:S01]  /*0950*/  SHF.R.S32.HI R2, RZ, 0x1f, R2 ;  /* 0x0000001fff027819 */ /* 0x008fe20000011402 */
[----:B------:R1:W-:Y:S04]  /*0960*/  STL [R1+0x70], R3 ;  /* 0x0000700301007387 */ /* 0x0003e80000100800 */
[----:B------:R2:W-:Y:S01]  /*0970*/  STL [R1+0x6c], R2 ;  /* 0x00006c0201007387 */ /* 0x0005e20000100800 */
[----:B-1----:R-:W-:Y:S01]  /*0980*/  IMAD.IADD R3, R20, 0x1, R13 ;  /* 0x0000000114037824 */ /* 0x002fe200078e020d */
[----:B--2---:R-:W-:-:S04]  /*0990*/  SEL R2, R206, 0xffffffe0, !P0 ;  /* 0xffffffe0ce027807 */ /* 0x004fc80004000000 */
[----:B------:R-:W-:Y:S01]  /*09a0*/  STL [R1+0x58], R3 ;  /* 0x0000580301007387 */ /* 0x000fe20000100800 */
[----:B------:R-:W-:-:S03]  /*09b0*/  SEL R206, R206, 0xffffffe0, !P3 ;  /* 0xffffffe0cece7807 */ /* 0x000fc60005800000 */
[----:B------:R1:W-:Y:S02]  /*09c0*/  STL [R1+0x54], R0 ;  /* 0x0000540001007387 */ /* 0x0003e40000100800 */
[----:B------:R-:W-:Y:S02]  /*09d0*/  IMAD.IADD R208, R207, 0x1, R206 ;  /* 0x00000001cfd07824 */ /* 0x000fe400078e02ce */
[----:B------:R-:W-:Y:S02]  /*09e0*/  IMAD.IADD R206, R206, 0x1, R205 ;  /* 0x00000001cece7824 */ /* 0x000fe400078e02cd */
[----:B-1----:R-:W-:-:S05]  /*09f0*/  IMAD.IADD R0, R19, 0x1, R2 ;  /* 0x0000000113007824 */ /* 0x002fca00078e0202 */
[----:B------:R1:W-:Y:S02]  /*0a00*/  STL [R1+0x68], R0 ;  /* 0x0000680001007387 */ /* 0x0003e40000100800 */
[----:B-1----:R-:W-:-:S05]  /*0a10*/  IMAD.IADD R0, R2, 0x1, R18 ;  /* 0x0000000102007824 */ /* 0x002fca00078e0212 */
[----:B------:R1:W-:Y:S02]  /*0a20*/  STL [R1+0x64], R0 ;  /* 0x0000640001007387 */ /* 0x0003e40000100800 */
.L_x_587:
[----:B------:R-:W2:Y:S01]  /*0a30*/  LDL R4, [R1+0x74] ;  /* 0x0000740001047983 */ /* 0x000ea20000100800 */
[----:B-1----:R-:W-:Y:S01]  /*0a40*/  IMAD.MOV.U32 R0, RZ, RZ, c[0x0][0x560] ;  /* 0x00015800ff007624 */ /* 0x002fe200078e00ff */
[----:B------:R-:W-:Y:S01]  /*0a50*/  YIELD ;  /* 0x0000000000007946 */ /* 0x000fe20003800000 */
[----:B------:R-:W-:Y:S03]  /*0a60*/  BSSY B0, `(.L_x_534) ;  /* 0x0000016000007945 */ /* 0x000fe60003800000 */
[----:B------:R-:W-:-:S13]  /*0a70*/  ISETP.NE.AND P0, PT, R0, 0x1, PT ;  /* 0x000000010000780c */ /* 0x000fda0003f05270 */
[----:B--2---:R-:W-:Y:S01]  /*0a80*/  @P0 IMAD.HI.U32 R0, R4, c[0x0][0x564], RZ ;  /* 0x0001590004000a27 */ /* 0x004fe200078e00ff */
[----:B------:R-:W-:-:S04]  /*0a90*/  MOV R3, R4 ;  /* 0x0000000400037202 */ /* 0x000fc80000000f00 */
[----:B------:R-:W-:-:S04]  /*0aa0*/  @P0 SHF.R.U32.HI R3, RZ, c[0x0][0x568], R0 ;  /* 0x00015a00ff030a19 */ /* 0x000fc80000011600 */
[----:B------:R-:W-:Y:S01]  /*0ab0*/  ISETP.GE.AND P0, PT, R3, c[0x0][0x578], PT ;  /* 0x00015e0003007a0c */ /* 0x000fe20003f06270 */
[----:B------:R-:W-:-:S04]  /*0ac0*/  IMAD.MOV R2, RZ, RZ, -R3 ;  /* 0x000000ffff027224 */ /* 0x000fc800078e0a03 */
[----:B------:R-:W-:-:S08]  /*0ad0*/  IMAD R2, R2, c[0x0][0x560], R4 ;  /* 0x0001580002027a24 */ /* 0x000fd000078e0204 */
[----:B------:R-:W-:Y:S05]  /*0ae0*/  @!P0 BRA `(.L_x_535) ;  /* 0x0000007000008947 */ /* 0x000fea0003800000 */
[----:B------:R-:W-:-:S04]  /*0af0*/  MOV R0, c[0x0][0x56c] ;  /* 0x00015b0000007a02 */ /* 0x000fc80000000f00 */
[----:B------:R-:W-:Y:S02]  /*0b00*/  ISETP.NE.AND P0, PT, R0, 0x1, PT ;  /* 0x000000010000780c */ /* 0x000fe40003f05270 */
[----:B------:R-:W-:-:S11]  /*0b10*/  MOV R0, R2 ;  /* 0x0000000200007202 */ /* 0x000fd60000000f00 */
[----:B------:R-:W-:-:S05]  /*0b20*/  @P0 IMAD.HI.U32 R4, R2, c[0x0][0x570], RZ ;  /* 0x00015c0002040a27 */ /* 0x000fca00078e00ff */
[----:B------:R-:W-:-:S05]  /*0b30*/  @P0 SHF.R.U32.HI R0, RZ, c[0x0][0x574], R4 ;  /* 0x00015d00ff000a19 */ /* 0x000fca0000011604 */
[----:B------:R-:W-:Y:S01]  /*0b40*/  IMAD R4, R0, c[0x0][0x56c], RZ ;  /* 0x00015b0000047a24 */ /* 0x000fe200078e02ff */
[----:B------:R-:W-:Y:S05]  /*0b50*/  BRA `(.L_x_536) ;  /* 0x0000006000007947 */ /* 0x000fea0003800000 */
.L_x_535:
[----:B------:R-:W-:-:S04]  /*0b60*/  MOV R0, c[0x0][0x554] ;  /* 0x0001550000007a02 */ /* 0x000fc80000000f00 */
[----:B------:R-:W-:Y:S02]  /*0b70*/  ISETP.NE.AND P0, PT, R0, 0x1, PT ;  /* 0x000000010000780c */ /* 0x000fe40003f05270 */
[----:B------:R-:W-:-:S11]  /*0b80*/  MOV R0, R2 ;  /* 0x0000000200007202 */ /* 0x000fd60000000f00 */
[----:B------:R-:W-:-:S05]  /*0b90*/  @P0 IMAD.HI.U32 R4, R2, c[0x0][0x558], RZ ;  /* 0x0001560002040a27 */ /* 0x000fca00078e00ff */
[----:B------:R-:W-:-:S05]  /*0ba0*/  @P0 SHF.R.U32.HI R0, RZ, c[0x0][0x55c], R4 ;  /* 0x00015700ff000a19 */ /* 0x000fca0000011604 */
[----:B------:R-:W-:Y:S02]  /*0bb0*/  IMAD R4, R0, c[0x0][0x554], RZ ;  /* 0x0001550000047a24 */ /* 0x000fe400078e02ff */
.L_x_536:
[----:B------:R-:W-:Y:S05]  /*0bc0*/  BSYNC B0 ;  /* 0x0000000000007941 */ /* 0x000fea0003800000 */
.L_x_534:
[----:B------:R-:W-:Y:S01]  /*0bd0*/  IMAD.MOV.U32 R5, RZ, RZ, c[0x0][0x2c4] ;  /* 0x0000b100ff057624 */ /* 0x000fe200078e00ff */
[----:B------:R-:W-:Y:S01]  /*0be0*/  LOP3.LUT R0, RZ, R0, RZ, 0x33, !PT ;  /* 0x00000000ff007212 */ /* 0x000fe200078e33ff */
[----:B------:R-:W-:Y:S01]  /*0bf0*/  IMAD.MOV.U32 R6, RZ, RZ, c[0x0][0x548] ;  /* 0x00015200ff067624 */ /* 0x000fe200078e00ff */
[----:B------:R-:W-:Y:S01]  /*0c00*/  ULDC UR5, c[0x0][0x1d0] ;  /* 0x0000740000057ab9 */ /* 0x000fe20000000800 */
[----:B------:R-:W-:Y:S01]  /*0c10*/  IMAD.IADD R2, R2, 0x1, -R4 ;  /* 0x0000000102027824 */ /* 0x000fe200078e0a04 */
[----:B------:R-:W-:Y:S01]  /*0c20*/  ISETP.NE.AND P2, PT, R5, 0x1, PT ;  /* 0x000000010500780c */ /* 0x000fe20003f45270 */
[----:B------:R-:W-:Y:S01]  /*0c30*/  IMAD.MOV.U32 R5, RZ, RZ, 0x40 ;  /* 0x00000040ff057424 */ /* 0x000fe200078e00ff */
[----:B------:R-:W-:Y:S01]  /*0c40*/  IADD3 R0, R0, c[0x0][0x53c], RZ ;  /* 0x00014f0000007a10 */ /* 0x000fe20007ffe0ff */
[----:B------:R-:W-:Y:S01]  /*0c50*/  IMAD R2, R3, c[0x0][0x554], R2 ;  /* 0x0001550003027a24 */ /* 0x000fe200078e0202 */
[----:B------:R-:W-:Y:S01]  /*0c60*/  ISETP.NE.AND P0, PT, R6, 0x1, PT ;  /* 0x000000010600780c */ /* 0x000fe20003f05270 */
[----:B------:R-:W-:Y:S01]  /*0c70*/  UIADD3 UR5, UR5, 0x3f, URZ ;  /* 0x0000003f05057890 */ /* 0x000fe2000fffe03f */
[----:B------:R-:W-:Y:S01]  /*0c80*/  SHF.L.U32 R49, R0, 0x7, RZ ;  /* 0x0000000700317819 */ /* 0x000fe200000006ff */
[----:B------:R-:W-:Y:S01]  /*0c90*/  CS2R R94, SRZ ;  /* 0x00000000005e7805 */ /* 0x000fe2000001ff00 */
[----:B------:R-:W-:Y:S01]  /*0ca0*/  MOV R52, R2 ;  /* 0x0000000200347202 */ /* 0x000fe20000000f00 */
[----:B------:R-:W-:Y:S01]  /*0cb0*/  USHF.R.S32.HI UR4, URZ, 0x1f, UR5 ;  /* 0x0000001f3f047899 */ /* 0x000fe20008011405 */
[----:B------:R-:W-:Y:S01]  /*0cc0*/  IADD3 R0, R49, 0x7f, RZ ;  /* 0x0000007f31007810 */ /* 0x000fe20007ffe0ff */
[----:B------:R1:W-:Y:S01]  /*0cd0*/  STL [R1+0x48], R49 ;  /* 0x0000483101007387 */ /* 0x0003e20000100800 */
[----:B------:R-:W-:Y:S01]  /*0ce0*/  CS2R R92, SRZ ;  /* 0x00000000005c7805 */ /* 0x000fe2000001ff00 */
[----:B------:R-:W-:Y:S01]  /*0cf0*/  ULEA.HI UR4, UR4, UR5, URZ, 0x6 ;  /* 0x0000000504047291 */ /* 0x000fe2000f8f303f */
[----:B------:R-:W-:Y:S01]  /*0d00*/  CS2R R98, SRZ ;  /* 0x0000000000627805 */ /* 0x000fe2000001ff00 */
[----:B------:R-:W-:Y:S01]  /*0d10*/  @P2 IMAD.HI.U32 R3, R0, c[0x0][0x2c8], RZ ;  /* 0x0000b20000032a27 */ /* 0x000fe200078e00ff */
[----:B------:R-:W-:Y:S01]  /*0d20*/  CS2R R96, SRZ ;  /* 0x0000000000607805 */ /* 0x000fe2000001ff00 */
[----:B------:R-:W-:Y:S01]  /*0d30*/  USHF.R.S32.HI UR4, URZ, 0x6, UR4 ;  /* 0x000000063f047899 */ /* 0x000fe20008011404 */
[----:B------:R-:W-:Y:S01]  /*0d40*/  MOV R90, RZ ;  /* 0x000000ff005a7202 */ /* 0x000fe20000000f00 */
[----:B------:R-:W-:Y:S01]  /*0d50*/  @P0 IMAD.HI.U32 R4, R2, c[0x0][0x54c], RZ ;  /* 0x0001530002040a27 */ /* 0x000fe200078e00ff */
[----:B------:R-:W-:Y:S01]  /*0d60*/  @P2 SHF.R.U32.HI R0, RZ, c[0x0][0x2cc], R3 ;  /* 0x0000b300ff002a19 */ /* 0x000fe20000011603 */
[----:B------:R-:W-:Y:S01]  /*0d70*/  CS2R R88, SRZ ;  /* 0x0000000000587805 */ /* 0x000fe2000001ff00 */
[----:B------:R-:W-:Y:S01]  /*0d80*/  IADD3 R3, R5, -c[0x0][0x168], RZ ;  /* 0x80005a0005037a10 */ /* 0x000fe20007ffe0ff */
[----:B------:R-:W-:Y:S01]  /*0d90*/  IMAD.MOV.U32 R5, RZ, RZ, RZ ;  /* 0x000000ffff057224 */ /* 0x000fe200078e00ff */
[----:B------:R-:W-:Y:S01]  /*0da0*/  @P0 SHF.R.U32.HI R52, RZ, c[0x0][0x550], R4 ;  /* 0x00015400ff340a19 */ /* 0x000fe20000011604 */
[----:B------:R-:W-:Y:S01]  /*0db0*/  CS2R R86, SRZ ;  /* 0x0000000000567805 */ /* 0x000fe2000001ff00 */
[----:B------:R-:W-:Y:S01]  /*0dc0*/  IADD3 R0, R0, c[0x0][0x1d0], R3 ;  /* 0x0000740000007a10 */ /* 0x000fe20007ffe003 */
[----:B------:R-:W-:Y:S01]  /*0dd0*/  CS2R R84, SRZ ;  /* 0x0000000000547805 */ /* 0x000fe2000001ff00 */
[----:B------:R-:W-:Y:S01]  /*0de0*/  IMAD.MOV.U32 R9, RZ, RZ, RZ ;  /* 0x000000ffff097224 */ /* 0x000fe200078e00ff */
[----:B------:R1:W-:Y:S01]  /*0df0*/  STL [R1+0x50], R52 ;  /* 0x0000503401007387 */ /* 0x0003e20000100800 */
[----:B------:R-:W-:Y:S01]  /*0e00*/  IMAD.MOV R3, RZ, RZ, -R52 ;  /* 0x000000ffff037224 */ /* 0x000fe200078e0a34 */
[----:B------:R-:W-:Y:S01]  /*0e10*/  SHF.R.S32.HI R4, RZ, 0x1f, R0 ;  /* 0x0000001fff047819 */ /* 0x000fe20000011400 */
[----:B------:R-:W-:Y:S01]  /*0e20*/  IMAD.MOV.U32 R78, RZ, RZ, RZ ;  /* 0x000000ffff4e7224 */ /* 0x000fe200078e00ff */
[----:B------:R-:W-:Y:S01]  /*0e30*/  CS2R R10, SRZ ;  /* 0x00000000000a7805 */ /* 0x000fe2000001ff00 */
[----:B------:R-:W-:Y:S01]  /*0e40*/  IMAD R53, R3, c[0x0][0x548], R2 ;  /* 0x0001520003357a24 */ /* 0x000fe200078e0202 */
[----:B------:R-:W-:Y:S01]  /*0e50*/  LEA.HI R2, R4, R0, RZ, 0x6 ;  /* 0x0000000004027211 */ /* 0x000fe200078f30ff */
[----:B------:R-:W-:Y:S01]  /*0e60*/  IMAD.MOV.U32 R82, RZ, RZ, RZ ;  /* 0x000000ffff527224 */ /* 0x000fe200078e00ff */
[----:B------:R-:W-:Y:S01]  /*0e70*/  PRMT R0, RZ, 0x7610, R0 ;  /* 0x00007610ff007816 */ /* 0x000fe20000000000 */
[----:B------:R-:W-:Y:S01]  /*0e80*/  CS2R R12, SRZ ;  /* 0x00000000000c7805 */ /* 0x000fe2000001ff00 */
[----:B------:R-:W-:Y:S01]  /*0e90*/  SHF.R.S32.HI R2, RZ, 0x6, R2 ;  /* 0x00000006ff027819 */ /* 0x000fe20000011402 */
[----:B------:R1:W-:Y:S01]  /*0ea0*/  STL [R1+0x4c], R53 ;  /* 0x00004c3501007387 */ /* 0x0003e20000100800 */
[----:B------:R-:W-:Y:S01]  /*0eb0*/  MOV R76, RZ ;  /* 0x000000ff004c7202 */ /* 0x000fe20000000f00 */
[----:B------:R-:W-:Y:S01]  /*0ec0*/  IMAD.MOV.U32 R80, RZ, RZ, RZ ;  /* 0x000000ffff507224 */ /* 0x000fe200078e00ff */
[----:B------:R-:W-:Y:S01]  /*0ed0*/  IMNMX R7, R2, UR4, PT ;  /* 0x0000000402077c17 */ /* 0x000fe2000b800200 */
[----:B------:R-:W-:Y:S01]  /*0ee0*/  CS2R R14, SRZ ;  /* 0x00000000000e7805 */ /* 0x000fe2000001ff00 */
[----:B------:R-:W-:Y:S01]  /*0ef0*/  MOV R74, RZ ;  /* 0x000000ff004a7202 */ /* 0x000fe20000000f00 */
[----:B------:R-:W-:Y:S01]  /*0f00*/  IMAD.MOV.U32 R72, RZ, RZ, RZ ;  /* 0x000000ffff487224 */ /* 0x000fe200078e00ff */
[----:B------:R-:W-:Y:S01]  /*0f10*/  ISETP.GE.AND P0, PT, R7, 0x1, PT ;  /* 0x000000010700780c */ /* 0x000fe20003f06270 */
[----:B------:R1:W-:Y:S01]  /*0f20*/  STL [R1], R7 ;  /* 0x0000000701007387 */ /* 0x0003e20000100800 */
[----:B------:R-:W-:Y:S01]  /*0f30*/  IMAD.MOV.U32 R70, RZ, RZ, RZ ;  /* 0x000000ffff467224 */ /* 0x000fe200078e00ff */
[----:B------:R-:W-:Y:S01]  /*0f40*/  CS2R R16, SRZ ;  /* 0x0000000000107805 */ /* 0x000fe2000001ff00 */
[----:B------:R-:W-:Y:S01]  /*0f50*/  MOV R68, RZ ;  /* 0x000000ff00447202 */ /* 0x000fe20000000f00 */
[----:B------:R-:W-:Y:S01]  /*0f60*/  IMAD.MOV.U32 R170, RZ, RZ, RZ ;  /* 0x000000ffffaa7224 */ /* 0x000fe200078e00ff */
[----:B------:R-:W-:Y:S01]  /*0f70*/  CS2R R18, SRZ ;  /* 0x0000000000127805 */ /* 0x000fe2000001ff00 */
[----:B------:R-:W-:Y:S01]  /*0f80*/  IMAD.MOV.U32 R168, RZ, RZ, RZ ;  /* 0x000000ffffa87224 */ /* 0x000fe200078e00ff */
[----:B------:R-:W-:Y:S01]  /*0f90*/  MOV R174, RZ ;  /* 0x000000ff00ae7202 */ /* 0x000fe20000000f00 */
[----:B------:R-:W-:Y:S01]  /*0fa0*/  CS2R R20, SRZ ;  /* 0x0000000000147805 */ /* 0x000fe2000001ff00 */
[----:B------:R-:W-:Y:S01]  /*0fb0*/  IMAD.MOV.U32 R172, RZ, RZ, RZ ;  /* 0x000000ffffac7224 */ /* 0x000fe200078e00ff */
[----:B------:R-:W-:Y:S01]  /*0fc0*/  CS2R R22, SRZ ;  /* 0x0000000000167805 */ /* 0x000fe2000001ff00 */
[----:B------:R-:W-:Y:S01]  /*0fd0*/  IMAD.MOV.U32 R166, RZ, RZ, RZ ;  /* 0x000000ffffa67224 */ /* 0x000fe200078e00ff */
[----:B------:R-:W-:Y:S01]  /*0fe0*/  MOV R164, RZ ;  /* 0x000000ff00a47202 */ /* 0x000fe20000000f00 */
[----:B------:R-:W-:Y:S01]  /*0ff0*/  IMAD.MOV.U32 R162, RZ, RZ, RZ ;  /* 0x000000ffffa27224 */ /* 0x000fe200078e00ff */
        /* <DEDUP_REMOVED lines=37> */
[----:B------:R-:W-:Y:S05]  /*1250*/  @!P0 BRA `(.L_x_537) ;  /* 0x0000d94000008947 */ /* 0x000fea0003800000 */
[----:B-1----:R-:W2:Y:S01]  /*1260*/  LDL R7, [R1+0x78] ;  /* 0x0000780001077983 */ /* 0x002ea20000100800 */
[----:B------:R-:W-:-:S03]  /*1270*/  ISETP.NE.U32.AND P1, PT, RZ, c[0x0][0x340], PT ;  /* 0x0000d000ff007a0c */ /* 0x000fc60003f25070 */
[----:B------:R-:W3:Y:S01]  /*1280*/  LDL.64 R50, [R1+0x38] ;  /* 0x0000380001327983 */ /* 0x000ee20000100a00 */
[----:B------:R-:W-:-:S03]  /*1290*/  ISETP.NE.AND.EX P1, PT, RZ, c[0x0][0x344], PT, P1 ;  /* 0x0000d100ff007a0c */ /* 0x000fc60003f25310 */
[----:B------:R-:W4:Y:S04]  /*12a0*/  LDL R17, [R1+0x40] ;  /* 0x0000400001117983 */ /* 0x000f280000100800 */
[----:B------:R-:W5:Y:S06]  /*12b0*/  LDL R16, [R1+0x44] ;  /* 0x0000440001107983 */ /* 0x000f6c0000100800 */
[----:B------:R-:W-:-:S05]  /*12c0*/  @P1 MOV R2, 0x4 ;  /* 0x0000000400021802 */ /* 0x000fca0000000f00 */
[----:B------:R-:W-:-:S05]  /*12d0*/  @P1 IMAD.WIDE R2, R52, R2, c[0x0][0x340] ;  /* 0x0000d00034021625 */ /* 0x000fca00078e0202 */
[----:B------:R1:W3:Y:S01]  /*12e0*/  @P1 LDG.E R15, [R2.64] ;  /* 0x00000006020f1981 */ /* 0x0002e2000c1e1900 */
[----:B------:R-:W-:-:S05]  /*12f0*/  SHF.R.S32.HI R13, RZ, 0x1f, R53 ;  /* 0x0000001fff0d7819 */ /* 0x000fca0000011435 */
[----:B------:R-:W-:Y:S01]  /*1300*/  IMAD R5, R13, c[0x0][0x1b8], RZ ;  /* 0x00006e000d057a24 */ /* 0x000fe200078e02ff */
[----:B------:R-:W-:-:S03]  /*1310*/  SHF.R.S32.HI R14, RZ, 0x1f, R52 ;  /* 0x0000001fff0e7819 */ /* 0x000fc60000011434 */
[C---:B------:R-:W-:Y:S02]  /*1320*/  IMAD R5, R53.reuse, c[0x0][0x1bc], R5 ;  /* 0x00006f0035057a24 */ /* 0x040fe400078e0205 */
[----:B-1----:R-:W-:-:S05]  /*1330*/  IMAD.WIDE.U32 R2, R53, c[0x0][0x1b8], RZ ;  /* 0x00006e0035027a25 */ /* 0x002fca00078e00ff */
[----:B------:R-:W-:Y:S01]  /*1340*/  IADD3 R3, R3, R5, RZ ;  /* 0x0000000503037210 */ /* 0x000fe20007ffe0ff */
[----:B------:R-:W-:-:S04]  /*1350*/  IMAD R5, R14, c[0x0][0x1c0], RZ ;  /* 0x000070000e057a24 */ /* 0x000fc800078e02ff */
[C---:B------:R-:W-:Y:S02]  /*1360*/  IMAD R5, R52.reuse, c[0x0][0x1c4], R5 ;  /* 0x0000710034057a24 */ /* 0x040fe400078e0205 */
[----:B------:R-:W-:-:S05]  /*1370*/  IMAD.WIDE.U32 R2, R52, c[0x0][0x1c0], R2 ;  /* 0x0000700034027a25 */ /* 0x000fca00078e0002 */
[----:B------:R-:W-:Y:S02]  /*1380*/  IADD3 R3, R3, R5, RZ ;  /* 0x0000000503037210 */ /* 0x000fe40007ffe0ff */
[----:B--2---:R-:W-:Y:S02]  /*1390*/  IADD3 R4, R7, R49, RZ ;  /* 0x0000003107047210 */ /* 0x004fe40007ffe0ff */
[----:B------:R-:W1:Y:S03]  /*13a0*/  S2R R7, SR_TID.X ;  /* 0x0000000000077919 */ /* 0x000e660000002100 */
[----:B------:R-:W-:-:S04]  /*13b0*/  @P2 IMAD.HI.U32 R6, R4, c[0x0][0x2c8], RZ ;  /* 0x0000b20004062a27 */ /* 0x000fc800078e00ff */
[----:B------:R-:W-:Y:S01]  /*13c0*/  IMAD.MOV.U32 R0, RZ, RZ, R4 ;  /* 0x000000ffff007224 */ /* 0x000fe200078e0004 */
[----:B------:R-:W-:-:S05]  /*13d0*/  @P2 SHF.R.U32.HI R0, RZ, c[0x0][0x2cc], R6 ;  /* 0x0000b300ff002a19 */ /* 0x000fca0000011606 */
[----:B------:R-:W-:-:S04]  /*13e0*/  IMAD.MOV R8, RZ, RZ, -R0 ;  /* 0x000000ffff087224 */ /* 0x000fc800078e0a00 */
[----:B------:R-:W-:Y:S01]  /*13f0*/  IMAD R8, R8, c[0x0][0x2c4], R4 ;  /* 0x0000b10008087a24 */ /* 0x000fe200078e0204 */
[----:B------:R-:W-:Y:S02]  /*1400*/  SHF.R.S32.HI R4, RZ, 0x1f, R0 ;  /* 0x0000001fff047819 */ /* 0x000fe40000011400 */
[----:B-1----:R-:W-:-:S04]  /*1410*/  SHF.R.S32.HI R48, RZ, 0x1f, R7 ;  /* 0x0000001fff307819 */ /* 0x002fc80000011407 */
[----:B------:R-:W-:Y:S01]  /*1420*/  LEA.HI R48, R48, R7, RZ, 0x2 ;  /* 0x0000000730307211 */ /* 0x000fe200078f10ff */
[----:B------:R-:W-:-:S03]  /*1430*/  IMAD R9, R4, c[0x0][0x1b0], RZ ;  /* 0x00006c0004097a24 */ /* 0x000fc600078e02ff */
[----:B------:R-:W-:Y:S01]  /*1440*/  SHF.R.S32.HI R48, RZ, 0x2, R48 ;  /* 0x00000002ff307819 */ /* 0x000fe20000011430 */
[----:B------:R-:W-:-:S03]  /*1450*/  IMAD R9, R0, c[0x0][0x1b4], R9 ;  /* 0x00006d0000097a24 */ /* 0x000fc600078e0209 */
[----:B------:R-:W-:Y:S01]  /*1460*/  SHF.R.S32.HI R10, RZ, 0x1f, R48 ;  /* 0x0000001fff0a7819 */ /* 0x000fe20000011430 */
[----:B------:R-:W-:Y:S01]  /*1470*/  IMAD.WIDE.U32 R2, R0, c[0x0][0x1b0], R2 ;  /* 0x00006c0000027a25 */ /* 0x000fe200078e0002 */
[----:B------:R-:W-:-:S03]  /*1480*/  SHF.R.S32.HI R0, RZ, 0x1f, R8 ;  /* 0x0000001fff007819 */ /* 0x000fc60000011408 */
[C---:B------:R-:W-:Y:S02]  /*1490*/  IMAD R11, R10.reuse, c[0x0][0x1e0], RZ ;  /* 0x000078000a0b7a24 */ /* 0x040fe400078e02ff */
[----:B------:R-:W-:Y:S01]  /*14a0*/  IMAD R10, R10, c[0x0][0x208], RZ ;  /* 0x000082000a0a7a24 */ /* 0x000fe200078e02ff */
[----:B------:R-:W-:Y:S01]  /*14b0*/  IADD3 R3, R3, R9, RZ ;  /* 0x0000000903037210 */ /* 0x000fe20007ffe0ff */
[----:B---3--:R-:W-:-:S04]  /*14c0*/  IMAD.WIDE.U32 R6, R48, c[0x0][0x1e0], R50 ;  /* 0x0000780030067a25 */ /* 0x008fc800078e0032 */
[----:B------:R-:W-:Y:S02]  /*14d0*/  IMAD R11, R48, c[0x0][0x1e4], R11 ;  /* 0x00007900300b7a24 */ /* 0x000fe400078e020b */
[----:B------:R-:W-:Y:S02]  /*14e0*/  IMAD R0, R0, c[0x0][0x1a8], RZ ;  /* 0x00006a0000007a24 */ /* 0x000fe400078e02ff */
[----:B------:R-:W-:Y:S01]  /*14f0*/  IMAD.WIDE.U32 R4, R48, c[0x0][0x208], R50 ;  /* 0x0000820030047a25 */ /* 0x000fe200078e0032 */
[----:B------:R-:W-:-:S03]  /*1500*/  IADD3 R7, R7, R11, RZ ;  /* 0x0000000b07077210 */ /* 0x000fc60007ffe0ff */
[----:B------:R-:W-:Y:S01]  /*1510*/  IMAD R10, R48, c[0x0][0x20c], R10 ;  /* 0x00008300300a7a24 */ /* 0x000fe200078e020a */
[----:B----4-:R-:W-:Y:S01]  /*1520*/  ISETP.GE.AND P4, PT, R17, c[0x0][0x1d4], PT ;  /* 0x0000750011007a0c */ /* 0x010fe20003f86270 */
[C---:B------:R-:W-:Y:S02]  /*1530*/  IMAD R12, R8.reuse, c[0x0][0x1ac], R0 ;  /* 0x00006b00080c7a24 */ /* 0x040fe400078e0200 */
[----:B------:R-:W-:Y:S01]  /*1540*/  IMAD.WIDE.U32 R8, R8, c[0x0][0x1a8], R2 ;  /* 0x00006a0008087a25 */ /* 0x000fe200078e0002 */
[----:B------:R-:W-:-:S03]  /*1550*/  ISETP.GE.AND P5, PT, R50, c[0x0][0x1d4], PT ;  /* 0x0000750032007a0c */ /* 0x000fc60003fa6270 */
[----:B------:R-:W-:Y:S02]  /*1560*/  IMAD.IADD R5, R5, 0x1, R10 ;  /* 0x0000000105057824 */ /* 0x000fe400078e020a */
[C---:B------:R-:W-:Y:S02]  /*1570*/  IMAD R2, R13.reuse, c[0x0][0x1e8], RZ ;  /* 0x00007a000d027a24 */ /* 0x040fe400078e02ff */
[----:B------:R-:W-:Y:S01]  /*1580*/  IMAD R3, R13, c[0x0][0x210], RZ ;  /* 0x000084000d037a24 */ /* 0x000fe200078e02ff */
[----:B------:R-:W-:Y:S01]  /*1590*/  SEL R0, RZ, 0xffffffff, P4 ;  /* 0xffffffffff007807 */ /* 0x000fe20002000000 */
[C---:B------:R-:W-:Y:S02]  /*15a0*/  IMAD R2, R53.reuse, c[0x0][0x1ec], R2 ;  /* 0x00007b0035027a24 */ /* 0x040fe400078e0202 */
[C---:B------:R-:W-:Y:S02]  /*15b0*/  IMAD R10, R53.reuse, c[0x0][0x214], R3 ;  /* 0x00008500350a7a24 */ /* 0x040fe400078e0203 */
[----:B------:R-:W-:Y:S01]  /*15c0*/  IMAD.WIDE.U32 R6, R53, c[0x0][0x1e8], R6 ;  /* 0x00007a0035067a25 */ /* 0x000fe200078e0006 */
[----:B------:R-:W-:-:S03]  /*15d0*/  @P1 SHF.R.S32.HI R3, RZ, 0x1f, R15 ;  /* 0x0000001fff031819 */ /* 0x000fc6000001140f */
[----:B------:R-:W-:Y:S01]  /*15e0*/  IMAD.WIDE.U32 R4, R53, c[0x0][0x210], R4 ;  /* 0x0000840035047a25 */ /* 0x000fe200078e0004 */
[----:B------:R-:W-:Y:S02]  /*15f0*/  SEL R11, RZ, 0x1, P5 ;  /* 0x00000001ff0b7807 */ /* 0x000fe40002800000 */
[----:B------:R-:W-:Y:S01]  /*1600*/  SHF.L.U32 R0, R0, 0x1, RZ ;  /* 0x0000000100007819 */ /* 0x000fe200000006ff */
[----:B------:R-:W-:Y:S01]  /*1610*/  IMAD.IADD R7, R7, 0x1, R2 ;  /* 0x0000000107077824 */ /* 0x000fe200078e0202 */
[----:B------:R-:W-:Y:S01]  /*1620*/  @!P1 MOV R3, R14 ;  /* 0x0000000e00039202 */ /* 0x000fe20000000f00 */
[----:B------:R-:W-:Y:S01]  /*1630*/  @P1 IMAD.MOV.U32 R2, RZ, RZ, R15 ;  /* 0x000000ffff021224 */ /* 0x000fe200078e000f */
[----:B------:R-:W-:Y:S02]  /*1640*/  IADD3 R5, R5, R10, RZ ;  /* 0x0000000a05057210 */ /* 0x000fe40007ffe0ff */
[----:B------:R-:W-:Y:S02]  /*1650*/  IADD3 R10, R9, R12, RZ ;  /* 0x0000000c090a7210 */ /* 0x000fe40007ffe0ff */
[----:B------:R-:W-:-:S02]  /*1660*/  @!P1 MOV R2, R52 ;  /* 0x0000003400029202 */ /* 0x000fc40000000f00 */
[----:B------:R-:W-:Y:S01]  /*1670*/  LOP3.LUT R9, R0, 0x2, R11, 0xe2, !PT ;  /* 0x0000000200097812 */ /* 0x000fe200078ee20b */
[C---:B------:R-:W-:Y:S02]  /*1680*/  IMAD R0, R3.reuse, c[0x0][0x1f0], RZ ;  /* 0x00007c0003007a24 */ /* 0x040fe400078e02ff */
[----:B------:R-:W-:Y:S02]  /*1690*/  IMAD R3, R3, c[0x0][0x218], RZ ;  /* 0x0000860003037a24 */ /* 0x000fe400078e02ff */
[----:B------:R-:W-:-:S04]  /*16a0*/  IMAD.WIDE.U32 R6, R2, c[0x0][0x1f0], R6 ;  /* 0x00007c0002067a25 */ /* 0x000fc800078e0006 */
[----:B------:R-:W-:-:S04]  /*16b0*/  IMAD.WIDE.U32 R4, R2, c[0x0][0x218], R4 ;  /* 0x0000860002047a25 */ /* 0x000fc800078e0004 */
[C---:B------:R-:W-:Y:S02]  /*16c0*/  IMAD R0, R2.reuse, c[0x0][0x1f4], R0 ;  /* 0x00007d0002007a24 */ /* 0x040fe400078e0200 */
[----:B------:R-:W-:Y:S01]  /*16d0*/  IMAD R2, R2, c[0x0][0x21c], R3 ;  /* 0x0000870002027a24 */ /* 0x000fe200078e0203 */
[----:B------:R1:W-:Y:S04]  /*16e0*/  STL.64 [R1+0x8], R6 ;  /* 0x0000080601007387 */ /* 0x0003e80000100a00 */
[----:B------:R2:W-:Y:S01]  /*16f0*/  STL.64 [R1+0x10], R4 ;  /* 0x0000100401007387 */ /* 0x0005e20000100a00 */
[----:B------:R-:W-:Y:S02]  /*1700*/  LEA R12, P0, R8, c[0x0][0x160], 0x1 ;  /* 0x00005800080c7a11 */ /* 0x000fe400078008ff */
[----:B-----5:R-:W-:-:S02]  /*1710*/  ISETP.GE.AND P3, PT, R16, c[0x0][0x1d4], PT ;  /* 0x0000750010007a0c */ /* 0x020fc40003f66270 */
[----:B-1----:R-:W-:Y:S02]  /*1720*/  IADD3 R6, R7, R0, RZ ;  /* 0x0000000007067210 */ /* 0x002fe40007ffe0ff */
[----:B------:R-:W-:-:S05]  /*1730*/  IADD3 R0, R5, R2, RZ ;  /* 0x0000000205007210 */ /* 0x000fca0007ffe0ff */
[----:B------:R2:W-:Y:S04]  /*1740*/  STL [R1+0x1c], R0 ;  /* 0x00001c0001007387 */ /* 0x0005e80000100800 */
[----:B------:R2:W-:Y:S01]  /*1750*/  STL [R1+0x18], R6 ;  /* 0x0000180601007387 */ /* 0x0005e20000100800 */
[----:B------:R-:W-:Y:S02]  /*1760*/  LEA.HI.X R10, R8, c[0x0][0x164], R10, 0x1, P0 ;  /* 0x00005900080a7a11 */ /* 0x000fe400000f0c0a */
[----:B------:R-:W-:Y:S02]  /*1770*/  ISETP.GE.AND P1, PT, R50, c[0x0][0x198], PT ;  /* 0x0000660032007a0c */ /* 0x000fe40003f26270 */
[----:B------:R-:W-:Y:S02]  /*1780*/  ISETP.GE.AND P0, PT, R17, c[0x0][0x198], PT ;  /* 0x0000660011007a0c */ /* 0x000fe40003f06270 */
[----:B------:R-:W-:Y:S01]  /*1790*/  SEL R8, RZ, 0x4, P3 ;  /* 0x00000004ff087807 */ /* 0x000fe20001800000 */
[----:B------:R-:W-:Y:S01]  /*17a0*/  IMAD.IADD R3, R48, 0x1, R49 ;  /* 0x0000000130037824 */ /* 0x000fe200078e0231 */
[----:B------:R-:W-:-:S02]  /*17b0*/  ISETP.GE.AND P6, PT, R16, c[0x0][0x198], PT ;  /* 0x0000660010007a0c */ /* 0x000fc40003fc6270 */
[----:B------:R-:W-:Y:S02]  /*17c0*/  P2R R11, PR, RZ, 0x2 ;  /* 0x00000002ff0b7803 */ /* 0x000fe40000000000 */
[----:B------:R-:W-:Y:S02]  /*17d0*/  P2R R13, PR, RZ, 0x1 ;  /* 0x00000001ff0d7803 */ /* 0x000fe40000000000 */
[----:B------:R-:W-:Y:S01]  /*17e0*/  LOP3.LUT R18, R9, R8, RZ, 0xfc, !PT ;  /* 0x0000000809127212 */ /* 0x000fe200078efcff */
[----:B------:R-:W-:Y:S05]  /*17f0*/  BRA.DIV ~URZ, `(.L_x_538) ;  /* 0x0000f4427f007947 */ /* 0x000fea000b800000 */
[----:B------:R1:W3:Y:S02]  /*1800*/  SHFL.IDX PT, R2, R10, RZ, 0x1c1f ;  /* 0x001c1fff0a027589 */ /* 0x0002e400000e0000 */
.L_x_588:
[----:B------:R-:W-:Y:S05]  /*1810*/  BRA.DIV ~URZ, `(.L_x_539) ;  /* 0x0000f4927f007947 */ /* 0x000fea000b800000 */
[----:B--2---:R2:W4:Y:S02]  /*1820*/  SHFL.IDX PT, R0, R12, RZ, 0x1c1f ;  /* 0x001c1fff0c007589 */ /* 0x00452400000e0000 */
.L_x_589:
[----:B------:R-:W-:Y:S01]  /*1830*/  MOV R14, c[0x0][0x2c4] ;  /* 0x0000b100000e7a02 */ /* 0x000fe20000000f00 */
[----:B------:R-:W-:Y:S04]  /*1840*/  BSSY B0, `(.L_x_540) ;  /* 0x0000019000007945 */ /* 0x000fe80003800000 */
[----:B------:R-:W-:-:S05]  /*1850*/  IMAD R14, R14, c[0x0][0x168], RZ ;  /* 0x00005a000e0e7a24 */ /* 0x000fca00078e02ff */
[----:B------:R-:W-:-:S13]  /*1860*/  ISETP.GE.AND P0, PT, R3, R14, PT ;  /* 0x0000000e0300720c */ /* 0x000fda0003f06270 */
[----:B------:R-:W-:Y:S05]  /*1870*/  @P0 BRA `(.L_x_541) ;  /* 0x0000015000000947 */ /* 0x000fea0003800000 */
[----:B------:R-:W5:Y:S04]  /*1880*/  LDL.64 R6, [R1+0x38] ;  /* 0x0000380001067983 */ /* 0x000f680000100a00 */
[----:B--2---:R-:W2:Y:S04]  /*1890*/  LDL R4, [R1+0x40] ;  /* 0x0000400001047983 */ /* 0x004ea80000100800 */
[----:B----4-:R-:W4:Y:S04]  /*18a0*/  LDL R5, [R1+0x70] ;  /* 0x0000700001057983 */ /* 0x010f280000100800 */
[----:B---3--:R-:W3:Y:S04]  /*18b0*/  LDL R16, [R1+0x44] ;  /* 0x0000440001107983 */ /* 0x008ee80000100800 */
[----:B------:R-:W3:Y:S04]  /*18c0*/  LDL R17, [R1+0x6c] ;  /* 0x00006c0001117983 */ /* 0x000ee80000100800 */
[----:B------:R-:W3:Y:S01]  /*18d0*/  LDL R15, [R1+0x30] ;  /* 0x00003000010f7983 */ /* 0x000ee20000100800 */
[----:B------:R-:W-:-:S02]  /*18e0*/  ISETP.NE.AND P1, PT, R13, RZ, PT ;  /* 0x000000ff0d00720c */ /* 0x000fc40003f25270 */
[----:B-----5:R-:W-:-:S04]  /*18f0*/  LEA R8, P0, R6, R0, 0x1 ;  /* 0x0000000006087211 */ /* 0x020fc800078008ff */
[----:B------:R-:W-:Y:S02]  /*1900*/  LEA.HI.X R9, R6, R2, R7, 0x1, P0 ;  /* 0x0000000206097211 */ /* 0x000fe400000f0c07 */
[----:B--2---:R-:W-:-:S04]  /*1910*/  LEA R6, P0, R4, R0, 0x1 ;  /* 0x0000000004067211 */ /* 0x004fc800078008ff */
[----:B----4-:R-:W-:Y:S02]  /*1920*/  LEA.HI.X R7, R4, R2, R5, 0x1, P0 ;  /* 0x0000000204077211 */ /* 0x010fe400000f0c05 */
[----:B---3--:R-:W-:-:S04]  /*1930*/  LEA R4, P0, R16, R0, 0x1 ;  /* 0x0000000010047211 */ /* 0x008fc800078008ff */
[----:B------:R-:W-:Y:S02]  /*1940*/  LEA.HI.X R5, R16, R2, R17, 0x1, P0 ;  /* 0x0000000210057211 */ /* 0x000fe400000f0c11 */
[----:B------:R-:W-:Y:S01]  /*1950*/  ISETP.NE.AND P0, PT, R11, RZ, PT ;  /* 0x000000ff0b00720c */ /* 0x000fe20003f05270 */
[----:B------:R-:W-:-:S12]  /*1960*/  IMAD.SHL.U32 R0, R15, 0x2, RZ ;  /* 0x000000020f007824 */ /* 0x000fd800078e00ff */
[----:B------:R-:W-:Y:S01]  /*1970*/  @!PT LDS RZ, [RZ] ;  /* 0x00000000fffff984 */ /* 0x000fe20000000800 */
[----:B------:R-:W-:Y:S01]  /*1980*/  @!PT LDS RZ, [RZ] ;  /* 0x00000000fffff984 */ /* 0x000fe20000000800 */
[----:B------:R-:W-:Y:S01]  /*1990*/  @!PT LDS RZ, [RZ] ;  /* 0x00000000fffff984 */ /* 0x000fe20000000800 */
[----:B------:R2:W-:Y:S04]  /*19a0*/  LDGSTS.E.BYPASS.LTC128B.128 [R0+0x6100], [R8.64], !P0 ;  /* 0x0610000008007fae */ /* 0x0005e8000c101d46 */
[----:B------:R2:W-:Y:S04]  /*19b0*/  LDGSTS.E.BYPASS.LTC128B.128 [R0+0x8100], [R6.64], !P1 ;  /* 0x0810000006007fae */ /* 0x0005e8000c901d46 */
[----:B------:R2:W-:Y:S02]  /*19c0*/  LDGSTS.E.BYPASS.LTC128B.128 [R0+0xa100], [R4.64], !P6 ;  /* 0x0a10000004007fae */ /* 0x0005e4000f101d46 */
.L_x_541:
[----:B------:R-:W-:Y:S05]  /*19d0*/  BSYNC B0 ;  /* 0x0000000000007941 */ /* 0x000fea0003800000 */
.L_x_540:
[----:B------:R-:W-:Y:S05]  /*19e0*/  BRA.DIV ~URZ, `(.L_x_542) ;  /* 0x0000f3227f007947 */ /* 0x000fea000b800000 */
[----:B---3--:R3:W1:Y:S04]  /*19f0*/  SHFL.IDX PT, R2, R10, 0x1, 0x1c1f ;  /* 0x003c1f000a027f89 */ /* 0x00866800000e0000 */
[----:B--2-4-:R3:W2:Y:S02]  /*1a00*/  SHFL.IDX PT, R0, R12, 0x1, 0x1c1f ;  /* 0x003c1f000c007f89 */ /* 0x0146a400000e0000 */
.L_x_590:
[----:B------:R-:W-:Y:S01]  /*1a10*/  IADD3 R4, R3, 0x20, RZ ;  /* 0x0000002003047810 */ /* 0x000fe20007ffe0ff */
[----:B------:R-:W-:Y:S03]  /*1a20*/  BSSY B0, `(.L_x_543) ;  /* 0x0000018000007945 */ /* 0x000fe60003800000 */
[----:B------:R-:W-:-:S13]  /*1a30*/  ISETP.GE.AND P0, PT, R4, R14, PT ;  /* 0x0000000e0400720c */ /* 0x000fda0003f06270 */
[----:B------:R-:W-:Y:S05]  /*1a40*/  @P0 BRA `(.L_x_544) ;  /* 0x0000015000000947 */ /* 0x000fea0003800000 */
[----:B------:R-:W4:Y:S04]  /*1a50*/  LDL.64 R6, [R1+0x38] ;  /* 0x0000380001067983 */ /* 0x000f280000100a00 */
[----:B------:R-:W5:Y:S04]  /*1a60*/  LDL R5, [R1+0x40] ;  /* 0x0000400001057983 */ /* 0x000f680000100800 */
[----:B---3--:R-:W3:Y:S04]  /*1a70*/  LDL R19, [R1+0x70] ;  /* 0x0000700001137983 */ /* 0x008ee80000100800 */
[----:B--2---:R-:W2:Y:S04]  /*1a80*/  LDL R16, [R1+0x44] ;  /* 0x0000440001107983 */ /* 0x004ea80000100800 */
[----:B------:R-:W2:Y:S04]  /*1a90*/  LDL R17, [R1+0x6c] ;  /* 0x00006c0001117983 */ /* 0x000ea80000100800 */
[----:B------:R-:W2:Y:S01]  /*1aa0*/  LDL R15, [R1+0x30] ;  /* 0x00003000010f7983 */ /* 0x000ea20000100800 */
[----:B------:R-:W-:-:S02]  /*1ab0*/  ISETP.NE.AND P1, PT, R13, RZ, PT ;  /* 0x000000ff0d00720c */ /* 0x000fc40003f25270 */
[----:B----4-:R-:W-:-:S04]  /*1ac0*/  LEA R8, P0, R6, R0, 0x1 ;  /* 0x0000000006087211 */ /* 0x010fc800078008ff */
[----:B-1----:R-:W-:Y:S02]  /*1ad0*/  LEA.HI.X R9, R6, R2, R7, 0x1, P0 ;  /* 0x0000000206097211 */ /* 0x002fe400000f0c07 */
[----:B-----5:R-:W-:-:S04]  /*1ae0*/  LEA R6, P0, R5, R0, 0x1 ;  /* 0x0000000005067211 */ /* 0x020fc800078008ff */
[----:B---3--:R-:W-:Y:S02]  /*1af0*/  LEA.HI.X R7, R5, R2, R19, 0x1, P0 ;  /* 0x0000000205077211 */ /* 0x008fe400000f0c13 */
[----:B--2---:R-:W-:-:S04]  /*1b00*/  LEA R4, P0, R16, R0, 0x1 ;  /* 0x0000000010047211 */ /* 0x004fc800078008ff */
        /* <DEDUP_REMOVED lines=9> */
.L_x_544:
[----:B------:R-:W-:Y:S05]  /*1ba0*/  BSYNC B0 ;  /* 0x0000000000007941 */ /* 0x000fea0003800000 */
.L_x_543:
[----:B------:R-:W-:Y:S05]  /*1bb0*/  BRA.DIV ~URZ, `(.L_x_545) ;  /* 0x0000f2127f007947 */ /* 0x000fea000b800000 */
[----:B-1----:R1:W4:Y:S02]  /*1bc0*/  SHFL.IDX PT, R2, R10, 0x2, 0x1c1f ;  /* 0x005c1f000a027f89 */ /* 0x00232400000e0000 */
.L_x_591:
[----:B------:R-:W-:Y:S05]  /*1bd0*/  BRA.DIV ~URZ, `(.L_x_546) ;  /* 0x0000f2627f007947 */ /* 0x000fea000b800000 */
[----:B--2---:R2:W1:Y:S02]  /*1be0*/  SHFL.IDX PT, R0, R12, 0x2, 0x1c1f ;  /* 0x005c1f000c007f89 */ /* 0x00446400000e0000 */
.L_x_592:
[----:B------:R-:W-:Y:S01]  /*1bf0*/  IADD3 R4, R3, 0x40, RZ ;  /* 0x0000004003047810 */ /* 0x000fe20007ffe0ff */
[----:B------:R-:W-:Y:S03]  /*1c00*/  BSSY B0, `(.L_x_547) ;  /* 0x0000018000007945 */ /* 0x000fe60003800000 */
[----:B------:R-:W-:-:S13]  /*1c10*/  ISETP.GE.AND P0, PT, R4, R14, PT ;  /* 0x0000000e0400720c */ /* 0x000fda0003f06270 */
[----:B------:R-:W-:Y:S05]  /*1c20*/  @P0 BRA `(.L_x_548) ;  /* 0x0000015000000947 */ /* 0x000fea0003800000 */
[----:B------:R-:W5:Y:S04]  /*1c30*/  LDL.64 R6, [R1+0x38] ;  /* 0x0000380001067983 */ /* 0x000f680000100a00 */
[----:B--2---:R-:W2:Y:S04]  /*1c40*/  LDL R5, [R1+0x40] ;  /* 0x0000400001057983 */ /* 0x004ea80000100800 */
[----:B---3--:R-:W3:Y:S04]  /*1c50*/  LDL R19, [R1+0x70] ;  /* 0x0000700001137983 */ /* 0x008ee80000100800 */
[----:B----4-:R-:W4:Y:S04]  /*1c60*/  LDL R16, [R1+0x44] ;  /* 0x0000440001107983 */ /* 0x010f280000100800 */
[----:B------:R-:W4:Y:S04]  /*1c70*/  LDL R17, [R1+0x6c] ;  /* 0x00006c0001117983 */ /* 0x000f280000100800 */
[----:B------:R-:W4:Y:S01]  /*1c80*/  LDL R15, [R1+0x30] ;  /* 0x00003000010f7983 */ /* 0x000f220000100800 */
[----:B------:R-:W-:-:S02]  /*1c90*/  ISETP.NE.AND P1, PT, R13, RZ, PT ;  /* 0x000000ff0d00720c */ /* 0x000fc40003f25270 */
[----:B-1---5:R-:W-:-:S04]  /*1ca0*/  LEA R8, P0, R6, R0, 0x1 ;  /* 0x0000000006087211 */ /* 0x022fc800078008ff */
[----:B------:R-:W-:Y:S02]  /*1cb0*/  LEA.HI.X R9, R6, R2, R7, 0x1, P0 ;  /* 0x0000000206097211 */ /* 0x000fe400000f0c07 */
[----:B--2---:R-:W-:-:S04]  /*1cc0*/  LEA R6, P0, R5, R0, 0x1 ;  /* 0x0000000005067211 */ /* 0x004fc800078008ff */
[----:B---3--:R-:W-:Y:S02]  /*1cd0*/  LEA.HI.X R7, R5, R2, R19, 0x1, P0 ;  /* 0x0000000205077211 */ /* 0x008fe400000f0c13 */
[----:B----4-:R-:W-:-:S04]  /*1ce0*/  LEA R4, P0, R16, R0, 0x1 ;  /* 0x0000000010047211 */ /* 0x010fc800078008ff */
        /* <DEDUP_REMOVED lines=9> */
.L_x_548:
[----:B------:R-:W-:Y:S05]  /*1d80*/  BSYNC B0 ;  /* 0x0000000000007941 */ /* 0x000fea0003800000 */
.L_x_547:
[----:B------:R-:W-:Y:S05]  /*1d90*/  BRA.DIV ~URZ, `(.L_x_549) ;  /* 0x0000f1027f007947 */ /* 0x000fea000b800000 */
[----:B----4-:R4:W2:Y:S04]  /*1da0*/  SHFL.IDX PT, R2, R10, 0x3, 0x1c1f ;  /* 0x007c1f000a027f89 */ /* 0x0108a800000e0000 */
[----:B-1----:R4:W1:Y:S02]  /*1db0*/  SHFL.IDX PT, R0, R12, 0x3, 0x1c1f ;  /* 0x007c1f000c007f89 */ /* 0x00286400000e0000 */
.L_x_593:
[----:B------:R-:W5:Y:S04]  /*1dc0*/  LDL.64 R6, [R1+0x38] ;  /* 0x0000380001067983 */ /* 0x000f680000100a00 */
[----:B---3--:R-:W3:Y:S04]  /*1dd0*/  LDL R4, [R1+0x40] ;  /* 0x0000400001047983 */ /* 0x008ee80000100800 */
[----:B----4-:R-:W4:Y:S04]  /*1de0*/  LDL R5, [R1+0x70] ;  /* 0x0000700001057983 */ /* 0x010f280000100800 */
[----:B--2---:R-:W2:Y:S04]  /*1df0*/  LDL R12, [R1+0x44] ;  /* 0x00004400010c7983 */ /* 0x004ea80000100800 */
[----:B------:R-:W2:Y:S04]  /*1e00*/  LDL R15, [R1+0x6c] ;  /* 0x00006c00010f7983 */ /* 0x000ea80000100800 */
[----:B------:R-:W2:Y:S04]  /*1e10*/  LDL R16, [R1+0x30] ;  /* 0x0000300001107983 */ /* 0x000ea80000100800 */
[----:B------:R-:W2:Y:S01]  /*1e20*/  LDL R180, [R1] ;  /* 0x0000000001b47983 */ /* 0x000ea20000100800 */
[----:B------:R-:W-:-:S04]  /*1e30*/  IADD3 R3, R3, 0x60, RZ ;  /* 0x0000006003037810 */ /* 0x000fc80007ffe0ff */
[----:B------:R-:W-:Y:S02]  /*1e40*/  ISETP.GE.AND P1, PT, R3, R14, PT ;  /* 0x0000000e0300720c */ /* 0x000fe40003f26270 */
[----:B------:R-:W-:Y:S02]  /*1e50*/  P2R R10, PR, RZ, 0x4 ;  /* 0x00000004ff0a7803 */ /* 0x000fe40000000000 */
[----:B------:R-:W-:-:S09]  /*1e60*/  ISETP.NE.AND P2, PT, R11, RZ, PT ;  /* 0x000000ff0b00720c */ /* 0x000fd20003f45270 */
[----:B-1---5:R-:W-:-:S04]  /*1e70*/  @!P1 LEA R8, P0, R6, R0, 0x1 ;  /* 0x0000000006089211 */ /* 0x022fc800078008ff */
[----:B------:R-:W-:Y:S02]  /*1e80*/  @!P1 LEA.HI.X R9, R6, R2, R7, 0x1, P0 ;  /* 0x0000000206099211 */ /* 0x000fe400000f0c07 */
[----:B---3--:R-:W-:-:S04]  /*1e90*/  @!P1 LEA R6, P0, R4, R0, 0x1 ;  /* 0x0000000004069211 */ /* 0x008fc800078008ff */
[----:B----4-:R-:W-:Y:S02]  /*1ea0*/  @!P1 LEA.HI.X R7, R4, R2, R5, 0x1, P0 ;  /* 0x0000000204079211 */ /* 0x010fe400000f0c05 */
[----:B--2---:R-:W-:-:S04]  /*1eb0*/  @!P1 LEA R4, P0, R12, R0, 0x1 ;  /* 0x000000000c049211 */ /* 0x004fc800078008ff */
[----:B------:R-:W-:Y:S02]  /*1ec0*/  @!P1 LEA.HI.X R5, R12, R2, R15, 0x1, P0 ;  /* 0x000000020c059211 */ /* 0x000fe400000f0c0f */
[----:B------:R-:W-:Y:S01]  /*1ed0*/  ISETP.NE.AND P0, PT, R13, RZ, PT ;  /* 0x000000ff0d00720c */ /* 0x000fe20003f05270 */
[----:B------:R-:W-:-:S05]  /*1ee0*/  IMAD.SHL.U32 R145, R16, 0x2, RZ ;  /* 0x0000000210917824 */ /* 0x000fca00078e00ff */
[----:B------:R-:W-:Y:S01]  /*1ef0*/  @!PT LDS RZ, [RZ] ;  /* 0x00000000fffff984 */ /* 0x000fe20000000800 */
[----:B------:R-:W-:Y:S01]  /*1f00*/  @!PT LDS RZ, [RZ] ;  /* 0x00000000fffff984 */ /* 0x000fe20000000800 */
[----:B------:R-:W-:Y:S01]  /*1f10*/  @!PT LDS RZ, [RZ] ;  /* 0x00000000fffff984 */ /* 0x000fe20000000800 */
[----:B------:R1:W-:Y:S01]  /*1f20*/  @!P1 LDGSTS.E.BYPASS.LTC128B.128 [R145+0x7900], [R8.64], !P2 ;  /* 0x0790000008919fae */ /* 0x0003e2000d101d46 */
[----:B------:R-:W-:-:S06]  /*1f30*/  ISETP.NE.AND P2, PT, R10, RZ, PT ;  /* 0x000000ff0a00720c */ /* 0x000fcc0003f45270 */
[----:B------:R1:W-:Y:S04]  /*1f40*/  @!P1 LDGSTS.E.BYPASS.LTC128B.128 [R145+0x9900], [R6.64], !P0 ;  /* 0x0990000006919fae */ /* 0x0003e8000c101d46 */
[----:B------:R1:W-:Y:S01]  /*1f50*/  @!P1 LDGSTS.E.BYPASS.LTC128B.128 [R145+0xb900], [R4.64], !P6 ;  /* 0x0b90000004919fae */ /* 0x0003e2000f101d46 */
[----:B------:R-:W-:-:S03]  /*1f60*/  IADD3 R40, R180, -0x1, RZ ;  /* 0xffffffffb4287810 */ /* 0x000fc60007ffe0ff */
[----:B------:R-:W0:Y:S01]  /*1f70*/  LDGDEPBAR ;  /* 0x00000000000079af */ /* 0x000e220000000000 */
[----:B------:R-:W-:Y:S03]  /*1f80*/  WARPSYNC 0xffffffff ;  /* 0xffffffff00007948 */ /* 0x000fe60003800000 */
[----:B------:R-:W2:Y:S04]  /*1f90*/  LDL.64 R162, [R1+0x8] ;  /* 0x0000080001a27983 */ /* 0x000ea80000100a00 */
[----:B------:R-:W3:Y:S04]  /*1fa0*/  LDL R161, [R1+0x18] ;  /* 0x0000180001a17983 */ /* 0x000ee80000100800 */
[----:B------:R-:W4:Y:S04]  /*1fb0*/  S2R R15, SR_TID.X ;  /* 0x00000000000f7919 */ /* 0x000f280000002100 */
[----:B------:R-:W5:Y:S01]  /*1fc0*/  LDL R10, [R1+0x1c] ;  /* 0x00001c00010a7983 */ /* 0x000f620000100800 */
[----:B----4-:R-:W-:-:S04]  /*1fd0*/  SHF.R.S32.HI R12, RZ, 0x1f, R15 ;  /* 0x0000001fff0c7819 */ /* 0x010fc8000001140f */
[----:B------:R-:W-:Y:S02]  /*1fe0*/  LEA.HI R12, R12, R15, RZ, 0x2 ;  /* 0x0000000f0c0c7211 */ /* 0x000fe400078f10ff */
[----:B------:R-:W4:Y:S02]  /*1ff0*/  LDL.64 R14, [R1+0x10] ;  /* 0x00001000010e7983 */ /* 0x000f240000100a00 */
[----:B------:R-:W-:-:S04]  /*2000*/  SHF.R.S32.HI R12, RZ, 0x2, R12 ;  /* 0x00000002ff0c7819 */ /* 0x000fc8000001140c */
[----:B------:R-:W-:Y:S02]  /*2010*/  IADD3 R0, -R12, c[0x0][0x1d0], RZ ;  /* 0x000074000c007a10 */ /* 0x000fe40007ffe1ff */
[----:B-1----:R-:W-:-:S03]  /*2020*/  SHF.R.S32.HI R7, RZ, 0x1f, R40 ;  /* 0x0000001fff077819 */ /* 0x002fc60000011428 */
[----:B------:R-:W-:Y:S02]  /*2030*/  IMAD R0, R40, -0x40, R0 ;  /* 0xffffffc028007824 */ /* 0x000fe400078e0200 */
[----:B------:R-:W-:-:S03]  /*2040*/  IMAD R4, R7, c[0x0][0x1e0], RZ ;  /* 0x0000780007047a24 */ /* 0x000fc600078e02ff */
[----:B------:R-:W-:Y:S01]  /*2050*/  ISETP.GE.AND P6, PT, R0, 0x1, PT ;  /* 0x000000010000780c */ /* 0x000fe20003fc6270 */
[----:B------:R-:W-:Y:S01]  /*2060*/  IMAD.WIDE.U32 R2, R40, c[0x0][0x1e0], RZ ;  /* 0x0000780028027a25 */ /* 0x000fe200078e00ff */
[----:B------:R-:W-:-:S03]  /*2070*/  ISETP.GE.AND P1, PT, R0, 0x21, PT ;  /* 0x000000210000780c */ /* 0x000fc60003f26270 */
[----:B------:R-:W-:Y:S01]  /*2080*/  IMAD R4, R40, c[0x0][0x1e4], R4 ;  /* 0x0000790028047a24 */ /* 0x000fe200078e0204 */
[----:B------:R-:W-:-:S04]  /*2090*/  MOV R5, 0x20 ;  /* 0x0000002000057802 */ /* 0x000fc80000000f00 */
[----:B------:R-:W-:Y:S01]  /*20a0*/  IADD3 R4, R3, R4, RZ ;  /* 0x0000000403047210 */ /* 0x000fe20007ffe0ff */
[----:B------:R-:W-:-:S04]  /*20b0*/  IMAD.WIDE.U32 R8, R5, c[0x0][0x1e0], RZ ;  /* 0x0000780005087a25 */ /* 0x000fc800078e00ff */
[----:B------:R-:W-:Y:S01]  /*20c0*/  IMAD R3, R5, c[0x0][0x1e4], RZ ;  /* 0x0000790005037a24 */ /* 0x000fe200078e02ff */
[----:B------:R-:W-:Y:S01]  /*20d0*/  @P6 SHF.L.U32 R6, R16, 0x1, RZ ;  /* 0x0000000110066819 */ /* 0x000fe200000006ff */
[----:B------:R-:W-:Y:S01]  /*20e0*/  IMAD R7, R7, c[0x0][0x208], RZ ;  /* 0x0000820007077a24 */ /* 0x000fe200078e02ff */
[----:B------:R-:W-:-:S05]  /*20f0*/  MOV R160, 0xffffffc0 ;  /* 0xffffffc000a07802 */ /* 0x000fca0000000f00 */
[----:B------:R-:W-:Y:S01]  /*2100*/  IMAD R144, R40, R160, c[0x0][0x1d0] ;  /* 0x0000740028907624 */ /* 0x000fe200078e02a0 */
[----:B------:R-:W-:Y:S01]  /*2110*/  P2R R19, PR, RZ, 0x4 ;  /* 0x00000004ff137803 */ /* 0x000fe20000000000 */
[----:B------:R-:W-:Y:S01]  /*2120*/  BAR.SYNC.DEFER_BLOCKING 0x0 ;  /* 0x0000000000007b1d */ /* 0x000fe20000010000 */
[----:B--2---:R-:W-:-:S04]  /*2130*/  LEA R0, P0, R2, R162, 0x6 ;  /* 0x000000a202007211 */ /* 0x004fc800078030ff */
[----:B---3--:R-:W-:Y:S02]  /*2140*/  LEA.HI.X R2, R2, R161, R4, 0x6, P0 ;  /* 0x000000a102027211 */ /* 0x008fe400000f3404 */
[----:B------:R-:W-:-:S04]  /*2150*/  @P6 LEA R4, P0, R0, c[0x0][0x1c8], 0x1 ;  /* 0x0000720000046a11 */ /* 0x000fc800078008ff */
[C---:B------:R-:W-:Y:S02]  /*2160*/  @P6 LEA.HI.X R5, R0.reuse, c[0x0][0x1cc], R2, 0x1, P0 ;  /* 0x0000730000056a11 */ /* 0x040fe400000f0c02 */
[----:B------:R-:W-:-:S03]  /*2170*/  @P1 IADD3 R0, P0, R0, R8, RZ ;  /* 0x0000000800001210 */ /* 0x000fc60007f1e0ff */
[----:B------:R-:W-:Y:S01]  /*2180*/  @!PT LDS RZ, [RZ] ;  /* 0x00000000fffff984 */ /* 0x000fe20000000800 */
[----:B------:R-:W-:Y:S01]  /*2190*/  @!PT LDS RZ, [RZ] ;  /* 0x00000000fffff984 */ /* 0x000fe20000000800 */
[----:B------:R-:W-:Y:S01]  /*21a0*/  @!PT LDS RZ, [RZ] ;  /* 0x00000000fffff984 */ /* 0x000fe20000000800 */
[----:B------:R1:W-:Y:S01]  /*21b0*/  @P6 LDGSTS.E.BYPASS.LTC128B.128 [R6+0x3100], [R4.64], !P5 ;  /* 0x0310000004066fae */ /* 0x0003e2000e901d46 */
[----:B------:R-:W-:Y:S02]  /*21c0*/  @P1 IADD3.X R3, R2, R9, R3, P0, !PT ;  /* 0x0000000902031210 */ /* 0x000fe400007fe403 */
[C---:B------:R-:W-:Y:S01]  /*21d0*/  @P1 LEA R2, P0, R0.reuse, c[0x0][0x1c8], 0x1 ;  /* 0x0000720000021a11 */ /* 0x040fe200078008ff */
[----:B------:R1:W-:Y:S03]  /*21e0*/  @P6 LDGSTS.E.BYPASS.LTC128B.128 [R6+0x4100], [R4.64+0x40], !P4 ;  /* 0x0410004004066fae */ /* 0x0003e6000e101d46 */
[----:B------:R-:W-:Y:S01]  /*21f0*/  @P1 LEA.HI.X R3, R0, c[0x0][0x1cc], R3, 0x1, P0 ;  /* 0x0000730000031a11 */ /* 0x000fe200000f0c03 */
[----:B------:R1:W-:Y:S01]  /*2200*/  @P6 LDGSTS.E.BYPASS.LTC128B.128 [R6+0x5100], [R4.64+0x80], !P3 ;  /* 0x0510008004066fae */ /* 0x0003e2000d901d46 */
[----:B------:R-:W-:-:S05]  /*2210*/  @P1 SHF.L.U32 R0, R16, 0x1, RZ ;  /* 0x0000000110001819 */ /* 0x000fca00000006ff */
[----:B------:R4:W-:Y:S04]  /*2220*/  @P1 LDGSTS.E.BYPASS.LTC128B.128 [R0+0x3900], [R2.64], !P5 ;  /* 0x0390000002001fae */ /* 0x0009e8000e901d46 */
[----:B------:R4:W-:Y:S04]  /*2230*/  @P1 LDGSTS.E.BYPASS.LTC128B.128 [R0+0x4900], [R2.64+0x40], !P4 ;  /* 0x0490004002001fae */ /* 0x0009e8000e101d46 */
[----:B------:R4:W-:Y:S04]  /*2240*/  @P1 LDGSTS.E.BYPASS.LTC128B.128 [R0+0x5900], [R2.64+0x80], !P3 ;  /* 0x0590008002001fae */ /* 0x0009e8000d901d46 */
[----:B------:R-:W0:Y:S01]  /*2250*/  LDGDEPBAR ;  /* 0x00000000000079af */ /* 0x000e220000000000 */
[----:B-1----:R-:W-:-:S04]  /*2260*/  IMAD.WIDE.U32 R4, R40, c[0x0][0x208], RZ ;  /* 0x0000820028047a25 */ /* 0x002fc800078e00ff */
[----:B------:R-:W-:Y:S01]  /*2270*/  IMAD R6, R40, c[0x0][0x20c], R7 ;  /* 0x0000830028067a24 */ /* 0x000fe200078e0207 */
[----:B------:R-:W-:-:S04]  /*2280*/  DEPBAR.LE SB0, 0x1 ;  /* 0x000080400000791a */ /* 0x000fc80000000000 */
[----:B------:R-:W-:-:S04]  /*2290*/  DEPBAR.LE SB0, 0x0 ;  /* 0x000080000000791a */ /* 0x000fc80000000000 */
[----:B------:R-:W-:Y:S01]  /*22a0*/  BAR.SYNC.DEFER_BLOCKING 0x0 ;  /* 0x0000000000007b1d */ /* 0x000fe20000010000 */
[----:B----4-:R-:W-:Y:S02]  /*22b0*/  LEA R0, P0, R4, R14, 0x6 ;  /* 0x0000000e04007211 */ /* 0x010fe400078030ff */
[----:B------:R-:W-:-:S04]  /*22c0*/  IADD3 R6, R5, R6, RZ ;  /* 0x0000000605067210 */ /* 0x000fc80007ffe0ff */
[----:B-----5:R-:W-:Y:S02]  /*22d0*/  LEA.HI.X R4, R4, R10, R6, 0x6, P0 ;  /* 0x0000000a04047211 */ /* 0x020fe400000f3406 */
[----:B------:R-:W-:Y:S02]  /*22e0*/  LEA R2, P0, R0, c[0x0][0x1f8], 0x1 ;  /* 0x00007e0000027a11 */ /* 0x000fe400078008ff */
[----:B------:R-:W-:Y:S02]  /*22f0*/  MOV R6, c[0x0][0x208] ;  /* 0x0000820000067a02 */ /* 0x000fe40000000f00 */
[----:B------:R-:W-:Y:S02]  /*2300*/  LOP3.LUT R5, R18, 0x1, RZ, 0xc0, !PT ;  /* 0x0000000112057812 */ /* 0x000fe400078ec0ff */
[----:B------:R-:W-:Y:S02]  /*2310*/  LEA.HI.X R3, R0, c[0x0][0x1fc], R4, 0x1, P0 ;  /* 0x00007f0000037a11 */ /* 0x000fe400000f0c04 */
[----:B------:R-:W-:-:S02]  /*2320*/  MOV R4, c[0x0][0x20c] ;  /* 0x0000830000047a02 */ /* 0x000fc40000000f00 */
[----:B------:R-:W-:Y:S02]  /*2330*/  LEA R16, P0, R6, R2, 0x6 ;  /* 0x0000000206107211 */ /* 0x000fe400078030ff */
[----:B------:R-:W-:Y:S02]  /*2340*/  ISETP.NE.U32.AND P6, PT, R5, 0x1, PT ;  /* 0x000000010500780c */ /* 0x000fe40003fc5070 */
[----:B------:R-:W-:Y:S01]  /*2350*/  IADD3 R0, -R12, R144, RZ ;  /* 0x000000900c007210 */ /* 0x000fe20007ffe1ff */
[----:B------:R-:W-:Y:S01]  /*2360*/  LDSM.16.M88.4 R20, [R204] ;  /* 0x00000000cc14783b */ /* 0x000fe20000000200 */
[----:B------:R-:W-:Y:S02]  /*2370*/  LEA.HI.X R17, R6, R3, R4, 0x6, P0 ;  /* 0x0000000306117211 */ /* 0x000fe400000f3404 */
[----:B------:R-:W-:Y:S01]  /*2380*/  ISETP.LT.OR P0, PT, R0, 0x1, P6 ;  /* 0x000000010000780c */ /* 0x000fe20003701670 */
[----:B------:R-:W1:Y:S01]  /*2390*/  LDSM.16.M88.4 R12, [R207] ;  /* 0x00000000cf0c783b */ /* 0x000e620000000200 */
[----:B------:R-:W-:-:S03]  /*23a0*/  LOP3.LUT P1, RZ, R18, 0x2, RZ, 0xc0, !PT ;  /* 0x0000000212ff7812 */ /* 0x000fc6000782c0ff */
[----:B------:R-:W2:Y:S04]  /*23b0*/  LDSM.16.M88.4 R8, [R207+0x1000] ;  /* 0x00100000cf08783b */ /* 0x000ea80000000200 */
[----:B------:R-:W3:Y:S04]  /*23c0*/  LDSM.16.M88.4 R44, [R204+0x400] ;  /* 0x00040000cc2c783b */ /* 0x000ee80000000200 */
[----:B------:R-:W4:Y:S04]  /*23d0*/  LDSM.16.M88.4 R28, [R204+0x800] ;  /* 0x00080000cc1c783b */ /* 0x000f280000000200 */
[----:B------:R-:W5:Y:S04]  /*23e0*/  LDSM.16.M88.4 R24, [R204+0xc00] ;  /* 0x000c0000cc18783b */ /* 0x000f680000000200 */
[----:B------:R-:W-:Y:S04]  /*23f0*/  LDSM.16.M88.4 R36, [R208] ;  /* 0x00000000d024783b */ /* 0x000fe80000000200 */
[----:B------:R-:W-:Y:S04]  /*2400*/  LDSM.16.M88.4 R4, [R208+0x1000] ;  /* 0x00100000d004783b */ /* 0x000fe80000000200 */
[----:B------:R-:W2:Y:S04]  /*2410*/  LDSM.16.M88.4 R48, [R209] ;  /* 0x00000000d130783b */ /* 0x000ea80000000200 */
[----:B------:R-:W-:Y:S04]  /*2420*/  LDSM.16.M88.4 R68, [R220] ;  /* 0x00000000dc44783b */ /* 0x000fe80000000200 */
[----:B------:R-:W-:Y:S04]  /*2430*/  LDSM.16.M88.4 R88, [R219] ;  /* 0x00000000db58783b */ /* 0x000fe80000000200 */
[----:B------:R-:W-:Y:S04]  /*2440*/  LDSM.16.M88.4 R104, [R218] ;  /* 0x00000000da68783b */ /* 0x000fe80000000200 */
[----:B------:R-:W-:Y:S01]  /*2450*/  @!PT LDS RZ, [RZ] ;  /* 0x00000000fffff984 */ /* 0x000fe20000000800 */
[----:B------:R-:W-:Y:S01]  /*2460*/  @!PT LDS RZ, [RZ] ;  /* 0x00000000fffff984 */ /* 0x000fe20000000800 */
[----:B------:R-:W-:Y:S01]  /*2470*/  @!PT LDS RZ, [RZ] ;  /* 0x00000000fffff984 */ /* 0x000fe20000000800 */
[----:B------:R2:W-:Y:S01]  /*2480*/  LDGSTS.E.BYPASS.LTC128B.128 [R145+0x100], [R2.64], !P0 ;  /* 0x0010000002917fae */ /* 0x0005e2000c101d46 */
[----:B------:R-:W-:-:S02]  /*2490*/  ISETP.LT.OR P0, PT, R0, 0x1, !P1 ;  /* 0x000000010000780c */ /* 0x000fc40004f01670 */
[C---:B------:R-:W-:Y:S02]  /*24a0*/  ISETP.LT.OR P6, PT, R0.reuse, 0x21, P6 ;  /* 0x000000210000780c */ /* 0x040fe400037c1670 */
[----:B------:R-:W-:-:S09]  /*24b0*/  ISETP.LT.OR P1, PT, R0, 0x21, !P1 ;  /* 0x000000210000780c */ /* 0x000fd20004f21670 */
[----:B------:R2:W-:Y:S01]  /*24c0*/  LDGSTS.E.BYPASS.LTC128B.128 [R145+0x1100], [R2.64+0x40], !P0 ;  /* 0x0110004002917fae */ /* 0x0005e2000c101d46 */
[----:B------:R-:W-:-:S04]  /*24d0*/  LOP3.LUT P0, RZ, R18, 0x4, RZ, 0xc0, !PT ;  /* 0x0000000412ff7812 */ /* 0x000fc8000780c0ff */
[C---:B------:R-:W-:Y:S02]  /*24e0*/  ISETP.LT.OR P2, PT, R0.reuse, 0x1, !P0 ;  /* 0x000000010000780c */ /* 0x040fe40004741670 */
[----:B------:R-:W-:Y:S01]  /*24f0*/  ISETP.LT.OR P0, PT, R0, 0x21, !P0 ;  /* 0x000000210000780c */ /* 0x000fe20004701670 */
[-C--:B-1----:R-:W-:Y:S10]  /*2500*/  HMMA.16816.F32 R52, R12, R20.reuse, RZ ;  /* 0x000000140c34723c */ /* 0x082ff400000018ff */
[----:B------:R1:W-:Y:S04]  /*2510*/  LDGSTS.E.BYPASS.LTC128B.128 [R145+0x2100], [R2.64+0x80], !P2 ;  /* 0x0210008002917fae */ /* 0x0003e8000d101d46 */
[----:B------:R1:W-:Y:S04]  /*2520*/  LDGSTS.E.BYPASS.LTC128B.128 [R145+0x900], [R16.64], !P6 ;  /* 0x0090000010917fae */ /* 0x0003e8000f101d46 */
[----:B------:R1:W-:Y:S04]  /*2530*/  LDGSTS.E.BYPASS.LTC128B.128 [R145+0x1900], [R16.64+0x40], !P1 ;  /* 0x0190004010917fae */ /* 0x0003e8000c901d46 */
[----:B------:R1:W-:Y:S04]  /*2540*/  LDGSTS.E.BYPASS.LTC128B.128 [R145+0x2900], [R16.64+0x80], !P0 ;  /* 0x0290008010917fae */ /* 0x0003e8000c101d46 */
[----:B------:R-:W-:Y:S04]  /*2550*/  LDSM.16.M88.4 R64, [R204+0x1000] ;  /* 0x00100000cc40783b */ /* 0x000fe80000000200 */
[----:B------:R-:W1:Y:S01]  /*2560*/  LDSM.16.M88.4 R32, [R207+0x2000] ;  /* 0x00200000cf20783b */ /* 0x000e620000000200 */
[----:B--2---:R-:W-:Y:S01]  /*2570*/  HMMA.16816.F32 R56, R8, R20, RZ ;  /* 0x000000140838723c */ /* 0x004fe200000018ff */
[----:B------:R-:W-:-:S02]  /*2580*/  ISETP.NE.AND P2, PT, R19, RZ, PT ;  /* 0x000000ff1300720c */ /* 0x000fc40003f45270 */
[----:B------:R-:W0:Y:S05]  /*2590*/  LDGDEPBAR ;  /* 0x00000000000079af */ /* 0x000e2a0000000000 */
[C---:B---3--:R-:W-:Y:S08]  /*25a0*/  HMMA.16816.F32 R100, R8.reuse, R44, RZ ;  /* 0x0000002c0864723c */ /* 0x048ff000000018ff */
[C---:B----4-:R-:W-:Y:S08]  /*25b0*/  HMMA.16816.F32 R96, R8.reuse, R28, RZ ;  /* 0x0000001c0860723c */ /* 0x050ff000000018ff */
[C---:B-----5:R-:W-:Y:S08]  /*25c0*/  HMMA.16816.F32 R76, R8.reuse, R24, RZ ;  /* 0x00000018084c723c */ /* 0x060ff000000018ff */
[C---:B------:R-:W-:Y:S08]  /*25d0*/  HMMA.16816.F32 R92, R8.reuse, R22, RZ ;  /* 0x00000016085c723c */ /* 0x040ff000000018ff */
[C---:B------:R-:W-:Y:S08]  /*25e0*/  HMMA.16816.F32 R80, R8.reuse, R46, RZ ;  /* 0x0000002e0850723c */ /* 0x040ff000000018ff */
[C---:B------:R-:W-:Y:S08]  /*25f0*/  HMMA.16816.F32 R72, R8.reuse, R30, RZ ;  /* 0x0000001e0848723c */ /* 0x040ff000000018ff */
[----:B------:R-:W-:Y:S08]  /*2600*/  HMMA.16816.F32 R60, R8, R26, RZ ;  /* 0x0000001a083c723c */ /* 0x000ff000000018ff */
[----:B------:R-:W-:Y:S01]  /*2610*/  HMMA.16816.F32 R8, R36, R48, R52 ;  /* 0x000000302408723c */ /* 0x000fe20000001834 */
[----:B------:R-:W-:Y:S07]  /*2620*/  LDSM.16.M88.4 R52, [R213] ;  /* 0x00000000d534783b */ /* 0x000fee0000000200 */
[C---:B------:R-:W-:Y:S08]  /*2630*/  HMMA.16816.F32 R108, R12.reuse, R28, RZ ;  /* 0x0000001c0c6c723c */ /* 0x040ff000000018ff */
[C---:B------:R-:W-:Y:S01]  /*2640*/  HMMA.16816.F32 R128, R12.reuse, R30, RZ ;  /* 0x0000001e0c80723c */ /* 0x040fe200000018ff */
[----:B------:R-:W2:Y:S07]  /*2650*/  LDSM.16.M88.4 R28, [R207+0x3000] ;  /* 0x00300000cf1c783b */ /* 0x000eae0000000200 */
[C---:B------:R-:W-:Y:S01]  /*2660*/  HMMA.16816.F32 R84, R12.reuse, R22, RZ ;  /* 0x000000160c54723c */ /* 0x040fe200000018ff */
[----:B------:R-:W-:Y:S07]  /*2670*/  LDSM.16.M88.4 R20, [R208+0x3000] ;  /* 0x00300000d014783b */ /* 0x000fee0000000200 */
[C---:B-1----:R-:W-:Y:S08]  /*2680*/  HMMA.16816.F32 R16, R12.reuse, R44, RZ ;  /* 0x0000002c0c10723c */ /* 0x042ff000000018ff */
[C---:B------:R-:W-:Y:S01]  /*2690*/  HMMA.16816.F32 R116, R12.reuse, R46, RZ ;  /* 0x0000002e0c74723c */ /* 0x040fe200000018ff */
[----:B------:R-:W-:Y:S07]  /*26a0*/  LDSM.16.M88.4 R44, [R217] ;  /* 0x00000000d92c783b */ /* 0x000fee0000000200 */
[C---:B------:R-:W-:Y:S08]  /*26b0*/  HMMA.16816.F32 R112, R12.reuse, R24, RZ ;  /* 0x000000180c70723c */ /* 0x040ff000000018ff */
[----:B------:R-:W-:Y:S01]  /*26c0*/  HMMA.16816.F32 R120, R12, R26, RZ ;  /* 0x0000001a0c78723c */ /* 0x000fe200000018ff */
[----:B------:R-:W1:Y:S07]  /*26d0*/  LDSM.16.M88.4 R24, [R208+0x2000] ;  /* 0x00200000d018783b */ /* 0x000e6e0000000200 */
[----:B------:R-:W-:Y:S08]  /*26e0*/  HMMA.16816.F32 R12, R4, R48, R56 ;  /* 0x00000030040c723c */ /* 0x000ff00000001838 */
[----:B------:R-:W-:Y:S08]  /*26f0*/  HMMA.16816.F32 R8, R32, R64, R8 ;  /* 0x000000402008723c */ /* 0x000ff00000001808 */
[C---:B------:R-:W-:Y:S08]  /*2700*/  HMMA.16816.F32 R136, R4.reuse, R88, R96 ;  /* 0x000000580488723c */ /* 0x040ff00000001860 */
[C---:B------:R-:W-:Y:S08]  /*2710*/  HMMA.16816.F32 R148, R4.reuse, R104, R76 ;  /* 0x000000680494723c */ /* 0x040ff0000000184c */
[----:B------:R-:W-:Y:S08]  /*2720*/  HMMA.16816.F32 R92, R4, R50, R92 ;  /* 0x00000032045c723c */ /* 0x000ff0000000185c */
[C---:B------:R-:W-:Y:S01]  /*2730*/  HMMA.16816.F32 R96, R36.reuse, R68, R16 ;  /* 0x000000442460723c */ /* 0x040fe20000001810 */
[----:B------:R-:W-:Y:S07]  /*2740*/  LDSM.16.M88.4 R16, [R207+0x4000] ;  /* 0x00400000cf10783b */ /* 0x000fee0000000200 */
[----:B------:R-:W-:Y:S01]  /*2750*/  HMMA.16816.F32 R76, R36, R50, R84 ;  /* 0x00000032244c723c */ /* 0x000fe20000001854 */
[----:B------:R-:W3:Y:S07]  /*2760*/  LDSM.16.M88.4 R48, [R204+0x2000] ;  /* 0x00200000cc30783b */ /* 0x000eee0000000200 */
[C---:B------:R-:W-:Y:S08]  /*2770*/  HMMA.16816.F32 R124, R4.reuse, R68, R100 ;  /* 0x00000044047c723c */ /* 0x040ff00000001864 */
[C---:B------:R-:W-:Y:S08]  /*2780*/  HMMA.16816.F32 R132, R4.reuse, R70, R80 ;  /* 0x000000460484723c */ /* 0x040ff00000001850 */
[C---:B------:R-:W-:Y:S08]  /*2790*/  HMMA.16816.F32 R140, R4.reuse, R90, R72 ;  /* 0x0000005a048c723c */ /* 0x040ff00000001848 */
[----:B------:R-:W-:Y:S08]  /*27a0*/  HMMA.16816.F32 R152, R4, R106, R60 ;  /* 0x0000006a0498723c */ /* 0x000ff0000000183c */
[----:B--2---:R-:W-:Y:S01]  /*27b0*/  HMMA.16816.F32 R4, R28, R64, R12 ;  /* 0x000000401c04723c */ /* 0x004fe2000000180c */
[----:B------:R-:W2:Y:S07]  /*27c0*/  LDSM.16.M88.4 R12, [R207+0x5000] ;  /* 0x00500000cf0c783b */ /* 0x000eae0000000200 */
[----:B-1----:R-:W-:Y:S01]  /*27d0*/  HMMA.16816.F32 R60, R24, R44, R8 ;  /* 0x0000002c183c723c */ /* 0x002fe20000001808 */
[----:B------:R-:W1:Y:S07]  /*27e0*/  LDSM.16.M88.4 R8, [R208+0x4000] ;  /* 0x00400000d008783b */ /* 0x000e6e0000000200 */
[----:B------:R-:W-:Y:S08]  /*27f0*/  HMMA.16816.F32 R76, R32, R66, R76 ;  /* 0x00000042204c723c */ /* 0x000ff0000000184c */
[----:B------:R-:W-:Y:S01]  /*2800*/  HMMA.16816.F32 R56, R20, R44, R4 ;  /* 0x0000002c1438723c */ /* 0x000fe20000001804 */
[----:B------:R-:W-:Y:S07]  /*2810*/  LDSM.16.M88.4 R4, [R208+0x5000] ;  /* 0x00500000d004783b */ /* 0x000fee0000000200 */
[----:B------:R-:W-:Y:S01]  /*2820*/  HMMA.16816.F32 R80, R28, R66, R92 ;  /* 0x000000421c50723c */ /* 0x000fe2000000185c */
[----:B------:R-:W-:Y:S07]  /*2830*/  LDSM.16.M88.4 R64, [R216] ;  /* 0x00000000d840783b */ /* 0x000fee0000000200 */
[----:B---3--:R-:W-:Y:S01]  /*2840*/  HMMA.16816.F32 R72, R16, R48, R60 ;  /* 0x000000301048723c */ /* 0x008fe2000000183c */
[----:B------:R-:W3:Y:S07]  /*2850*/  LDSM.16.M88.4 R60, [R204+0x1400] ;  /* 0x00140000cc3c783b */ /* 0x000eee0000000200 */
[----:B------:R-:W-:Y:S08]  /*2860*/  HMMA.16816.F32 R100, R36, R70, R116 ;  /* 0x000000462464723c */ /* 0x000ff00000001874 */
[----:B--2---:R-:W-:Y:S08]  /*2870*/  HMMA.16816.F32 R56, R12, R48, R56 ;  /* 0x000000300c38723c */ /* 0x004ff00000001838 */
[-C--:B------:R-:W-:Y:S08]  /*2880*/  HMMA.16816.F32 R68, R24, R46.reuse, R76 ;  /* 0x0000002e1844723c */ /* 0x080ff0000000184c */
[----:B------:R-:W-:Y:S01]  /*2890*/  HMMA.16816.F32 R76, R20, R46, R80 ;  /* 0x0000002e144c723c */ /* 0x000fe20000001850 */
[----:B------:R-:W2:Y:S07]  /*28a0*/  LDSM.16.M88.4 R44, [R204+0x2400] ;  /* 0x00240000cc2c783b */ /* 0x000eae0000000200 */
[----:B-1----:R-:W-:Y:S08]  /*28b0*/  HMMA.16816.F32 R84, R8, R52, R72 ;  /* 0x000000340854723c */ /* 0x002ff00000001848 */
[----:B---3--:R-:W-:Y:S08]  /*28c0*/  HMMA.16816.F32 R72, R32, R60, R96 ;  /* 0x0000003c2048723c */ /* 0x008ff00000001860 */
[C---:B------:R-:W-:Y:S08]  /*28d0*/  HMMA.16816.F32 R108, R36.reuse, R88, R108 ;  /* 0x00000058246c723c */ /* 0x040ff0000000186c */
[----:B------:R-:W-:Y:S08]  /*28e0*/  HMMA.16816.F32 R128, R36, R90, R128 ;  /* 0x0000005a2480723c */ /* 0x000ff00000001880 */
[----:B------:R-:W-:Y:S08]  /*28f0*/  HMMA.16816.F32 R88, R4, R52, R56 ;  /* 0x000000340458723c */ /* 0x000ff00000001838 */
[----:B------:R-:W-:Y:S08]  /*2900*/  HMMA.16816.F32 R56, R16, R50, R68 ;  /* 0x000000321038723c */ /* 0x000ff00000001844 */
[C---:B------:R-:W-:Y:S08]  /*2910*/  HMMA.16816.F32 R112, R36.reuse, R104, R112 ;  /* 0x000000682470723c */ /* 0x040ff00000001870 */
[----:B------:R-:W-:Y:S08]  /*2920*/  HMMA.16816.F32 R120, R36, R106, R120 ;  /* 0x0000006a2478723c */ /* 0x000ff00000001878 */
[----:B------:R-:W-:Y:S08]  /*2930*/  HMMA.16816.F32 R68, R12, R50, R76 ;  /* 0x000000320c44723c */ /* 0x000ff0000000184c */
[----:B------:R-:W-:Y:S01]  /*2940*/  HMMA.16816.F32 R36, R28, R60, R124 ;  /* 0x0000003c1c24723c */ /* 0x000fe2000000187c */
[----:B------:R-:W-:-:S04]  /*2950*/  FMUL.FTZ R0, R84, c[0x0][0x320] ;  /* 0x0000c80054007a20 */ /* 0x000fc80000410000 */
[----:B------:R1:W3:Y:S03]  /*2960*/  MUFU.TANH R157, R0 ;  /* 0x00000000009d7308 */ /* 0x0002e60000002400 */
[----:B------:R-:W-:Y:S01]  /*2970*/  HMMA.16816.F32 R72, R24, R64, R72 ;  /* 0x000000401848723c */ /* 0x000fe20000001848 */
[----:B-1----:R-:W-:-:S04]  /*2980*/  FMUL.FTZ R0, R85, c[0x0][0x320] ;  /* 0x0000c80055007a20 */ /* 0x002fc80000410000 */
[----:B------:R1:W4:Y:S03]  /*2990*/  MUFU.TANH R127, R0 ;  /* 0x00000000007f7308 */ /* 0x0003260000002400 */
[----:B------:R-:W-:Y:S08]  /*29a0*/  HMMA.16816.F32 R92, R4, R54, R68 ;  /* 0x00000036045c723c */ /* 0x000ff00000001844 */
[----:B------:R-:W-:Y:S01]  /*29b0*/  HMMA.16816.F32 R48, R20, R64, R36 ;  /* 0x000000401430723c */ /* 0x000fe20000001824 */
[----:B------:R-:W5:Y:S01]  /*29c0*/  LDSM.16.M88.4 R36, [R212] ;  /* 0x00000000d424783b */ /* 0x000f620000000200 */
[----:B-1----:R-:W-:-:S06]  /*29d0*/  FMUL.FTZ R0, R86, c[0x0][0x320] ;  /* 0x0000c80056007a20 */ /* 0x002fcc0000410000 */
[----:B------:R-:W-:Y:S01]  /*29e0*/  HMMA.16816.F32 R68, R32, R62, R100 ;  /* 0x0000003e2044723c */ /* 0x000fe20000001864 */
[----:B------:R1:W1:Y:S07]  /*29f0*/  MUFU.TANH R159, R0 ;  /* 0x00000000009f7308 */ /* 0x00026e0000002400 */
[----:B------:R-:W-:Y:S01]  /*2a00*/  HMMA.16816.F32 R80, R8, R54, R56 ;  /* 0x000000360850723c */ /* 0x000fe20000001838 */
[----:B------:R-:W3:Y:S01]  /*2a10*/  LDSM.16.M88.4 R56, [R204+0x1800] ;  /* 0x00180000cc38783b */ /* 0x000ee20000000200 */
[----:B-1----:R-:W-:-:S06]  /*2a20*/  FMUL.FTZ R0, R87, c[0x0][0x320] ;  /* 0x0000c80057007a20 */ /* 0x002fcc0000410000 */
[----:B------:R-:W-:Y:S01]  /*2a30*/  HMMA.16816.F32 R76, R28, R62, R132 ;  /* 0x0000003e1c4c723c */ /* 0x000fe20000001884 */
[----:B------:R1:W1:Y:S02]  /*2a40*/  MUFU.TANH R158, R0 ;  /* 0x00000000009e7308 */ /* 0x0002640000002400 */
[----:B-1----:R-:W-:-:S06]  /*2a50*/  FMUL.FTZ R0, R88, c[0x0][0x320] ;  /* 0x0000c80058007a20 */ /* 0x002fcc0000410000 */
[----:B------:R1:W1:Y:S01]  /*2a60*/  MUFU.TANH R124, R0 ;  /* 0x00000000007c7308 */ /* 0x0002620000002400 */
[----:B--2---:R-:W-:Y:S01]  /*2a70*/  HMMA.16816.F32 R72, R16, R44, R72 ;  /* 0x0000002c1048723c */ /* 0x004fe20000001848 */
[----:B-1----:R-:W-:-:S06]  /*2a80*/  FMUL.FTZ R0, R89, c[0x0][0x320] ;  /* 0x0000c80059007a20 */ /* 0x002fcc0000410000 */
[----:B------:R1:W2:Y:S01]  /*2a90*/  MUFU.TANH R117, R0 ;  /* 0x0000000000757308 */ /* 0x0002a20000002400 */
[----:B------:R-:W-:Y:S01]  /*2aa0*/  HMMA.16816.F32 R60, R24, R66, R68 ;  /* 0x00000042183c723c */ /* 0x000fe20000001844 */
[----:B-1----:R-:W-:-:S06]  /*2ab0*/  FMUL.FTZ R0, R90, c[0x0][0x320] ;  /* 0x0000c8005a007a20 */ /* 0x002fcc0000410000 */
[----:B------:R1:W1:Y:S01]  /*2ac0*/  MUFU.TANH R119, R0 ;  /* 0x0000000000777308 */ /* 0x0002620000002400 */
[----:B------:R-:W-:Y:S01]  /*2ad0*/  HMMA.16816.F32 R52, R12, R44, R48 ;  /* 0x0000002c0c34723c */ /* 0x000fe20000001830 */
[----:B------:R-:W2:Y:S01]  /*2ae0*/  LDSM.16.M88.4 R48, [R215] ;  /* 0x00000000d730783b */ /* 0x000ea20000000200 */
[----:B-1----:R-:W-:-:S05]  /*2af0*/  FMUL.FTZ R0, R91, c[0x0][0x320] ;  /* 0x0000c8005b007a20 */ /* 0x002fca0000410000 */
[----:B------:R1:W1:Y:S01]  /*2b00*/  MUFU.TANH R118, R0 ;  /* 0x0000000000767308 */ /* 0x0002620000002400 */
[----:B------:R-:W-:Y:S01]  /*2b10*/  HMMA.16816.F32 R68, R20, R66, R76 ;  /* 0x000000421444723c */ /* 0x000fe2000000184c */
[----:B-1----:R-:W-:-:S06]  /*2b20*/  FMUL.FTZ R0, R80, c[0x0][0x320] ;  /* 0x0000c80050007a20 */ /* 0x002fcc0000410000 */
[----:B------:R1:W1:Y:S02]  /*2b30*/  MUFU.TANH R126, R0 ;  /* 0x00000000007e7308 */ /* 0x0002640000002400 */
[----:B-1----:R-:W-:-:S06]  /*2b40*/  FMUL.FTZ R0, R81, c[0x0][0x320] ;  /* 0x0000c80051007a20 */ /* 0x002fcc0000410000 */
[----:B------:R1:W1:Y:S01]  /*2b50*/  MUFU.TANH R125, R0 ;  /* 0x00000000007d7308 */ /* 0x0002620000002400 */
[----:B------:R-:W-:Y:S01]  /*2b60*/  HMMA.16816.F32 R64, R16, R46, R60 ;  /* 0x0000002e1040723c */ /* 0x000fe2000000183c */
[----:B------:R-:W2:Y:S01]  /*2b70*/  LDSM.16.M88.4 R60, [R204+0x2800] ;  /* 0x00280000cc3c783b */ /* 0x000ea20000000200 */
[----:B-1----:R-:W-:-:S05]  /*2b80*/  FMUL.FTZ R0, R82, c[0x0][0x320] ;  /* 0x0000c80052007a20 */ /* 0x002fca0000410000 */
[----:B------:R1:W1:Y:S01]  /*2b90*/  MUFU.TANH R156, R0 ;  /* 0x00000000009c7308 */ /* 0x0002620000002400 */
[----:B-----5:R-:W-:Y:S01]  /*2ba0*/  HMMA.16816.F32 R84, R4, R36, R52 ;  /* 0x000000240454723c */ /* 0x020fe20000001834 */
[----:B-1----:R-:W-:-:S07]  /*2bb0*/  FMUL.FTZ R0, R83, c[0x0][0x320] ;  /* 0x0000c80053007a20 */ /* 0x002fce0000410000 */
[----:B------:R-:W-:Y:S01]  /*2bc0*/  HMMA.16816.F32 R80, R8, R36, R72 ;  /* 0x000000240850723c */ /* 0x000fe20000001848 */
[----:B------:R1:W1:Y:S07]  /*2bd0*/  MUFU.TANH R147, R0 ;  /* 0x0000000000937308 */ /* 0x00026e0000002400 */
[----:B---3--:R-:W-:Y:S01]  /*2be0*/  HMMA.16816.F32 R72, R32, R56, R108 ;  /* 0x000000382048723c */ /* 0x008fe2000000186c */
[----:B-1----:R-:W-:-:S04]  /*2bf0*/  FMUL.FTZ R0, R92, c[0x0][0x320] ;  /* 0x0000c8005c007a20 */ /* 0x002fc80000410000 */
[----:B------:R1:W3:Y:S03]  /*2c00*/  MUFU.TANH R106, R0 ;  /* 0x00000000006a7308 */ /* 0x0002e60000002400 */
[----:B------:R-:W-:Y:S08]  /*2c10*/  HMMA.16816.F32 R52, R28, R56, R136 ;  /* 0x000000381c34723c */ /* 0x000ff00000001888 */
[----:B------:R-:W-:Y:S01]  /*2c20*/  HMMA.16816.F32 R68, R12, R46, R68 ;  /* 0x0000002e0c44723c */ /* 0x000fe20000001844 */
[----:B-1----:R-:W-:-:S04]  /*2c30*/  FMUL.FTZ R0, R93, c[0x0][0x320] ;  /* 0x0000c8005d007a20 */ /* 0x002fc80000410000 */
[----:B------:R1:W1:Y:S03]  /*2c40*/  MUFU.TANH R103, R0 ;  /* 0x0000000000677308 */ /* 0x0002660000002400 */
[----:B--2---:R-:W-:Y:S01]  /*2c50*/  HMMA.16816.F32 R72, R24, R48, R72 ;  /* 0x000000301848723c */ /* 0x004fe20000001848 */
[----:B-1----:R-:W-:-:S04]  /*2c60*/  FMUL.FTZ R0, R94, c[0x0][0x320] ;  /* 0x0000c8005e007a20 */ /* 0x002fc80000410000 */
[----:B------:R1:W2:Y:S03]  /*2c70*/  MUFU.TANH R105, R0 ;  /* 0x0000000000697308 */ /* 0x0002a60000002400 */
[----:B------:R-:W-:Y:S01]  /*2c80*/  HMMA.16816.F32 R76, R8, R38, R64 ;  /* 0x00000026084c723c */ /* 0x000fe20000001840 */
[----:B-1----:R-:W-:-:S04]  /*2c90*/  FMUL.FTZ R0, R95, c[0x0][0x320] ;  /* 0x0000c8005f007a20 */ /* 0x002fc80000410000 */
[----:B------:R1:W1:Y:S03]  /*2ca0*/  MUFU.TANH R102, R0 ;  /* 0x0000000000667308 */ /* 0x0002660000002400 */
[----:B------:R-:W-:Y:S01]  /*2cb0*/  HMMA.16816.F32 R64, R32, R58, R128 ;  /* 0x0000003a2040723c */ /* 0x000fe20000001880 */
[----:B-1----:R-:W-:-:S04]  /*2cc0*/  FMUL.FTZ R0, R80, c[0x0][0x320] ;  /* 0x0000c80050007a20 */ /* 0x002fc80000410000 */
[----:B------:R1:W1:Y:S03]  /*2cd0*/  MUFU.TANH R109, R0 ;  /* 0x00000000006d7308 */ /* 0x0002660000002400 */
[----:B------:R-:W-:Y:S01]  /*2ce0*/  HMMA.16816.F32 R44, R20, R48, R52 ;  /* 0x00000030142c723c */ /* 0x000fe20000001834 */
[----:B------:R-:W5:Y:S01]  /*2cf0*/  LDSM.16.M88.4 R52, [R211] ;  /* 0x00000000d334783b */ /* 0x000f620000000200 */
[----:B-1----:R-:W-:-:S04]  /*2d00*/  FMUL.FTZ R0, R81, c[0x0][0x320] ;  /* 0x0000c80051007a20 */ /* 0x002fc80000410000 */
[----:B------:R1:W1:Y:S02]  /*2d10*/  MUFU.TANH R108, R0 ;  /* 0x00000000006c7308 */ /* 0x0002640000002400 */
[----:B------:R-:W-:Y:S01]  /*2d20*/  HMMA.16816.F32 R88, R4, R38, R68 ;  /* 0x000000260458723c */ /* 0x000fe20000001844 */
[----:B------:R-:W2:Y:S01]  /*2d30*/  LDSM.16.M88.4 R36, [R204+0x1c00] ;  /* 0x001c0000cc24783b */ /* 0x000ea20000000200 */
[----:B-1----:R-:W-:-:S04]  /*2d40*/  FMUL.FTZ R0, R82, c[0x0][0x320] ;  /* 0x0000c80052007a20 */ /* 0x002fc80000410000 */
[----:B------:R1:W1:Y:S02]  /*2d50*/  MUFU.TANH R146, R0 ;  /* 0x0000000000927308 */ /* 0x0002640000002400 */
[----:B------:R-:W-:Y:S01]  /*2d60*/  HMMA.16816.F32 R68, R16, R60, R72 ;  /* 0x0000003c1044723c */ /* 0x000fe20000001848 */
[----:B-1----:R-:W-:-:S05]  /*2d70*/  FMUL.FTZ R0, R83, c[0x0][0x320] ;  /* 0x0000c80053007a20 */ /* 0x002fca0000410000 */
[----:B------:R1:W1:Y:S02]  /*2d80*/  MUFU.TANH R136, R0 ;  /* 0x0000000000887308 */ /* 0x0002640000002400 */
[----:B------:R-:W-:Y:S01]  /*2d90*/  HMMA.16816.F32 R72, R28, R58, R140 ;  /* 0x0000003a1c48723c */ /* 0x000fe2000000188c */
[----:B------:R-:W2:Y:S01]  /*2da0*/  LDSM.16.M88.4 R56, [R214] ;  /* 0x00000000d638783b */ /* 0x000ea20000000200 */
[----:B-1----:R-:W-:-:S04]  /*2db0*/  FMUL.FTZ R0, R84, c[0x0][0x320] ;  /* 0x0000c80054007a20 */ /* 0x002fc80000410000 */
[----:B------:R1:W1:Y:S02]  /*2dc0*/  MUFU.TANH R98, R0 ;  /* 0x0000000000627308 */ /* 0x0002640000002400 */
[----:B------:R-:W-:Y:S01]  /*2dd0*/  HMMA.16816.F32 R64, R24, R50, R64 ;  /* 0x000000321840723c */ /* 0x000fe20000001840 */
[----:B-1----:R-:W-:-:S05]  /*2de0*/  FMUL.FTZ R0, R85, c[0x0][0x320] ;  /* 0x0000c80055007a20 */ /* 0x002fca0000410000 */
[----:B------:R1:W1:Y:S02]  /*2df0*/  MUFU.TANH R94, R0 ;  /* 0x00000000005e7308 */ /* 0x0002640000002400 */
[----:B------:R-:W-:Y:S01]  /*2e00*/  HMMA.16816.F32 R44, R12, R60, R44 ;  /* 0x0000003c0c2c723c */ /* 0x000fe2000000182c */
[----:B-1----:R-:W-:-:S05]  /*2e10*/  FMUL.FTZ R0, R86, c[0x0][0x320] ;  /* 0x0000c80056007a20 */ /* 0x002fca0000410000 */
[----:B------:R1:W1:Y:S02]  /*2e20*/  MUFU.TANH R97, R0 ;  /* 0x0000000000617308 */ /* 0x0002640000002400 */
[----:B-1----:R-:W-:-:S06]  /*2e30*/  FMUL.FTZ R0, R87, c[0x0][0x320] ;  /* 0x0000c80057007a20 */ /* 0x002fcc0000410000 */
[----:B------:R1:W1:Y:S01]  /*2e40*/  MUFU.TANH R96, R0 ;  /* 0x0000000000607308 */ /* 0x0002620000002400 */
[----:B-----5:R-:W-:Y:S01]  /*2e50*/  HMMA.16816.F32 R80, R8, R52, R68 ;  /* 0x000000340850723c */ /* 0x020fe20000001844 */
[----:B-1----:R-:W-:-:S06]  /*2e60*/  FMUL.FTZ R0, R76, c[0x0][0x320] ;  /* 0x0000c8004c007a20 */ /* 0x002fcc0000410000 */
[----:B------:R1:W1:Y:S01]  /*2e70*/  MUFU.TANH R100, R0 ;  /* 0x0000000000647308 */ /* 0x0002620000002400 */
[----:B------:R-:W-:Y:S01]  /*2e80*/  HMMA.16816.F32 R72, R20, R50, R72 ;  /* 0x000000321448723c */ /* 0x000fe20000001848 */
[----:B-1----:R-:W-:-:S06]  /*2e90*/  FMUL.FTZ R0, R77, c[0x0][0x320] ;  /* 0x0000c8004d007a20 */ /* 0x002fcc0000410000 */
[----:B------:R1:W1:Y:S01]  /*2ea0*/  MUFU.TANH R99, R0 ;  /* 0x0000000000637308 */ /* 0x0002620000002400 */
[----:B--2---:R-:W-:Y:S08]  /*2eb0*/  HMMA.16816.F32 R68, R32, R36, R112 ;  /* 0x000000242044723c */ /* 0x004ff00000001870 */
[----:B------:R-:W-:Y:S01]  /*2ec0*/  HMMA.16816.F32 R48, R16, R62, R64 ;  /* 0x0000003e1030723c */ /* 0x000fe20000001840 */
[----:B-1----:R-:W-:-:S07]  /*2ed0*/  FMUL.FTZ R0, R78, c[0x0][0x320] ;  /* 0x0000c8004e007a20 */ /* 0x002fce0000410000 */
[----:B------:R-:W-:Y:S01]  /*2ee0*/  HMMA.16816.F32 R64, R32, R38, R120 ;  /* 0x000000262040723c */ /* 0x000fe20000001878 */
[----:B------:R-:W-:Y:S01]  /*2ef0*/  LDSM.16.M88.4 R32, [R210] ;  /* 0x00000000d220783b */ /* 0x000fe20000000200 */
[----:B------:R1:W2:Y:S06]  /*2f00*/  MUFU.TANH R107, R0 ;  /* 0x00000000006b7308 */ /* 0x0002ac0000002400 */
[----:B------:R-:W-:Y:S01]  /*2f10*/  HMMA.16816.F32 R84, R4, R52, R44 ;  /* 0x000000340454723c */ /* 0x000fe2000000182c */
[----:B------:R-:W5:Y:S01]  /*2f20*/  LDSM.16.M88.4 R44, [R204+0x2c00] ;  /* 0x002c0000cc2c783b */ /* 0x000f620000000200 */
[----:B------:R-:W-:Y:S01]  /*2f30*/  ISETP.GE.AND P0, PT, R180, 0x2, PT ;  /* 0x00000002b400780c */ /* 0x000fe20003f06270 */
[----:B------:R-:W-:-:S04]  /*2f40*/  DEPBAR.LE SB0, 0x0 ;  /* 0x000080000000791a */ /* 0x000fc80000000000 */
[----:B-1----:R-:W-:Y:S02]  /*2f50*/  FMUL.FTZ R0, R79, c[0x0][0x320] ;  /* 0x0000c8004f007a20 */ /* 0x002fe40000410000 */
[C---:B------:R-:W-:Y:S08]  /*2f60*/  HMMA.16816.F32 R76, R28.reuse, R36, R148 ;  /* 0x000000241c4c723c */ /* 0x040ff00000001894 */
[----:B------:R-:W-:Y:S01]  /*2f70*/  HMMA.16816.F32 R28, R28, R38, R152 ;  /* 0x000000261c1c723c */ /* 0x000fe20000001898 */
[----:B------:R1:W1:Y:S02]  /*2f80*/  MUFU.TANH R116, R0 ;  /* 0x0000000000747308 */ /* 0x0002640000002400 */
[----:B-1----:R-:W-:-:S06]  /*2f90*/  FMUL.FTZ R0, R88, c[0x0][0x320] ;  /* 0x0000c80058007a20 */ /* 0x002fcc0000410000 */
[----:B------:R1:W1:Y:S01]  /*2fa0*/  MUFU.TANH R92, R0 ;  /* 0x00000000005c7308 */ /* 0x0002620000002400 */
        /* <DEDUP_REMOVED lines=8> */
[----:B------:R1:W1:Y:S02]  /*3030*/  MUFU.TANH R89, R0 ;  /* 0x0000000000597308 */ /* 0x0002640000002400 */
[----:B-1----:R-:W-:-:S06]  /*3040*/  FMUL.FTZ R0, R91, c[0x0][0x320] ;  /* 0x0000c8005b007a20 */ /* 0x002fcc0000410000 */
        /* <DEDUP_REMOVED lines=8> */
[----:B------:R1:W1:Y:S02]  /*30d0*/  MUFU.TANH R104, R0 ;  /* 0x0000000000687308 */ /* 0x0002640000002400 */
[----:B-1----:R-:W-:Y:S02]  /*30e0*/  FMUL.FTZ R0, R83, c[0x0][0x320] ;  /* 0x0000c80053007a20 */ /* 0x002fe40000410000 */
[----:B------:R-:W-:Y:S08]  /*30f0*/  HMMA.16816.F32 R80, R8, R54, R48 ;  /* 0x000000360850723c */ /* 0x000ff00000001830 */
[C---:B------:R-:W-:Y:S08]  /*3100*/  HMMA.16816.F32 R48, R16.reuse, R44, R60 ;  /* 0x0000002c1030723c */ /* 0x040ff0000000183c */
[----:B------:R-:W-:Y:S01]  /*3110*/  HMMA.16816.F32 R16, R16, R46, R24 ;  /* 0x0000002e1010723c */ /* 0x000fe20000001818 */
[----:B------:R1:W1:Y:S07]  /*3120*/  MUFU.TANH R101, R0 ;  /* 0x0000000000657308 */ /* 0x00026e0000002400 */
[----:B------:R-:W-:Y:S08]  /*3130*/  HMMA.16816.F32 R72, R4, R54, R72 ;  /* 0x000000360448723c */ /* 0x000ff00000001848 */
[----:B------:R-:W-:Y:S01]  /*3140*/  HMMA.16816.F32 R48, R8, R32, R48 ;  /* 0x000000200830723c */ /* 0x000fe20000001830 */
[----:B-1----:R-:W-:-:S07]  /*3150*/  FMUL.FTZ R0, R84, c[0x0][0x320] ;  /* 0x0000c80054007a20 */ /* 0x002fce0000410000 */
[----:B------:R-:W-:Y:S08]  /*3160*/  HMMA.16816.F32 R20, R4, R32, R36 ;  /* 0x000000200414723c */ /* 0x000ff00000001824 */
[-C--:B------:R-:W-:Y:S08]  /*3170*/  HMMA.16816.F32 R8, R8, R34.reuse, R16 ;  /* 0x000000220808723c */ /* 0x080ff00000001810 */
[----:B------:R-:W-:Y:S01]  /*3180*/  HMMA.16816.F32 R4, R4, R34, R12 ;  /* 0x000000220404723c */ /* 0x000fe2000000180c */
[----:B------:R1:W1:Y:S01]  /*3190*/  MUFU.TANH R43, R0 ;  /* 0x00000000002b7308 */ /* 0x0002620000002400 */
[----:B------:R-:W-:-:S02]  /*31a0*/  FMUL.FTZ R81, R81, c[0x0][0x320] ;  /* 0x0000c80051517a20 */ /* 0x000fc40000410000 */
[----:B------:R-:W-:Y:S02]  /*31b0*/  FMUL.FTZ R82, R82, c[0x0][0x320] ;  /* 0x0000c80052527a20 */ /* 0x000fe40000410000 */
[----:B-1----:R-:W-:-:S04]  /*31c0*/  FMUL.FTZ R0, R85, c[0x0][0x320] ;  /* 0x0000c80055007a20 */ /* 0x002fc80000410000 */
[----:B------:R1:W1:Y:S01]  /*31d0*/  MUFU.TANH R41, R0 ;  /* 0x0000000000297308 */ /* 0x0002620000002400 */
[----:B------:R-:W-:Y:S02]  /*31e0*/  FMUL.FTZ R83, R83, c[0x0][0x320] ;  /* 0x0000c80053537a20 */ /* 0x000fe40000410000 */
[----:B------:R-:W-:Y:S02]  /*31f0*/  FMUL.FTZ R72, R72, c[0x0][0x320] ;  /* 0x0000c80048487a20 */ /* 0x000fe40000410000 */
[----:B------:R-:W-:Y:S02]  /*3200*/  FMUL.FTZ R73, R73, c[0x0][0x320] ;  /* 0x0000c80049497a20 */ /* 0x000fe40000410000 */
[----:B------:R-:W-:Y:S02]  /*3210*/  FMUL.FTZ R74, R74, c[0x0][0x320] ;  /* 0x0000c8004a4a7a20 */ /* 0x000fe40000410000 */
[----:B-1----:R-:W-:-:S04]  /*3220*/  FMUL.FTZ R0, R86, c[0x0][0x320] ;  /* 0x0000c80056007a20 */ /* 0x002fc80000410000 */
[----:B------:R1:W1:Y:S01]  /*3230*/  MUFU.TANH R52, R0 ;  /* 0x0000000000347308 */ /* 0x0002620000002400 */
[----:B------:R-:W-:Y:S02]  /*3240*/  FMUL.FTZ R75, R75, c[0x0][0x320] ;  /* 0x0000c8004b4b7a20 */ /* 0x000fe40000410000 */
[----:B------:R-:W-:Y:S02]  /*3250*/  FMUL.FTZ R48, R48, c[0x0][0x320] ;  /* 0x0000c80030307a20 */ /* 0x000fe40000410000 */
[----:B------:R-:W-:Y:S02]  /*3260*/  FMUL.FTZ R49, R49, c[0x0][0x320] ;  /* 0x0000c80031317a20 */ /* 0x000fe40000410000 */
[----:B------:R-:W-:Y:S02]  /*3270*/  FMUL.FTZ R50, R50, c[0x0][0x320] ;  /* 0x0000c80032327a20 */ /* 0x000fe40000410000 */
[----:B------:R-:W-:Y:S02]  /*3280*/  FMUL.FTZ R51, R51, c[0x0][0x320] ;  /* 0x0000c80033337a20 */ /* 0x000fe40000410000 */
[----:B------:R-:W-:-:S02]  /*3290*/  FMUL.FTZ R20, R20, c[0x0][0x320] ;  /* 0x0000c80014147a20 */ /* 0x000fc40000410000 */
[----:B------:R-:W-:Y:S02]  /*32a0*/  FMUL.FTZ R21, R21, c[0x0][0x320] ;  /* 0x0000c80015157a20 */ /* 0x000fe40000410000 */
[----:B-1----:R-:W-:Y:S02]  /*32b0*/  FMUL.FTZ R0, R87, c[0x0][0x320] ;  /* 0x0000c80057007a20 */ /* 0x002fe40000410000 */
[----:B------:R-:W-:Y:S02]  /*32c0*/  FMUL.FTZ R22, R22, c[0x0][0x320] ;  /* 0x0000c80016167a20 */ /* 0x000fe40000410000 */
[----:B------:R1:W1:Y:S01]  /*32d0*/  MUFU.TANH R42, R0 ;  /* 0x00000000002a7308 */ /* 0x0002620000002400 */
[----:B------:R-:W-:Y:S02]  /*32e0*/  FMUL.FTZ R23, R23, c[0x0][0x320] ;  /* 0x0000c80017177a20 */ /* 0x000fe40000410000 */
[----:B------:R-:W-:Y:S02]  /*32f0*/  FMUL.FTZ R8, R8, c[0x0][0x320] ;  /* 0x0000c80008087a20 */ /* 0x000fe40000410000 */
[----:B------:R-:W-:-:S02]  /*3300*/  FMUL.FTZ R9, R9, c[0x0][0x320] ;  /* 0x0000c80009097a20 */ /* 0x000fc40000410000 */
[----:B------:R-:W-:Y:S02]  /*3310*/  FMUL.FTZ R10, R10, c[0x0][0x320] ;  /* 0x0000c8000a0a7a20 */ /* 0x000fe40000410000 */
[----:B------:R-:W-:Y:S02]  /*3320*/  FMUL.FTZ R11, R11, c[0x0][0x320] ;  /* 0x0000c8000b0b7a20 */ /* 0x000fe40000410000 */
[----:B------:R-:W-:Y:S02]  /*3330*/  FMUL.FTZ R4, R4, c[0x0][0x320] ;  /* 0x0000c80004047a20 */ /* 0x000fe40000410000 */
[----:B------:R-:W-:Y:S02]  /*3340*/  FMUL.FTZ R5, R5, c[0x0][0x320] ;  /* 0x0000c80005057a20 */ /* 0x000fe40000410000 */
[----:B------:R-:W-:Y:S02]  /*3350*/  FMUL.FTZ R6, R6, c[0x0][0x320] ;  /* 0x0000c80006067a20 */ /* 0x000fe40000410000 */
[----:B-1----:R-:W-:-:S02]  /*3360*/  FMUL.FTZ R0, R80, c[0x0][0x320] ;  /* 0x0000c80050007a20 */ /* 0x002fc40000410000 */
[----:B------:R-:W-:Y:S01]  /*3370*/  FMUL.FTZ R7, R7, c[0x0][0x320] ;  /* 0x0000c80007077a20 */ /* 0x000fe20000410000 */
[----:B------:R-:W1:Y:S08]  /*3380*/  MUFU.TANH R81, R81 ;  /* 0x0000005100517308 */ /* 0x000e700000002400 */
[----:B------:R1:W1:Y:S08]  /*3390*/  MUFU.TANH R53, R0 ;  /* 0x0000000000357308 */ /* 0x0002700000002400 */
[----:B------:R-:W1:Y:S08]  /*33a0*/  MUFU.TANH R82, R82 ;  /* 0x0000005200527308 */ /* 0x000e700000002400 */
        /* <DEDUP_REMOVED lines=11> */
[----:B------:R1:W1:Y:S08]  /*3460*/  MUFU.TANH R28, R22 ;  /* 0x00000016001c7308 */ /* 0x0002700000002400 */
        /* <DEDUP_REMOVED lines=8> */
[----:B------:R1:W1:Y:S01]  /*34f0*/  MUFU.TANH R16, R7 ;  /* 0x0000000700107308 */ /* 0x0002620000002400 */
[----:B------:R-:W-:Y:S01]  /*3500*/  BSSY B0, `(.L_x_550) ;  /* 0x000001a000007945 */ /* 0x000fe20003800000 */
[----:B------:R-:W-:Y:S06]  /*3510*/  BAR.SYNC.DEFER_BLOCKING 0x0 ;  /* 0x0000000000007b1d */ /* 0x000fec0000010000 */
[----:B------:R-:W-:Y:S05]  /*3520*/  @!P0 BRA `(.L_x_551) ;  /* 0x0000017000008947 */ /* 0x000fea0003800000 */
[----:B-1234-:R-:W-:Y:S01]  /*3530*/  IADD3 R0, R180, -0x2, RZ ;  /* 0xfffffffeb4007810 */ /* 0x01efe20007ffe0ff */
[----:B------:R-:W-:-:S03]  /*3540*/  IMAD.MOV.U32 R6, RZ, RZ, c[0x0][0x1e4] ;  /* 0x00007900ff067624 */ /* 0x000fc600078e00ff */
[----:B------:R-:W-:Y:S01]  /*3550*/  SHF.R.S32.HI R2, RZ, 0x1f, R0 ;  /* 0x0000001fff027819 */ /* 0x000fe20000011400 */
[----:B------:R-:W-:-:S04]  /*3560*/  IMAD.WIDE.U32 R4, R0, c[0x0][0x1e0], RZ ;  /* 0x0000780000047a25 */ /* 0x000fc800078e00ff */
[----:B------:R-:W-:-:S04]  /*3570*/  IMAD R2, R2, c[0x0][0x1e0], RZ ;  /* 0x0000780002027a24 */ /* 0x000fc800078e02ff */
[----:B------:R-:W-:Y:S01]  /*3580*/  IMAD R2, R0, c[0x0][0x1e4], R2 ;  /* 0x0000790000027a24 */ /* 0x000fe200078e0202 */
[----:B------:R-:W-:-:S03]  /*3590*/  LEA R0, P0, R4, R162, 0x6 ;  /* 0x000000a204007211 */ /* 0x000fc600078030ff */
[----:B------:R-:W-:Y:S01]  /*35a0*/  IMAD.IADD R3, R5, 0x1, R2 ;  /* 0x0000000105037824 */ /* 0x000fe200078e0202 */
[----:B------:R-:W-:Y:S01]  /*35b0*/  LEA R2, P1, R0, c[0x0][0x1c8], 0x1 ;  /* 0x0000720000027a11 */ /* 0x000fe200078208ff */
[----:B------:R-:W-:-:S03]  /*35c0*/  IMAD.MOV.U32 R5, RZ, RZ, c[0x0][0x1e0] ;  /* 0x00007800ff057624 */ /* 0x000fc600078e00ff */
[----:B------:R-:W-:Y:S02]  /*35d0*/  LEA.HI.X R3, R4, R161, R3, 0x6, P0 ;  /* 0x000000a104037211 */ /* 0x000fe400000f3403 */
[----:B------:R-:W-:Y:S02]  /*35e0*/  LEA R4, P0, R5, R2, 0x6 ;  /* 0x0000000205047211 */ /* 0x000fe400078030ff */
[----:B------:R-:W-:-:S04]  /*35f0*/  LEA.HI.X R3, R0, c[0x0][0x1cc], R3, 0x1, P1 ;  /* 0x0000730000037a11 */ /* 0x000fc800008f0c03 */
[----:B------:R-:W-:Y:S01]  /*3600*/  LEA.HI.X R5, R5, R3, R6, 0x6, P0 ;  /* 0x0000000305057211 */ /* 0x000fe200000f3406 */
[----:B------:R-:W-:Y:S01]  /*3610*/  @!PT LDS RZ, [RZ] ;  /* 0x00000000fffff984 */ /* 0x000fe20000000800 */
[----:B------:R-:W-:Y:S01]  /*3620*/  @!PT LDS RZ, [RZ] ;  /* 0x00000000fffff984 */ /* 0x000fe20000000800 */
[----:B------:R-:W-:Y:S01]  /*3630*/  @!PT LDS RZ, [RZ] ;  /* 0x00000000fffff984 */ /* 0x000fe20000000800 */
[----:B------:R1:W-:Y:S04]  /*3640*/  LDGSTS.E.BYPASS.LTC128B.128 [R145+0x3100], [R2.64], !P5 ;  /* 0x0310000002917fae */ /* 0x0003e8000e901d46 */
[----:B------:R1:W-:Y:S04]  /*3650*/  LDGSTS.E.BYPASS.LTC128B.128 [R145+0x4100], [R2.64+0x40], !P4 ;  /* 0x0410004002917fae */ /* 0x0003e8000e101d46 */
[----:B------:R1:W-:Y:S04]  /*3660*/  LDGSTS.E.BYPASS.LTC128B.128 [R145+0x5100], [R2.64+0x80], !P3 ;  /* 0x0510008002917fae */ /* 0x0003e8000d901d46 */
[----:B------:R1:W-:Y:S04]  /*3670*/  LDGSTS.E.BYPASS.LTC128B.128 [R145+0x3900], [R4.64], !P5 ;  /* 0x0390000004917fae */ /* 0x0003e8000e901d46 */
[----:B------:R1:W-:Y:S04]  /*3680*/  LDGSTS.E.BYPASS.LTC128B.128 [R145+0x4900], [R4.64+0x40], !P4 ;  /* 0x0490004004917fae */ /* 0x0003e8000e101d46 */
[----:B------:R1:W-:Y:S02]  /*3690*/  LDGSTS.E.BYPASS.LTC128B.128 [R145+0x5900], [R4.64+0x80], !P3 ;  /* 0x0590008004917fae */ /* 0x0003e4000d901d46 */
.L_x_551:
[----:B--234-:R-:W-:Y:S05]  /*36a0*/  BSYNC B0 ;  /* 0x0000000000007941 */ /* 0x01cfea0003800000 */
.L_x_550:
[----:B-1----:R-:W2:Y:S04]  /*36b0*/  LDL R0, [R1+0x58] ;  /* 0x0000580001007983 */ /* 0x002ea80000100800 */
[----:B------:R-:W2:Y:S04]  /*36c0*/  LDL R182, [R1+0x48] ;  /* 0x0000480001b67983 */ /* 0x000ea80000100800 */
[----:B------:R-:W3:Y:S01]  /*36d0*/  LDL R5, [R1+0x54] ;  /* 0x0000540001057983 */ /* 0x000ee20000100800 */
[----:B------:R-:W-:-:S03]  /*36e0*/  IMAD R4, R40, R160, 0x1 ;  /* 0x0000000128047424 */ /* 0x000fc600078e02a0 */
[----:B------:R-:W-:Y:S04]  /*36f0*/  LDSM.16.MT88.4 R68, [R205] ;  /* 0x00000000cd44783b */ /* 0x000fe80000004200 */
[----:B------:R-:W-:Y:S04]  /*3700*/  LDSM.16.MT88.4 R84, [R206] ;  /* 0x00000000ce54783b */ /* 0x000fe80000004200 */
[----:B------:R-:W-:Y:S04]  /*3710*/  LDSM.16.MT88.4 R120, [R206+0x1000] ;  /* 0x00100000ce78783b */ /* 0x000fe80000004200 */
[----:B------:R-:W-:Y:S04]  /*3720*/  LDSM.16.MT88.4 R128, [R206+0x2000] ;  /* 0x00200000ce80783b */ /* 0x000fe80000004200 */
[----:B------:R-:W-:Y:S04]  /*3730*/  LDSM.16.MT88.4 R44, [R205+0x400] ;  /* 0x00040000cd2c783b */ /* 0x000fe80000004200 */
[----:B------:R-:W-:Y:S04]  /*3740*/  LDSM.16.MT88.4 R56, [R206+0x1400] ;  /* 0x00140000ce38783b */ /* 0x000fe80000004200 */
[----:B------:R-:W-:Y:S04]  /*3750*/  LDSM.16.MT88.4 R60, [R205+0x2400] ;  /* 0x00240000cd3c783b */ /* 0x000fe80000004200 */
[----:B------:R-:W0:Y:S01]  /*3760*/  LDGDEPBAR ;  /* 0x00000000000079af */ /* 0x000e220000000000 */
[----:B--2---:R-:W-:-:S04]  /*3770*/  IMAD.IADD R3, R0, 0x1, R182 ;  /* 0x0000000100037824 */ /* 0x004fc800078e02b6 */
[----:B------:R-:W-:-:S05]  /*3780*/  @P2 IMAD.HI.U32 R0, R3, c[0x0][0x2c8], RZ ;  /* 0x0000b20003002a27 */ /* 0x000fca00078e00ff */
[----:B------:R-:W-:-:S05]  /*3790*/  @P2 SHF.R.U32.HI R3, RZ, c[0x0][0x2cc], R0 ;  /* 0x0000b300ff032a19 */ /* 0x000fca0000011600 */
[----:B------:R-:W1:Y:S01]  /*37a0*/  SHFL.IDX PT, R2, R3, 0x2, 0x1c1f ;  /* 0x005c1f0003027f89 */ /* 0x000e6200000e0000 */
[----:B---3--:R-:W-:-:S04]  /*37b0*/  IADD3 R4, -R5, c[0x0][0x1d0], R4 ;  /* 0x0000740005047a10 */ /* 0x008fc80007ffe104 */
[----:B------:R-:W-:Y:S01]  /*37c0*/  IADD3 R4, R4, -c[0x0][0x168], RZ ;  /* 0x80005a0004047a10 */ /* 0x000fe20007ffe0ff */
[----:B------:R-:W-:Y:S01]  /*37d0*/  IMAD.IADD R5, R144, 0x1, -R5 ;  /* 0x0000000190057824 */ /* 0x000fe200078e0a05 */
[----:B------:R-:W2:Y:S03]  /*37e0*/  SHFL.IDX PT, R0, R3, 0x3, 0x1c1f ;  /* 0x007c1f0003007f89 */ /* 0x000ea600000e0000 */
[----:B-1----:R-:W-:-:S05]  /*37f0*/  IMAD.IADD R2, R4, 0x1, R2 ;  /* 0x0000000104027824 */ /* 0x002fca00078e0202 */
[----:B------:R-:W-:-:S04]  /*3800*/  IMNMX R2, R5, R2, PT ;  /* 0x0000000205027217 */ /* 0x000fc80003800200 */
[C---:B------:R-:W-:Y:S02]  /*3810*/  ISETP.GT.AND P6, PT, R2.reuse, RZ, PT ;  /* 0x000000ff0200720c */ /* 0x040fe40003fc4270 */
[----:B------:R-:W-:Y:S02]  /*3820*/  ISETP.GT.AND P1, PT, R2, 0x8, PT ;  /* 0x000000080200780c */ /* 0x000fe40003f24270 */
[----:B------:R-:W-:Y:S02]  /*3830*/  FSEL R8, R124, -INF , P6 ;  /* 0xff8000007c087808 */ /* 0x000fe40003000000 */
[----:B------:R-:W-:Y:S02]  /*3840*/  ISETP.GT.AND P6, PT, R2, 0x9, PT ;  /* 0x000000090200780c */ /* 0x000fe40003fc4270 */
[----:B------:R-:W-:Y:S02]  /*3850*/  FSEL R10, R106, -INF , P1 ;  /* 0xff8000006a0a7808 */ /* 0x000fe40000800000 */
[----:B------:R-:W-:-:S02]  /*3860*/  ISETP.GT.AND P1, PT, R2, 0x11, PT ;  /* 0x000000110200780c */ /* 0x000fc40003f24270 */
[----:B------:R-:W-:Y:S02]  /*3870*/  FSEL R11, R103, -INF , P6 ;  /* 0xff800000670b7808 */ /* 0x000fe40003000000 */
[C---:B------:R-:W-:Y:S02]  /*3880*/  ISETP.GT.AND P0, PT, R2.reuse, 0x1, PT ;  /* 0x000000010200780c */ /* 0x040fe40003f04270 */
[----:B------:R-:W-:Y:S02]  /*3890*/  ISETP.GT.AND P6, PT, R2, 0x18, PT ;  /* 0x000000180200780c */ /* 0x000fe40003fc4270 */
[----:B------:R-:W-:Y:S02]  /*38a0*/  FSEL R22, R94, -INF , P1 ;  /* 0xff8000005e167808 */ /* 0x000fe40000800000 */
[----:B------:R-:W-:Y:S02]  /*38b0*/  FSEL R9, R117, -INF , P0 ;  /* 0xff80000075097808 */ /* 0x000fe40000000000 */
[----:B------:R-:W-:-:S02]  /*38c0*/  ISETP.GT.AND P1, PT, R2, 0x20, PT ;  /* 0x000000200200780c */ /* 0x000fc40003f24270 */
[----:B------:R-:W-:Y:S01]  /*38d0*/  FSEL R23, R92, -INF , P6 ;  /* 0xff8000005c177808 */ /* 0x000fe20003000000 */
[----:B--2---:R-:W-:Y:S01]  /*38e0*/  IMAD.IADD R0, R4, 0x1, R0 ;  /* 0x0000000104007824 */ /* 0x004fe200078e0200 */
[C---:B------:R-:W-:Y:S02]  /*38f0*/  ISETP.GT.AND P0, PT, R2.reuse, 0x10, PT ;  /* 0x000000100200780c */ /* 0x040fe40003f04270 */
[----:B------:R-:W-:Y:S02]  /*3900*/  ISETP.GT.AND P6, PT, R2, 0x21, PT ;  /* 0x000000210200780c */ /* 0x000fe40003fc4270 */
[----:B------:R-:W-:Y:S02]  /*3910*/  FSEL R137, R43, -INF , P1 ;  /* 0xff8000002b897808 */ /* 0x000fe40000800000 */
[----:B------:R-:W-:Y:S02]  /*3920*/  FSEL R18, R98, -INF , P0 ;  /* 0xff80000062127808 */ /* 0x000fe40000000000 */
[----:B------:R-:W-:-:S02]  /*3930*/  ISETP.GT.AND P1, PT, R2, 0x29, PT ;  /* 0x000000290200780c */ /* 0x000fc40003f24270 */
[----:B------:R-:W-:Y:S02]  /*3940*/  FSEL R135, R41, -INF , P6 ;  /* 0xff80000029877808 */ /* 0x000fe40003000000 */
[C---:B------:R-:W-:Y:S02]  /*3950*/  ISETP.GT.AND P0, PT, R2.reuse, 0x19, PT ;  /* 0x000000190200780c */ /* 0x040fe40003f04270 */
[----:B------:R-:W-:Y:S02]  /*3960*/  ISETP.GT.AND P6, PT, R2, 0x30, PT ;  /* 0x000000300200780c */ /* 0x000fe40003fc4270 */
[----:B------:R-:W-:Y:S02]  /*3970*/  IMNMX R0, R5, R0, PT ;  /* 0x0000000005007217 */ /* 0x000fe40003800200 */
[----:B------:R-:W-:Y:S02]  /*3980*/  FSEL R140, R73, -INF , P1 ;  /* 0xff800000498c7808 */ /* 0x000fe40000800000 */
[----:B------:R-:W-:-:S02]  /*3990*/  FSEL R24, R88, -INF , P0 ;  /* 0xff80000058187808 */ /* 0x000fc40000000000 */
[----:B------:R-:W-:Y:S02]  /*39a0*/  ISETP.GT.AND P1, PT, R2, 0x38, PT ;  /* 0x000000380200780c */ /* 0x000fe40003f24270 */
[----:B------:R-:W-:Y:S02]  /*39b0*/  FSEL R232, R20, -INF , P6 ;  /* 0xff80000014e87808 */ /* 0x000fe40003000000 */
[----:B------:R-:W-:Y:S02]  /*39c0*/  ISETP.GT.AND P0, PT, R2, 0x28, PT ;  /* 0x000000280200780c */ /* 0x000fe40003f04270 */
[----:B------:R-:W-:Y:S02]  /*39d0*/  ISETP.GT.AND P6, PT, R0, RZ, PT ;  /* 0x000000ff0000720c */ /* 0x000fe40003fc4270 */
[----:B------:R-:W-:Y:S02]  /*39e0*/  FSEL R235, R12, -INF , P1 ;  /* 0xff8000000ceb7808 */ /* 0x000fe40000800000 */
[----:B------:R-:W-:-:S02]  /*39f0*/  FSEL R139, R72, -INF , P0 ;  /* 0xff800000488b7808 */ /* 0x000fc40000000000 */
[----:B------:R-:W-:Y:S02]  /*3a00*/  FSEL R12, R119, -INF , P6 ;  /* 0xff800000770c7808 */ /* 0x000fe40003000000 */
[C---:B------:R-:W-:Y:S02]  /*3a10*/  ISETP.GT.AND P0, PT, R2.reuse, 0x31, PT ;  /* 0x000000310200780c */ /* 0x040fe40003f04270 */
[----:B------:R-:W-:Y:S02]  /*3a20*/  ISETP.GT.AND P6, PT, R2, 0x39, PT ;  /* 0x000000390200780c */ /* 0x000fe40003fc4270 */
[----:B------:R-:W-:-:S04]  /*3a30*/  FMNMX.FTZ R2, R8, R9, !PT ;  /* 0x0000000908027209 */ /* 0x000fc80007810000 */
[----:B------:R-:W-:-:S04]  /*3a40*/  FMNMX.FTZ R2, R10, R2, !PT ;  /* 0x000000020a027209 */ /* 0x000fc80007810000 */
[----:B------:R-:W-:Y:S02]  /*3a50*/  FMNMX.FTZ R2, R11, R2, !PT ;  /* 0x000000020b027209 */ /* 0x000fe40007810000 */
[----:B------:R-:W-:Y:S02]  /*3a60*/  FSEL R233, R21, -INF , P0 ;  /* 0xff80000015e97808 */ /* 0x000fe40000000000 */
[----:B------:R-:W-:Y:S02]  /*3a70*/  ISETP.GT.AND P0, PT, R0, 0x1, PT ;  /* 0x000000010000780c */ /* 0x000fe40003f04270 */
[----:B------:R-:W-:Y:S02]  /*3a80*/  FMNMX.FTZ R2, R18, R2, !PT ;  /* 0x0000000212027209 */ /* 0x000fe40007810000 */
[----:B------:R-:W-:Y:S02]  /*3a90*/  ISETP.GT.AND P1, PT, R0, 0x8, PT ;  /* 0x000000080000780c */ /* 0x000fe40003f24270 */
[----:B------:R-:W-:-:S02]  /*3aa0*/  FSEL R13, R118, -INF , P0 ;  /* 0xff800000760d7808 */ /* 0x000fc40000000000 */
[----:B------:R-:W-:Y:S02]  /*3ab0*/  FMNMX.FTZ R2, R22, R2, !PT ;  /* 0x0000000216027209 */ /* 0x000fe40007810000 */
[----:B------:R-:W-:Y:S02]  /*3ac0*/  ISETP.GT.AND P0, PT, R0, 0x9, PT ;  /* 0x000000090000780c */ /* 0x000fe40003f04270 */
[----:B------:R-:W-:Y:S02]  /*3ad0*/  FSEL R14, R105, -INF , P1 ;  /* 0xff800000690e7808 */ /* 0x000fe40000800000 */
[----:B------:R-:W-:Y:S02]  /*3ae0*/  FMNMX.FTZ R6, R12, R13, !PT ;  /* 0x0000000d0c067209 */ /* 0x000fe40007810000 */
[----:B------:R-:W-:Y:S02]  /*3af0*/  FMNMX.FTZ R2, R23, R2, !PT ;  /* 0x0000000217027209 */ /* 0x000fe40007810000 */
[----:B------:R-:W-:-:S02]  /*3b00*/  ISETP.GT.AND P1, PT, R0, 0x10, PT ;  /* 0x000000100000780c */ /* 0x000fc40003f24270 */
[----:B------:R-:W-:Y:S02]  /*3b10*/  FSEL R15, R102, -INF , P0 ;  /* 0xff800000660f7808 */ /* 0x000fe40000000000 */
[----:B------:R-:W-:Y:S02]  /*3b20*/  FMNMX.FTZ R6, R14, R6, !PT ;  /* 0x000000060e067209 */ /* 0x000fe40007810000 */
[----:B------:R-:W-:Y:S02]  /*3b30*/  FMNMX.FTZ R2, R24, R2, !PT ;  /* 0x0000000218027209 */ /* 0x000fe40007810000 */
[----:B------:R-:W-:Y:S02]  /*3b40*/  ISETP.GT.AND P0, PT, R0, 0x11, PT ;  /* 0x000000110000780c */ /* 0x000fe40003f04270 */
[----:B------:R-:W-:Y:S02]  /*3b50*/  FSEL R20, R97, -INF , P1 ;  /* 0xff80000061147808 */ /* 0x000fe40000800000 */
[----:B------:R-:W-:-:S02]  /*3b60*/  FMNMX.FTZ R6, R15, R6, !PT ;  /* 0x000000060f067209 */ /* 0x000fc40007810000 */
        /* <DEDUP_REMOVED lines=24> */
[----:B------:R-:W-:Y:S02]  /*3cf0*/  FSEL R197, R25, -INF , P6 ;  /* 0xff80000019c57808 */ /* 0x000fe40003000000 */
[----:B------:R-:W-:Y:S02]  /*3d00*/  FMNMX.FTZ R103, R235, R103, !PT ;  /* 0x00000067eb677209 */ /* 0x000fe40007810000 */
[----:B------:R-:W-:Y:S02]  /*3d10*/  ISETP.GT.AND P1, PT, R0, 0x30, PT ;  /* 0x000000300000780c */ /* 0x000fe40003f24270 */
[----:B------:R-:W-:Y:S02]  /*3d20*/  FSEL R142, R75, -INF , P0 ;  /* 0xff8000004b8e7808 */ /* 0x000fe40000000000 */
[----:B------:R-:W-:Y:S01]  /*3d30*/  FMNMX.FTZ R6, R138, R6, !PT ;  /* 0x000000068a067209 */ /* 0x000fe20007810000 */
[----:B------:R-:W-:Y:S01]  /*3d40*/  SHFL.IDX PT, R7, R3, RZ, 0x1c1f ;  /* 0x001c1fff03077589 */ /* 0x000fe200000e0000 */
[----:B------:R-:W-:-:S02]  /*3d50*/  FMNMX.FTZ R103, R197, R103, !PT ;  /* 0x00000067c5677209 */ /* 0x000fc40007810000 */
[----:B------:R-:W-:Y:S01]  /*3d60*/  ISETP.GT.AND P0, PT, R0, 0x31, PT ;  /* 0x000000310000780c */ /* 0x000fe20003f04270 */
[----:B------:R-:W-:Y:S01]  /*3d70*/  SHFL.IDX PT, R2, R3, 0x1, 0x1c1f ;  /* 0x003c1f0003027f89 */ /* 0x000fe200000e0000 */
[----:B------:R-:W-:Y:S02]  /*3d80*/  FSEL R225, R28, -INF , P1 ;  /* 0xff8000001ce17808 */ /* 0x000fe40000800000 */
[----:B------:R-:W-:Y:S01]  /*3d90*/  FMNMX.FTZ R6, R142, R6, !PT ;  /* 0x000000068e067209 */ /* 0x000fe20007810000 */
[----:B------:R-:W1:Y:S01]  /*3da0*/  SHFL.BFLY PT, R3, R103, 0x2, 0x1f ;  /* 0x0c401f0067037f89 */ /* 0x000e6200000e0000 */
[----:B------:R-:W-:Y:S02]  /*3db0*/  FSEL R227, R27, -INF , P0 ;  /* 0xff8000001be37808 */ /* 0x000fe40000000000 */
[C---:B------:R-:W-:Y:S01]  /*3dc0*/  ISETP.GT.AND P1, PT, R0.reuse, 0x38, PT ;  /* 0x000000380000780c */ /* 0x040fe20003f24270 */
[----:B------:R-:W-:Y:S01]  /*3dd0*/  LDSM.16.MT88.4 R72, [R206+0x2400] ;  /* 0x00240000ce48783b */ /* 0x000fe20000004200 */
[----:B------:R-:W-:-:S02]  /*3de0*/  ISETP.GT.AND P0, PT, R0, 0x39, PT ;  /* 0x000000390000780c */ /* 0x000fc40003f04270 */
[----:B------:R-:W-:Y:S02]  /*3df0*/  FMNMX.FTZ R0, R225, R6, !PT ;  /* 0x00000006e1007209 */ /* 0x000fe40007810000 */
[----:B------:R-:W-:Y:S02]  /*3e00*/  FSEL R229, R17, -INF , P1 ;  /* 0xff80000011e57808 */ /* 0x000fe40000800000 */
[----:B------:R-:W-:Y:S02]  /*3e10*/  FMNMX.FTZ R0, R227, R0, !PT ;  /* 0x00000000e3007209 */ /* 0x000fe40007810000 */
[----:B------:R-:W-:Y:S02]  /*3e20*/  FSEL R226, R16, -INF , P0 ;  /* 0xff80000010e27808 */ /* 0x000fe40000000000 */
[----:B------:R-:W-:-:S04]  /*3e30*/  FMNMX.FTZ R0, R229, R0, !PT ;  /* 0x00000000e5007209 */ /* 0x000fc80007810000 */
[----:B------:R-:W-:-:S05]  /*3e40*/  FMNMX.FTZ R102, R226, R0, !PT ;  /* 0x00000000e2667209 */ /* 0x000fca0007810000 */
[----:B------:R-:W2:Y:S01]  /*3e50*/  SHFL.BFLY PT, R6, R102, 0x2, 0x1f ;  /* 0x0c401f0066067f89 */ /* 0x000ea200000e0000 */
[----:B-1----:R-:W-:Y:S01]  /*3e60*/  FMNMX.FTZ R103, R103, R3, !PT ;  /* 0x0000000367677209 */ /* 0x002fe20007810000 */
[----:B------:R-:W-:-:S04]  /*3e70*/  IMAD.IADD R0, R4, 0x1, R7 ;  /* 0x0000000104007824 */ /* 0x000fc800078e0207 */
[----:B------:R-:W1:Y:S01]  /*3e80*/  SHFL.BFLY PT, R3, R103, 0x1, 0x1f ;  /* 0x0c201f0067037f89 */ /* 0x000e6200000e0000 */
[----:B------:R-:W-:-:S04]  /*3e90*/  IMNMX R0, R5, R0, PT ;  /* 0x0000000005007217 */ /* 0x000fc80003800200 */
[----:B------:R-:W-:-:S04]  /*3ea0*/  ISETP.GT.AND P1, PT, R0, 0x1, PT ;  /* 0x000000010000780c */ /* 0x000fc80003f24270 */
[----:B------:R-:W-:Y:S02]  /*3eb0*/  FSEL R17, R127, -INF , P1 ;  /* 0xff8000007f117808 */ /* 0x000fe40000800000 */
[C---:B------:R-:W-:Y:S02]  /*3ec0*/  ISETP.GT.AND P1, PT, R0.reuse, 0x10, PT ;  /* 0x000000100000780c */ /* 0x040fe40003f24270 */
[C---:B------:R-:W-:Y:S02]  /*3ed0*/  ISETP.GT.AND P0, PT, R0.reuse, RZ, PT ;  /* 0x000000ff0000720c */ /* 0x040fe40003f04270 */
[----:B------:R-:W-:Y:S02]  /*3ee0*/  FSEL R42, R109, -INF , P1 ;  /* 0xff8000006d2a7808 */ /* 0x000fe40000800000 */
[----:B------:R-:W-:Y:S02]  /*3ef0*/  ISETP.GT.AND P1, PT, R0, 0x19, PT ;  /* 0x000000190000780c */ /* 0x000fe40003f24270 */
[----:B--2---:R-:W-:-:S02]  /*3f00*/  FMNMX.FTZ R102, R102, R6, !PT ;  /* 0x0000000666667209 */ /* 0x004fc40007810000 */
[----:B------:R-:W-:Y:S01]  /*3f10*/  FSEL R16, R157, -INF , P0 ;  /* 0xff8000009d107808 */ /* 0x000fe20000000000 */
[----:B------:R-:W-:Y:S01]  /*3f20*/  IMAD.IADD R2, R4, 0x1, R2 ;  /* 0x0000000104027824 */ /* 0x000fe200078e0202 */
[C---:B------:R-:W-:Y:S02]  /*3f30*/  ISETP.GT.AND P6, PT, R0.reuse, 0x8, PT ;  /* 0x000000080000780c */ /* 0x040fe40003fc4270 */
[C---:B------:R-:W-:Y:S01]  /*3f40*/  ISETP.GT.AND P0, PT, R0.reuse, 0x9, PT ;  /* 0x000000090000780c */ /* 0x040fe20003f04270 */
[----:B------:R-:W2:Y:S01]  /*3f50*/  SHFL.BFLY PT, R4, R102, 0x1, 0x1f ;  /* 0x0c201f0066047f89 */ /* 0x000ea200000e0000 */
[----:B------:R-:W-:Y:S02]  /*3f60*/  FSEL R97, R99, -INF , P1 ;  /* 0xff80000063617808 */ /* 0x000fe40000800000 */
[----:B------:R-:W-:Y:S02]  /*3f70*/  ISETP.GT.AND P1, PT, R0, 0x28, PT ;  /* 0x000000280000780c */ /* 0x000fe40003f24270 */
[----:B------:R-:W-:-:S02]  /*3f80*/  FSEL R40, R126, -INF , P6 ;  /* 0xff8000007e287808 */ /* 0x000fc40003000000 */
[----:B------:R-:W-:Y:S02]  /*3f90*/  FSEL R41, R125, -INF , P0 ;  /* 0xff8000007d297808 */ /* 0x000fe40000000000 */
[C---:B------:R-:W-:Y:S01]  /*3fa0*/  ISETP.GT.AND P6, PT, R0.reuse, 0x11, PT ;  /* 0x000000110000780c */ /* 0x040fe20003fc4270 */
[----:B------:R-:W-:Y:S01]  /*3fb0*/  LDSM.16.MT88.4 R124, [R205+0x2000] ;  /* 0x00200000cd7c783b */ /* 0x000fe20000004200 */
[C---:B------:R-:W-:Y:S02]  /*3fc0*/  ISETP.GT.AND P0, PT, R0.reuse, 0x18, PT ;  /* 0x000000180000780c */ /* 0x040fe40003f04270 */
[----:B------:R-:W-:Y:S02]  /*3fd0*/  FSEL R141, R53, -INF , P1 ;  /* 0xff800000358d7808 */ /* 0x000fe40000800000 */
[----:B-1----:R-:W-:Y:S01]  /*3fe0*/  FMNMX.FTZ R103, R103, R3, !PT ;  /* 0x0000000367677209 */ /* 0x002fe20007810000 */
[----:B------:R-:W-:Y:S01]  /*3ff0*/  LDSM.16.MT88.4 R52, [R205+0x1400] ;  /* 0x00140000cd34783b */ /* 0x000fe20000004200 */
[----:B------:R-:W-:-:S02]  /*4000*/  ISETP.GT.AND P1, PT, R0, 0x31, PT ;  /* 0x000000310000780c */ /* 0x000fc40003f24270 */
[----:B------:R-:W-:Y:S02]  /*4010*/  FSEL R43, R108, -INF , P6 ;  /* 0xff8000006c2b7808 */ /* 0x000fe40003000000 */
[----:B------:R-:W-:Y:S01]  /*4020*/  FSEL R91, R100, -INF , P0 ;  /* 0xff800000645b7808 */ /* 0x000fe20000000000 */
[----:B------:R-:W-:Y:S01]  /*4030*/  FMUL.FTZ R3, R103, c[0x0][0x2d0] ;  /* 0x0000b40067037a20 */ /* 0x000fe20000410000 */
[C---:B------:R-:W-:Y:S01]  /*4040*/  ISETP.GT.AND P6, PT, R0.reuse, 0x20, PT ;  /* 0x000000200000780c */ /* 0x040fe20003fc4270 */
[----:B------:R-:W-:Y:S01]  /*4050*/  LDSM.16.MT88.4 R108, [R205+0x1000] ;  /* 0x00100000cd6c783b */ /* 0x000fe20000004200 */
[----:B------:R-:W-:Y:S02]  /*4060*/  ISETP.GT.AND P0, PT, R0, 0x21, PT ;  /* 0x000000210000780c */ /* 0x000fe40003f04270 */
[----:B------:R-:W-:Y:S02]  /*4070*/  FSEL R223, R49, -INF , P1 ;  /* 0xff80000031df7808 */ /* 0x000fe40000800000 */
[----:B------:R-:W-:-:S02]  /*4080*/  FSETP.NEU.FTZ.AND P1, PT, R103, -INF , PT ;  /* 0xff8000006700780b */ /* 0x000fc40003f3d000 */
[----:B------:R-:W-:Y:S02]  /*4090*/  FSEL R100, R95, -INF , P6 ;  /* 0xff8000005f647808 */ /* 0x000fe40003000000 */
[----:B------:R-:W-:Y:S02]  /*40a0*/  FSEL R132, R93, -INF , P0 ;  /* 0xff8000005d847808 */ /* 0x000fe40000000000 */
[C---:B------:R-:W-:Y:S02]  /*40b0*/  ISETP.GT.AND P6, PT, R0.reuse, 0x29, PT ;  /* 0x000000290000780c */ /* 0x040fe40003fc4270 */
[----:B------:R-:W-:Y:S02]  /*40c0*/  ISETP.GT.AND P0, PT, R0, 0x30, PT ;  /* 0x000000300000780c */ /* 0x000fe40003f04270 */
[----:B------:R-:W-:Y:S02]  /*40d0*/  FSEL R3, R3, RZ, P1 ;  /* 0x000000ff03037208 */ /* 0x000fe40000800000 */
[----:B------:R-:W-:-:S02]  /*40e0*/  FSEL R143, R81, -INF , P6 ;  /* 0xff800000518f7808 */ /* 0x000fc40003000000 */
[----:B------:R-:W-:Y:S02]  /*40f0*/  FSEL R221, R48, -INF , P0 ;  /* 0xff80000030dd7808 */ /* 0x000fe40000000000 */
[C---:B------:R-:W-:Y:S02]  /*4100*/  ISETP.GT.AND P6, PT, R0.reuse, 0x38, PT ;  /* 0x000000380000780c */ /* 0x040fe40003fc4270 */
[----:B------:R-:W-:Y:S01]  /*4110*/  ISETP.GT.AND P0, PT, R0, 0x39, PT ;  /* 0x000000390000780c */ /* 0x000fe20003f04270 */
[----:B------:R-:W-:Y:S01]  /*4120*/  FFMA.FTZ R0, R8, c[0x0][0x2d0], -R3 ;  /* 0x0000b40008007a23 */ /* 0x000fe20000010803 */
[----:B--2---:R-:W-:-:S03]  /*4130*/  FMNMX.FTZ R102, R102, R4, !PT ;  /* 0x0000000466667209 */ /* 0x004fc60007810000 */
[----:B------:R1:W-:Y:S01]  /*4140*/  MUFU.EX2 R188, R0 ;  /* 0x0000000000bc7308 */ /* 0x0003e20000000800 */
[----:B------:R-:W-:Y:S01]  /*4150*/  FMNMX.FTZ R4, R16, R17, !PT ;  /* 0x0000001110047209 */ /* 0x000fe20007810000 */
[----:B-1----:R-:W-:-:S06]  /*4160*/  FFMA.FTZ R0, R9, c[0x0][0x2d0], -R3 ;  /* 0x0000b40009007a23 */ /* 0x002fcc0000010803 */
[----:B------:R1:W2:Y:S01]  /*4170*/  MUFU.EX2 R183, R0 ;  /* 0x0000000000b77308 */ /* 0x0002a20000000800 */
[----:B------:R-:W-:Y:S01]  /*4180*/  IMNMX R2, R5, R2, PT ;  /* 0x0000000205027217 */ /* 0x000fe20003800200 */
[--C-:B------:R-:W-:Y:S01]  /*4190*/  FFMA.FTZ R5, R11, c[0x0][0x2d0], -R3.reuse ;  /* 0x0000b4000b057a23 */ /* 0x100fe20000010803 */
[----:B------:R-:W-:Y:S02]  /*41a0*/  FSEL R228, R30, -INF , P6 ;  /* 0xff8000001ee47808 */ /* 0x000fe40003000000 */
[----:B-1----:R-:W-:Y:S01]  /*41b0*/  FMNMX.FTZ R0, R40, R4, !PT ;  /* 0x0000000428007209 */ /* 0x002fe20007810000 */
[----:B------:R-:W-:-:S03]  /*41c0*/  FFMA.FTZ R4, R10, c[0x0][0x2d0], -R3 ;  /* 0x0000b4000a047a23 */ /* 0x000fc60000010803 */
[----:B------:R-:W-:Y:S01]  /*41d0*/  FMNMX.FTZ R0, R41, R0, !PT ;  /* 0x0000000029007209 */ /* 0x000fe20007810000 */
[----:B------:R1:W-:Y:S01]  /*41e0*/  MUFU.EX2 R252, R4 ;  /* 0x0000000400fc7308 */ /* 0x0003e20000000800 */
[C---:B------:R-:W-:Y:S02]  /*41f0*/  ISETP.GT.AND P6, PT, R2.reuse, RZ, PT ;  /* 0x000000ff0200720c */ /* 0x040fe40003fc4270 */
[----:B------:R-:W-:Y:S02]  /*4200*/  ISETP.GT.AND P1, PT, R2, 0x1, PT ;  /* 0x000000010200780c */ /* 0x000fe40003f24270 */
[----:B------:R-:W-:-:S03]  /*4210*/  FSEL R230, R29, -INF , P0 ;  /* 0xff8000001de67808 */ /* 0x000fc60000000000 */
[----:B------:R3:W4:Y:S01]  /*4220*/  MUFU.EX2 R181, R5 ;  /* 0x0000000500b57308 */ /* 0x0007220000000800 */
[----:B-1----:R-:W-:-:S04]  /*4230*/  FMNMX.FTZ R4, R42, R0, !PT ;  /* 0x000000002a047209 */ /* 0x002fc80007810000 */
[----:B------:R-:W-:Y:S02]  /*4240*/  FMNMX.FTZ R4, R43, R4, !PT ;  /* 0x000000042b047209 */ /* 0x000fe40007810000 */
[----:B------:R-:W-:Y:S02]  /*4250*/  ISETP.GT.AND P0, PT, R2, 0x8, PT ;  /* 0x000000080200780c */ /* 0x000fe40003f04270 */
[----:B---3--:R-:W-:Y:S02]  /*4260*/  FMNMX.FTZ R5, R91, R4, !PT ;  /* 0x000000045b057209 */ /* 0x008fe40007810000 */
[----:B------:R-:W-:Y:S02]  /*4270*/  FSEL R37, R159, -INF , P6 ;  /* 0xff8000009f257808 */ /* 0x000fe40003000000 */
[----:B------:R-:W-:Y:S02]  /*4280*/  FSEL R36, R158, -INF , P1 ;  /* 0xff8000009e247808 */ /* 0x000fe40000800000 */
[----:B------:R-:W-:-:S02]  /*4290*/  FMNMX.FTZ R5, R97, R5, !PT ;  /* 0x0000000561057209 */ /* 0x000fc40007810000 */
[----:B------:R-:W-:Y:S02]  /*42a0*/  ISETP.GT.AND P6, PT, R2, 0x9, PT ;  /* 0x000000090200780c */ /* 0x000fe40003fc4270 */
[----:B------:R-:W-:Y:S02]  /*42b0*/  FSEL R39, R156, -INF , P0 ;  /* 0xff8000009c277808 */ /* 0x000fe40000000000 */
[----:B------:R-:W-:Y:S02]  /*42c0*/  FMNMX.FTZ R4, R37, R36, !PT ;  /* 0x0000002425047209 */ /* 0x000fe40007810000 */
[----:B------:R-:W-:Y:S02]  /*42d0*/  FMNMX.FTZ R5, R100, R5, !PT ;  /* 0x0000000564057209 */ /* 0x000fe40007810000 */
[----:B------:R-:W-:Y:S02]  /*42e0*/  ISETP.GT.AND P1, PT, R2, 0x10, PT ;  /* 0x000000100200780c */ /* 0x000fe40003f24270 */
[----:B------:R-:W-:-:S02]  /*42f0*/  FSEL R38, R147, -INF , P6 ;  /* 0xff80000093267808 */ /* 0x000fc40003000000 */
[----:B------:R-:W-:Y:S02]  /*4300*/  FMNMX.FTZ R4, R39, R4, !PT ;  /* 0x0000000427047209 */ /* 0x000fe40007810000 */
[----:B------:R-:W-:Y:S02]  /*4310*/  FMNMX.FTZ R5, R132, R5, !PT ;  /* 0x0000000584057209 */ /* 0x000fe40007810000 */
[----:B------:R-:W-:Y:S02]  /*4320*/  ISETP.GT.AND P0, PT, R2, 0x11, PT ;  /* 0x000000110200780c */ /* 0x000fe40003f04270 */
[----:B------:R-:W-:Y:S02]  /*4330*/  FSEL R88, R146, -INF , P1 ;  /* 0xff80000092587808 */ /* 0x000fe40000800000 */
[----:B------:R-:W-:Y:S02]  /*4340*/  FMNMX.FTZ R4, R38, R4, !PT ;  /* 0x0000000426047209 */ /* 0x000fe40007810000 */
[----:B------:R-:W-:-:S02]  /*4350*/  FMNMX.FTZ R5, R141, R5, !PT ;  /* 0x000000058d057209 */ /* 0x000fc40007810000 */
[----:B------:R-:W-:Y:S02]  /*4360*/  ISETP.GT.AND P6, PT, R2, 0x18, PT ;  /* 0x000000180200780c */ /* 0x000fe40003fc4270 */
[----:B------:R-:W-:Y:S02]  /*4370*/  FSEL R90, R136, -INF , P0 ;  /* 0xff800000885a7808 */ /* 0x000fe40000000000 */
[----:B------:R-:W-:Y:S01]  /*4380*/  FMNMX.FTZ R4, R88, R4, !PT ;  /* 0x0000000458047209 */ /* 0x000fe20007810000 */
[C---:B------:R-:W-:Y:S01]  /*4390*/  FMUL.FTZ R0, R102.reuse, c[0x0][0x2d0] ;  /* 0x0000b40066007a20 */ /* 0x040fe20000410000 */
[----:B------:R-:W-:Y:S02]  /*43a0*/  FSETP.NEU.FTZ.AND P0, PT, R102, -INF , PT ;  /* 0xff8000006600780b */ /* 0x000fe40003f1d000 */
[----:B------:R-:W-:Y:S02]  /*43b0*/  FMNMX.FTZ R5, R143, R5, !PT ;  /* 0x000000058f057209 */ /* 0x000fe40007810000 */
[----:B------:R-:W-:-:S02]  /*43c0*/  ISETP.GT.AND P1, PT, R2, 0x19, PT ;  /* 0x000000190200780c */ /* 0x000fc40003f24270 */
[----:B------:R-:W-:Y:S02]  /*43d0*/  FSEL R96, R107, -INF , P6 ;  /* 0xff8000006b607808 */ /* 0x000fe40003000000 */
[----:B------:R-:W-:Y:S02]  /*43e0*/  FMNMX.FTZ R4, R90, R4, !PT ;  /* 0x000000045a047209 */ /* 0x000fe40007810000 */
[----:B------:R-:W-:Y:S02]  /*43f0*/  FSEL R0, R0, RZ, P0 ;  /* 0x000000ff00007208 */ /* 0x000fe40000000000 */
        /* <DEDUP_REMOVED lines=11> */
[----:B------:R-:W-:Y:S02]  /*44b0*/  FMNMX.FTZ R4, R136, R4, !PT ;  /* 0x0000000488047209 */ /* 0x000fe40007810000 */
[----:B------:R-:W-:Y:S02]  /*44c0*/  FMNMX.FTZ R5, R230, R5, !PT ;  /* 0x00000005e6057209 */ /* 0x000fe40007810000 */
[----:B------:R-:W-:Y:S02]  /*44d0*/  ISETP.GT.AND P0, PT, R2, 0x29, PT ;  /* 0x000000290200780c */ /* 0x000fe40003f04270 */
[----:B------:R-:W-:-:S02]  /*44e0*/  FSEL R106, R82, -INF , P1 ;  /* 0xff800000526a7808 */ /* 0x000fc40000800000 */
[----:B------:R-:W-:Y:S01]  /*44f0*/  FMNMX.FTZ R4, R107, R4, !PT ;  /* 0x000000046b047209 */ /* 0x000fe20007810000 */
[----:B------:R-:W-:Y:S01]  /*4500*/  FFMA.FTZ R6, R12, c[0x0][0x2d0], -R0 ;  /* 0x0000b4000c067a23 */ /* 0x000fe20000010800 */
[----:B------:R-:W-:Y:S01]  /*4510*/  ISETP.GT.AND P6, PT, R2, 0x30, PT ;  /* 0x000000300200780c */ /* 0x000fe20003fc4270 */
[----:B------:R-:W1:Y:S01]  /*4520*/  SHFL.BFLY PT, R7, R5, 0x2, 0x1f ;  /* 0x0c401f0005077f89 */ /* 0x000e6200000e0000 */
[----:B------:R-:W-:Y:S02]  /*4530*/  FSEL R101, R83, -INF , P0 ;  /* 0xff80000053657808 */ /* 0x000fe40000000000 */
[----:B------:R-:W-:Y:S01]  /*4540*/  FMNMX.FTZ R4, R106, R4, !PT ;  /* 0x000000046a047209 */ /* 0x000fe20007810000 */
[----:B------:R3:W-:Y:S01]  /*4550*/  MUFU.EX2 R251, R6 ;  /* 0x0000000600fb7308 */ /* 0x0007e20000000800 */
[----:B------:R-:W-:Y:S02]  /*4560*/  ISETP.GT.AND P1, PT, R2, 0x31, PT ;  /* 0x000000310200780c */ /* 0x000fe40003f24270 */
[----:B------:R-:W-:-:S02]  /*4570*/  FSEL R198, R50, -INF , P6 ;  /* 0xff80000032c67808 */ /* 0x000fc40003000000 */
[----:B------:R-:W-:Y:S02]  /*4580*/  FMNMX.FTZ R4, R101, R4, !PT ;  /* 0x0000000465047209 */ /* 0x000fe40007810000 */
[----:B------:R-:W-:Y:S02]  /*4590*/  ISETP.GT.AND P0, PT, R2, 0x38, PT ;  /* 0x000000380200780c */ /* 0x000fe40003f04270 */
[----:B------:R-:W-:Y:S02]  /*45a0*/  FSEL R200, R51, -INF , P1 ;  /* 0xff80000033c87808 */ /* 0x000fe40000800000 */
[----:B------:R-:W-:Y:S01]  /*45b0*/  FMNMX.FTZ R4, R198, R4, !PT ;  /* 0x00000004c6047209 */ /* 0x000fe20007810000 */
[----:B------:R-:W-:Y:S01]  /*45c0*/  LDSM.16.MT88.4 R48, [R206+0x400] ;  /* 0x00040000ce30783b */ /* 0x000fe20000004200 */
[----:B---3--:R-:W-:Y:S01]  /*45d0*/  FFMA.FTZ R6, R13, c[0x0][0x2d0], -R0 ;  /* 0x0000b4000d067a23 */ /* 0x008fe20000010800 */
[----:B------:R-:W-:-:S03]  /*45e0*/  ISETP.GT.AND P1, PT, R2, 0x39, PT ;  /* 0x000000390200780c */ /* 0x000fc60003f24270 */
[----:B------:R3:W5:Y:S01]  /*45f0*/  MUFU.EX2 R250, R6 ;  /* 0x0000000600fa7308 */ /* 0x0007620000000800 */
[----:B------:R-:W-:Y:S02]  /*4600*/  FSEL R222, R31, -INF , P0 ;  /* 0xff8000001fde7808 */ /* 0x000fe40000000000 */
[----:B------:R-:W-:Y:S02]  /*4610*/  FMNMX.FTZ R2, R200, R4, !PT ;  /* 0x00000004c8027209 */ /* 0x000fe40007810000 */
[----:B------:R-:W-:Y:S02]  /*4620*/  FSEL R224, R32, -INF , P1 ;  /* 0xff80000020e07808 */ /* 0x000fe40000800000 */
[----:B------:R-:W-:Y:S01]  /*4630*/  FMNMX.FTZ R2, R222, R2, !PT ;  /* 0x00000002de027209 */ /* 0x000fe20007810000 */
[----:B---3--:R-:W-:-:S04]  /*4640*/  FFMA.FTZ R6, R14, c[0x0][0x2d0], -R0 ;  /* 0x0000b4000e067a23 */ /* 0x008fc80000010800 */
[----:B------:R3:W-:Y:S01]  /*4650*/  MUFU.EX2 R248, R6 ;  /* 0x0000000600f87308 */ /* 0x0007e20000000800 */
[----:B------:R-:W-:Y:S02]  /*4660*/  FMNMX.FTZ R4, R224, R2, !PT ;  /* 0x00000002e0047209 */ /* 0x000fe40007810000 */
[----:B-1----:R-:W-:Y:S01]  /*4670*/  FMNMX.FTZ R2, R5, R7, !PT ;  /* 0x0000000705027209 */ /* 0x002fe20007810000 */
[----:B---3--:R-:W-:-:S04]  /*4680*/  FFMA.FTZ R6, R15, c[0x0][0x2d0], -R0 ;  /* 0x0000b4000f067a23 */ /* 0x008fc80000010800 */
[----:B------:R1:W3:Y:S01]  /*4690*/  MUFU.EX2 R249, R6 ;  /* 0x0000000600f97308 */ /* 0x0002e20000000800 */
[----:B------:R-:W2:Y:S01]  /*46a0*/  SHFL.BFLY PT, R7, R2, 0x1, 0x1f ;  /* 0x0c201f0002077f89 */ /* 0x000ea200000e0000 */
[----:B-1----:R-:W-:-:S06]  /*46b0*/  FFMA.FTZ R6, R18, c[0x0][0x2d0], -R3 ;  /* 0x0000b40012067a23 */ /* 0x002fcc0000010803 */
[----:B------:R1:W-:Y:S02]  /*46c0*/  MUFU.EX2 R244, R6 ;  /* 0x0000000600f47308 */ /* 0x0003e40000000800 */
[----:B-1----:R-:W1:Y:S01]  /*46d0*/  SHFL.BFLY PT, R6, R4, 0x2, 0x1f ;  /* 0x0c401f0004067f89 */ /* 0x002e6200000e0000 */
[----:B------:R-:W-:Y:S01]  /*46e0*/  FFMA.FTZ R5, R22, c[0x0][0x2d0], -R3 ;  /* 0x0000b40016057a23 */ /* 0x000fe20000010803 */
[----:B--2---:R-:W-:-:S04]  /*46f0*/  FMNMX.FTZ R105, R2, R7, !PT ;  /* 0x0000000702697209 */ /* 0x004fc80007810000 */
[----:B------:R2:W1:Y:S01]  /*4700*/  MUFU.EX2 R245, R5 ;  /* 0x0000000500f57308 */ /* 0x0004620000000800 */
[----:B------:R-:W-:Y:S02]  /*4710*/  FFMA.FTZ R2, R21, c[0x0][0x2d0], -R0 ;  /* 0x0000b40015027a23 */ /* 0x000fe40000010800 */
[----:B--2---:R-:W-:Y:S01]  /*4720*/  FFMA.FTZ R5, R23, c[0x0][0x2d0], -R3 ;  /* 0x0000b40017057a23 */ /* 0x004fe20000010803 */
[----:B-1----:R-:W-:-:S04]  /*4730*/  FMNMX.FTZ R4, R4, R6, !PT ;  /* 0x0000000604047209 */ /* 0x002fc80007810000 */
[----:B------:R1:W-:Y:S01]  /*4740*/  MUFU.EX2 R246, R5 ;  /* 0x0000000500f67308 */ /* 0x0003e20000000800 */
[----:B------:R-:W2:Y:S01]  /*4750*/  SHFL.BFLY PT, R7, R4, 0x1, 0x1f ;  /* 0x0c201f0004077f89 */ /* 0x000ea200000e0000 */
[----:B------:R-:W-:Y:S02]  /*4760*/  FMUL.FTZ R6, R105, c[0x0][0x2d0] ;  /* 0x0000b40069067a20 */ /* 0x000fe40000410000 */
[----:B-1----:R-:W-:-:S04]  /*4770*/  FFMA.FTZ R5, R24, c[0x0][0x2d0], -R3 ;  /* 0x0000b40018057a23 */ /* 0x002fc80000010803 */
[----:B------:R1:W1:Y:S01]  /*4780*/  MUFU.EX2 R247, R5 ;  /* 0x0000000500f77308 */ /* 0x0002620000000800 */
[----:B------:R-:W-:Y:S01]  /*4790*/  FSETP.NEU.FTZ.AND P0, PT, R105, -INF , PT ;  /* 0xff8000006900780b */ /* 0x000fe20003f1d000 */
[----:B-1----:R-:W-:-:S06]  /*47a0*/  FFMA.FTZ R5, R20, c[0x0][0x2d0], -R0 ;  /* 0x0000b40014057a23 */ /* 0x002fcc0000010800 */
[----:B------:R1:W-:Y:S01]  /*47b0*/  MUFU.EX2 R240, R5 ;  /* 0x0000000500f07308 */ /* 0x0003e20000000800 */
[----:B------:R-:W-:Y:S02]  /*47c0*/  F2FP.PACK_AB R8, R183, R188 ;  /* 0x000000bcb708723e */ /* 0x000fe400000000ff */
[----:B----4-:R-:W-:-:S05]  /*47d0*/  F2FP.PACK_AB R10, R181, R252 ;  /* 0x000000fcb50a723e */ /* 0x010fca00000000ff */
[----:B------:R4:W-:Y:S01]  /*47e0*/  MUFU.EX2 R241, R2 ;  /* 0x0000000200f17308 */ /* 0x0009e20000000800 */
[----:B-1----:R-:W-:-:S07]  /*47f0*/  FFMA.FTZ R5, R19, c[0x0][0x2d0], -R0 ;  /* 0x0000b40013057a23 */ /* 0x002fce0000010800 */
[----:B------:R1:W1:Y:S01]  /*4800*/  MUFU.EX2 R242, R5 ;  /* 0x0000000500f27308 */ /* 0x0002620000000800 */
[----:B----4-:R-:W-:Y:S02]  /*4810*/  FSEL R2, R6, RZ, P0 ;  /* 0x000000ff06027208 */ /* 0x010fe40000000000 */
[----:B-----5:R-:W-:Y:S02]  /*4820*/  F2FP.PACK_AB R9, R250, R251 ;  /* 0x000000fbfa09723e */ /* 0x020fe400000000ff */
[----:B---3--:R-:W-:Y:S01]  /*4830*/  F2FP.PACK_AB R11, R249, R248 ;  /* 0x000000f8f90b723e */ /* 0x008fe200000000ff */
[----:B-1----:R-:W-:Y:S01]  /*4840*/  FFMA.FTZ R5, R26, c[0x0][0x2d0], -R0 ;  /* 0x0000b4001a057a23 */ /* 0x002fe20000010800 */
[----:B--2---:R-:W-:-:S03]  /*4850*/  FMNMX.FTZ R104, R4, R7, !PT ;  /* 0x0000000704687209 */ /* 0x004fc60007810000 */
[----:B------:R1:W2:Y:S02]  /*4860*/  MUFU.EX2 R243, R5 ;  /* 0x0000000500f37308 */ /* 0x0002a40000000800 */
[----:B------:R-:W-:Y:S01]  /*4870*/  HMMA.16816.F32 R116, R8, R68, RZ ;  /* 0x000000440874723c */ /* 0x000fe200000018ff */
[----:B------:R-:W-:-:S07]  /*4880*/  FSETP.NEU.FTZ.AND P0, PT, R104, -INF , PT ;  /* 0xff8000006800780b */ /* 0x000fce0003f1d000 */
[----:B------:R-:W-:Y:S01]  /*4890*/  HMMA.16816.F32 R112, R8, R84, RZ ;  /* 0x000000540870723c */ /* 0x000fe200000018ff */
[----:B-1----:R-:W-:-:S07]  /*48a0*/  FFMA.FTZ R5, R16, c[0x0][0x2d0], -R2 ;  /* 0x0000b40010057a23 */ /* 0x002fce0000010802 */
[C---:B------:R-:W-:Y:S01]  /*48b0*/  HMMA.16816.F32 R92, R8.reuse, R108, RZ ;  /* 0x0000006c085c723c */ /* 0x040fe200000018ff */
[----:B------:R1:W-:Y:S07]  /*48c0*/  MUFU.EX2 R239, R5 ;  /* 0x0000000500ef7308 */ /* 0x0003ee0000000800 */
[C---:B------:R-:W-:Y:S08]  /*48d0*/  HMMA.16816.F32 R80, R8.reuse, R120, RZ ;  /* 0x000000780850723c */ /* 0x040ff000000018ff */
[----:B------:R-:W-:Y:S01]  /*48e0*/  HMMA.16816.F32 R76, R8, R124, RZ ;  /* 0x0000007c084c723c */ /* 0x000fe200000018ff */
[----:B-1----:R-:W-:-:S07]  /*48f0*/  FFMA.FTZ R5, R17, c[0x0][0x2d0], -R2 ;  /* 0x0000b40011057a23 */ /* 0x002fce0000010802 */
[C---:B------:R-:W-:Y:S08]  /*4900*/  HMMA.16816.F32 R64, R8.reuse, R128, RZ ;  /* 0x000000800840723c */ /* 0x040ff000000018ff */
[C---:B------:R-:W-:Y:S08]  /*4910*/  HMMA.16816.F32 R32, R8.reuse, R70, RZ ;  /* 0x000000460820723c */ /* 0x040ff000000018ff */
[C---:B------:R-:W-:Y:S08]  /*4920*/  HMMA.16816.F32 R28, R8.reuse, R86, RZ ;  /* 0x00000056081c723c */ /* 0x040ff000000018ff */
[C---:B------:R-:W-:Y:S08]  /*4930*/  HMMA.16816.F32 R24, R8.reuse, R110, RZ ;  /* 0x0000006e0818723c */ /* 0x040ff000000018ff */
[C---:B------:R-:W-:Y:S08]  /*4940*/  HMMA.16816.F32 R20, R8.reuse, R122, RZ ;  /* 0x0000007a0814723c */ /* 0x040ff000000018ff */
[C---:B------:R-:W-:Y:S08]  /*4950*/  HMMA.16816.F32 R16, R8.reuse, R126, RZ ;  /* 0x0000007e0810723c */ /* 0x040ff000000018ff */
[----:B------:R-:W-:Y:S07]  /*4960*/  HMMA.16816.F32 R12, R8, R130, RZ ;  /* 0x00000082080c723c */ /* 0x000fee00000018ff */
[----:B------:R-:W-:-:S02]  /*4970*/  FMUL.FTZ R8, R104, c[0x0][0x2d0] ;  /* 0x0000b40068087a20 */ /* 0x000fc40000410000 */
[----:B------:R-:W-:-:S03]  /*4980*/  FFMA.FTZ R9, R40, c[0x0][0x2d0], -R2 ;  /* 0x0000b40028097a23 */ /* 0x000fc60000010802 */
[----:B------:R-:W-:Y:S01]  /*4990*/  FSEL R8, R8, RZ, P0 ;  /* 0x000000ff08087208 */ /* 0x000fe20000000000 */
[----:B------:R1:W-:Y:S02]  /*49a0*/  MUFU.EX2 R237, R9 ;  /* 0x0000000900ed7308 */ /* 0x0003e40000000800 */
[----:B-1----:R-:W-:-:S06]  /*49b0*/  FFMA.FTZ R9, R41, c[0x0][0x2d0], -R2 ;  /* 0x0000b40029097a23 */ /* 0x002fcc0000010802 */
        /* <DEDUP_REMOVED lines=12> */
[----:B------:R1:W-:Y:S08]  /*4a80*/  MUFU.EX2 R203, R9 ;  /* 0x0000000900cb7308 */ /* 0x0003f00000000800 */
[----:B------:R3:W4:Y:S01]  /*4a90*/  MUFU.EX2 R238, R5 ;  /* 0x0000000500ee7308 */ /* 0x0007220000000800 */
[----:B-1----:R-:W-:-:S07]  /*4aa0*/  FFMA.FTZ R9, R91, c[0x0][0x2d0], -R2 ;  /* 0x0000b4005b097a23 */ /* 0x002fce0000010802 */
[----:B------:R1:W-:Y:S01]  /*4ab0*/  MUFU.EX2 R202, R9 ;  /* 0x0000000900ca7308 */ /* 0x0003e20000000800 */
[----:B------:R-:W-:Y:S02]  /*4ac0*/  F2FP.PACK_AB R4, R245, R244 ;  /* 0x000000f4f504723e */ /* 0x000fe400000000ff */
[----:B------:R-:W-:Y:S02]  /*4ad0*/  F2FP.PACK_AB R6, R247, R246 ;  /* 0x000000f6f706723e */ /* 0x000fe400000000ff */
[----:B---3--:R-:W-:Y:S01]  /*4ae0*/  F2FP.PACK_AB R5, R242, R240 ;  /* 0x000000f0f205723e */ /* 0x008fe200000000ff */
[----:B-1----:R-:W-:-:S04]  /*4af0*/  FFMA.FTZ R9, R97, c[0x0][0x2d0], -R2 ;  /* 0x0000b40061097a23 */ /* 0x002fc80000010802 */
[----:B------:R1:W-:Y:S01]  /*4b00*/  MUFU.EX2 R201, R9 ;  /* 0x0000000900c97308 */ /* 0x0003e20000000800 */
[----:B--2---:R-:W-:Y:S01]  /*4b10*/  F2FP.PACK_AB R7, R243, R241 ;  /* 0x000000f1f307723e */ /* 0x004fe200000000ff */
[----:B-1----:R-:W-:-:S06]  /*4b20*/  FFMA.FTZ R9, R88, c[0x0][0x2d0], -R8 ;  /* 0x0000b40058097a23 */ /* 0x002fcc0000010808 */
[----:B------:R1:W-:Y:S01]  /*4b30*/  MUFU.EX2 R189, R9 ;  /* 0x0000000900bd7308 */ /* 0x0003e20000000800 */
[----:B------:R-:W-:Y:S01]  /*4b40*/  HMMA.16816.F32 R116, R4, R44, R116 ;  /* 0x0000002c0474723c */ /* 0x000fe20000001874 */
[----:B-1----:R-:W-:-:S06]  /*4b50*/  FFMA.FTZ R9, R90, c[0x0][0x2d0], -R8 ;  /* 0x0000b4005a097a23 */ /* 0x002fcc0000010808 */
[----:B------:R1:W2:Y:S01]  /*4b60*/  MUFU.EX2 R196, R9 ;  /* 0x0000000900c47308 */ /* 0x0002a20000000800 */
[C---:B------:R-:W-:Y:S08]  /*4b70*/  HMMA.16816.F32 R176, R4.reuse, R48, R112 ;  /* 0x0000003004b0723c */ /* 0x040ff00000001870 */
[----:B------:R-:W-:Y:S01]  /*4b80*/  HMMA.16816.F32 R148, R4, R52, R92 ;  /* 0x000000340494723c */ /* 0x000fe2000000185c */
[----:B-1----:R-:W-:-:S07]  /*4b90*/  FFMA.FTZ R9, R96, c[0x0][0x2d0], -R8 ;  /* 0x0000b40060097a23 */ /* 0x002fce0000010808 */
[C---:B------:R-:W-:Y:S01]  /*4ba0*/  HMMA.16816.F32 R164, R4.reuse, R56, R80 ;  /* 0x0000003804a4723c */ /* 0x040fe20000001850 */
[----:B------:R1:W-:Y:S07]  /*4bb0*/  MUFU.EX2 R191, R9 ;  /* 0x0000000900bf7308 */ /* 0x0003ee0000000800 */
[C---:B------:R-:W-:Y:S08]  /*4bc0*/  HMMA.16816.F32 R152, R4.reuse, R60, R76 ;  /* 0x0000003c0498723c */ /* 0x040ff0000000184c */
[----:B------:R-:W-:Y:S01]  /*4bd0*/  HMMA.16816.F32 R184, R4, R72, R64 ;  /* 0x0000004804b8723c */ /* 0x000fe20000001840 */
[----:B-1----:R-:W-:-:S07]  /*4be0*/  FFMA.FTZ R9, R89, c[0x0][0x2d0], -R8 ;  /* 0x0000b40059097a23 */ /* 0x002fce0000010808 */
[C---:B------:R-:W-:Y:S01]  /*4bf0*/  HMMA.16816.F32 R192, R4.reuse, R46, R32 ;  /* 0x0000002e04c0723c */ /* 0x040fe20000001820 */
[----:B------:R1:W3:Y:S07]  /*4c00*/  MUFU.EX2 R190, R9 ;  /* 0x0000000900be7308 */ /* 0x0002ee0000000800 */
[C---:B------:R-:W-:Y:S08]  /*4c10*/  HMMA.16816.F32 R172, R4.reuse, R50, R28 ;  /* 0x0000003204ac723c */ /* 0x040ff0000000181c */
[----:B------:R-:W-:Y:S01]  /*4c20*/  HMMA.16816.F32 R160, R4, R54, R24 ;  /* 0x0000003604a0723c */ /* 0x000fe20000001818 */
[----:B-1----:R-:W-:-:S07]  /*4c30*/  FFMA.FTZ R9, R100, c[0x0][0x2d0], -R2 ;  /* 0x0000b40064097a23 */ /* 0x002fce0000010802 */
[C---:B------:R-:W-:Y:S08]  /*4c40*/  HMMA.16816.F32 R168, R4.reuse, R58, R20 ;  /* 0x0000003a04a8723c */ /* 0x040ff00000001814 */
[C---:B------:R-:W-:Y:S08]  /*4c50*/  HMMA.16816.F32 R156, R4.reuse, R62, R16 ;  /* 0x0000003e049c723c */ /* 0x040ff00000001810 */
[----:B------:R-:W-:Y:S07]  /*4c60*/  HMMA.16816.F32 R144, R4, R74, R12 ;  /* 0x0000004a0490723c */ /* 0x000fee000000180c */
[----:B----4-:R-:W-:-:S02]  /*4c70*/  F2FP.PACK_AB R4, R238, R239 ;  /* 0x000000efee04723e */ /* 0x010fc400000000ff */
[----:B------:R-:W-:Y:S02]  /*4c80*/  F2FP.PACK_AB R6, R236, R237 ;  /* 0x000000edec06723e */ /* 0x000fe400000000ff */
[----:B------:R-:W-:Y:S02]  /*4c90*/  F2FP.PACK_AB R5, R10, R234 ;  /* 0x000000ea0a05723e */ /* 0x000fe400000000ff */
[----:B------:R-:W-:-:S07]  /*4ca0*/  F2FP.PACK_AB R7, R231, R11 ;  /* 0x0000000be707723e */ /* 0x000fce00000000ff */
[C---:B------:R-:W-:Y:S08]  /*4cb0*/  HMMA.16816.F32 R32, R4.reuse, R68, RZ ;  /* 0x000000440420723c */ /* 0x040ff000000018ff */
[C---:B------:R-:W-:Y:S08]  /*4cc0*/  HMMA.16816.F32 R40, R4.reuse, R70, RZ ;  /* 0x000000460428723c */ /* 0x040ff000000018ff */
[----:B------:R-:W-:Y:S07]  /*4cd0*/  HMMA.16816.F32 R68, R4, R122, RZ ;  /* 0x0000007a0444723c */ /* 0x000fee00000018ff */
[----:B------:R-:W-:-:S02]  /*4ce0*/  IMAD.MOV.U32 R123, RZ, RZ, R188 ;  /* 0x000000ffff7b7224 */ /* 0x000fc400078e00bc */
[----:B------:R1:W-:Y:S01]  /*4cf0*/  MUFU.EX2 R188, R9 ;  /* 0x0000000900bc7308 */ /* 0x0003e20000000800 */
[----:B------:R-:W-:Y:S01]  /*4d00*/  HMMA.16816.F32 R16, R4, R120, RZ ;  /* 0x000000780410723c */ /* 0x000fe200000018ff */
[----:B------:R-:W-:-:S06]  /*4d10*/  IMAD.MOV.U32 R122, RZ, RZ, R181 ;  /* 0x000000ffff7a7224 */ /* 0x000fcc00078e00b5 */
[----:B------:R-:W-:Y:S01]  /*4d20*/  IMAD.MOV.U32 R120, RZ, RZ, R183 ;  /* 0x000000ffff787224 */ /* 0x000fe200078e00b7 */
[----:B------:R-:W-:Y:S01]  /*4d30*/  HMMA.16816.F32 R64, R4, R110, RZ ;  /* 0x0000006e0440723c */ /* 0x000fe200000018ff */
[----:B-1----:R-:W-:-:S04]  /*4d40*/  FFMA.FTZ R9, R137, c[0x0][0x2d0], -R3 ;  /* 0x0000b40089097a23 */ /* 0x002fc80000010803 */
[----:B------:R1:W-:Y:S01]  /*4d50*/  MUFU.EX2 R183, R9 ;  /* 0x0000000900b77308 */ /* 0x0003e20000000800 */
[----:B------:R-:W-:Y:S02]  /*4d60*/  IMAD.MOV.U32 R121, RZ, RZ, R182 ;  /* 0x000000ffff797224 */ /* 0x000fe400078e00b6 */
[----:B------:R-:W-:Y:S01]  /*4d70*/  HMMA.16816.F32 R20, R4, R128, RZ ;  /* 0x000000800414723c */ /* 0x000fe200000018ff */
[----:B-1----:R-:W-:-:S04]  /*4d80*/  FFMA.FTZ R9, R135, c[0x0][0x2d0], -R3 ;  /* 0x0000b40087097a23 */ /* 0x002fc80000010803 */
[----:B------:R1:W-:Y:S03]  /*4d90*/  MUFU.EX2 R181, R9 ;  /* 0x0000000900b57308 */ /* 0x0003e60000000800 */
[----:B------:R-:W-:Y:S01]  /*4da0*/  HMMA.16816.F32 R28, R4, R84, RZ ;  /* 0x00000054041c723c */ /* 0x000fe200000018ff */
[----:B------:R-:W-:Y:S02]  /*4db0*/  IMAD.MOV.U32 R129, RZ, RZ, R180 ;  /* 0x000000ffff817224 */ /* 0x000fe400078e00b4 */
[----:B-1----:R-:W-:-:S04]  /*4dc0*/  FFMA.FTZ R9, R139, c[0x0][0x2d0], -R3 ;  /* 0x0000b4008b097a23 */ /* 0x002fc80000010803 */
[----:B------:R1:W-:Y:S01]  /*4dd0*/  MUFU.EX2 R182, R9 ;  /* 0x0000000900b67308 */ /* 0x0003e20000000800 */
[C---:B------:R-:W-:Y:S08]  /*4de0*/  HMMA.16816.F32 R36, R4.reuse, R86, RZ ;  /* 0x000000560424723c */ /* 0x040ff000000018ff */
[----:B------:R-:W-:Y:S01]  /*4df0*/  HMMA.16816.F32 R12, R4, R124, RZ ;  /* 0x0000007c040c723c */ /* 0x000fe200000018ff */
[----:B-1----:R-:W-:-:S07]  /*4e00*/  FFMA.FTZ R9, R140, c[0x0][0x2d0], -R3 ;  /* 0x0000b4008c097a23 */ /* 0x002fce0000010803 */
[C---:B------:R-:W-:Y:S01]  /*4e10*/  HMMA.16816.F32 R24, R4.reuse, R108, RZ ;  /* 0x0000006c0418723c */ /* 0x040fe200000018ff */
[----:B------:R1:W-:Y:S07]  /*4e20*/  MUFU.EX2 R180, R9 ;  /* 0x0000000900b47308 */ /* 0x0003ee0000000800 */
[C---:B------:R-:W-:Y:S08]  /*4e30*/  HMMA.16816.F32 R76, R4.reuse, R126, RZ ;  /* 0x0000007e044c723c */ /* 0x040ff000000018ff */
[----:B------:R-:W-:Y:S01]  /*4e40*/  HMMA.16816.F32 R84, R4, R130, RZ ;  /* 0x000000820454723c */ /* 0x000fe200000018ff */
[----:B-1----:R-:W-:-:S06]  /*4e50*/  FFMA.FTZ R9, R133, c[0x0][0x2d0], -R0 ;  /* 0x0000b40085097a23 */ /* 0x002fcc0000010800 */
[----:B------:R-:W-:Y:S02]  /*4e60*/  F2FP.PACK_AB R4, R203, R199 ;  /* 0x000000c7cb04723e */ /* 0x000fe400000000ff */
[----:B--2---:R-:W-:Y:S02]  /*4e70*/  F2FP.PACK_AB R5, R196, R189 ;  /* 0x000000bdc405723e */ /* 0x004fe400000000ff */
[----:B------:R-:W-:Y:S02]  /*4e80*/  F2FP.PACK_AB R6, R201, R202 ;  /* 0x000000cac906723e */ /* 0x000fe400000000ff */
[----:B---3--:R-:W-:Y:S01]  /*4e90*/  F2FP.PACK_AB R7, R190, R191 ;  /* 0x000000bfbe07723e */ /* 0x008fe200000000ff */
[----:B------:R1:W-:Y:S06]  /*4ea0*/  MUFU.EX2 R100, R9 ;  /* 0x0000000900647308 */ /* 0x0003ec0000000800 */
[----:B------:R-:W-:Y:S01]  /*4eb0*/  HMMA.16816.F32 R80, R4, R46, R40 ;  /* 0x0000002e0450723c */ /* 0x000fe20000001828 */
[----:B-1----:R-:W-:-:S07]  /*4ec0*/  FFMA.FTZ R9, R134, c[0x0][0x2d0], -R0 ;  /* 0x0000b40086097a23 */ /* 0x002fce0000010800 */
[C---:B------:R-:W-:Y:S01]  /*4ed0*/  HMMA.16816.F32 R40, R4.reuse, R54, R64 ;  /* 0x000000360428723c */ /* 0x040fe20000001840 */
[----:B------:R1:W2:Y:S07]  /*4ee0*/  MUFU.EX2 R65, R9 ;  /* 0x0000000900417308 */ /* 0x0002ae0000000800 */
[----:B------:R-:W-:Y:S01]  /*4ef0*/  HMMA.16816.F32 R124, R4, R44, R32 ;  /* 0x0000002c047c723c */ /* 0x000fe20000001820 */
[----:B------:R-:W-:Y:S01]  /*4f00*/  LDSM.16.MT88.4 R32, [R206+0x2800] ;  /* 0x00280000ce20783b */ /* 0x000fe20000004200 */
[----:B-1----:R-:W-:-:S04]  /*4f10*/  FFMA.FTZ R9, R138, c[0x0][0x2d0], -R0 ;  /* 0x0000b4008a097a23 */ /* 0x002fc80000010800 */
[----:B------:R1:W-:Y:S02]  /*4f20*/  MUFU.EX2 R64, R9 ;  /* 0x0000000900407308 */ /* 0x0003e40000000800 */
[C---:B------:R-:W-:Y:S08]  /*4f30*/  HMMA.16816.F32 R44, R4.reuse, R58, R68 ;  /* 0x0000003a042c723c */ /* 0x040ff00000001844 */
[----:B------:R-:W-:Y:S01]  /*4f40*/  HMMA.16816.F32 R96, R4, R60, R12 ;  /* 0x0000003c0460723c */ /* 0x000fe2000000180c */
[----:B------:R-:W3:Y:S01]  /*4f50*/  LDSM.16.MT88.4 R12, [R205+0x2800] ;  /* 0x00280000cd0c783b */ /* 0x000ee20000004200 */
[----:B-1----:R-:W-:-:S04]  /*4f60*/  FFMA.FTZ R9, R142, c[0x0][0x2d0], -R0 ;  /* 0x0000b4008e097a23 */ /* 0x002fc80000010800 */
[----:B------:R1:W4:Y:S02]  /*4f70*/  MUFU.EX2 R59, R9 ;  /* 0x00000009003b7308 */ /* 0x0003240000000800 */
[C---:B------:R-:W-:Y:S01]  /*4f80*/  HMMA.16816.F32 R112, R4.reuse, R48, R28 ;  /* 0x000000300470723c */ /* 0x040fe2000000181c */
[----:B------:R-:W5:Y:S07]  /*4f90*/  LDSM.16.MT88.4 R28, [R205+0x800] ;  /* 0x00080000cd1c783b */ /* 0x000f6e0000004200 */
[----:B------:R-:W-:Y:S01]  /*4fa0*/  HMMA.16816.F32 R108, R4, R52, R24 ;  /* 0x00000034046c723c */ /* 0x000fe20000001818 */
[----:B------:R-:W2:Y:S01]  /*4fb0*/  LDSM.16.MT88.4 R24, [R206+0x800] ;  /* 0x00080000ce18783b */ /* 0x000ea20000004200 */
[----:B-1----:R-:W-:-:S06]  /*4fc0*/  FFMA.FTZ R9, R141, c[0x0][0x2d0], -R2 ;  /* 0x0000b4008d097a23 */ /* 0x002fcc0000010802 */
[C---:B------:R-:W-:Y:S01]  /*4fd0*/  HMMA.16816.F32 R92, R4.reuse, R56, R16 ;  /* 0x00000038045c723c */ /* 0x040fe20000001810 */
[----:B------:R-:W-:Y:S01]  /*4fe0*/  LDSM.16.MT88.4 R16, [R206+0x1800] ;  /* 0x00180000ce10783b */ /* 0x000fe20000004200 */
[----:B------:R1:W-:Y:S06]  /*4ff0*/  MUFU.EX2 R57, R9 ;  /* 0x0000000900397308 */ /* 0x0003ec0000000800 */
[----:B------:R-:W-:Y:S01]  /*5000*/  HMMA.16816.F32 R88, R4, R72, R20 ;  /* 0x000000480458723c */ /* 0x000fe20000001814 */
[----:B------:R-:W2:Y:S01]  /*5010*/  LDSM.16.MT88.4 R20, [R205+0x1800] ;  /* 0x00180000cd14783b */ /* 0x000ea20000004200 */
[----:B-1----:R-:W-:-:S06]  /*5020*/  FFMA.FTZ R9, R143, c[0x0][0x2d0], -R2 ;  /* 0x0000b4008f097a23 */ /* 0x002fcc0000010802 */
[----:B------:R-:W-:Y:S01]  /*5030*/  HMMA.16816.F32 R36, R4, R50, R36 ;  /* 0x000000320424723c */ /* 0x000fe20000001824 */
[----:B------:R-:W-:Y:S01]  /*5040*/  IMAD.MOV.U32 R66, RZ, RZ, R122 ;  /* 0x000000ffff427224 */ /* 0x000fe200078e007a */
[----:B------:R-:W-:Y:S01]  /*5050*/  LDSM.16.MT88.4 R140, [R206+0xc00] ;  /* 0x000c0000ce8c783b */ /* 0x000fe20000004200 */
[----:B------:R1:W-:Y:S02]  /*5060*/  MUFU.EX2 R58, R9 ;  /* 0x00000009003a7308 */ /* 0x0003e40000000800 */
[----:B-1----:R-:W-:-:S06]  /*5070*/  FFMA.FTZ R9, R136, c[0x0][0x2d0], -R8 ;  /* 0x0000b40088097a23 */ /* 0x002fcc0000010808 */
[----:B------:R1:W-:Y:S01]  /*5080*/  MUFU.EX2 R52, R9 ;  /* 0x0000000900347308 */ /* 0x0003e20000000800 */
[----:B------:R-:W-:Y:S01]  /*5090*/  HMMA.16816.F32 R60, R4, R62, R76 ;  /* 0x0000003e043c723c */ /* 0x000fe2000000184c */
[----:B-1----:R-:W-:-:S06]  /*50a0*/  FFMA.FTZ R9, R107, c[0x0][0x2d0], -R8 ;  /* 0x0000b4006b097a23 */ /* 0x002fcc0000010808 */
[----:B------:R1:W-:Y:S01]  /*50b0*/  MUFU.EX2 R53, R9 ;  /* 0x0000000900357308 */ /* 0x0003e20000000800 */
[----:B------:R-:W-:Y:S07]  /*50c0*/  HMMA.16816.F32 R48, R4, R74, R84 ;  /* 0x0000004a0430723c */ /* 0x000fee0000001854 */
[----:B------:R-:W-:Y:S02]  /*50d0*/  FFMA.FTZ R4, R132, c[0x0][0x2d0], -R2 ;  /* 0x0000b40084047a23 */ /* 0x000fe40000010802 */
[----:B-1----:R-:W-:-:S04]  /*50e0*/  FFMA.FTZ R9, R106, c[0x0][0x2d0], -R8 ;  /* 0x0000b4006a097a23 */ /* 0x002fc80000010808 */
[----:B------:R1:W-:Y:S01]  /*50f0*/  MUFU.EX2 R54, R9 ;  /* 0x0000000900367308 */ /* 0x0003e20000000800 */
[----:B--2---:R-:W-:-:S07]  /*5100*/  F2FP.PACK_AB R5, R65, R100 ;  /* 0x000000644105723e */ /* 0x004fce00000000ff */
[----:B------:R2:W2:Y:S01]  /*5110*/  MUFU.EX2 R55, R4 ;  /* 0x0000000400377308 */ /* 0x0004a20000000800 */
[----:B-1----:R-:W-:-:S07]  /*5120*/  FFMA.FTZ R9, R101, c[0x0][0x2d0], -R8 ;  /* 0x0000b40065097a23 */ /* 0x002fce0000010808 */
[----:B------:R1:W1:Y:S01]  /*5130*/  MUFU.EX2 R56, R9 ;  /* 0x0000000900387308 */ /* 0x0002620000000800 */
[----:B------:R-:W-:Y:S02]  /*5140*/  F2FP.PACK_AB R6, R180, R182 ;  /* 0x000000b6b406723e */ /* 0x000fe400000000ff */
[----:B----4-:R-:W-:Y:S02]  /*5150*/  F2FP.PACK_AB R7, R59, R64 ;  /* 0x000000403b07723e */ /* 0x010fe400000000ff */
[----:B--2---:R-:W-:Y:S01]  /*5160*/  F2FP.PACK_AB R4, R181, R183 ;  /* 0x000000b7b504723e */ /* 0x004fe200000000ff */
[----:B------:R-:W-:Y:S02]  /*5170*/  IMAD.MOV.U32 R107, RZ, RZ, R123 ;  /* 0x000000ffff6b7224 */ /* 0x000fe400078e007b */
[----:B------:R-:W-:Y:S02]  /*5180*/  IMAD.MOV.U32 R106, RZ, RZ, R120 ;  /* 0x000000ffff6a7224 */ /* 0x000fe400078e0078 */
[----:B------:R-:W-:-:S02]  /*5190*/  IMAD.MOV.U32 R101, RZ, RZ, R121 ;  /* 0x000000ffff657224 */ /* 0x000fc400078e0079 */
[----:B---3--:R-:W-:Y:S01]  /*51a0*/  HMMA.16816.F32 R72, R4, R12, R152 ;  /* 0x0000000c0448723c */ /* 0x008fe20000001898 */
[----:B------:R-:W-:-:S07]  /*51b0*/  IMAD.MOV.U32 R67, RZ, RZ, R129 ;  /* 0x000000ffff437224 */ /* 0x000fce00078e0081 */
[----:B-----5:R-:W-:Y:S01]  /*51c0*/  HMMA.16816.F32 R116, R4, R28, R116 ;  /* 0x0000001c0474723c */ /* 0x020fe20000001874 */
[----:B-1----:R-:W-:-:S07]  /*51d0*/  FFMA.FTZ R9, R232, c[0x0][0x2d0], -R3 ;  /* 0x0000b400e8097a23 */ /* 0x002fce0000010803 */
[C---:B------:R-:W-:Y:S08]  /*51e0*/  HMMA.16816.F32 R132, R4.reuse, R24, R176 ;  /* 0x000000180484723c */ /* 0x040ff000000018b0 */
[C---:B------:R-:W-:Y:S08]  /*51f0*/  HMMA.16816.F32 R148, R4.reuse, R20, R148 ;  /* 0x000000140494723c */ /* 0x040ff00000001894 */
[C---:B------:R-:W-:Y:S08]  /*5200*/  HMMA.16816.F32 R164, R4.reuse, R16, R164 ;  /* 0x0000001004a4723c */ /* 0x040ff000000018a4 */
[C---:B------:R-:W-:Y:S08]  /*5210*/  HMMA.16816.F32 R184, R4.reuse, R32, R184 ;  /* 0x0000002004b8723c */ /* 0x040ff000000018b8 */
[C---:B------:R-:W-:Y:S08]  /*5220*/  HMMA.16816.F32 R120, R4.reuse, R30, R192 ;  /* 0x0000001e0478723c */ /* 0x040ff000000018c0 */
[C---:B------:R-:W-:Y:S01]  /*5230*/  HMMA.16816.F32 R136, R4.reuse, R26, R172 ;  /* 0x0000001a0488723c */ /* 0x040fe200000018ac */
[----:B------:R-:W-:Y:S07]  /*5240*/  LDSM.16.MT88.4 R172, [R206+0x1c00] ;  /* 0x001c0000ceac783b */ /* 0x000fee0000004200 */
[C---:B------:R-:W-:Y:S08]  /*5250*/  HMMA.16816.F32 R152, R4.reuse, R22, R160 ;  /* 0x000000160498723c */ /* 0x040ff000000018a0 */
[C---:B------:R-:W-:Y:S08]  /*5260*/  HMMA.16816.F32 R168, R4.reuse, R18, R168 ;  /* 0x0000001204a8723c */ /* 0x040ff000000018a8 */
[C---:B------:R-:W-:Y:S01]  /*5270*/  HMMA.16816.F32 R76, R4.reuse, R14, R156 ;  /* 0x0000000e044c723c */ /* 0x040fe2000000189c */
[----:B------:R-:W-:Y:S07]  /*5280*/  LDSM.16.MT88.4 R156, [R205+0x1c00] ;  /* 0x001c0000cd9c783b */ /* 0x000fee0000004200 */
[----:B------:R-:W-:Y:S07]  /*5290*/  HMMA.16816.F32 R144, R4, R34, R144 ;  /* 0x000000220490723c */ /* 0x000fee0000001890 */
[----:B------:R-:W-:-:S02]  /*52a0*/  F2FP.PACK_AB R4, R55, R188 ;  /* 0x000000bc3704723e */ /* 0x000fc400000000ff */
[----:B------:R-:W-:Y:S02]  /*52b0*/  F2FP.PACK_AB R5, R53, R52 ;  /* 0x000000343505723e */ /* 0x000fe400000000ff */
[----:B------:R-:W-:Y:S02]  /*52c0*/  F2FP.PACK_AB R6, R58, R57 ;  /* 0x000000393a06723e */ /* 0x000fe400000000ff */
[----:B------:R-:W-:-:S07]  /*52d0*/  F2FP.PACK_AB R7, R56, R54 ;  /* 0x000000363807723e */ /* 0x000fce00000000ff */
[C---:B------:R-:W-:Y:S01]  /*52e0*/  HMMA.16816.F32 R128, R4.reuse, R24, R112 ;  /* 0x000000180480723c */ /* 0x040fe20000001870 */
[----:B------:R1:W-:Y:S07]  /*52f0*/  MUFU.EX2 R24, R9 ;  /* 0x0000000900187308 */ /* 0x0003ee0000000800 */
[----:B------:R-:W-:Y:S01]  /*5300*/  HMMA.16816.F32 R36, R4, R26, R36 ;  /* 0x0000001a0424723c */ /* 0x000fe20000001824 */
[----:B-1----:R-:W-:-:S04]  /*5310*/  FFMA.FTZ R9, R233, c[0x0][0x2d0], -R3 ;  /* 0x0000b400e9097a23 */ /* 0x002fc80000010803 */
[----:B------:R1:W2:Y:S03]  /*5320*/  MUFU.EX2 R26, R9 ;  /* 0x00000009001a7308 */ /* 0x0002a60000000800 */
[----:B------:R-:W-:Y:S01]  /*5330*/  HMMA.16816.F32 R40, R4, R22, R40 ;  /* 0x000000160428723c */ /* 0x000fe20000001828 */
[--C-:B-1----:R-:W-:Y:S02]  /*5340*/  FFMA.FTZ R9, R235, c[0x0][0x2d0], -R3.reuse ;  /* 0x0000b400eb097a23 */ /* 0x102fe40000010803 */
[----:B------:R-:W-:-:S04]  /*5350*/  FFMA.FTZ R3, R197, c[0x0][0x2d0], -R3 ;  /* 0x0000b400c5037a23 */ /* 0x000fc80000010803 */
[----:B------:R1:W-:Y:S01]  /*5360*/  MUFU.EX2 R27, R3 ;  /* 0x00000003001b7308 */ /* 0x0003e20000000800 */
[----:B------:R-:W-:Y:S01]  /*5370*/  HMMA.16816.F32 R108, R4, R20, R108 ;  /* 0x00000014046c723c */ /* 0x000fe2000000186c */
[----:B-1----:R-:W-:-:S06]  /*5380*/  FFMA.FTZ R3, R225, c[0x0][0x2d0], -R0 ;  /* 0x0000b400e1037a23 */ /* 0x002fcc0000010800 */
[----:B------:R1:W-:Y:S01]  /*5390*/  MUFU.EX2 R23, R3 ;  /* 0x0000000300177308 */ /* 0x0003e20000000800 */
[----:B------:R-:W-:Y:S01]  /*53a0*/  HMMA.16816.F32 R44, R4, R18, R44 ;  /* 0x00000012042c723c */ /* 0x000fe2000000182c */
[----:B-1----:R-:W-:-:S06]  /*53b0*/  FFMA.FTZ R3, R227, c[0x0][0x2d0], -R0 ;  /* 0x0000b400e3037a23 */ /* 0x002fcc0000010800 */
[----:B------:R1:W3:Y:S01]  /*53c0*/  MUFU.EX2 R21, R3 ;  /* 0x0000000300157308 */ /* 0x0002e20000000800 */
[----:B------:R-:W-:Y:S01]  /*53d0*/  HMMA.16816.F32 R160, R4, R16, R92 ;  /* 0x0000001004a0723c */ /* 0x000fe2000000185c */
[--C-:B-1----:R-:W-:Y:S02]  /*53e0*/  FFMA.FTZ R3, R229, c[0x0][0x2d0], -R0.reuse ;  /* 0x0000b400e5037a23 */ /* 0x102fe40000010800 */
[----:B------:R-:W-:-:S04]  /*53f0*/  FFMA.FTZ R0, R226, c[0x0][0x2d0], -R0 ;  /* 0x0000b400e2007a23 */ /* 0x000fc80000010800 */
[----:B------:R1:W-:Y:S02]  /*5400*/  MUFU.EX2 R20, R0 ;  /* 0x0000000000147308 */ /* 0x0003e40000000800 */
[----:B-1----:R-:W-:-:S06]  /*5410*/  FFMA.FTZ R0, R221, c[0x0][0x2d0], -R2 ;  /* 0x0000b400dd007a23 */ /* 0x002fcc0000010802 */
[----:B------:R1:W-:Y:S01]  /*5420*/  MUFU.EX2 R19, R0 ;  /* 0x0000000000137308 */ /* 0x0003e20000000800 */
[----:B------:R-:W-:Y:S01]  /*5430*/  HMMA.16816.F32 R176, R4, R28, R124 ;  /* 0x0000001c04b0723c */ /* 0x000fe2000000187c */
[----:B------:R-:W4:Y:S01]  /*5440*/  LDSM.16.MT88.4 R124, [R205+0xc00] ;  /* 0x000c0000cd7c783b */ /* 0x000f220000004200 */
[----:B-1----:R-:W-:-:S05]  /*5450*/  FFMA.FTZ R0, R223, c[0x0][0x2d0], -R2 ;  /* 0x0000b400df007a23 */ /* 0x002fca0000010802 */
[----:B------:R1:W-:Y:S01]  /*5460*/  MUFU.EX2 R16, R0 ;  /* 0x0000000000107308 */ /* 0x0003e20000000800 */
[----:B------:R-:W-:Y:S01]  /*5470*/  HMMA.16816.F32 R68, R4, R12, R96 ;  /* 0x0000000c0444723c */ /* 0x000fe20000001860 */
[----:B-1----:R-:W-:-:S06]  /*5480*/  FFMA.FTZ R0, R228, c[0x0][0x2d0], -R2 ;  /* 0x0000b400e4007a23 */ /* 0x002fcc0000010802 */
[----:B------:R1:W-:Y:S01]  /*5490*/  MUFU.EX2 R18, R0 ;  /* 0x0000000000127308 */ /* 0x0003e20000000800 */
[----:B------:R-:W-:Y:S01]  /*54a0*/  HMMA.16816.F32 R60, R4, R14, R60 ;  /* 0x0000000e043c723c */ /* 0x000fe2000000183c */
[----:B-1----:R-:W-:-:S06]  /*54b0*/  FFMA.FTZ R0, R198, c[0x0][0x2d0], -R8 ;  /* 0x0000b400c6007a23 */ /* 0x002fcc0000010808 */
[----:B------:R1:W-:Y:S01]  /*54c0*/  MUFU.EX2 R12, R0 ;  /* 0x00000000000c7308 */ /* 0x0003e20000000800 */
[----:B------:R-:W-:Y:S01]  /*54d0*/  HMMA.16816.F32 R28, R4, R30, R80 ;  /* 0x0000001e041c723c */ /* 0x000fe20000001850 */
[----:B------:R-:W-:-:S07]  /*54e0*/  FFMA.FTZ R2, R230, c[0x0][0x2d0], -R2 ;  /* 0x0000b400e6027a23 */ /* 0x000fce0000010802 */
[----:B------:R-:W-:Y:S01]  /*54f0*/  HMMA.16816.F32 R84, R4, R32, R88 ;  /* 0x000000200454723c */ /* 0x000fe20000001858 */
[----:B-1----:R-:W-:-:S07]  /*5500*/  FFMA.FTZ R0, R200, c[0x0][0x2d0], -R8 ;  /* 0x0000b400c8007a23 */ /* 0x002fce0000010808 */
[----:B------:R-:W-:Y:S01]  /*5510*/  HMMA.16816.F32 R48, R4, R34, R48 ;  /* 0x000000220430723c */ /* 0x000fe20000001830 */
[----:B------:R-:W1:Y:S01]  /*5520*/  LDSM.16.MT88.4 R4, [R206+0x2c00] ;  /* 0x002c0000ce04783b */ /* 0x000e620000004200 */
[----:B------:R5:W-:Y:S08]  /*5530*/  MUFU.EX2 R13, R0 ;  /* 0x00000000000d7308 */ /* 0x000bf00000000800 */
[----:B------:R-:W1:Y:S08]  /*5540*/  MUFU.EX2 R25, R9 ;  /* 0x0000000900197308 */ /* 0x000e700000000800 */
[----:B------:R-:W1:Y:S01]  /*5550*/  MUFU.EX2 R22, R3 ;  /* 0x0000000300167308 */ /* 0x000e620000000800 */
[--C-:B-----5:R-:W-:Y:S01]  /*5560*/  FFMA.FTZ R0, R222, c[0x0][0x2d0], -R8.reuse ;  /* 0x0000b400de007a23 */ /* 0x120fe20000010808 */
[----:B--2---:R-:W-:Y:S01]  /*5570*/  F2FP.PACK_AB R92, R26, R24 ;  /* 0x000000181a5c723e */ /* 0x004fe200000000ff */
[----:B------:R-:W2:Y:S05]  /*5580*/  LDSM.16.MT88.4 R80, [R205+0x2c00] ;  /* 0x002c0000cd50783b */ /* 0x000eaa0000004200 */
[----:B------:R5:W-:Y:S08]  /*5590*/  MUFU.EX2 R14, R0 ;  /* 0x00000000000e7308 */ /* 0x000bf00000000800 */
[----:B------:R1:W1:Y:S01]  /*55a0*/  MUFU.EX2 R17, R2 ;  /* 0x0000000200117308 */ /* 0x0002620000000800 */
[----:B-----5:R-:W-:-:S07]  /*55b0*/  FFMA.FTZ R0, R224, c[0x0][0x2d0], -R8 ;  /* 0x0000b400e0007a23 */ /* 0x020fce0000010808 */
[----:B------:R5:W2:Y:S01]  /*55c0*/  MUFU.EX2 R15, R0 ;  /* 0x00000000000f7308 */ /* 0x000aa20000000800 */
[----:B-1----:R-:W-:Y:S01]  /*55d0*/  @P2 IMAD.HI.U32 R2, R101, c[0x0][0x2c8], RZ ;  /* 0x0000b20065022a27 */ /* 0x002fe200078e00ff */
[----:B---3--:R-:W-:Y:S02]  /*55e0*/  F2FP.PACK_AB R93, R21, R23 ;  /* 0x00000017155d723e */ /* 0x008fe400000000ff */
[----:B------:R-:W-:Y:S02]  /*55f0*/  F2FP.PACK_AB R94, R27, R25 ;  /* 0x000000191b5e723e */ /* 0x000fe400000000ff */
[----:B------:R-:W-:Y:S01]  /*5600*/  F2FP.PACK_AB R95, R20, R22 ;  /* 0x00000016145f723e */ /* 0x000fe200000000ff */
[----:B-----5:R-:W-:Y:S01]  /*5610*/  IMAD.MOV.U32 R0, RZ, RZ, R101 ;  /* 0x000000ffff007224 */ /* 0x020fe200078e0065 */
[----:B------:R-:W-:Y:S01]  /*5620*/  @P2 SHF.R.U32.HI R0, RZ, c[0x0][0x2cc], R2 ;  /* 0x0000b300ff002a19 */ /* 0x000fe20000011602 */
[----:B------:R-:W-:Y:S01]  /*5630*/  IMAD.MOV.U32 R2, RZ, RZ, c[0x0][0x168] ;  /* 0x00005a00ff027624 */ /* 0x000fe200078e00ff */
[----:B------:R-:W-:-:S02]  /*5640*/  F2FP.PACK_AB R96, R16, R19 ;  /* 0x000000131060723e */ /* 0x000fc400000000ff */
[----:B------:R-:W-:Y:S02]  /*5650*/  F2FP.PACK_AB R97, R13, R12 ;  /* 0x0000000c0d61723e */ /* 0x000fe400000000ff */
[----:B------:R-:W-:Y:S02]  /*5660*/  F2FP.PACK_AB R98, R17, R18 ;  /* 0x000000121162723e */ /* 0x000fe400000000ff */
[----:B--2---:R-:W-:Y:S02]  /*5670*/  F2FP.PACK_AB R99, R15, R14 ;  /* 0x0000000e0f63723e */ /* 0x004fe400000000ff */
[----:B------:R-:W-:Y:S01]  /*5680*/  IADD3 R0, R0, c[0x0][0x1d0], -R2 ;  /* 0x0000740000007a10 */ /* 0x000fe20007ffe802 */
[----:B----4-:R-:W-:Y:S03]  /*5690*/  HMMA.16816.F32 R116, R92, R124, R116 ;  /* 0x0000007c5c74723c */ /* 0x010fe60000001874 */
[----:B------:R-:W-:Y:S01]  /*56a0*/  SHF.R.S32.HI R2, RZ, 0x1f, R0 ;  /* 0x0000001fff027819 */ /* 0x000fe20000011400 */
[----:B------:R-:W-:-:S04]  /*56b0*/  FADD.FTZ R8, R234, R10 ;  /* 0x0000000aea087221 */ /* 0x000fc80000010000 */
[----:B------:R-:W-:Y:S01]  /*56c0*/  HMMA.16816.F32 R120, R92, R126, R120 ;  /* 0x0000007e5c78723c */ /* 0x000fe20000001878 */
[----:B------:R-:W-:-:S07]  /*56d0*/  FADD.FTZ R3, R107, R106 ;  /* 0x0000006a6b037221 */ /* 0x000fce0000010000 */
[----:B------:R-:W-:Y:S01]  /*56e0*/  HMMA.16816.F32 R112, R96, R124, R176 ;  /* 0x0000007c6070723c */ /* 0x000fe200000018b0 */
[----:B------:R-:W-:-:S07]  /*56f0*/  FADD.FTZ R11, R11, R8 ;  /* 0x000000080b0b7221 */ /* 0x000fce0000010000 */
[----:B------:R-:W-:Y:S07]  /*5700*/  HMMA.16816.F32 R124, R96, R126, R28 ;  /* 0x0000007e607c723c */ /* 0x000fee000000181c */
[----:B------:R-:W-:Y:S01]  /*5710*/  LEA.HI R28, R2, R0, RZ, 0x6 ;  /* 0x00000000021c7211 */ /* 0x000fe200078f30ff */
[----:B------:R-:W-:Y:S02]  /*5720*/  FADD.FTZ R0, R239, R238 ;  /* 0x000000eeef007221 */ /* 0x000fe40000010000 */
[----:B------:R-:W-:-:S02]  /*5730*/  FADD.FTZ R2, R251, R250 ;  /* 0x000000fafb027221 */ /* 0x000fc40000010000 */
[----:B------:R-:W-:Y:S02]  /*5740*/  FADD.FTZ R0, R237, R0 ;  /* 0x00000000ed007221 */ /* 0x000fe40000010000 */
[----:B------:R-:W-:Y:S02]  /*5750*/  FADD.FTZ R10, R252, R3 ;  /* 0x00000003fc0a7221 */ /* 0x000fe40000010000 */
[----:B------:R-:W-:Y:S02]  /*5760*/  FADD.FTZ R9, R248, R2 ;  /* 0x00000002f8097221 */ /* 0x000fe40000010000 */
[----:B------:R-:W-:Y:S02]  /*5770*/  FADD.FTZ R8, R236, R0 ;  /* 0x00000000ec087221 */ /* 0x000fe40000010000 */
[----:B------:R-:W-:Y:S01]  /*5780*/  FADD.FTZ R3, R231, R11 ;  /* 0x0000000be7037221 */ /* 0x000fe20000010000 */
[----:B------:R-:W-:Y:S01]  /*5790*/  HMMA.16816.F32 R88, R92, R4, R184 ;  /* 0x000000045c58723c */ /* 0x000fe200000018b8 */
[----:B------:R-:W-:-:S02]  /*57a0*/  FADD.FTZ R2, R66, R10 ;  /* 0x0000000a42027221 */ /* 0x000fc40000010000 */
[----:B------:R-:W-:Y:S02]  /*57b0*/  FADD.FTZ R0, R249, R9 ;  /* 0x00000009f9007221 */ /* 0x000fe40000010000 */
[----:B------:R-:W-:-:S03]  /*57c0*/  FADD.FTZ R3, R189, R3 ;  /* 0x00000003bd037221 */ /* 0x000fc60000010000 */
[----:B------:R-:W-:Y:S01]  /*57d0*/  HMMA.16816.F32 R84, R96, R4, R84 ;  /* 0x000000046054723c */ /* 0x000fe20000001854 */
[----:B------:R-:W-:-:S06]  /*57e0*/  FADD.FTZ R3, R196, R3 ;  /* 0x00000003c4037221 */ /* 0x000fcc0000010000 */
        /* <DEDUP_REMOVED lines=33> */
[----:B------:R-:W-:Y:S01]  /*5a00*/  FADD.FTZ R4, R23, R5 ;  /* 0x0000000517047221 */ /* 0x000fe20000010000 */
[----:B------:R-:W-:Y:S01]  /*5a10*/  SHF.R.S32.HI R5, RZ, 0x6, R28 ;  /* 0x00000006ff057819 */ /* 0x000fe2000001141c */
[----:B------:R-:W-:Y:S02]  /*5a20*/  FADD.FTZ R3, R16, R3 ;  /* 0x0000000310037221 */ /* 0x000fe40000010000 */
[----:B------:R-:W-:Y:S01]  /*5a30*/  FADD.FTZ R2, R13, R2 ;  /* 0x000000020d027221 */ /* 0x000fe20000010000 */
[----:B------:R-:W-:Y:S01]  /*5a40*/  IMNMX R5, RZ, R5, !PT ;  /* 0x00000005ff057217 */ /* 0x000fe20007800200 */
[----:B------:R-:W-:Y:S01]  /*5a50*/  FADD.FTZ R0, R26, R0 ;  /* 0x000000001a007221 */ /* 0x000fe20000010000 */
[----:B------:R-:W-:Y:S01]  /*5a60*/  IADD3 R202, R67, -0x2, RZ ;  /* 0xfffffffe43ca7810 */ /* 0x000fe20007ffe0ff */
[----:B------:R-:W-:-:S02]  /*5a70*/  FADD.FTZ R4, R21, R4 ;  /* 0x0000000415047221 */ /* 0x000fc40000010000 */
[----:B------:R-:W-:Y:S02]  /*5a80*/  FADD.FTZ R3, R18, R3 ;  /* 0x0000000312037221 */ /* 0x000fe40000010000 */
[----:B------:R-:W-:Y:S01]  /*5a90*/  FADD.FTZ R2, R14, R2 ;  /* 0x000000020e027221 */ /* 0x000fe20000010000 */
[----:B------:R1:W-:Y:S01]  /*5aa0*/  STL [R1+0x34], R5 ;  /* 0x0000340501007387 */ /* 0x0003e20000100800 */
[----:B------:R-:W-:Y:S01]  /*5ab0*/  FADD.FTZ R0, R25, R0 ;  /* 0x0000000019007221 */ /* 0x000fe20000010000 */
[----:B------:R-:W-:Y:S01]  /*5ac0*/  ISETP.GE.AND P0, PT, R202, R5, PT ;  /* 0x00000005ca00720c */ /* 0x000fe20003f06270 */
[----:B------:R-:W-:Y:S02]  /*5ad0*/  FADD.FTZ R4, R22, R4 ;  /* 0x0000000416047221 */ /* 0x000fe40000010000 */
[----:B-1----:R-:W-:Y:S02]  /*5ae0*/  FADD.FTZ R5, R17, R3 ;  /* 0x0000000311057221 */ /* 0x002fe40000010000 */
[----:B------:R-:W-:-:S02]  /*5af0*/  FADD.FTZ R3, R15, R2 ;  /* 0x000000020f037221 */ /* 0x000fc40000010000 */
[----:B------:R-:W-:Y:S02]  /*5b00*/  FADD.FTZ R2, R27, R0 ;  /* 0x000000001b027221 */ /* 0x000fe40000010000 */
[----:B------:R-:W-:Y:S01]  /*5b10*/  FADD.FTZ R0, R20, R4 ;  /* 0x0000000414007221 */ /* 0x000fe20000010000 */
[----:B------:R1:W-:Y:S04]  /*5b20*/  STL [R1+0x20], R5 ;  /* 0x0000200501007387 */ /* 0x0003e80000100800 */
[----:B------:R1:W-:Y:S04]  /*5b30*/  STL [R1+0x24], R3 ;  /* 0x0000240301007387 */ /* 0x0003e80000100800 */
[----:B------:R1:W-:Y:S04]  /*5b40*/  STL [R1+0x2c], R0 ;  /* 0x00002c0001007387 */ /* 0x0003e80000100800 */
[----:B------:R1:W-:Y:S01]  /*5b50*/  STL [R1+0x28], R2 ;  /* 0x0000280201007387 */ /* 0x0003e20000100800 */
        /* <DEDUP_REMOVED lines=18> */
[----:B------:R-:W-:Y:S01]  /*5c80*/  @!UPT UIADD3 URZ, URZ, URZ, URZ ;  /* 0x0000003f3f3ff290 */ /* 0x000fe2000fffe03f */
[----:B------:R-:W-:Y:S11]  /*5c90*/  @!P0 BRA `(.L_x_552) ;  /* 0x000047e000008947 */ /* 0x000ff60003800000 */
[----:B-1----:R-:W-:Y:S01]  /*5ca0*/  MOV R101, R104 ;  /* 0x0000006800657202 */ /* 0x002fe20000000f00 */
[----:B------:R-:W-:Y:S01]  /*5cb0*/  IMAD.MOV.U32 R107, RZ, RZ, R102 ;  /* 0x000000ffff6b7224 */ /* 0x000fe200078e0066 */
[----:B------:R-:W-:Y:S01]  /*5cc0*/  MOV R100, R105 ;  /* 0x0000006900647202 */ /* 0x000fe20000000f00 */
[----:B------:R-:W-:Y:S01]  /*5cd0*/  IMAD.MOV.U32 R221, RZ, RZ, R202 ;  /* 0x000000ffffdd7224 */ /* 0x000fe200078e00ca */
[----:B------:R-:W-:-:S07]  /*5ce0*/  MOV R106, R103 ;  /* 0x00000067006a7202 */ /* 0x000fce0000000f00 */
.L_x_553:
[----:B------:R-:W2:Y:S01]  /*5cf0*/  LDL.64 R42, [R1+0x10] ;  /* 0x00001000012a7983 */ /* 0x000ea20000100a00 */
[----:B------:R-:W-:Y:S04]  /*5d00*/  DEPBAR.LE SB0, 0x0 ;  /* 0x000080000000791a */ /* 0x000fe80000000000 */
[----:B------:R-:W-:Y:S01]  /*5d10*/  WARPSYNC 0xffffffff ;  /* 0xffffffff00007948 */ /* 0x000fe20003800000 */
[----:B------:R-:W3:Y:S04]  /*5d20*/  LDL R44, [R1+0x1c] ;  /* 0x00001c00012c7983 */ /* 0x000ee80000100800 */
[----:B------:R-:W-:Y:S01]  /*5d30*/  BAR.SYNC.DEFER_BLOCKING 0x0 ;  /* 0x0000000000007b1d */ /* 0x000fe20000010000 */
[C---:B------:R-:W-:Y:S11]  /*5d40*/  ISETP.GE.AND P6, PT, R221.reuse, RZ, PT ;  /* 0x000000ffdd00720c */ /* 0x040ff60003fc6270 */
[----:B------:R-:W-:Y:S02]  /*5d50*/  @!UPT UIADD3 URZ, URZ, URZ, URZ ;  /* 0x0000003f3f3ff290 */ /* 0x000fe4000fffe03f */
[----:B-1----:R-:W-:Y:S01]  /*5d60*/  @P6 SHF.R.S32.HI R0, RZ, 0x1f, R221 ;  /* 0x0000001fff006819 */ /* 0x002fe200000114dd */
[C---:B------:R-:W-:Y:S04]  /*5d70*/  @P6 IMAD.WIDE.U32 R28, R221.reuse, c[0x0][0x208], RZ ;  /* 0x00008200dd1c6a25 */ /* 0x040fe800078e00ff */
[----:B------:R-:W-:Y:S01]  /*5d80*/  @P6 IMAD R0, R0, c[0x0][0x208], RZ ;  /* 0x0000820000006a24 */ /* 0x000fe200078e02ff */
[----:B------:R-:W-:Y:S01]  /*5d90*/  @P6 SHF.L.U32 R2, R28, 0x6, RZ ;  /* 0x000000061c026819 */ /* 0x000fe200000006ff */
[----:B------:R-:W-:Y:S02]  /*5da0*/  @P6 IMAD.MOV.U32 R102, RZ, RZ, c[0x0][0x208] ;  /* 0x00008200ff666624 */ /* 0x000fe400078e00ff */
[----:B------:R-:W-:Y:S01]  /*5db0*/  @P6 IMAD R0, R221, c[0x0][0x20c], R0 ;  /* 0x00008300dd006a24 */ /* 0x000fe200078e0200 */
[----:B------:R-:W4:Y:S02]  /*5dc0*/  LDL R232, [R1+0x30] ;  /* 0x0000300001e87983 */ /* 0x000f240000100800 */
[----:B------:R-:W-:Y:S02]  /*5dd0*/  @P6 LEA R3, P0, R102, R2, 0x5 ;  /* 0x0000000266036211 */ /* 0x000fe400078028ff */
[----:B------:R-:W-:Y:S01]  /*5de0*/  LDSM.16.M88.4 R64, [R207] ;  /* 0x00000000cf40783b */ /* 0x000fe20000000200 */
[----:B------:R-:W-:Y:S04]  /*5df0*/  @P6 IADD3 R0, R29, R0, RZ ;  /* 0x000000001d006210 */ /* 0x000fe80007ffe0ff */
[----:B------:R-:W-:Y:S01]  /*5e00*/  @P6 SHF.L.U64.HI R0, R28, 0x6, R0 ;  /* 0x000000061c006819 */ /* 0x000fe20000010200 */
[----:B------:R-:W-:Y:S02]  /*5e10*/  @P6 IMAD.MOV.U32 R28, RZ, RZ, c[0x0][0x20c] ;  /* 0x00008300ff1c6624 */ /* 0x000fe400078e00ff */
[----:B------:R-:W1:Y:S03]  /*5e20*/  LDSM.16.M88.4 R16, [R204] ;  /* 0x00000000cc10783b */ /* 0x000e660000000200 */
[----:B------:R-:W-:Y:S05]  /*5e30*/  @P6 LEA.HI.X R102, R102, R0, R28, 0x5, P0 ;  /* 0x0000000066666211 */ /* 0x000fea00000f2c1c */
[----:B------:R-:W5:Y:S08]  /*5e40*/  LDSM.16.M88.4 R60, [R207+0x1000] ;  /* 0x00100000cf3c783b */ /* 0x000f700000000200 */
[----:B------:R-:W5:Y:S08]  /*5e50*/  LDSM.16.M88.4 R32, [R204+0x400] ;  /* 0x00040000cc20783b */ /* 0x000f700000000200 */
[----:B------:R-:W2:Y:S08]  /*5e60*/  LDSM.16.M88.4 R48, [R204+0x800] ;  /* 0x00080000cc30783b */ /* 0x000eb00000000200 */
[----:B------:R-:W2:Y:S01]  /*5e70*/  LDSM.16.M88.4 R108, [R204+0xc00] ;  /* 0x000c0000cc6c783b */ /* 0x000ea20000000200 */
[-C--:B-1----:R-:W-:Y:S07]  /*5e80*/  HMMA.16816.F32 R4, R64, R16.reuse, RZ ;  /* 0x000000104004723c */ /* 0x082fee00000018ff */
[----:B------:R-:W-:Y:S01]  /*5e90*/  LDSM.16.M88.4 R176, [R208] ;  /* 0x00000000d0b0783b */ /* 0x000fe20000000200 */
[C---:B-----5:R-:W-:Y:S07]  /*5ea0*/  HMMA.16816.F32 R8, R60.reuse, R16, RZ ;  /* 0x000000103c08723c */ /* 0x060fee00000018ff */
[----:B------:R-:W1:Y:S01]  /*5eb0*/  LDSM.16.M88.4 R180, [R209] ;  /* 0x00000000d1b4783b */ /* 0x000e620000000200 */
[-C--:B------:R-:W-:Y:S07]  /*5ec0*/  HMMA.16816.F32 R12, R60, R18.reuse, RZ ;  /* 0x000000123c0c723c */ /* 0x080fee00000018ff */
[----:B------:R-:W5:Y:S01]  /*5ed0*/  LDSM.16.M88.4 R184, [R208+0x1000] ;  /* 0x00100000d0b8783b */ /* 0x000f620000000200 */
[C---:B------:R-:W-:Y:S07]  /*5ee0*/  HMMA.16816.F32 R16, R64.reuse, R18, RZ ;  /* 0x000000124010723c */ /* 0x040fee00000018ff */
[----:B------:R-:W1:Y:S01]  /*5ef0*/  LDSM.16.M88.4 R188, [R220] ;  /* 0x00000000dcbc783b */ /* 0x000e620000000200 */
[-C--:B------:R-:W-:Y:S07]  /*5f00*/  HMMA.16816.F32 R20, R64, R32.reuse, RZ ;  /* 0x000000204014723c */ /* 0x080fee00000018ff */
[----:B------:R-:W1:Y:S01]  /*5f10*/  LDSM.16.M88.4 R192, [R219] ;  /* 0x00000000dbc0783b */ /* 0x000e620000000200 */
[C---:B------:R-:W-:Y:S07]  /*5f20*/  HMMA.16816.F32 R24, R60.reuse, R32, RZ ;  /* 0x000000203c18723c */ /* 0x040fee00000018ff */
[----:B------:R-:W1:Y:S01]  /*5f30*/  LDSM.16.M88.4 R196, [R218] ;  /* 0x00000000dac4783b */ /* 0x000e620000000200 */
[-C--:B------:R-:W-:Y:S07]  /*5f40*/  HMMA.16816.F32 R28, R60, R34.reuse, RZ ;  /* 0x000000223c1c723c */ /* 0x080fee00000018ff */
[----:B------:R-:W5:Y:S04]  /*5f50*/  LDL R225, [R1+0x48] ;  /* 0x0000480001e17983 */ /* 0x000f680000100800 */
[----:B------:R-:W5:Y:S04]  /*5f60*/  LDL R222, [R1+0x58] ;  /* 0x0000580001de7983 */ /* 0x000f680000100800 */
[----:B------:R-:W5:Y:S06]  /*5f70*/  LDL.64 R234, [R1+0x8] ;  /* 0x0000080001ea7983 */ /* 0x000f6c0000100a00 */
[----:B------:R-:W5:Y:S01]  /*5f80*/  LDL R224, [R1+0x18] ;  /* 0x0000180001e07983 */ /* 0x000f620000100800 */
[----:B--2---:R-:W-:Y:S04]  /*5f90*/  @P6 IADD3 R32, P1, R2, R42, RZ ;  /* 0x0000002a02206210 */ /* 0x004fe80007f3e0ff */
[----:B------:R-:W-:Y:S02]  /*5fa0*/  @P6 LEA R104, P0, R32, c[0x0][0x1f8], 0x1 ;  /* 0x00007e0020686a11 */ /* 0x000fe400078008ff */
[----:B---3--:R-:W-:Y:S02]  /*5fb0*/  @P6 IADD3.X R33, R0, R44, RZ, P1, !PT ;  /* 0x0000002c00216210 */ /* 0x008fe40000ffe4ff */
[----:B------:R-:W-:Y:S02]  /*5fc0*/  @P6 IADD3 R56, P1, R42, 0x20, RZ ;  /* 0x000000202a386810 */ /* 0x000fe40007f3e0ff */
[----:B------:R-:W-:Y:S02]  /*5fd0*/  @P6 LEA.HI.X R105, R32, c[0x0][0x1fc], R33, 0x1, P0 ;  /* 0x00007f0020696a11 */ /* 0x000fe400000f0c21 */
[C---:B------:R-:W-:Y:S02]  /*5fe0*/  HMMA.16816.F32 R32, R64.reuse, R34, RZ ;  /* 0x000000224020723c */ /* 0x040fe400000018ff */
[--C-:B------:R-:W-:Y:S01]  /*5ff0*/  @P6 IMAD.X R202, RZ, RZ, R44.reuse, P1 ;  /* 0x000000ffffca6224 */ /* 0x100fe200008e062c */
[----:B------:R-:W-:Y:S04]  /*6000*/  @P6 IADD3 R40, P1, R2, R56, RZ ;  /* 0x0000003802286210 */ /* 0x000fe80007f3e0ff */
[----:B------:R-:W-:Y:S01]  /*6010*/  @P6 IADD3.X R41, R0, R202, RZ, P1, !PT ;  /* 0x000000ca00296210 */ /* 0x000fe20000ffe4ff */
[-C--:B------:R-:W-:Y:S01]  /*6020*/  HMMA.16816.F32 R36, R64, R48.reuse, RZ ;  /* 0x000000304024723c */ /* 0x080fe200000018ff */
[----:B------:R-:W-:Y:S03]  /*6030*/  @P6 IADD3 R53, P1, R42, 0x40, RZ ;  /* 0x000000402a356810 */ /* 0x000fe60007f3e0ff */
[----:B------:R-:W-:Y:S02]  /*6040*/  @P6 LEA R200, P0, R40, c[0x0][0x1f8], 0x1 ;  /* 0x00007e0028c86a11 */ /* 0x000fe400078008ff */
[----:B------:R-:W-:Y:S01]  /*6050*/  @P6 IMAD.X R103, RZ, RZ, R44, P1 ;  /* 0x000000ffff676224 */ /* 0x000fe200008e062c */
[----:B------:R-:W-:Y:S02]  /*6060*/  @P6 IADD3 R2, P1, R2, R53, RZ ;  /* 0x0000003502026210 */ /* 0x000fe40007f3e0ff */
[----:B------:R-:W-:Y:S03]  /*6070*/  @P6 LEA.HI.X R201, R40, c[0x0][0x1fc], R41, 0x1, P0 ;  /* 0x00007f0028c96a11 */ /* 0x000fe600000f0c29 */
[----:B------:R-:W-:Y:S02]  /*6080*/  @P6 IADD3.X R0, R0, R103, RZ, P1, !PT ;  /* 0x0000006700006210 */ /* 0x000fe40000ffe4ff */
[C---:B------:R-:W-:Y:S02]  /*6090*/  @P6 LEA R54, P1, R2.reuse, c[0x0][0x1f8], 0x1 ;  /* 0x00007e0002366a11 */ /* 0x040fe400078208ff */
[C---:B------:R-:W-:Y:S02]  /*60a0*/  @P6 IADD3 R52, P0, R3.reuse, R42, RZ ;  /* 0x0000002a03346210 */ /* 0x040fe40007f1e0ff */
[C---:B------:R-:W-:Y:S02]  /*60b0*/  HMMA.16816.F32 R40, R60.reuse, R48, RZ ;  /* 0x000000303c28723c */ /* 0x040fe400000018ff */
[----:B------:R-:W-:Y:S02]  /*60c0*/  @P6 LEA.HI.X R55, R2, c[0x0][0x1fc], R0, 0x1, P1 ;  /* 0x00007f0002376a11 */ /* 0x000fe400008f0c00 */
[----:B----4-:R-:W-:Y:S02]  /*60d0*/  @P6 SHF.L.U32 R0, R232, 0x1, RZ ;  /* 0x00000001e8006819 */ /* 0x010fe400000006ff */
[C---:B------:R-:W-:Y:S01]  /*60e0*/  @P6 IADD3 R2, P1, R3.reuse, R56, RZ ;  /* 0x0000003803026210 */ /* 0x040fe20007f3e0ff */
[----:B------:R-:W-:Y:S01]  /*60f0*/  @P6 IMAD.X R48, R102, 0x1, R44, P0 ;  /* 0x0000000166306824 */ /* 0x000fe200000e062c */
[C---:B------:R-:W-:Y:S01]  /*6100*/  @P6 LEA R58, P0, R52.reuse, c[0x0][0x1f8], 0x1 ;  /* 0x00007e00343a6a11 */ /* 0x040fe200078008ff */
[-C--:B------:R-:W-:Y:S01]  /*6110*/  HMMA.16816.F32 R44, R60, R50.reuse, RZ ;  /* 0x000000323c2c723c */ /* 0x080fe200000018ff */
[----:B------:R-:W-:Y:S01]  /*6120*/  @!PT LDS RZ, [RZ] ;  /* 0x00000000fffff984 */ /* 0x000fe20000000800 */
[----:B------:R-:W-:Y:S01]  /*6130*/  @!PT LDS RZ, [RZ] ;  /* 0x00000000fffff984 */ /* 0x000fe20000000800 */
[----:B------:R-:W-:Y:S01]  /*6140*/  @!PT LDS RZ, [RZ] ;  /* 0x00000000fffff984 */ /* 0x000fe20000000800 */
[----:B------:R2:W-:Y:S02]  /*6150*/  @P6 LDGSTS.E.BYPASS.LTC128B.128 [R0+0x100], [R104.64], !P5 ;  /* 0x0010000068006fae */ /* 0x0005e4000e901d46 */
[----:B------:R-:W-:Y:S01]  /*6160*/  @P6 LEA.HI.X R59, R52, c[0x0][0x1fc], R48, 0x1, P0 ;  /* 0x00007f00343b6a11 */ /* 0x000fe200000f0c30 */
[C---:B------:R-:W-:Y:S01]  /*6170*/  @P6 IMAD.X R202, R102.reuse, 0x1, R202, P1 ;  /* 0x0000000166ca6824 */ /* 0x040fe200008e06ca */
[----:B------:R-:W-:Y:S03]  /*6180*/  @P6 IADD3 R3, P0, R3, R53, RZ ;  /* 0x0000003503036210 */ /* 0x000fe60007f1e0ff */
[C---:B------:R-:W-:Y:S01]  /*6190*/  HMMA.16816.F32 R48, R64.reuse, R50, RZ ;  /* 0x000000324030723c */ /* 0x040fe200000018ff */
[----:B------:R3:W-:Y:S08]  /*61a0*/  @P6 LDGSTS.E.BYPASS.LTC128B.128 [R0+0x1100], [R200.64], !P4 ;  /* 0x01100000c8006fae */ /* 0x0007f0000e101d46 */
[----:B------:R4:W-:Y:S08]  /*61b0*/  @P6 LDGSTS.E.BYPASS.LTC128B.128 [R0+0x2100], [R54.64], !P3 ;  /* 0x0210000036006fae */ /* 0x0009f0000d901d46 */
[----:B------:R1:W-:Y:S01]  /*61c0*/  @P6 LDGSTS.E.BYPASS.LTC128B.128 [R0+0x900], [R58.64], !P5 ;  /* 0x009000003a006fae */ /* 0x0003e2000e901d46 */
[----:B--2---:R-:W-:Y:S02]  /*61d0*/  @P6 IADD3.X R104, R102, R103, RZ, P0, !PT ;  /* 0x0000006766686210 */ /* 0x004fe400007fe4ff */
[C---:B------:R-:W-:Y:S04]  /*61e0*/  @P6 LEA R102, P0, R2.reuse, c[0x0][0x1f8], 0x1 ;  /* 0x00007e0002666a11 */ /* 0x040fe800078008ff */
[----:B------:R-:W-:Y:S02]  /*61f0*/  @P6 LEA.HI.X R103, R2, c[0x0][0x1fc], R202, 0x1, P0 ;  /* 0x00007f0002676a11 */ /* 0x000fe400000f0cca */
[C---:B------:R-:W-:Y:S03]  /*6200*/  @P6 LEA R2, P0, R3.reuse, c[0x0][0x1f8], 0x1 ;  /* 0x00007e0003026a11 */ /* 0x040fe600078008ff */
[----:B------:R2:W-:Y:S01]  /*6210*/  @P6 LDGSTS.E.BYPASS.LTC128B.128 [R0+0x1900], [R102.64], !P4 ;  /* 0x0190000066006fae */ /* 0x0005e2000e101d46 */
[----:B------:R-:W-:Y:S01]  /*6220*/  @P6 LEA.HI.X R3, R3, c[0x0][0x1fc], R104, 0x1, P0 ;  /* 0x00007f0003036a11 */ /* 0x000fe200000f0c68 */
[-C--:B----4-:R-:W-:Y:S06]  /*6230*/  HMMA.16816.F32 R52, R64, R108.reuse, RZ ;  /* 0x0000006c4034723c */ /* 0x090fec00000018ff */
[----:B------:R2:W-:Y:S01]  /*6240*/  @P6 LDGSTS.E.BYPASS.LTC128B.128 [R0+0x2900], [R2.64], !P3 ;  /* 0x0290000002006fae */ /* 0x0005e2000d901d46 */
[C---:B------:R-:W-:Y:S01]  /*6250*/  ISETP.GE.AND P6, PT, R221.reuse, 0x1, PT ;  /* 0x00000001dd00780c */ /* 0x040fe20003fc6270 */
[C---:B-1----:R-:W-:Y:S06]  /*6260*/  HMMA.16816.F32 R56, R60.reuse, R108, RZ ;  /* 0x0000006c3c38723c */ /* 0x042fec00000018ff */
[----:B---3--:R-:W-:Y:S02]  /*6270*/  LDSM.16.M88.4 R200, [R204+0x1400] ;  /* 0x00140000ccc8783b */ /* 0x008fe40000000200 */
[-C--:B------:R-:W-:Y:S06]  /*6280*/  HMMA.16816.F32 R60, R60, R110.reuse, RZ ;  /* 0x0000006e3c3c723c */ /* 0x080fec00000018ff */
[----:B------:R-:W0:Y:S02]  /*6290*/  LDGDEPBAR ;  /* 0x00000000000079af */ /* 0x000e240000000000 */
[----:B------:R-:W-:Y:S06]  /*62a0*/  HMMA.16816.F32 R64, R64, R110, RZ ;  /* 0x0000006e4040723c */ /* 0x000fec00000018ff */
[----:B------:R-:W-:Y:S02]  /*62b0*/  LDSM.16.M88.4 R108, [R207+0x2000] ;  /* 0x00200000cf6c783b */ /* 0x000fe40000000200 */
[-C--:B------:R-:W-:Y:S08]  /*62c0*/  HMMA.16816.F32 R4, R176, R180.reuse, R4 ;  /* 0x000000b4b004723c */ /* 0x080ff00000001804 */
[C---:B-----5:R-:W-:Y:S08]  /*62d0*/  HMMA.16816.F32 R8, R184.reuse, R180, R8 ;  /* 0x000000b4b808723c */ /* 0x060ff00000001808 */
[-C--:B------:R-:W-:Y:S04]  /*62e0*/  HMMA.16816.F32 R12, R184, R182.reuse, R12 ;  /* 0x000000b6b80c723c */ /* 0x080fe8000000180c */
[----:B--2---:R-:W-:Y:S04]  /*62f0*/  IMAD.IADD R0, R222, 0x1, R225 ;  /* 0x00000001de007824 */ /* 0x004fe800078e02e1 */
[C---:B------:R-:W-:Y:S01]  /*6300*/  HMMA.16816.F32 R16, R176.reuse, R182, R16 ;  /* 0x000000b6b010723c */ /* 0x040fe20000001810 */
[----:B------:R-:W1:Y:S07]  /*6310*/  LDSM.16.M88.4 R180, [R204+0x1000] ;  /* 0x00100000ccb4783b */ /* 0x000e6e0000000200 */
[-C--:B------:R-:W-:Y:S08]  /*6320*/  HMMA.16816.F32 R20, R176, R188.reuse, R20 ;  /* 0x000000bcb014723c */ /* 0x080ff00000001814 */
[C---:B------:R-:W-:Y:S08]  /*6330*/  HMMA.16816.F32 R24, R184.reuse, R188, R24 ;  /* 0x000000bcb818723c */ /* 0x040ff00000001818 */
[-C--:B------:R-:W-:Y:S08]  /*6340*/  HMMA.16816.F32 R28, R184, R190.reuse, R28 ;  /* 0x000000beb81c723c */ /* 0x080ff0000000181c */
[C---:B------:R-:W-:Y:S01]  /*6350*/  HMMA.16816.F32 R32, R176.reuse, R190, R32 ;  /* 0x000000beb020723c */ /* 0x040fe20000001820 */
[----:B------:R-:W2:Y:S07]  /*6360*/  LDSM.16.M88.4 R188, [R207+0x3000] ;  /* 0x00300000cfbc783b */ /* 0x000eae0000000200 */
[-C--:B------:R-:W-:Y:S08]  /*6370*/  HMMA.16816.F32 R36, R176, R192.reuse, R36 ;  /* 0x000000c0b024723c */ /* 0x080ff00000001824 */
[C---:B------:R-:W-:Y:S08]  /*6380*/  HMMA.16816.F32 R40, R184.reuse, R192, R40 ;  /* 0x000000c0b828723c */ /* 0x040ff00000001828 */
[-C--:B------:R-:W-:Y:S08]  /*6390*/  HMMA.16816.F32 R44, R184, R194.reuse, R44 ;  /* 0x000000c2b82c723c */ /* 0x080ff0000000182c */
[C---:B------:R-:W-:Y:S01]  /*63a0*/  HMMA.16816.F32 R48, R176.reuse, R194, R48 ;  /* 0x000000c2b030723c */ /* 0x040fe20000001830 */
[----:B------:R-:W3:Y:S07]  /*63b0*/  LDSM.16.M88.4 R192, [R204+0x1800] ;  /* 0x00180000ccc0783b */ /* 0x000eee0000000200 */
[-C--:B------:R-:W-:Y:S08]  /*63c0*/  HMMA.16816.F32 R52, R176, R196.reuse, R52 ;  /* 0x000000c4b034723c */ /* 0x080ff00000001834 */
[C---:B------:R-:W-:Y:S08]  /*63d0*/  HMMA.16816.F32 R56, R184.reuse, R196, R56 ;  /* 0x000000c4b838723c */ /* 0x040ff00000001838 */
[-C--:B------:R-:W-:Y:S01]  /*63e0*/  HMMA.16816.F32 R60, R184, R198.reuse, R60 ;  /* 0x000000c6b83c723c */ /* 0x080fe2000000183c */
[----:B------:R-:W4:Y:S07]  /*63f0*/  LDSM.16.M88.4 R184, [R204+0x1c00] ;  /* 0x001c0000ccb8783b */ /* 0x000f2e0000000200 */
[----:B------:R-:W-:Y:S01]  /*6400*/  HMMA.16816.F32 R64, R176, R198, R64 ;  /* 0x000000c6b040723c */ /* 0x000fe20000001840 */
[----:B------:R-:W-:Y:S07]  /*6410*/  LDSM.16.M88.4 R176, [R208+0x2000] ;  /* 0x00200000d0b0783b */ /* 0x000fee0000000200 */
[-C--:B-1----:R-:W-:Y:S01]  /*6420*/  HMMA.16816.F32 R4, R108, R180.reuse, R4 ;  /* 0x000000b46c04723c */ /* 0x082fe20000001804 */
[----:B------:R-:W-:Y:S07]  /*6430*/  LDSM.16.M88.4 R196, [R208+0x3000] ;  /* 0x00300000d0c4783b */ /* 0x000fee0000000200 */
[C---:B--2---:R-:W-:Y:S08]  /*6440*/  HMMA.16816.F32 R8, R188.reuse, R180, R8 ;  /* 0x000000b4bc08723c */ /* 0x044ff00000001808 */
[-C--:B------:R-:W-:Y:S08]  /*6450*/  HMMA.16816.F32 R12, R188, R182.reuse, R12 ;  /* 0x000000b6bc0c723c */ /* 0x080ff0000000180c */
[C---:B------:R-:W-:Y:S01]  /*6460*/  HMMA.16816.F32 R16, R108.reuse, R182, R16 ;  /* 0x000000b66c10723c */ /* 0x040fe20000001810 */
[----:B------:R-:W1:Y:S07]  /*6470*/  LDSM.16.M88.4 R180, [R217] ;  /* 0x00000000d9b4783b */ /* 0x000e6e0000000200 */
[-C--:B------:R-:W-:Y:S08]  /*6480*/  HMMA.16816.F32 R20, R108, R200.reuse, R20 ;  /* 0x000000c86c14723c */ /* 0x080ff00000001814 */
[C---:B------:R-:W-:Y:S08]  /*6490*/  HMMA.16816.F32 R24, R188.reuse, R200, R24 ;  /* 0x000000c8bc18723c */ /* 0x040ff00000001818 */
[-C--:B------:R-:W-:Y:S08]  /*64a0*/  HMMA.16816.F32 R28, R188, R202.reuse, R28 ;  /* 0x000000cabc1c723c */ /* 0x080ff0000000181c */
[C---:B------:R-:W-:Y:S01]  /*64b0*/  HMMA.16816.F32 R32, R108.reuse, R202, R32 ;  /* 0x000000ca6c20723c */ /* 0x040fe20000001820 */
[----:B------:R-:W2:Y:S07]  /*64c0*/  LDSM.16.M88.4 R200, [R216] ;  /* 0x00000000d8c8783b */ /* 0x000eae0000000200 */
[-C--:B---3--:R-:W-:Y:S08]  /*64d0*/  HMMA.16816.F32 R36, R108, R192.reuse, R36 ;  /* 0x000000c06c24723c */ /* 0x088ff00000001824 */
[C---:B------:R-:W-:Y:S08]  /*64e0*/  HMMA.16816.F32 R40, R188.reuse, R192, R40 ;  /* 0x000000c0bc28723c */ /* 0x040ff00000001828 */
[-C--:B------:R-:W-:Y:S08]  /*64f0*/  HMMA.16816.F32 R44, R188, R194.reuse, R44 ;  /* 0x000000c2bc2c723c */ /* 0x080ff0000000182c */
[C---:B------:R-:W-:Y:S01]  /*6500*/  HMMA.16816.F32 R48, R108.reuse, R194, R48 ;  /* 0x000000c26c30723c */ /* 0x040fe20000001830 */
[----:B------:R-:W3:Y:S07]  /*6510*/  LDSM.16.M88.4 R192, [R215] ;  /* 0x00000000d7c0783b */ /* 0x000eee0000000200 */
[-C--:B----4-:R-:W-:Y:S08]  /*6520*/  HMMA.16816.F32 R52, R108, R184.reuse, R52 ;  /* 0x000000b86c34723c */ /* 0x090ff00000001834 */
[C---:B------:R-:W-:Y:S08]  /*6530*/  HMMA.16816.F32 R56, R188.reuse, R184, R56 ;  /* 0x000000b8bc38723c */ /* 0x040ff00000001838 */
[-C--:B------:R-:W-:Y:S01]  /*6540*/  HMMA.16816.F32 R60, R188, R186.reuse, R60 ;  /* 0x000000babc3c723c */ /* 0x080fe2000000183c */
[----:B------:R-:W4:Y:S07]  /*6550*/  LDSM.16.M88.4 R188, [R214] ;  /* 0x00000000d6bc783b */ /* 0x000f2e0000000200 */
[----:B------:R-:W-:Y:S01]  /*6560*/  HMMA.16816.F32 R64, R108, R186, R64 ;  /* 0x000000ba6c40723c */ /* 0x000fe20000001840 */
[----:B------:R-:W-:Y:S07]  /*6570*/  LDSM.16.M88.4 R108, [R207+0x4000] ;  /* 0x00400000cf6c783b */ /* 0x000fee0000000200 */
[-C--:B-1----:R-:W-:Y:S01]  /*6580*/  HMMA.16816.F32 R4, R176, R180.reuse, R4 ;  /* 0x000000b4b004723c */ /* 0x082fe20000001804 */
[----:B------:R-:W-:Y:S07]  /*6590*/  LDSM.16.M88.4 R184, [R207+0x5000] ;  /* 0x00500000cfb8783b */ /* 0x000fee0000000200 */
[C---:B------:R-:W-:Y:S08]  /*65a0*/  HMMA.16816.F32 R8, R196.reuse, R180, R8 ;  /* 0x000000b4c408723c */ /* 0x040ff00000001808 */
[-C--:B------:R-:W-:Y:S08]  /*65b0*/  HMMA.16816.F32 R12, R196, R182.reuse, R12 ;  /* 0x000000b6c40c723c */ /* 0x080ff0000000180c */
[C---:B------:R-:W-:Y:S01]  /*65c0*/  HMMA.16816.F32 R16, R176.reuse, R182, R16 ;  /* 0x000000b6b010723c */ /* 0x040fe20000001810 */
[----:B------:R-:W1:Y:S07]  /*65d0*/  LDSM.16.M88.4 R180, [R204+0x2000] ;  /* 0x00200000ccb4783b */ /* 0x000e6e0000000200 */
[-C--:B--2---:R-:W-:Y:S08]  /*65e0*/  HMMA.16816.F32 R20, R176, R200.reuse, R20 ;  /* 0x000000c8b014723c */ /* 0x084ff00000001814 */
        /* <DEDUP_REMOVED lines=8> */
[----:B------:R-:W2:Y:S07]  /*6670*/  LDSM.16.M88.4 R192, [R204+0x2400] ;  /* 0x00240000ccc0783b */ /* 0x000eae0000000200 */
[-C--:B----4-:R-:W-:Y:S08]  /*6680*/  HMMA.16816.F32 R52, R176, R188.reuse, R52 ;  /* 0x000000bcb034723c */ /* 0x090ff00000001834 */
[C---:B------:R-:W-:Y:S08]  /*6690*/  HMMA.16816.F32 R56, R196.reuse, R188, R56 ;  /* 0x000000bcc438723c */ /* 0x040ff00000001838 */
[-C--:B------:R-:W-:Y:S01]  /*66a0*/  HMMA.16816.F32 R60, R196, R190.reuse, R60 ;  /* 0x000000bec43c723c */ /* 0x080fe2000000183c */
[----:B------:R-:W3:Y:S07]  /*66b0*/  LDSM.16.M88.4 R196, [R204+0x2800] ;  /* 0x00280000ccc4783b */ /* 0x000eee0000000200 */
[----:B------:R-:W-:Y:S01]  /*66c0*/  HMMA.16816.F32 R64, R176, R190, R64 ;  /* 0x000000beb040723c */ /* 0x000fe20000001840 */
[----:B------:R-:W-:Y:S07]  /*66d0*/  LDSM.16.M88.4 R176, [R208+0x4000] ;  /* 0x00400000d0b0783b */ /* 0x000fee0000000200 */
[-C--:B-1----:R-:W-:Y:S01]  /*66e0*/  HMMA.16816.F32 R4, R108, R180.reuse, R4 ;  /* 0x000000b46c04723c */ /* 0x082fe20000001804 */
[----:B------:R-:W1:Y:S07]  /*66f0*/  LDSM.16.M88.4 R188, [R213] ;  /* 0x00000000d5bc783b */ /* 0x000e6e0000000200 */
[C---:B------:R-:W-:Y:S08]  /*6700*/  HMMA.16816.F32 R8, R184.reuse, R180, R8 ;  /* 0x000000b4b808723c */ /* 0x040ff00000001808 */
[-C--:B------:R-:W-:Y:S08]  /*6710*/  HMMA.16816.F32 R12, R184, R182.reuse, R12 ;  /* 0x000000b6b80c723c */ /* 0x080ff0000000180c */
[C---:B------:R-:W-:Y:S01]  /*6720*/  HMMA.16816.F32 R16, R108.reuse, R182, R16 ;  /* 0x000000b66c10723c */ /* 0x040fe20000001810 */
[----:B------:R-:W4:Y:S07]  /*6730*/  LDSM.16.M88.4 R180, [R208+0x5000] ;  /* 0x00500000d0b4783b */ /* 0x000f2e0000000200 */
        /* <DEDUP_REMOVED lines=11> */
[----:B------:R-:W-:Y:S07]  /*67f0*/  HMMA.16816.F32 R64, R108, R202, R64 ;  /* 0x000000ca6c40723c */ /* 0x000fee0000001840 */
[----:B------:R-:W-:Y:S01]  /*6800*/  IADD3 R202, R221, -0x1, RZ ;  /* 0xffffffffddca7810 */ /* 0x000fe20007ffe0ff */
[-C--:B-1----:R-:W-:Y:S05]  /*6810*/  HMMA.16816.F32 R4, R176, R188.reuse, R4 ;  /* 0x000000bcb004723c */ /* 0x082fea0000001804 */
[----:B------:R-:W-:Y:S03]  /*6820*/  @P6 IMAD.WIDE.U32 R2, R202, c[0x0][0x1e0], RZ ;  /* 0x00007800ca026a25 */ /* 0x000fe600078e00ff */
[C---:B----4-:R-:W-:Y:S08]  /*6830*/  HMMA.16816.F32 R8, R180.reuse, R188, R8 ;  /* 0x000000bcb408723c */ /* 0x050ff00000001808 */
[-C--:B------:R-:W-:Y:S08]  /*6840*/  HMMA.16816.F32 R12, R180, R190.reuse, R12 ;  /* 0x000000beb40c723c */ /* 0x080ff0000000180c */
[C---:B------:R-:W-:Y:S04]  /*6850*/  HMMA.16816.F32 R16, R176.reuse, R190, R16 ;  /* 0x000000beb010723c */ /* 0x040fe80000001810 */
[----:B------:R-:W-:Y:S02]  /*6860*/  FMUL.FTZ R4, R4, c[0x0][0x320] ;  /* 0x0000c80004047a20 */ /* 0x000fe40000410000 */
[----:B------:R-:W-:Y:S02]  /*6870*/  FMUL.FTZ R5, R5, c[0x0][0x320] ;  /* 0x0000c80005057a20 */ /* 0x000fe40000410000 */
[----:B------:R-:W1:Y:S01]  /*6880*/  MUFU.TANH R228, R4 ;  /* 0x0000000400e47308 */ /* 0x000e620000002400 */
[----:B------:R-:W-:Y:S03]  /*6890*/  FMUL.FTZ R6, R6, c[0x0][0x320] ;  /* 0x0000c80006067a20 */ /* 0x000fe60000410000 */
[----:B------:R-:W-:Y:S02]  /*68a0*/  FMUL.FTZ R7, R7, c[0x0][0x320] ;  /* 0x0000c80007077a20 */ /* 0x000fe40000410000 */
[----:B------:R-:W-:Y:S02]  /*68b0*/  FMUL.FTZ R8, R8, c[0x0][0x320] ;  /* 0x0000c80008087a20 */ /* 0x000fe40000410000 */
[----:B------:R-:W-:Y:S02]  /*68c0*/  FMUL.FTZ R9, R9, c[0x0][0x320] ;  /* 0x0000c80009097a20 */ /* 0x000fe40000410000 */
        /* <DEDUP_REMOVED lines=12> */
[----:B------:R-:W-:Y:S10]  /*6990*/  MUFU.TANH R111, R19 ;  /* 0x00000013006f7308 */ /* 0x000ff40000002400 */
[----:B------:R4:W-:Y:S10]  /*69a0*/  MUFU.TANH R184, R18 ;  /* 0x0000001200b87308 */ /* 0x0009f40000002400 */
[----:B------:R5:W1:Y:S10]  /*69b0*/  MUFU.TANH R230, R7 ;  /* 0x0000000700e67308 */ /* 0x000a740000002400 */
[----:B------:R-:W1:Y:S01]  /*69c0*/  MUFU.TANH R229, R8 ;  /* 0x0000000800e57308 */ /* 0x000e620000002400 */
[----:B----4-:R-:W4:Y:S09]  /*69d0*/  LDL R18, [R1+0x54] ;  /* 0x0000540001127983 */ /* 0x010f320000100800 */
[----:B------:R-:W-:Y:S01]  /*69e0*/  MUFU.TANH R226, R9 ;  /* 0x0000000900e27308 */ /* 0x000fe20000002400 */
[----:B-----5:R-:W5:Y:S09]  /*69f0*/  LDSM.16.M88.4 R4, [R212] ;  /* 0x00000000d404783b */ /* 0x020f720000000200 */
[----:B------:R-:W1:Y:S10]  /*6a00*/  MUFU.TANH R223, R10 ;  /* 0x0000000a00df7308 */ /* 0x000e740000002400 */
[----:B------:R1:W-:Y:S10]  /*6a10*/  MUFU.TANH R203, R11 ;  /* 0x0000000b00cb7308 */ /* 0x0003f40000002400 */
[----:B------:R2:W-:Y:S10]  /*6a20*/  MUFU.TANH R108, R14 ;  /* 0x0000000e006c7308 */ /* 0x0005f40000002400 */
[----:B------:R-:W-:Y:S01]  /*6a30*/  MUFU.TANH R201, R15 ;  /* 0x0000000f00c97308 */ /* 0x000fe20000002400 */
[-C--:B-----5:R-:W-:Y:S01]  /*6a40*/  HMMA.16816.F32 R20, R176, R4.reuse, R20 ;  /* 0x00000004b014723c */ /* 0x0a0fe20000001814 */
[----:B-1----:R-:W1:Y:S08]  /*6a50*/  LDSM.16.M88.4 R8, [R211] ;  /* 0x00000000d308783b */ /* 0x002e700000000200 */
[----:B------:R5:W-:Y:S01]  /*6a60*/  MUFU.TANH R199, R16 ;  /* 0x0000001000c77308 */ /* 0x000be20000002400 */
[C---:B------:R-:W-:Y:S07]  /*6a70*/  HMMA.16816.F32 R24, R180.reuse, R4, R24 ;  /* 0x00000004b418723c */ /* 0x040fee0000001818 */
[----:B------:R-:W-:Y:S02]  /*6a80*/  @P2 IMAD.HI.U32 R5, R0, c[0x0][0x2c8], RZ ;  /* 0x0000b20000052a27 */ /* 0x000fe400078e00ff */
[----:B------:R1:W-:Y:S01]  /*6a90*/  MUFU.TANH R198, R17 ;  /* 0x0000001100c67308 */ /* 0x0003e20000002400 */
[-C--:B------:R-:W-:Y:S03]  /*6aa0*/  HMMA.16816.F32 R28, R180, R6.reuse, R28 ;  /* 0x00000006b41c723c */ /* 0x080fe6000000181c */
[----:B------:R-:W-:Y:S02]  /*6ab0*/  @P6 SHF.R.S32.HI R4, RZ, 0x1f, R202 ;  /* 0x0000001fff046819 */ /* 0x000fe400000114ca */
[----:B------:R-:W-:Y:S01]  /*6ac0*/  @P2 SHF.R.U32.HI R0, RZ, c[0x0][0x2cc], R5 ;  /* 0x0000b300ff002a19 */ /* 0x000fe20000011605 */
[----:B------:R-:W-:Y:S02]  /*6ad0*/  FMUL.FTZ R23, R23, c[0x0][0x320] ;  /* 0x0000c80017177a20 */ /* 0x000fe40000410000 */
[C---:B------:R-:W-:Y:S01]  /*6ae0*/  HMMA.16816.F32 R32, R176.reuse, R6, R32 ;  /* 0x00000006b020723c */ /* 0x040fe20000001820 */
[----:B------:R-:W-:Y:S01]  /*6af0*/  MUFU.TANH R109, R13 ;  /* 0x0000000d006d7308 */ /* 0x000fe20000002400 */
[----:B--2---:R-:W-:Y:S02]  /*6b00*/  SHFL.IDX PT, R14, R0, RZ, 0x1c1f ;  /* 0x001c1fff000e7589 */ /* 0x004fe400000e0000 */
[----:B------:R-:W-:Y:S02]  /*6b10*/  @P6 IMAD R4, R4, c[0x0][0x1e0], RZ ;  /* 0x0000780004046a24 */ /* 0x000fe400078e02ff */
[----:B------:R-:W-:Y:S01]  /*6b20*/  FMUL.FTZ R20, R20, c[0x0][0x320] ;  /* 0x0000c80014147a20 */ /* 0x000fe20000410000 */
[----:B------:R-:W-:Y:S01]  /*6b30*/  @P6 MOV R7, c[0x0][0x1e4] ;  /* 0x0000790000076a02 */ /* 0x000fe20000000f00 */
[----:B------:R-:W-:Y:S02]  /*6b40*/  @P6 IMAD R4, R202, c[0x0][0x1e4], R4 ;  /* 0x00007900ca046a24 */ /* 0x000fe400078e0204 */
[----:B-----5:R-:W-:Y:S01]  /*6b50*/  SHFL.IDX PT, R16, R0, 0x1, 0x1c1f ;  /* 0x003c1f0000107f89 */ /* 0x020fe200000e0000 */
[----:B------:R2:W5:Y:S01]  /*6b60*/  MUFU.TANH R110, R12 ;  /* 0x0000000c006e7308 */ /* 0x0005620000002400 */
[----:B------:R-:W-:Y:S01]  /*6b70*/  FMUL.FTZ R22, R22, c[0x0][0x320] ;  /* 0x0000c80016167a20 */ /* 0x000fe20000410000 */
[----:B------:R-:W-:Y:S01]  /*6b80*/  @P6 IADD3 R3, R3, R4, RZ ;  /* 0x0000000403036210 */ /* 0x000fe20007ffe0ff */
[----:B------:R-:W-:Y:S01]  /*6b90*/  @P6 IMAD.SHL.U32 R4, R2, 0x40, RZ ;  /* 0x0000004002046824 */ /* 0x000fe200078e00ff */
[-C--:B-1----:R-:W-:Y:S03]  /*6ba0*/  HMMA.16816.F32 R36, R176, R8.reuse, R36 ;  /* 0x00000008b024723c */ /* 0x082fe60000001824 */
[----:B------:R-:W-:Y:S01]  /*6bb0*/  SHFL.IDX PT, R17, R0, 0x2, 0x1c1f ;  /* 0x005c1f0000117f89 */ /* 0x000fe200000e0000 */
[----:B------:R-:W-:Y:S01]  /*6bc0*/  FMUL.FTZ R30, R30, c[0x0][0x320] ;  /* 0x0000c8001e1e7a20 */ /* 0x000fe20000410000 */
[----:B------:R-:W-:Y:S01]  /*6bd0*/  @P6 IADD3 R5, P1, R4, R234, RZ ;  /* 0x000000ea04056210 */ /* 0x000fe20007f3e0ff */
[----:B------:R-:W-:Y:S01]  /*6be0*/  MUFU.TANH R188, R23 ;  /* 0x0000001700bc7308 */ /* 0x000fe20000002400 */
[----:B------:R-:W-:Y:S01]  /*6bf0*/  @P6 SHF.L.U64.HI R2, R2, 0x6, R3 ;  /* 0x0000000602026819 */ /* 0x000fe20000010203 */
[----:B------:R-:W-:Y:S01]  /*6c00*/  FMUL.FTZ R21, R21, c[0x0][0x320] ;  /* 0x0000c80015157a20 */ /* 0x000fe20000410000 */
[C---:B------:R-:W-:Y:S02]  /*6c10*/  HMMA.16816.F32 R40, R180.reuse, R8, R40 ;  /* 0x00000008b428723c */ /* 0x040fe40000001828 */
[----:B------:R1:W-:Y:S02]  /*6c20*/  SHFL.IDX PT, R15, R0, 0x3, 0x1c1f ;  /* 0x007c1f00000f7f89 */ /* 0x0003e400000e0000 */
[----:B------:R-:W-:Y:S02]  /*6c30*/  FMUL.FTZ R34, R34, c[0x0][0x320] ;  /* 0x0000c80022227a20 */ /* 0x000fe40000410000 */
[----:B------:R-:W-:Y:S01]  /*6c40*/  FMUL.FTZ R27, R27, c[0x0][0x320] ;  /* 0x0000c8001b1b7a20 */ /* 0x000fe20000410000 */
[----:B------:R-:W-:Y:S01]  /*6c50*/  MUFU.TANH R195, R30 ;  /* 0x0000001e00c37308 */ /* 0x000fe20000002400 */
[----:B------:R-:W-:Y:S01]  /*6c60*/  FMUL.FTZ R35, R35, c[0x0][0x320] ;  /* 0x0000c80023237a20 */ /* 0x000fe20000410000 */
[-C--:B------:R-:W-:Y:S03]  /*6c70*/  HMMA.16816.F32 R44, R180, R10.reuse, R44 ;  /* 0x0000000ab42c723c */ /* 0x080fe6000000182c */
[----:B------:R-:W-:Y:S01]  /*6c80*/  FMUL.FTZ R32, R32, c[0x0][0x320] ;  /* 0x0000c80020207a20 */ /* 0x000fe20000410000 */
[----:B------:R-:W-:Y:S01]  /*6c90*/  @P6 MOV R9, c[0x0][0x1e0] ;  /* 0x0000780000096a02 */ /* 0x000fe20000000f00 */
[----:B------:R-:W-:Y:S02]  /*6ca0*/  FMUL.FTZ R33, R33, c[0x0][0x320] ;  /* 0x0000c80021217a20 */ /* 0x000fe40000410000 */
[----:B------:R-:W-:Y:S01]  /*6cb0*/  FMUL.FTZ R37, R37, c[0x0][0x320] ;  /* 0x0000c80025257a20 */ /* 0x000fe20000410000 */
[----:B------:R-:W1:Y:S01]  /*6cc0*/  MUFU.TANH R105, R20 ;  /* 0x0000001400697308 */ /* 0x000e620000002400 */
[----:B------:R-:W-:Y:S01]  /*6cd0*/  FMUL.FTZ R31, R31, c[0x0][0x320] ;  /* 0x0000c8001f1f7a20 */ /* 0x000fe20000410000 */
[C---:B------:R-:W-:Y:S02]  /*6ce0*/  HMMA.16816.F32 R48, R176.reuse, R10, R48 ;  /* 0x0000000ab030723c */ /* 0x040fe40000001830 */
[----:B--2---:R-:W-:Y:S02]  /*6cf0*/  IMAD.MOV.U32 R12, RZ, RZ, -0x40 ;  /* 0xffffffc0ff0c7424 */ /* 0x004fe400078e00ff */
[----:B------:R-:W-:Y:S01]  /*6d00*/  FMUL.FTZ R36, R36, c[0x0][0x320] ;  /* 0x0000c80024247a20 */ /* 0x000fe20000410000 */
[C---:B------:R-:W-:Y:S01]  /*6d10*/  @P6 LEA R3, P0, R9.reuse, R4, 0x5 ;  /* 0x0000000409036211 */ /* 0x040fe200078028ff */
[----:B------:R-:W-:Y:S02]  /*6d20*/  @P6 IMAD.X R6, R2, 0x1, R224, P1 ;  /* 0x0000000102066824 */ /* 0x000fe400008e06e0 */
[----:B------:R2:W-:Y:S01]  /*6d30*/  MUFU.TANH R185, R34 ;  /* 0x0000002200b97308 */ /* 0x0005e20000002400 */
[----:B------:R-:W-:Y:S03]  /*6d40*/  FMUL.FTZ R38, R38, c[0x0][0x320] ;  /* 0x0000c80026267a20 */ /* 0x000fe60000410000 */
[----:B------:R-:W-:Y:S01]  /*6d50*/  FMUL.FTZ R28, R28, c[0x0][0x320] ;  /* 0x0000c8001c1c7a20 */ /* 0x000fe20000410000 */
[----:B------:R-:W-:Y:S01]  /*6d60*/  @P6 LEA.HI.X R9, R9, R2, R7, 0x5, P0 ;  /* 0x0000000209096211 */ /* 0x000fe200000f2c07 */
[----:B------:R-:W-:Y:S01]  /*6d70*/  FMUL.FTZ R41, R41, c[0x0][0x320] ;  /* 0x0000c80029297a20 */ /* 0x000fe20000410000 */
[----:B------:R-:W-:Y:S01]  /*6d80*/  @P6 IADD3 R8, P0, R234, 0x20, RZ ;  /* 0x00000020ea086810 */ /* 0x000fe20007f1e0ff */
[----:B------:R-:W-:Y:S02]  /*6d90*/  FMUL.FTZ R29, R29, c[0x0][0x320] ;  /* 0x0000c8001d1d7a20 */ /* 0x000fe40000410000 */
[----:B------:R-:W-:Y:S01]  /*6da0*/  MUFU.TANH R200, R37 ;  /* 0x0000002500c87308 */ /* 0x000fe20000002400 */
[----:B------:R-:W-:Y:S01]  /*6db0*/  @P6 IADD3.X R7, RZ, R224, RZ, P0, !PT ;  /* 0x000000e0ff076210 */ /* 0x000fe200007fe4ff */
[----:B------:R-:W-:Y:S02]  /*6dc0*/  FMUL.FTZ R39, R39, c[0x0][0x320] ;  /* 0x0000c80027277a20 */ /* 0x000fe40000410000 */
[----:B------:R-:W-:Y:S02]  /*6dd0*/  IMAD R12, R221, R12, 0x1 ;  /* 0x00000001dd0c7424 */ /* 0x000fe400078e020c */
[----:B------:R-:W-:Y:S02]  /*6de0*/  FMUL.FTZ R25, R25, c[0x0][0x320] ;  /* 0x0000c80019197a20 */ /* 0x000fe40000410000 */
[----:B------:R-:W-:Y:S02]  /*6df0*/  FMUL.FTZ R24, R24, c[0x0][0x320] ;  /* 0x0000c80018187a20 */ /* 0x000fe40000410000 */
[----:B------:R1:W-:Y:S01]  /*6e00*/  MUFU.TANH R187, R35 ;  /* 0x0000002300bb7308 */ /* 0x0003e20000002400 */
[----:B------:R-:W-:Y:S02]  /*6e10*/  FMUL.FTZ R26, R26, c[0x0][0x320] ;  /* 0x0000c8001a1a7a20 */ /* 0x000fe40000410000 */
[----:B------:R-:W-:Y:S01]  /*6e20*/  FMUL.FTZ R40, R40, c[0x0][0x320] ;  /* 0x0000c80028287a20 */ /* 0x000fe20000410000 */
[----:B--2---:R-:W-:Y:S01]  /*6e30*/  @P6 LEA R34, P1, R5, c[0x0][0x1c8], 0x1 ;  /* 0x0000720005226a11 */ /* 0x004fe200078208ff */
        /* <DEDUP_REMOVED lines=10> */
[----:B------:R-:W-:Y:S02]  /*6ee0*/  FMUL.FTZ R50, R50, c[0x0][0x320] ;  /* 0x0000c80032327a20 */ /* 0x000fe40000410000 */
[----:B------:R-:W-:Y:S01]  /*6ef0*/  FMUL.FTZ R51, R51, c[0x0][0x320] ;  /* 0x0000c80033337a20 */ /* 0x000fe20000410000 */
[----:B-1----:R-:W-:Y:S02]  /*6f00*/  @P6 LEA.HI.X R35, R5, c[0x0][0x1cc], R6, 0x1, P1 ;  /* 0x0000730005236a11 */ /* 0x002fe400008f0c06 */
[----:B------:R-:W-:Y:S02]  /*6f10*/  @P6 IADD3 R6, P1, R234, 0x40, RZ ;  /* 0x00000040ea066810 */ /* 0x000fe40007f3e0ff */
[C---:B------:R-:W-:Y:S02]  /*6f20*/  @P6 IADD3 R5, P0, R4.reuse, R8, RZ ;  /* 0x0000000804056210 */ /* 0x040fe40007f1e0ff */
[----:B------:R-:W-:Y:S01]  /*6f30*/  MUFU.TANH R190, R25 ;  /* 0x0000001900be7308 */ /* 0x000fe20000002400 */
[----:B------:R-:W-:Y:S01]  /*6f40*/  @P6 IMAD.X R13, RZ, RZ, R224, P1 ;  /* 0x000000ffff0d6224 */ /* 0x000fe200008e06e0 */
[----:B------:R-:W-:Y:S02]  /*6f50*/  @P6 IADD3 R4, P1, R4, R6, RZ ;  /* 0x0000000604046210 */ /* 0x000fe40007f3e0ff */
[CC--:B------:R-:W-:Y:S02]  /*6f60*/  @P6 IADD3.X R0, R2.reuse, R7.reuse, RZ, P0, !PT ;  /* 0x0000000702006210 */ /* 0x0c0fe400007fe4ff */
[----:B------:R-:W-:Y:S01]  /*6f70*/  @P6 LEA R30, P0, R5, c[0x0][0x1c8], 0x1 ;  /* 0x00007200051e6a11 */ /* 0x000fe200078008ff */
[----:B------:R-:W-:Y:S03]  /*6f80*/  @P6 IMAD.X R2, R2, 0x1, R13, P1 ;  /* 0x0000000102026824 */ /* 0x000fe600008e060d */
[----:B------:R1:W-:Y:S01]  /*6f90*/  MUFU.TANH R102, R33 ;  /* 0x0000002100667308 */ /* 0x0003e20000002400 */
[C---:B--2---:R-:W-:Y:S09]  /*6fa0*/  @P6 LEA R32, P1, R4.reuse, c[0x0][0x1c8], 0x1 ;  /* 0x0000720004206a11 */ /* 0x044ff200078208ff */
[----:B------:R-:W-:Y:S10]  /*6fb0*/  MUFU.TANH R189, R24 ;  /* 0x0000001800bd7308 */ /* 0x000ff40000002400 */
[----:B------:R2:W-:Y:S01]  /*6fc0*/  MUFU.TANH R196, R31 ;  /* 0x0000001f00c47308 */ /* 0x0005e20000002400 */
[----:B-1----:R-:W-:Y:S02]  /*6fd0*/  @P6 LEA.HI.X R33, R4, c[0x0][0x1cc], R2, 0x1, P1 ;  /* 0x0000730004216a11 */ /* 0x002fe400008f0c02 */
[----:B------:R-:W-:Y:S07]  /*6fe0*/  @P6 IADD3 R19, P1, R3, R8, RZ ;  /* 0x0000000803136210 */ /* 0x000fee0007f3e0ff */
[----:B------:R-:W-:Y:S01]  /*6ff0*/  MUFU.TANH R186, R22 ;  /* 0x0000001600ba7308 */ /* 0x000fe20000002400 */
[----:B------:R-:W-:Y:S09]  /*7000*/  @P6 IADD3.X R37, R9, R7, RZ, P1, !PT ;  /* 0x0000000709256210 */ /* 0x000ff20000ffe4ff */
[----:B------:R1:W-:Y:S01]  /*7010*/  MUFU.TANH R191, R28 ;  /* 0x0000001c00bf7308 */ /* 0x0003e20000002400 */
[----:B--2---:R-:W-:Y:S02]  /*7020*/  @P6 LEA.HI.X R31, R5, c[0x0][0x1cc], R0, 0x1, P0 ;  /* 0x00007300051f6a11 */ /* 0x004fe400000f0c00 */
[----:B------:R-:W-:Y:S02]  /*7030*/  @P6 IADD3 R23, P0, R3, R6, RZ ;  /* 0x0000000603176210 */ /* 0x000fe40007f1e0ff */
[----:B------:R-:W2:Y:S01]  /*7040*/  LDSM.16.M88.4 R4, [R210] ;  /* 0x00000000d204783b */ /* 0x000ea20000000200 */
[----:B------:R-:W-:Y:S04]  /*7050*/  DEPBAR.LE SB0, 0x0 ;  /* 0x000080000000791a */ /* 0x000fe80000000000 */
[----:B------:R-:W-:Y:S01]  /*7060*/  MUFU.TANH R193, R26 ;  /* 0x0000001a00c17308 */ /* 0x000fe20000002400 */
[----:B------:R-:W-:Y:S02]  /*7070*/  @P6 IADD3.X R36, R9, R13, RZ, P0, !PT ;  /* 0x0000000d09246210 */ /* 0x000fe400007fe4ff */
[----:B------:R-:W-:Y:S07]  /*7080*/  BAR.SYNC.DEFER_BLOCKING 0x0 ;  /* 0x0000000000007b1d */ /* 0x000fee0000010000 */
[----:B------:R1:W-:Y:S10]  /*7090*/  MUFU.TANH R192, R29 ;  /* 0x0000001d00c07308 */ /* 0x0003f40000002400 */
[----:B------:R-:W1:Y:S10]  /*70a0*/  MUFU.TANH R104, R21 ;  /* 0x0000001500687308 */ /* 0x000e740000002400 */
[----:B------:R-:W-:Y:S01]  /*70b0*/  MUFU.TANH R225, R40 ;  /* 0x0000002800e17308 */ /* 0x000fe20000002400 */
[-C--:B--2---:R-:W-:Y:S09]  /*70c0*/  HMMA.16816.F32 R52, R176, R4.reuse, R52 ;  /* 0x00000004b034723c */ /* 0x084ff20000001834 */
[----:B------:R-:W-:Y:S01]  /*70d0*/  MUFU.TANH R222, R38 ;  /* 0x0000002600de7308 */ /* 0x000fe20000002400 */
[C---:B------:R-:W-:Y:S09]  /*70e0*/  HMMA.16816.F32 R56, R180.reuse, R4, R56 ;  /* 0x00000004b438723c */ /* 0x040ff20000001838 */
[----:B------:R-:W-:Y:S01]  /*70f0*/  MUFU.TANH R38, R41 ;  /* 0x0000002900267308 */ /* 0x000fe20000002400 */
[-C--:B------:R-:W-:Y:S07]  /*7100*/  HMMA.16816.F32 R60, R180, R6.reuse, R60 ;  /* 0x00000006b43c723c */ /* 0x080fee000000183c */
[----:B------:R-:W-:Y:S01]  /*7110*/  IMAD.MOV.U32 R183, RZ, RZ, R232 ;  /* 0x000000ffffb77224 */ /* 0x000fe200078e00e8 */
[----:B------:R-:W-:Y:S01]  /*7120*/  HMMA.16816.F32 R64, R176, R6, R64 ;  /* 0x00000006b040723c */ /* 0x000fe20000001840 */
[----:B------:R2:W2:Y:S03]  /*7130*/  MUFU.TANH R194, R27 ;  /* 0x0000001b00c27308 */ /* 0x0004a60000002400 */
[----:B----4-:R-:W-:Y:S01]  /*7140*/  IADD3 R0, R12, c[0x0][0x1d0], -R18 ;  /* 0x000074000c007a10 */ /* 0x010fe20007ffe812 */
[----:B------:R-:W-:Y:S01]  /*7150*/  FMUL.FTZ R52, R52, c[0x0][0x320] ;  /* 0x0000c80034347a20 */ /* 0x000fe20000410000 */
[----:B------:R-:W-:Y:S01]  /*7160*/  @P6 IADD3 R12, P1, R3, R234, RZ ;  /* 0x000000ea030c6210 */ /* 0x000fe20007f3e0ff */
[----:B------:R-:W-:Y:S01]  /*7170*/  FMUL.FTZ R53, R53, c[0x0][0x320] ;  /* 0x0000c80035357a20 */ /* 0x000fe20000410000 */
[----:B------:R-:W-:Y:S01]  /*7180*/  IADD3 R0, R0, -c[0x0][0x168], RZ ;  /* 0x80005a0000007a10 */ /* 0x000fe20007ffe0ff */
[----:B------:R-:W-:Y:S02]  /*7190*/  FMUL.FTZ R54, R54, c[0x0][0x320] ;  /* 0x0000c80036367a20 */ /* 0x000fe40000410000 */
[----:B------:R-:W-:Y:S01]  /*71a0*/  MUFU.TANH R246, R45 ;  /* 0x0000002d00f67308 */ /* 0x000fe20000002400 */
[C---:B------:R-:W-:Y:S01]  /*71b0*/  IADD3 R3, R0.reuse, R16, RZ ;  /* 0x0000001000037210 */ /* 0x040fe20007ffe0ff */
[----:B------:R-:W-:Y:S02]  /*71c0*/  IMAD.IADD R8, R0, 0x1, R14 ;  /* 0x0000000100087824 */ /* 0x000fe400078e020e */
[----:B------:R-:W-:Y:S01]  /*71d0*/  @P6 IMAD.X R14, R9, 0x1, R224, P1 ;  /* 0x00000001090e6824 */ /* 0x000fe200008e06e0 */
[----:B-1----:R-:W-:Y:S01]  /*71e0*/  @P6 LEA R28, P1, R12, c[0x0][0x1c8], 0x1 ;  /* 0x000072000c1c6a11 */ /* 0x002fe200078208ff */
[----:B------:R-:W-:Y:S01]  /*71f0*/  IMAD.IADD R2, R0, 0x1, R17 ;  /* 0x0000000100027824 */ /* 0x000fe200078e0211 */
[----:B------:R-:W-:Y:S01]  /*7200*/  ISETP.GT.AND P0, PT, R8, RZ, PT ;  /* 0x000000ff0800720c */ /* 0x000fe20003f04270 */
[----:B------:R-:W-:Y:S01]  /*7210*/  FMUL.FTZ R59, R59, c[0x0][0x320] ;  /* 0x0000c8003b3b7a20 */ /* 0x000fe20000410000 */
[----:B------:R-:W-:Y:S01]  /*7220*/  @P6 LEA.HI.X R29, R12, c[0x0][0x1cc], R14, 0x1, P1 ;  /* 0x000073000c1d6a11 */ /* 0x000fe200008f0c0e */
[----:B------:R1:W-:Y:S01]  /*7230*/  MUFU.TANH R224, R44 ;  /* 0x0000002c00e07308 */ /* 0x0003e20000002400 */
[----:B------:R-:W-:Y:S01]  /*7240*/  FSEL R12, R228, -INF , P0 ;  /* 0xff800000e40c7808 */ /* 0x000fe20000000000 */
[----:B------:R-:W-:Y:S01]  /*7250*/  FMUL.FTZ R63, R63, c[0x0][0x320] ;  /* 0x0000c8003f3f7a20 */ /* 0x000fe20000410000 */
[----:B------:R-:W-:Y:S01]  /*7260*/  ISETP.GT.AND P1, PT, R8, 0x1, PT ;  /* 0x000000010800780c */ /* 0x000fe20003f24270 */
[----:B--2---:R-:W-:Y:S01]  /*7270*/  FMUL.FTZ R27, R55, c[0x0][0x320] ;  /* 0x0000c800371b7a20 */ /* 0x004fe20000410000 */
[----:B------:R-:W-:Y:S01]  /*7280*/  ISETP.GT.AND P0, PT, R3, RZ, PT ;  /* 0x000000ff0300720c */ /* 0x000fe20003f04270 */
[----:B------:R-:W-:Y:S01]  /*7290*/  FMUL.FTZ R4, R64, c[0x0][0x320] ;  /* 0x0000c80040047a20 */ /* 0x000fe20000410000 */
[----:B------:R-:W-:Y:S01]  /*72a0*/  IADD3 R0, R0, R15, RZ ;  /* 0x0000000f00007210 */ /* 0x000fe20007ffe0ff */
[----:B------:R-:W-:Y:S01]  /*72b0*/  FMUL.FTZ R5, R65, c[0x0][0x320] ;  /* 0x0000c80041057a20 */ /* 0x000fe20000410000 */
[----:B------:R-:W-:Y:S01]  /*72c0*/  FSEL R13, R227, -INF , P1 ;  /* 0xff800000e30d7808 */ /* 0x000fe20000800000 */
[----:B------:R-:W2:Y:S01]  /*72d0*/  MUFU.TANH R39, R39 ;  /* 0x0000002700277308 */ /* 0x000ea20000002400 */
[----:B------:R-:W-:Y:S01]  /*72e0*/  ISETP.GT.AND P1, PT, R3, 0x1, PT ;  /* 0x000000010300780c */ /* 0x000fe20003f24270 */
[----:B------:R-:W-:Y:S01]  /*72f0*/  FMUL.FTZ R61, R61, c[0x0][0x320] ;  /* 0x0000c8003d3d7a20 */ /* 0x000fe20000410000 */
[----:B---3--:R-:W-:Y:S01]  /*7300*/  FSEL R15, R231, -INF , P0 ;  /* 0xff800000e70f7808 */ /* 0x008fe20000000000 */
[----:B------:R-:W-:Y:S01]  /*7310*/  FMUL.FTZ R56, R56, c[0x0][0x320] ;  /* 0x0000c80038387a20 */ /* 0x000fe20000410000 */
[----:B------:R-:W-:Y:S01]  /*7320*/  ISETP.GT.AND P0, PT, R2, RZ, PT ;  /* 0x000000ff0200720c */ /* 0x000fe20003f04270 */
[----:B------:R-:W-:Y:S01]  /*7330*/  FMUL.FTZ R57, R57, c[0x0][0x320] ;  /* 0x0000c80039397a20 */ /* 0x000fe20000410000 */
[----:B------:R-:W-:Y:S01]  /*7340*/  FSEL R16, R230, -INF , P1 ;  /* 0xff800000e6107808 */ /* 0x000fe20000800000 */
[----:B------:R-:W-:Y:S01]  /*7350*/  FMUL.FTZ R60, R60, c[0x0][0x320] ;  /* 0x0000c8003c3c7a20 */ /* 0x000fe20000410000 */
[----:B------:R-:W-:Y:S01]  /*7360*/  FSEL R17, R229, -INF , P0 ;  /* 0xff800000e5117808 */ /* 0x000fe20000000000 */
[----:B------:R-:W-:Y:S01]  /*7370*/  MUFU.TANH R61, R61 ;  /* 0x0000003d003d7308 */ /* 0x000fe20000002400 */
[----:B------:R-:W-:Y:S01]  /*7380*/  ISETP.GT.AND P0, PT, R0, RZ, PT ;  /* 0x000000ff0000720c */ /* 0x000fe20003f04270 */
[----:B------:R-:W-:Y:S01]  /*7390*/  FMUL.FTZ R58, R58, c[0x0][0x320] ;  /* 0x0000c8003a3a7a20 */ /* 0x000fe20000410000 */
[----:B------:R-:W-:Y:S01]  /*73a0*/  ISETP.GT.AND P1, PT, R2, 0x1, PT ;  /* 0x000000010200780c */ /* 0x000fe20003f24270 */
[----:B------:R-:W-:Y:S01]  /*73b0*/  FMUL.FTZ R62, R62, c[0x0][0x320] ;  /* 0x0000c8003e3e7a20 */ /* 0x000fe20000410000 */
[----:B------:R-:W-:Y:S02]  /*73c0*/  FSEL R25, R223, -INF , P0 ;  /* 0xff800000df197808 */ /* 0x000fe40000000000 */
[----:B------:R-:W-:Y:S02]  /*73d0*/  FSEL R18, R226, -INF , P1 ;  /* 0xff800000e2127808 */ /* 0x000fe40000800000 */
[----:B------:R-:W-:Y:S01]  /*73e0*/  ISETP.GT.AND P0, PT, R2, 0x8, PT ;  /* 0x000000080200780c */ /* 0x000fe20003f04270 */
[----:B------:R-:W3:Y:S01]  /*73f0*/  MUFU.TANH R42, R42 ;  /* 0x0000002a002a7308 */ /* 0x000ee20000002400 */
[----:B------:R-:W-:Y:S02]  /*7400*/  ISETP.GT.AND P1, PT, R0, 0x1, PT ;  /* 0x000000010000780c */ /* 0x000fe40003f24270 */
[----:B-----5:R-:W-:Y:S02]  /*7410*/  FSEL R20, R110, -INF , P0 ;  /* 0xff8000006e147808 */ /* 0x020fe40000000000 */
[----:B------:R-:W-:Y:S02]  /*7420*/  ISETP.GT.AND P0, PT, R0, 0x8, PT ;  /* 0x000000080000780c */ /* 0x000fe40003f04270 */
[----:B------:R-:W-:Y:S02]  /*7430*/  FSEL R24, R203, -INF , P1 ;  /* 0xff800000cb187808 */ /* 0x000fe40000800000 */
[----:B------:R-:W-:Y:S01]  /*7440*/  ISETP.GT.AND P1, PT, R2, 0x9, PT ;  /* 0x000000090200780c */ /* 0x000fe20003f24270 */
[----:B------:R-:W-:Y:S01]  /*7450*/  MUFU.TANH R43, R43 ;  /* 0x0000002b002b7308 */ /* 0x000fe20000002400 */
[----:B------:R-:W-:Y:S02]  /*7460*/  FSEL R26, R108, -INF , P0 ;  /* 0xff8000006c1a7808 */ /* 0x000fe40000000000 */
[----:B------:R-:W-:Y:S02]  /*7470*/  FSEL R22, R109, -INF , P1 ;  /* 0xff8000006d167808 */ /* 0x000fe40000800000 */
[----:B------:R-:W-:Y:S02]  /*7480*/  ISETP.GT.AND P1, PT, R0, 0x9, PT ;  /* 0x000000090000780c */ /* 0x000fe40003f24270 */
[C---:B------:R-:W-:Y:S02]  /*7490*/  ISETP.GT.AND P0, PT, R8.reuse, 0x8, PT ;  /* 0x000000080800780c */ /* 0x040fe40003f04270 */
[----:B------:R-:W-:Y:S01]  /*74a0*/  FSEL R21, R201, -INF , P1 ;  /* 0xff800000c9157808 */ /* 0x000fe20000800000 */
[----:B------:R-:W-:Y:S01]  /*74b0*/  MUFU.TANH R108, R63 ;  /* 0x0000003f006c7308 */ /* 0x000fe20000002400 */
[----:B------:R-:W-:Y:S02]  /*74c0*/  FSEL R9, R199, -INF , P0 ;  /* 0xff800000c7097808 */ /* 0x000fe40000000000 */
[----:B------:R-:W-:Y:S02]  /*74d0*/  ISETP.GT.AND P1, PT, R8, 0x9, PT ;  /* 0x000000090800780c */ /* 0x000fe40003f24270 */
[C---:B------:R-:W-:Y:S02]  /*74e0*/  ISETP.GT.AND P0, PT, R3.reuse, 0x8, PT ;  /* 0x000000080300780c */ /* 0x040fe40003f04270 */
[----:B------:R-:W-:Y:S02]  /*74f0*/  FSEL R10, R198, -INF , P1 ;  /* 0xff800000c60a7808 */ /* 0x000fe40000800000 */
[----:B------:R-:W-:Y:S01]  /*7500*/  FSEL R11, R184, -INF , P0 ;  /* 0xff800000b80b7808 */ /* 0x000fe20000000000 */
[----:B------:R-:W4:Y:S01]  /*7510*/  MUFU.TANH R48, R48 ;  /* 0x0000003000307308 */ /* 0x000f220000002400 */
[----:B------:R-:W-:Y:S02]  /*7520*/  ISETP.GT.AND P1, PT, R3, 0x9, PT ;  /* 0x000000090300780c */ /* 0x000fe40003f24270 */
[C---:B------:R-:W-:Y:S02]  /*7530*/  ISETP.GT.AND P0, PT, R8.reuse, 0x10, PT ;  /* 0x000000100800780c */ /* 0x040fe40003f04270 */
[----:B------:R-:W-:Y:S02]  /*7540*/  FSEL R14, R111, -INF , P1 ;  /* 0xff8000006f0e7808 */ /* 0x000fe40000800000 */
[----:B------:R-:W-:Y:S02]  /*7550*/  FSEL R40, R105, -INF , P0 ;  /* 0xff80000069287808 */ /* 0x000fe40000000000 */
[----:B------:R-:W-:Y:S01]  /*7560*/  ISETP.GT.AND P1, PT, R8, 0x11, PT ;  /* 0x000000110800780c */ /* 0x000fe20003f24270 */
[----:B------:R-:W5:Y:S01]  /*7570*/  MUFU.TANH R49, R49 ;  /* 0x0000003100317308 */ /* 0x000f620000002400 */
[C---:B------:R-:W-:Y:S02]  /*7580*/  ISETP.GT.AND P0, PT, R3.reuse, 0x10, PT ;  /* 0x000000100300780c */ /* 0x040fe40003f04270 */
[----:B------:R-:W-:Y:S02]  /*7590*/  FSEL R41, R104, -INF , P1 ;  /* 0xff80000068297808 */ /* 0x000fe40000800000 */
[----:B------:R-:W-:Y:S02]  /*75a0*/  FSEL R186, R186, -INF , P0 ;  /* 0xff800000baba7808 */ /* 0x000fe40000000000 */
[----:B------:R-:W-:Y:S02]  /*75b0*/  ISETP.GT.AND P0, PT, R2, 0x10, PT ;  /* 0x000000100200780c */ /* 0x000fe40003f04270 */
[----:B------:R-:W-:Y:S01]  /*75c0*/  ISETP.GT.AND P1, PT, R3, 0x11, PT ;  /* 0x000000110300780c */ /* 0x000fe20003f24270 */
[----:B------:R-:W1:Y:S01]  /*75d0*/  MUFU.TANH R7, R52 ;  /* 0x0000003400077308 */ /* 0x000e620000002400 */
[----:B------:R-:W-:Y:S02]  /*75e0*/  FSEL R189, R189, -INF , P0 ;  /* 0xff800000bdbd7808 */ /* 0x000fe40000000000 */
[----:B------:R-:W-:Y:S02]  /*75f0*/  FSEL R188, R188, -INF , P1 ;  /* 0xff800000bcbc7808 */ /* 0x000fe40000800000 */
[----:B------:R-:W-:Y:S02]  /*7600*/  ISETP.GT.AND P0, PT, R0, 0x10, PT ;  /* 0x000000100000780c */ /* 0x000fe40003f04270 */
[----:B------:R-:W-:Y:S02]  /*7610*/  ISETP.GT.AND P1, PT, R2, 0x11, PT ;  /* 0x000000110200780c */ /* 0x000fe40003f24270 */
[----:B------:R-:W-:Y:S01]  /*7620*/  FSEL R193, R193, -INF , P0 ;  /* 0xff800000c1c17808 */ /* 0x000fe20000000000 */
[----:B------:R-:W1:Y:S01]  /*7630*/  MUFU.TANH R6, R53 ;  /* 0x0000003500067308 */ /* 0x000e620000002400 */
[----:B------:R-:W-:Y:S02]  /*7640*/  FSEL R190, R190, -INF , P1 ;  /* 0xff800000bebe7808 */ /* 0x000fe40000800000 */
[----:B------:R-:W-:Y:S02]  /*7650*/  ISETP.GT.AND P1, PT, R0, 0x11, PT ;  /* 0x000000110000780c */ /* 0x000fe40003f24270 */
[----:B------:R-:W-:Y:S02]  /*7660*/  FMNMX.FTZ R105, R12, R100, !PT ;  /* 0x000000640c697209 */ /* 0x000fe40007810000 */
[----:B------:R-:W-:Y:S02]  /*7670*/  ISETP.GT.AND P0, PT, R2, 0x18, PT ;  /* 0x000000180200780c */ /* 0x000fe40003f04270 */
[----:B------:R-:W-:Y:S01]  /*7680*/  FSEL R194, R194, -INF , P1 ;  /* 0xff800000c2c27808 */ /* 0x000fe20000800000 */
[----:B------:R-:W2:Y:S01]  /*7690*/  MUFU.TANH R4, R4 ;  /* 0x0000000400047308 */ /* 0x000ea20000002400 */
[----:B------:R-:W-:Y:S02]  /*76a0*/  FSEL R191, R191, -INF , P0 ;  /* 0xff800000bfbf7808 */ /* 0x000fe40000000000 */
[----:B------:R-:W-:Y:S02]  /*76b0*/  ISETP.GT.AND P1, PT, R2, 0x19, PT ;  /* 0x000000190200780c */ /* 0x000fe40003f24270 */
[----:B------:R-:W-:Y:S02]  /*76c0*/  ISETP.GT.AND P0, PT, R0, 0x18, PT ;  /* 0x000000180000780c */ /* 0x000fe40003f04270 */
[----:B------:R-:W-:Y:S02]  /*76d0*/  FMNMX.FTZ R105, R13, R105, !PT ;  /* 0x000000690d697209 */ /* 0x000fe40007810000 */
[----:B------:R-:W-:Y:S01]  /*76e0*/  FSEL R192, R192, -INF , P1 ;  /* 0xff800000c0c07808 */ /* 0x000fe20000800000 */
[----:B------:R-:W2:Y:S01]  /*76f0*/  MUFU.TANH R5, R5 ;  /* 0x0000000500057308 */ /* 0x000ea20000002400 */
[----:B------:R-:W-:Y:S02]  /*7700*/  FMNMX.FTZ R105, R9, R105, !PT ;  /* 0x0000006909697209 */ /* 0x000fe40007810000 */
[----:B------:R-:W-:Y:S02]  /*7710*/  ISETP.GT.AND P1, PT, R0, 0x19, PT ;  /* 0x000000190000780c */ /* 0x000fe40003f24270 */
[----:B------:R-:W-:Y:S02]  /*7720*/  FSEL R195, R195, -INF , P0 ;  /* 0xff800000c3c37808 */ /* 0x000fe40000000000 */
[----:B------:R-:W-:Y:S02]  /*7730*/  ISETP.GT.AND P0, PT, R8, 0x18, PT ;  /* 0x000000180800780c */ /* 0x000fe40003f04270 */
[----:B------:R-:W-:Y:S01]  /*7740*/  FMNMX.FTZ R105, R10, R105, !PT ;  /* 0x000000690a697209 */ /* 0x000fe20007810000 */
[----:B------:R-:W2:Y:S01]  /*7750*/  MUFU.TANH R46, R46 ;  /* 0x0000002e002e7308 */ /* 0x000ea20000002400 */
[----:B-1----:R-:W-:Y:S02]  /*7760*/  FSEL R44, R103, -INF , P0 ;  /* 0xff800000672c7808 */ /* 0x002fe40000000000 */
[----:B------:R-:W-:Y:S02]  /*7770*/  ISETP.GT.AND P0, PT, R3, 0x18, PT ;  /* 0x000000180300780c */ /* 0x000fe40003f04270 */
[----:B------:R-:W-:Y:S02]  /*7780*/  FSEL R196, R196, -INF , P1 ;  /* 0xff800000c4c47808 */ /* 0x000fe40000800000 */
[----:B------:R-:W-:Y:S02]  /*7790*/  ISETP.GT.AND P1, PT, R8, 0x19, PT ;  /* 0x000000190800780c */ /* 0x000fe40003f24270 */
[----:B------:R-:W-:Y:S01]  /*77a0*/  FSEL R185, R185, -INF , P0 ;  /* 0xff800000b9b97808 */ /* 0x000fe20000000000 */
[----:B------:R-:W1:Y:S01]  /*77b0*/  MUFU.TANH R50, R50 ;  /* 0x0000003200327308 */ /* 0x000e620000002400 */
[----:B------:R-:W-:Y:S02]  /*77c0*/  FSEL R45, R102, -INF , P1 ;  /* 0xff800000662d7808 */ /* 0x000fe40000800000 */
[----:B------:R-:W-:Y:S02]  /*77d0*/  ISETP.GT.AND P1, PT, R3, 0x19, PT ;  /* 0x000000190300780c */ /* 0x000fe40003f24270 */
[----:B------:R-:W-:Y:S02]  /*77e0*/  FMNMX.FTZ R105, R40, R105, !PT ;  /* 0x0000006928697209 */ /* 0x000fe40007810000 */
[C---:B------:R-:W-:Y:S02]  /*77f0*/  ISETP.GT.AND P0, PT, R8.reuse, 0x20, PT ;  /* 0x000000200800780c */ /* 0x040fe40003f04270 */
[----:B------:R-:W-:Y:S01]  /*7800*/  FSEL R187, R187, -INF , P1 ;  /* 0xff800000bbbb7808 */ /* 0x000fe20000800000 */
[----:B------:R-:W1:Y:S01]  /*7810*/  MUFU.TANH R51, R51 ;  /* 0x0000003300337308 */ /* 0x000e620000002400 */
[----:B------:R-:W-:Y:S02]  /*7820*/  ISETP.GT.AND P1, PT, R8, 0x21, PT ;  /* 0x000000210800780c */ /* 0x000fe40003f24270 */
[----:B------:R-:W-:Y:S02]  /*7830*/  FSEL R197, R197, -INF , P0 ;  /* 0xff800000c5c57808 */ /* 0x000fe40000000000 */
        /* <DEDUP_REMOVED lines=8> */
[----:B--2---:R-:W-:Y:S01]  /*78c0*/  FSEL R223, R39, -INF , P1 ;  /* 0xff80000027df7808 */ /* 0x004fe20000800000 */
[----:B------:R-:W2:Y:S01]  /*78d0*/  MUFU.TANH R27, R27 ;  /* 0x0000001b001b7308 */ /* 0x000ea20000002400 */
[----:B------:R-:W-:Y:S02]  /*78e0*/  ISETP.GT.AND P1, PT, R2, 0x21, PT ;  /* 0x000000210200780c */ /* 0x000fe40003f24270 */
[----:B------:R-:W-:Y:S02]  /*78f0*/  FSEL R225, R225, -INF , P0 ;  /* 0xff800000e1e17808 */ /* 0x000fe40000000000 */
[----:B------:R-:W-:Y:S02]  /*7900*/  FMNMX.FTZ R105, R45, R105, !PT ;  /* 0x000000692d697209 */ /* 0x000fe40007810000 */
[----:B------:R-:W-:Y:S02]  /*7910*/  ISETP.GT.AND P0, PT, R0, 0x20, PT ;  /* 0x000000200000780c */ /* 0x000fe40003f04270 */
[----:B------:R-:W-:Y:S01]  /*7920*/  FSEL R232, R38, -INF , P1 ;  /* 0xff80000026e87808 */ /* 0x000fe20000800000 */
[----:B------:R-:W-:Y:S01]  /*7930*/  MUFU.TANH R56, R56 ;  /* 0x0000003800387308 */ /* 0x000fe20000002400 */
[----:B------:R-:W-:Y:S02]  /*7940*/  ISETP.GT.AND P1, PT, R0, 0x21, PT ;  /* 0x000000210000780c */ /* 0x000fe40003f24270 */
[----:B---3--:R-:W-:Y:S02]  /*7950*/  FSEL R239, R42, -INF , P0 ;  /* 0xff8000002aef7808 */ /* 0x008fe40000000000 */
[----:B------:R-:W-:Y:S02]  /*7960*/  ISETP.GT.AND P0, PT, R8, 0x28, PT ;  /* 0x000000280800780c */ /* 0x000fe40003f04270 */
[----:B------:R-:W-:Y:S02]  /*7970*/  FMNMX.FTZ R105, R197, R105, !PT ;  /* 0x00000069c5697209 */ /* 0x000fe40007810000 */
[----:B----4-:R-:W-:Y:S01]  /*7980*/  FSEL R198, R48, -INF , P0 ;  /* 0xff80000030c67808 */ /* 0x010fe20000000000 */
[----:B------:R-:W-:Y:S01]  /*7990*/  MUFU.TANH R57, R57 ;  /* 0x0000003900397308 */ /* 0x000fe20000002400 */
[----:B------:R-:W-:Y:S02]  /*79a0*/  FSEL R250, R43, -INF , P1 ;  /* 0xff8000002bfa7808 */ /* 0x000fe40000800000 */
[----:B------:R-:W-:Y:S02]  /*79b0*/  FMNMX.FTZ R105, R200, R105, !PT ;  /* 0x00000069c8697209 */ /* 0x000fe40007810000 */
[----:B------:R-:W-:Y:S02]  /*79c0*/  ISETP.GT.AND P1, PT, R8, 0x29, PT ;  /* 0x000000290800780c */ /* 0x000fe40003f24270 */
[----:B------:R-:W-:Y:S02]  /*79d0*/  FMNMX.FTZ R105, R198, R105, !PT ;  /* 0x00000069c6697209 */ /* 0x000fe40007810000 */
[----:B-----5:R-:W-:Y:S01]  /*79e0*/  FSEL R201, R49, -INF , P1 ;  /* 0xff80000031c97808 */ /* 0x020fe20000800000 */
[----:B------:R-:W-:Y:S01]  /*79f0*/  MUFU.TANH R60, R60 ;  /* 0x0000003c003c7308 */ /* 0x000fe20000002400 */
[C---:B------:R-:W-:Y:S02]  /*7a00*/  ISETP.GT.AND P0, PT, R8.reuse, 0x30, PT ;  /* 0x000000300800780c */ /* 0x040fe40003f04270 */
[----:B------:R-:W-:Y:S02]  /*7a10*/  ISETP.GT.AND P1, PT, R8, 0x31, PT ;  /* 0x000000310800780c */ /* 0x000fe40003f24270 */
[----:B------:R-:W-:Y:S01]  /*7a20*/  FSEL R251, R7, -INF , P0 ;  /* 0xff80000007fb7808 */ /* 0x000fe20000000000 */
[----:B------:R-:W-:Y:S01]  /*7a30*/  FMUL.FTZ R7, R66, c[0x0][0x320] ;  /* 0x0000c80042077a20 */ /* 0x000fe20000410000 */
[----:B------:R-:W-:Y:S02]  /*7a40*/  FMNMX.FTZ R105, R201, R105, !PT ;  /* 0x00000069c9697209 */ /* 0x000fe40007810000 */
[----:B------:R-:W-:Y:S01]  /*7a50*/  FSEL R227, R6, -INF , P1 ;  /* 0xff80000006e37808 */ /* 0x000fe20000800000 */
[----:B------:R-:W-:Y:S01]  /*7a60*/  MUFU.TANH R47, R47 ;  /* 0x0000002f002f7308 */ /* 0x000fe20000002400 */
[C---:B------:R-:W-:Y:S02]  /*7a70*/  ISETP.GT.AND P0, PT, R8.reuse, 0x38, PT ;  /* 0x000000380800780c */ /* 0x040fe40003f04270 */
[----:B------:R-:W-:Y:S02]  /*7a80*/  FMNMX.FTZ R105, R251, R105, !PT ;  /* 0x00000069fb697209 */ /* 0x000fe40007810000 */
[----:B------:R-:W-:Y:S01]  /*7a90*/  ISETP.GT.AND P1, PT, R8, 0x39, PT ;  /* 0x000000390800780c */ /* 0x000fe20003f24270 */
[----:B------:R-:W-:Y:S01]  /*7aa0*/  FMUL.FTZ R8, R67, c[0x0][0x320] ;  /* 0x0000c80043087a20 */ /* 0x000fe20000410000 */
[----:B------:R-:W-:Y:S02]  /*7ab0*/  FSEL R231, R4, -INF , P0 ;  /* 0xff80000004e77808 */ /* 0x000fe40000000000 */
[----:B------:R-:W-:Y:S01]  /*7ac0*/  FMNMX.FTZ R105, R227, R105, !PT ;  /* 0x00000069e3697209 */ /* 0x000fe20007810000 */
[----:B------:R-:W3:Y:S01]  /*7ad0*/  MUFU.TANH R7, R7 ;  /* 0x0000000700077308 */ /* 0x000ee20000002400 */
[----:B------:R-:W-:Y:S02]  /*7ae0*/  FSEL R230, R5, -INF , P1 ;  /* 0xff80000005e67808 */ /* 0x000fe40000800000 */
[----:B------:R-:W-:Y:S02]  /*7af0*/  FMNMX.FTZ R105, R231, R105, !PT ;  /* 0x00000069e7697209 */ /* 0x000fe40007810000 */
[----:B------:R-:W-:Y:S02]  /*7b00*/  FMNMX.FTZ R4, R15, R101, !PT ;  /* 0x000000650f047209 */ /* 0x000fe40007810000 */
[----:B------:R-:W-:Y:S02]  /*7b10*/  FMNMX.FTZ R105, R230, R105, !PT ;  /* 0x00000069e6697209 */ /* 0x000fe40007810000 */
[----:B------:R-:W-:Y:S01]  /*7b20*/  FMNMX.FTZ R4, R16, R4, !PT ;  /* 0x0000000410047209 */ /* 0x000fe20007810000 */
[----:B------:R-:W4:Y:S01]  /*7b30*/  MUFU.TANH R8, R8 ;  /* 0x0000000800087308 */ /* 0x000f220000002400 */
[----:B------:R-:W-:Y:S01]  /*7b40*/  FMNMX.FTZ R5, R17, R106, !PT ;  /* 0x0000006a11057209 */ /* 0x000fe20007810000 */
[----:B------:R-:W5:Y:S01]  /*7b50*/  SHFL.BFLY PT, R6, R105, 0x2, 0x1f ;  /* 0x0c401f0069067f89 */ /* 0x000f6200000e0000 */
[----:B------:R-:W-:Y:S02]  /*7b60*/  FMNMX.FTZ R4, R11, R4, !PT ;  /* 0x000000040b047209 */ /* 0x000fe40007810000 */
[----:B------:R-:W-:Y:S02]  /*7b70*/  ISETP.GT.AND P0, PT, R2, 0x28, PT ;  /* 0x000000280200780c */ /* 0x000fe40003f04270 */
[----:B------:R-:W-:Y:S02]  /*7b80*/  FMNMX.FTZ R4, R14, R4, !PT ;  /* 0x000000040e047209 */ /* 0x000fe40007810000 */
[----:B------:R-:W-:Y:S01]  /*7b90*/  ISETP.GT.AND P1, PT, R2, 0x29, PT ;  /* 0x000000290200780c */ /* 0x000fe20003f24270 */
[----:B------:R-:W2:Y:S01]  /*7ba0*/  MUFU.TANH R58, R58 ;  /* 0x0000003a003a7308 */ /* 0x000ea20000002400 */
[----:B------:R-:W-:Y:S02]  /*7bb0*/  FMNMX.FTZ R4, R186, R4, !PT ;  /* 0x00000004ba047209 */ /* 0x000fe40007810000 */
[----:B------:R-:W-:Y:S02]  /*7bc0*/  FMNMX.FTZ R5, R18, R5, !PT ;  /* 0x0000000512057209 */ /* 0x000fe40007810000 */
[----:B------:R-:W-:Y:S02]  /*7bd0*/  FSEL R224, R224, -INF , P0 ;  /* 0xff800000e0e07808 */ /* 0x000fe40000000000 */
[----:B------:R-:W-:Y:S02]  /*7be0*/  FMNMX.FTZ R4, R188, R4, !PT ;  /* 0x00000004bc047209 */ /* 0x000fe40007810000 */
[----:B------:R-:W-:Y:S01]  /*7bf0*/  ISETP.GT.AND P0, PT, R0, 0x28, PT ;  /* 0x000000280000780c */ /* 0x000fe20003f04270 */
[----:B------:R-:W-:Y:S01]  /*7c00*/  MUFU.TANH R62, R62 ;  /* 0x0000003e003e7308 */ /* 0x000fe20000002400 */
[----:B------:R-:W-:Y:S02]  /*7c10*/  FSEL R246, R246, -INF , P1 ;  /* 0xff800000f6f67808 */ /* 0x000fe40000800000 */
[----:B------:R-:W-:Y:S02]  /*7c20*/  ISETP.GT.AND P1, PT, R3, 0x28, PT ;  /* 0x000000280300780c */ /* 0x000fe40003f24270 */
[----:B------:R-:W-:Y:S02]  /*7c30*/  FMNMX.FTZ R5, R20, R5, !PT ;  /* 0x0000000514057209 */ /* 0x000fe40007810000 */
[----:B------:R-:W-:Y:S02]  /*7c40*/  FMNMX.FTZ R4, R185, R4, !PT ;  /* 0x00000004b9047209 */ /* 0x000fe40007810000 */
[----:B------:R-:W-:Y:S02]  /*7c50*/  FSEL R240, R46, -INF , P0 ;  /* 0xff8000002ef07808 */ /* 0x000fe40000000000 */
[C---:B------:R-:W-:Y:S02]  /*7c60*/  ISETP.GT.AND P0, PT, R3.reuse, 0x29, PT ;  /* 0x000000290300780c */ /* 0x040fe40003f04270 */
[----:B-1----:R-:W-:Y:S02]  /*7c70*/  FSEL R199, R50, -INF , P1 ;  /* 0xff80000032c77808 */ /* 0x002fe40000800000 */
[----:B------:R-:W-:Y:S02]  /*7c80*/  ISETP.GT.AND P1, PT, R3, 0x30, PT ;  /* 0x000000300300780c */ /* 0x000fe40003f24270 */
[----:B------:R-:W-:Y:S02]  /*7c90*/  FMNMX.FTZ R5, R22, R5, !PT ;  /* 0x0000000516057209 */ /* 0x000fe40007810000 */
[----:B------:R-:W-:Y:S02]  /*7ca0*/  FMNMX.FTZ R4, R187, R4, !PT ;  /* 0x00000004bb047209 */ /* 0x000fe40007810000 */
[----:B------:R-:W-:Y:S02]  /*7cb0*/  FSEL R203, R51, -INF , P0 ;  /* 0xff80000033cb7808 */ /* 0x000fe40000000000 */
[C---:B------:R-:W-:Y:S02]  /*7cc0*/  ISETP.GT.AND P0, PT, R3.reuse, 0x31, PT ;  /* 0x000000310300780c */ /* 0x040fe40003f04270 */
[----:B------:R-:W-:Y:S02]  /*7cd0*/  FSEL R226, R54, -INF , P1 ;  /* 0xff80000036e27808 */ /* 0x000fe40000800000 */
[----:B------:R-:W-:Y:S02]  /*7ce0*/  ISETP.GT.AND P1, PT, R3, 0x38, PT ;  /* 0x000000380300780c */ /* 0x000fe40003f24270 */
[----:B--2---:R-:W-:Y:S02]  /*7cf0*/  FSEL R64, R27, -INF , P0 ;  /* 0xff8000001b407808 */ /* 0x004fe40000000000 */
[----:B------:R-:W-:Y:S02]  /*7d00*/  ISETP.GT.AND P0, PT, R3, 0x39, PT ;  /* 0x000000390300780c */ /* 0x000fe40003f04270 */
[----:B-----5:R-:W-:Y:S02]  /*7d10*/  FMNMX.FTZ R105, R105, R6, !PT ;  /* 0x0000000669697209 */ /* 0x020fe40007810000 */
[----:B------:R-:W-:Y:S02]  /*7d20*/  FMNMX.FTZ R3, R222, R4, !PT ;  /* 0x00000004de037209 */ /* 0x000fe40007810000 */
[----:B------:R-:W-:Y:S02]  /*7d30*/  FMNMX.FTZ R4, R189, R5, !PT ;  /* 0x00000005bd047209 */ /* 0x000fe40007810000 */
[----:B---3--:R-:W-:Y:S02]  /*7d40*/  FSEL R252, R7, -INF , P1 ;  /* 0xff80000007fc7808 */ /* 0x008fe40000800000 */
[----:B------:R-:W-:Y:S01]  /*7d50*/  FMNMX.FTZ R4, R190, R4, !PT ;  /* 0x00000004be047209 */ /* 0x000fe20007810000 */
[----:B------:R-:W1:Y:S01]  /*7d60*/  SHFL.BFLY PT, R7, R105, 0x1, 0x1f ;  /* 0x0c201f0069077f89 */ /* 0x000e6200000e0000 */
[----:B------:R-:W-:Y:S02]  /*7d70*/  FMNMX.FTZ R5, R25, R107, !PT ;  /* 0x0000006b19057209 */ /* 0x000fe40007810000 */
[----:B------:R-:W-:Y:S02]  /*7d80*/  FMNMX.FTZ R4, R191, R4, !PT ;  /* 0x00000004bf047209 */ /* 0x000fe40007810000 */
[----:B------:R-:W-:Y:S02]  /*7d90*/  FMNMX.FTZ R5, R24, R5, !PT ;  /* 0x0000000518057209 */ /* 0x000fe40007810000 */
[----:B------:R-:W-:Y:S02]  /*7da0*/  FMNMX.FTZ R4, R192, R4, !PT ;  /* 0x00000004c0047209 */ /* 0x000fe40007810000 */
[----:B------:R-:W-:Y:S02]  /*7db0*/  FMNMX.FTZ R5, R26, R5, !PT ;  /* 0x000000051a057209 */ /* 0x000fe40007810000 */
[----:B------:R-:W-:Y:S02]  /*7dc0*/  FMNMX.FTZ R4, R225, R4, !PT ;  /* 0x00000004e1047209 */ /* 0x000fe40007810000 */
[----:B------:R-:W-:Y:S02]  /*7dd0*/  FMNMX.FTZ R5, R21, R5, !PT ;  /* 0x0000000515057209 */ /* 0x000fe40007810000 */
[----:B----4-:R-:W-:Y:S02]  /*7de0*/  FSEL R247, R8, -INF , P0 ;  /* 0xff80000008f77808 */ /* 0x010fe40000000000 */
[----:B------:R-:W-:Y:S01]  /*7df0*/  FMNMX.FTZ R5, R193, R5, !PT ;  /* 0x00000005c1057209 */ /* 0x000fe20007810000 */
[----:B------:R-:W2:Y:S01]  /*7e00*/  MUFU.TANH R8, R59 ;  /* 0x0000003b00087308 */ /* 0x000ea20000002400 */
[----:B------:R-:W-:Y:S02]  /*7e10*/  ISETP.GT.AND P1, PT, R2, 0x30, PT ;  /* 0x000000300200780c */ /* 0x000fe40003f24270 */
[----:B------:R-:W-:Y:S02]  /*7e20*/  FMNMX.FTZ R4, R232, R4, !PT ;  /* 0x00000004e8047209 */ /* 0x000fe40007810000 */
[----:B------:R-:W-:Y:S02]  /*7e30*/  ISETP.GT.AND P0, PT, R2, 0x31, PT ;  /* 0x000000310200780c */ /* 0x000fe40003f04270 */
[----:B------:R-:W-:Y:S02]  /*7e40*/  FSEL R248, R56, -INF , P1 ;  /* 0xff80000038f87808 */ /* 0x000fe40000800000 */
[----:B------:R-:W-:Y:S02]  /*7e50*/  FSEL R245, R57, -INF , P0 ;  /* 0xff80000039f57808 */ /* 0x000fe40000000000 */
[C---:B------:R-:W-:Y:S02]  /*7e60*/  ISETP.GT.AND P0, PT, R2.reuse, 0x39, PT ;  /* 0x000000390200780c */ /* 0x040fe40003f04270 */
[----:B------:R-:W-:Y:S02]  /*7e70*/  ISETP.GT.AND P1, PT, R2, 0x38, PT ;  /* 0x000000380200780c */ /* 0x000fe40003f24270 */
[----:B------:R-:W-:Y:S02]  /*7e80*/  FMNMX.FTZ R2, R224, R4, !PT ;  /* 0x00000004e0027209 */ /* 0x000fe40007810000 */
[----:B------:R-:W-:Y:S02]  /*7e90*/  FMNMX.FTZ R4, R194, R5, !PT ;  /* 0x00000005c2047209 */ /* 0x000fe40007810000 */
[----:B------:R-:W-:Y:S02]  /*7ea0*/  FMNMX.FTZ R3, R223, R3, !PT ;  /* 0x00000003df037209 */ /* 0x000fe40007810000 */
[----:B------:R-:W-:Y:S02]  /*7eb0*/  FMNMX.FTZ R4, R195, R4, !PT ;  /* 0x00000004c3047209 */ /* 0x000fe40007810000 */
[----:B-1----:R-:W-:Y:S02]  /*7ec0*/  FMNMX.FTZ R105, R105, R7, !PT ;  /* 0x0000000769697209 */ /* 0x002fe40007810000 */
[----:B------:R-:W-:Y:S02]  /*7ed0*/  FSEL R243, R60, -INF , P1 ;  /* 0xff8000003cf37808 */ /* 0x000fe40000800000 */
[----:B------:R-:W-:Y:S01]  /*7ee0*/  ISETP.GT.AND P1, PT, R0, 0x29, PT ;  /* 0x000000290000780c */ /* 0x000fe20003f24270 */
[----:B------:R-:W-:Y:S01]  /*7ef0*/  FMUL.FTZ R109, R105, c[0x0][0x2d0] ;  /* 0x0000b400696d7a20 */ /* 0x000fe20000410000 */
[----:B------:R-:W-:Y:S02]  /*7f00*/  FMNMX.FTZ R3, R199, R3, !PT ;  /* 0x00000003c7037209 */ /* 0x000fe40007810000 */
[----:B------:R-:W-:Y:S02]  /*7f10*/  FMNMX.FTZ R4, R196, R4, !PT ;  /* 0x00000004c4047209 */ /* 0x000fe40007810000 */
[----:B------:R-:W-:Y:S02]  /*7f20*/  FSEL R238, R47, -INF , P1 ;  /* 0xff8000002fee7808 */ /* 0x000fe40000800000 */
[----:B------:R-:W-:Y:S02]  /*7f30*/  FSETP.NEU.FTZ.AND P1, PT, R105, -INF , PT ;  /* 0xff8000006900780b */ /* 0x000fe40003f3d000 */
[----:B------:R-:W-:Y:S02]  /*7f40*/  FMNMX.FTZ R3, R203, R3, !PT ;  /* 0x00000003cb037209 */ /* 0x000fe40007810000 */
[----:B------:R-:W-:Y:S02]  /*7f50*/  FMNMX.FTZ R4, R239, R4, !PT ;  /* 0x00000004ef047209 */ /* 0x000fe40007810000 */
[----:B------:R-:W-:Y:S02]  /*7f60*/  FSEL R109, R109, RZ, P1 ;  /* 0x000000ff6d6d7208 */ /* 0x000fe40000800000 */
[----:B------:R-:W-:Y:S02]  /*7f70*/  FMNMX.FTZ R3, R226, R3, !PT ;  /* 0x00000003e2037209 */ /* 0x000fe40007810000 */
[----:B------:R-:W-:Y:S02]  /*7f80*/  FMNMX.FTZ R4, R250, R4, !PT ;  /* 0x00000004fa047209 */ /* 0x000fe40007810000 */
[----:B------:R-:W-:Y:S02]  /*7f90*/  FMNMX.FTZ R3, R64, R3, !PT ;  /* 0x0000000340037209 */ /* 0x000fe40007810000 */
[----:B------:R-:W-:Y:S01]  /*7fa0*/  FMNMX.FTZ R5, R240, R4, !PT ;  /* 0x00000004f0057209 */ /* 0x000fe20007810000 */
[--C-:B------:R-:W-:Y:S01]  /*7fb0*/  FFMA.FTZ R4, R12, c[0x0][0x2d0], -R109.reuse ;  /* 0x0000b4000c047a23 */ /* 0x100fe2000001086d */
[----:B------:R-:W-:Y:S02]  /*7fc0*/  FMNMX.FTZ R3, R252, R3, !PT ;  /* 0x00000003fc037209 */ /* 0x000fe40007810000 */
[----:B------:R-:W-:Y:S01]  /*7fd0*/  FSEL R244, R61, -INF , P0 ;  /* 0xff8000003df47808 */ /* 0x000fe20000000000 */
[----:B------:R1:W-:Y:S01]  /*7fe0*/  MUFU.EX2 R234, R4 ;  /* 0x0000000400ea7308 */ /* 0x0003e20000000800 */
[----:B------:R-:W-:Y:S02]  /*7ff0*/  FMNMX.FTZ R3, R247, R3, !PT ;  /* 0x00000003f7037209 */ /* 0x000fe40007810000 */
[----:B------:R-:W-:Y:S02]  /*8000*/  ISETP.GT.AND P0, PT, R0, 0x30, PT ;  /* 0x000000300000780c */ /* 0x000fe40003f04270 */
[----:B------:R-:W-:Y:S01]  /*8010*/  FMNMX.FTZ R5, R238, R5, !PT ;  /* 0x00000005ee057209 */ /* 0x000fe20007810000 */
[----:B------:R-:W3:Y:S01]  /*8020*/  SHFL.BFLY PT, R6, R3, 0x2, 0x1f ;  /* 0x0c401f0003067f89 */ /* 0x000ee200000e0000 */
[----:B------:R-:W-:Y:S02]  /*8030*/  FSEL R228, R58, -INF , P0 ;  /* 0xff8000003ae47808 */ /* 0x000fe40000000000 */
[----:B------:R-:W-:Y:S02]  /*8040*/  FMNMX.FTZ R2, R246, R2, !PT ;  /* 0x00000002f6027209 */ /* 0x000fe40007810000 */
[----:B------:R-:W-:Y:S02]  /*8050*/  ISETP.GT.AND P0, PT, R0, 0x31, PT ;  /* 0x000000310000780c */ /* 0x000fe40003f04270 */
[----:B------:R-:W-:Y:S02]  /*8060*/  FMNMX.FTZ R2, R248, R2, !PT ;  /* 0x00000002f8027209 */ /* 0x000fe40007810000 */
[----:B--2---:R-:W-:Y:S02]  /*8070*/  FSEL R242, R8, -INF , P0 ;  /* 0xff80000008f27808 */ /* 0x004fe40000000000 */
[----:B------:R-:W-:Y:S02]  /*8080*/  FMNMX.FTZ R2, R245, R2, !PT ;  /* 0x00000002f5027209 */ /* 0x000fe40007810000 */
[----:B------:R-:W-:Y:S02]  /*8090*/  ISETP.GT.AND P0, PT, R0, 0x38, PT ;  /* 0x000000380000780c */ /* 0x000fe40003f04270 */
[----:B------:R-:W-:Y:S02]  /*80a0*/  FMNMX.FTZ R2, R243, R2, !PT ;  /* 0x00000002f3027209 */ /* 0x000fe40007810000 */
[----:B------:R-:W-:Y:S02]  /*80b0*/  FSEL R249, R62, -INF , P0 ;  /* 0xff8000003ef97808 */ /* 0x000fe40000000000 */
[----:B-1----:R-:W-:Y:S01]  /*80c0*/  FMNMX.FTZ R4, R228, R5, !PT ;  /* 0x00000005e4047209 */ /* 0x002fe20007810000 */
[----:B------:R-:W-:Y:S01]  /*80d0*/  FFMA.FTZ R5, R13, c[0x0][0x2d0], -R109 ;  /* 0x0000b4000d057a23 */ /* 0x000fe2000001086d */
[----:B------:R-:W-:Y:S02]  /*80e0*/  FMNMX.FTZ R2, R244, R2, !PT ;  /* 0x00000002f4027209 */ /* 0x000fe40007810000 */
[----:B------:R-:W-:Y:S01]  /*80f0*/  ISETP.GT.AND P0, PT, R0, 0x39, PT ;  /* 0x000000390000780c */ /* 0x000fe20003f04270 */
[----:B------:R1:W2:Y:S01]  /*8100*/  MUFU.EX2 R236, R5 ;  /* 0x0000000500ec7308 */ /* 0x0002a20000000800 */
[----:B---3--:R-:W-:Y:S01]  /*8110*/  FMNMX.FTZ R3, R3, R6, !PT ;  /* 0x0000000603037209 */ /* 0x008fe20007810000 */
[----:B------:R-:W3:Y:S01]  /*8120*/  SHFL.BFLY PT, R103, R2, 0x2, 0x1f ;  /* 0x0c401f0002677f89 */ /* 0x000ee200000e0000 */
[----:B------:R-:W-:Y:S02]  /*8130*/  FMNMX.FTZ R0, R242, R4, !PT ;  /* 0x00000004f2007209 */ /* 0x000fe40007810000 */
[----:B------:R-:W-:Y:S02]  /*8140*/  FSEL R108, R108, -INF , P0 ;  /* 0xff8000006c6c7808 */ /* 0x000fe40000000000 */
[----:B------:R-:W-:Y:S02]  /*8150*/  FMNMX.FTZ R0, R249, R0, !PT ;  /* 0x00000000f9007209 */ /* 0x000fe40007810000 */
[C---:B------:R-:W-:Y:S01]  /*8160*/  @P6 LEA R6, P0, R19.reuse, c[0x0][0x1c8], 0x1 ;  /* 0x0000720013066a11 */ /* 0x040fe200078008ff */
[----:B------:R-:W4:Y:S01]  /*8170*/  SHFL.BFLY PT, R104, R3, 0x1, 0x1f ;  /* 0x0c201f0003687f89 */ /* 0x000f2200000e0000 */
[----:B------:R-:W-:Y:S02]  /*8180*/  FMNMX.FTZ R0, R108, R0, !PT ;  /* 0x000000006c007209 */ /* 0x000fe40007810000 */
[----:B------:R-:W-:Y:S02]  /*8190*/  @P6 LEA.HI.X R7, R19, c[0x0][0x1cc], R37, 0x1, P0 ;  /* 0x0000730013076a11 */ /* 0x000fe400000f0c25 */
[----:B------:R-:W-:Y:S01]  /*81a0*/  @P6 LEA R4, P0, R23, c[0x0][0x1c8], 0x1 ;  /* 0x0000720017046a11 */ /* 0x000fe200078008ff */
[--C-:B-1----:R-:W-:Y:S01]  /*81b0*/  FFMA.FTZ R5, R9, c[0x0][0x2d0], -R109.reuse ;  /* 0x0000b40009057a23 */ /* 0x102fe2000001086d */
[----:B--2---:R-:W-:Y:S02]  /*81c0*/  F2FP.PACK_AB R176, R236, R234 ;  /* 0x000000eaecb0723e */ /* 0x004fe400000000ff */
[----:B---3--:R-:W-:Y:S01]  /*81d0*/  FMNMX.FTZ R103, R2, R103, !PT ;  /* 0x0000006702677209 */ /* 0x008fe20007810000 */
[----:B------:R1:W-:Y:S01]  /*81e0*/  MUFU.EX2 R61, R5 ;  /* 0x00000005003d7308 */ /* 0x0003e20000000800 */
[----:B------:R-:W2:Y:S01]  /*81f0*/  SHFL.BFLY PT, R2, R0, 0x2, 0x1f ;  /* 0x0c401f0000027f89 */ /* 0x000ea200000e0000 */
[----:B----4-:R-:W-:Y:S01]  /*8200*/  FMNMX.FTZ R104, R3, R104, !PT ;  /* 0x0000006803687209 */ /* 0x010fe20007810000 */
[----:B------:R-:W-:Y:S06]  /*8210*/  FFMA.FTZ R3, R10, c[0x0][0x2d0], -R109 ;  /* 0x0000b4000a037a23 */ /* 0x000fec000001086d */
[----:B------:R-:W3:Y:S01]  /*8220*/  SHFL.BFLY PT, R8, R103, 0x1, 0x1f ;  /* 0x0c201f0067087f89 */ /* 0x000ee200000e0000 */
[----:B------:R4:W5:Y:S01]  /*8230*/  MUFU.EX2 R65, R3 ;  /* 0x0000000300417308 */ /* 0x0009620000000800 */
[C---:B------:R-:W-:Y:S01]  /*8240*/  FMUL.FTZ R110, R104.reuse, c[0x0][0x2d0] ;  /* 0x0000b400686e7a20 */ /* 0x040fe20000410000 */
[----:B-1----:R-:W-:Y:S02]  /*8250*/  @P6 LEA.HI.X R5, R23, c[0x0][0x1cc], R36, 0x1, P0 ;  /* 0x0000730017056a11 */ /* 0x002fe400000f0c24 */
[----:B------:R-:W-:Y:S02]  /*8260*/  FSETP.NEU.FTZ.AND P0, PT, R104, -INF , PT ;  /* 0xff8000006800780b */ /* 0x000fe40003f1d000 */
[----:B--2---:R-:W-:Y:S02]  /*8270*/  FMNMX.FTZ R0, R0, R2, !PT ;  /* 0x0000000200007209 */ /* 0x004fe40007810000 */
[----:B------:R-:W-:Y:S02]  /*8280*/  FSEL R110, R110, RZ, P0 ;  /* 0x000000ff6e6e7208 */ /* 0x000fe40000000000 */
[----:B---3--:R-:W-:Y:S03]  /*8290*/  FMNMX.FTZ R103, R103, R8, !PT ;  /* 0x0000000867677209 */ /* 0x008fe60007810000 */
[--C-:B----4-:R-:W-:Y:S01]  /*82a0*/  FFMA.FTZ R3, R15, c[0x0][0x2d0], -R110.reuse ;  /* 0x0000b4000f037a23 */ /* 0x110fe2000001086e */
[----:B-----5:R-:W-:Y:S01]  /*82b0*/  F2FP.PACK_AB R178, R65, R61 ;  /* 0x0000003d41b2723e */ /* 0x020fe200000000ff */
[--C-:B------:R-:W-:Y:S02]  /*82c0*/  FFMA.FTZ R2, R11, c[0x0][0x2d0], -R110.reuse ;  /* 0x0000b4000b027a23 */ /* 0x100fe4000001086e */
[----:B------:R1:W-:Y:S01]  /*82d0*/  MUFU.EX2 R235, R3 ;  /* 0x0000000300eb7308 */ /* 0x0003e20000000800 */
[----:B------:R-:W-:Y:S02]  /*82e0*/  FMUL.FTZ R111, R103, c[0x0][0x2d0] ;  /* 0x0000b400676f7a20 */ /* 0x000fe40000410000 */
[--C-:B------:R-:W-:Y:S07]  /*82f0*/  FFMA.FTZ R8, R14, c[0x0][0x2d0], -R110.reuse ;  /* 0x0000b4000e087a23 */ /* 0x100fee000001086e */
[----:B------:R2:W-:Y:S10]  /*8300*/  MUFU.EX2 R60, R2 ;  /* 0x00000002003c7308 */ /* 0x0005f40000000800 */
[----:B------:R-:W3:Y:S01]  /*8310*/  MUFU.EX2 R66, R8 ;  /* 0x0000000800427308 */ /* 0x000ee20000000800 */
[----:B-1----:R-:W-:Y:S09]  /*8320*/  FFMA.FTZ R3, R16, c[0x0][0x2d0], -R110 ;  /* 0x0000b40010037a23 */ /* 0x002ff2000001086e */
[----:B------:R1:W4:Y:S01]  /*8330*/  MUFU.EX2 R237, R3 ;  /* 0x0000000300ed7308 */ /* 0x0003220000000800 */
[----:B--2---:R-:W2:Y:S01]  /*8340*/  SHFL.BFLY PT, R2, R0, 0x1, 0x1f ;  /* 0x0c201f0000027f89 */ /* 0x004ea200000e0000 */
[----:B---3--:R-:W-:Y:S02]  /*8350*/  F2FP.PACK_AB R179, R66, R60 ;  /* 0x0000003c42b3723e */ /* 0x008fe400000000ff */
[----:B-1----:R-:W-:Y:S02]  /*8360*/  FSEL R3, R105, RZ, P1 ;  /* 0x000000ff69037208 */ /* 0x002fe40000800000 */
[----:B------:R-:W-:Y:S02]  /*8370*/  FSETP.NEU.FTZ.AND P1, PT, R103, -INF , PT ;  /* 0xff8000006700780b */ /* 0x000fe40003f3d000 */
[----:B--2---:R-:W-:Y:S02]  /*8380*/  FMNMX.FTZ R102, R0, R2, !PT ;  /* 0x0000000200667209 */ /* 0x004fe40007810000 */
[----:B------:R-:W-:Y:S02]  /*8390*/  FSEL R111, R111, RZ, P1 ;  /* 0x000000ff6f6f7208 */ /* 0x000fe40000800000 */
[----:B------:R-:W-:Y:S01]  /*83a0*/  FSEL R2, R104, RZ, P0 ;  /* 0x000000ff68027208 */ /* 0x000fe20000000000 */
[C---:B------:R-:W-:Y:S01]  /*83b0*/  FMUL.FTZ R184, R102.reuse, c[0x0][0x2d0] ;  /* 0x0000b40066b87a20 */ /* 0x040fe20000410000 */
[----:B------:R-:W-:Y:S01]  /*83c0*/  FSETP.NEU.FTZ.AND P0, PT, R102, -INF , PT ;  /* 0xff8000006600780b */ /* 0x000fe20003f1d000 */
[--C-:B------:R-:W-:Y:S01]  /*83d0*/  FFMA.FTZ R0, R20, c[0x0][0x2d0], -R111.reuse ;  /* 0x0000b40014007a23 */ /* 0x100fe2000001086f */
[----:B----4-:R-:W-:Y:S01]  /*83e0*/  F2FP.PACK_AB R177, R237, R235 ;  /* 0x000000ebedb1723e */ /* 0x010fe200000000ff */
[--C-:B------:R-:W-:Y:S01]  /*83f0*/  FFMA.FTZ R8, R17, c[0x0][0x2d0], -R111.reuse ;  /* 0x0000b40011087a23 */ /* 0x100fe2000001086f */
[----:B------:R-:W-:Y:S01]  /*8400*/  FSEL R184, R184, RZ, P0 ;  /* 0x000000ffb8b87208 */ /* 0x000fe20000000000 */
[----:B------:R1:W-:Y:S10]  /*8410*/  MUFU.EX2 R56, R0 ;  /* 0x0000000000387308 */ /* 0x0003f40000000800 */
[----:B------:R2:W-:Y:S01]  /*8420*/  MUFU.EX2 R233, R8 ;  /* 0x0000000800e97308 */ /* 0x0005e20000000800 */
[--C-:B-1----:R-:W-:Y:S09]  /*8430*/  FFMA.FTZ R0, R22, c[0x0][0x2d0], -R111.reuse ;  /* 0x0000b40016007a23 */ /* 0x102ff2000001086f */
[----:B------:R1:W3:Y:S01]  /*8440*/  MUFU.EX2 R59, R0 ;  /* 0x00000000003b7308 */ /* 0x0002e20000000800 */
[----:B--2---:R-:W-:Y:S09]  /*8450*/  FFMA.FTZ R8, R18, c[0x0][0x2d0], -R111 ;  /* 0x0000b40012087a23 */ /* 0x004ff2000001086f */
[----:B------:R2:W4:Y:S01]  /*8460*/  MUFU.EX2 R241, R8 ;  /* 0x0000000800f17308 */ /* 0x0005220000000800 */
[--C-:B-1----:R-:W-:Y:S01]  /*8470*/  FFMA.FTZ R0, R25, c[0x0][0x2d0], -R184.reuse ;  /* 0x0000b40019007a23 */ /* 0x102fe200000108b8 */
[----:B---3--:R-:W-:Y:S08]  /*8480*/  F2FP.PACK_AB R182, R59, R56 ;  /* 0x000000383bb6723e */ /* 0x008ff000000000ff */
[----:B------:R1:W-:Y:S01]  /*8490*/  MUFU.EX2 R229, R0 ;  /* 0x0000000000e57308 */ /* 0x0003e20000000800 */
[--C-:B--2---:R-:W-:Y:S01]  /*84a0*/  FFMA.FTZ R8, R21, c[0x0][0x2d0], -R184.reuse ;  /* 0x0000b40015087a23 */ /* 0x104fe200000108b8 */
[----:B----4-:R-:W-:Y:S08]  /*84b0*/  F2FP.PACK_AB R180, R241, R233 ;  /* 0x000000e9f1b4723e */ /* 0x010ff000000000ff */
[----:B------:R-:W-:Y:S01]  /*84c0*/  MUFU.EX2 R57, R8 ;  /* 0x0000000800397308 */ /* 0x000fe20000000800 */
[--C-:B-1----:R-:W-:Y:S09]  /*84d0*/  FFMA.FTZ R0, R24, c[0x0][0x2d0], -R184.reuse ;  /* 0x0000b40018007a23 */ /* 0x102ff200000108b8 */
[----:B------:R1:W2:Y:S02]  /*84e0*/  MUFU.EX2 R63, R0 ;  /* 0x00000000003f7308 */ /* 0x0002a40000000800 */
[----:B-1----:R-:W-:Y:S01]  /*84f0*/  FFMA.FTZ R0, R26, c[0x0][0x2d0], -R184 ;  /* 0x0000b4001a007a23 */ /* 0x002fe200000108b8 */
[----:B--2---:R-:W-:Y:S07]  /*8500*/  F2FP.PACK_AB R181, R63, R229 ;  /* 0x000000e53fb5723e */ /* 0x004fee00000000ff */
[----:B------:R1:W2:Y:S02]  /*8510*/  MUFU.EX2 R67, R0 ;  /* 0x0000000000437308 */ /* 0x0002a40000000800 */
[----:B-1----:R-:W-:Y:S01]  /*8520*/  FADD.FTZ R0, -R3, R100 ;  /* 0x0000006403007221 */ /* 0x002fe20000010100 */
[----:B------:R-:W-:Y:S02]  /*8530*/  @P6 SHF.L.U32 R3, R183, 0x1, RZ ;  /* 0x00000001b7036819 */ /* 0x000fe400000006ff */
[----:B--2---:R-:W-:Y:S01]  /*8540*/  F2FP.PACK_AB R183, R57, R67 ;  /* 0x0000004339b7723e */ /* 0x004fe200000000ff */
[----:B------:R-:W-:Y:S02]  /*8550*/  FMUL.FTZ R0, R0, c[0x0][0x2d0] ;  /* 0x0000b40000007a20 */ /* 0x000fe40000410000 */
[----:B------:R1:W-:Y:S02]  /*8560*/  @P6 LDGSTS.E.BYPASS.LTC128B.128 [R3+0x3100], [R34.64], !P5 ;  /* 0x0310000022036fae */ /* 0x0003e4000e901d46 */
[----:B------:R2:W3:Y:S06]  /*8570*/  MUFU.EX2 R100, R0 ;  /* 0x0000000000647308 */ /* 0x0004ec0000000800 */
[----:B------:R1:W-:Y:S08]  /*8580*/  @P6 LDGSTS.E.BYPASS.LTC128B.128 [R3+0x4100], [R30.64], !P4 ;  /* 0x041000001e036fae */ /* 0x0003f0000e101d46 */
[----:B------:R4:W-:Y:S08]  /*8590*/  @P6 LDGSTS.E.BYPASS.LTC128B.128 [R3+0x5100], [R32.64], !P3 ;  /* 0x0510000020036fae */ /* 0x0009f0000d901d46 */
[----:B------:R1:W-:Y:S01]  /*85a0*/  @P6 LDGSTS.E.BYPASS.LTC128B.128 [R3+0x3900], [R28.64], !P5 ;  /* 0x039000001c036fae */ /* 0x0003e2000e901d46 */
[----:B--2---:R-:W-:Y:S01]  /*85b0*/  FADD.FTZ R0, -R2, R101 ;  /* 0x0000006502007221 */ /* 0x004fe20000010100 */
[----:B------:R-:W-:Y:S01]  /*85c0*/  FSEL R2, R103, RZ, P1 ;  /* 0x000000ff67027208 */ /* 0x000fe20000800000 */
[----:B---3--:R-:W-:Y:S02]  /*85d0*/  FMUL.FTZ R16, R100, R124 ;  /* 0x0000007c64107220 */ /* 0x008fe40000410000 */
[----:B------:R-:W-:Y:S03]  /*85e0*/  FMUL.FTZ R0, R0, c[0x0][0x2d0] ;  /* 0x0000b40000007a20 */ /* 0x000fe60000410000 */
[----:B------:R2:W-:Y:S01]  /*85f0*/  @P6 LDGSTS.E.BYPASS.LTC128B.128 [R3+0x4900], [R6.64], !P4 ;  /* 0x0490000006036fae */ /* 0x0005e2000e101d46 */
[C---:B------:R-:W-:Y:S01]  /*8600*/  FMUL.FTZ R17, R100.reuse, R125 ;  /* 0x0000007d64117220 */ /* 0x040fe20000410000 */
[----:B------:R3:W2:Y:S01]  /*8610*/  MUFU.EX2 R101, R0 ;  /* 0x0000000000657308 */ /* 0x0006a20000000800 */
[C---:B------:R-:W-:Y:S02]  /*8620*/  FMUL.FTZ R49, R100.reuse, R157 ;  /* 0x0000009d64317220 */ /* 0x040fe40000410000 */
[----:B------:R-:W-:Y:S02]  /*8630*/  IMAD.MOV.U32 R157, RZ, RZ, R230 ;  /* 0x000000ffff9d7224 */ /* 0x000fe400078e00e6 */
[C---:B------:R-:W-:Y:S01]  /*8640*/  FMUL.FTZ R68, R100.reuse, R68 ;  /* 0x0000004464447220 */ /* 0x040fe20000410000 */
[----:B------:R1:W-:Y:S01]  /*8650*/  @P6 LDGSTS.E.BYPASS.LTC128B.128 [R3+0x5900], [R4.64], !P3 ;  /* 0x0590000004036fae */ /* 0x0003e2000d901d46 */
[C---:B------:R-:W-:Y:S02]  /*8660*/  FMUL.FTZ R69, R100.reuse, R69 ;  /* 0x0000004564457220 */ /* 0x040fe40000410000 */
[C---:B----4-:R-:W-:Y:S02]  /*8670*/  FMUL.FTZ R32, R100.reuse, R140 ;  /* 0x0000008c64207220 */ /* 0x050fe40000410000 */
[C---:B------:R-:W-:Y:S01]  /*8680*/  FMUL.FTZ R33, R100.reuse, R141 ;  /* 0x0000008d64217220 */ /* 0x040fe20000410000 */
[----:B------:R-:W-:Y:S01]  /*8690*/  MOV R141, R64 ;  /* 0x00000040008d7202 */ /* 0x000fe20000000f00 */
[C---:B------:R-:W-:Y:S01]  /*86a0*/  FMUL.FTZ R64, R100.reuse, R172 ;  /* 0x000000ac64407220 */ /* 0x040fe20000410000 */
[----:B------:R-:W4:Y:S01]  /*86b0*/  LDSM.16.MT88.4 R20, [R205] ;  /* 0x00000000cd14783b */ /* 0x000f220000004200 */
[C---:B------:R-:W-:Y:S02]  /*86c0*/  FMUL.FTZ R80, R100.reuse, R80 ;  /* 0x0000005064507220 */ /* 0x040fe40000410000 */
[C---:B------:R-:W-:Y:S02]  /*86d0*/  FMUL.FTZ R81, R100.reuse, R81 ;  /* 0x0000005164517220 */ /* 0x040fe40000410000 */
[----:B------:R-:W-:Y:S02]  /*86e0*/  IMAD.MOV.U32 R140, RZ, RZ, R226 ;  /* 0x000000ffff8c7224 */ /* 0x000fe400078e00e2 */
[C---:B------:R-:W-:Y:S01]  /*86f0*/  FMUL.FTZ R84, R100.reuse, R84 ;  /* 0x0000005464547220 */ /* 0x040fe20000410000 */
[----:B------:R-:W5:Y:S01]  /*8700*/  LDSM.16.MT88.4 R36, [R206] ;  /* 0x00000000ce24783b */ /* 0x000f620000004200 */
[----:B------:R-:W-:Y:S02]  /*8710*/  FMUL.FTZ R85, R100, R85 ;  /* 0x0000005564557220 */ /* 0x000fe40000410000 */
[----:B---3--:R-:W-:Y:S01]  /*8720*/  FADD.FTZ R0, -R2, R106 ;  /* 0x0000006a02007221 */ /* 0x008fe20000010100 */
[----:B------:R-:W-:Y:S01]  /*8730*/  FSEL R2, R102, RZ, P0 ;  /* 0x000000ff66027208 */ /* 0x000fe20000000000 */
[C---:B--2---:R-:W-:Y:S02]  /*8740*/  FMUL.FTZ R6, R101.reuse, R114 ;  /* 0x0000007265067220 */ /* 0x044fe40000410000 */
[----:B------:R-:W-:Y:S01]  /*8750*/  FMUL.FTZ R0, R0, c[0x0][0x2d0] ;  /* 0x0000b40000007a20 */ /* 0x000fe20000410000 */
[----:B------:R-:W2:Y:S01]  /*8760*/  LDSM.16.MT88.4 R52, [R205+0x1000] ;  /* 0x00100000cd34783b */ /* 0x000ea20000004200 */
[C---:B------:R-:W-:Y:S02]  /*8770*/  FMUL.FTZ R7, R101.reuse, R115 ;  /* 0x0000007365077220 */ /* 0x040fe40000410000 */
[----:B-1----:R1:W3:Y:S01]  /*8780*/  MUFU.EX2 R3, R0 ;  /* 0x0000000000037308 */ /* 0x0022e20000000800 */
[C---:B------:R-:W-:Y:S02]  /*8790*/  FMUL.FTZ R4, R100.reuse, R112 ;  /* 0x0000007064047220 */ /* 0x040fe40000410000 */
[----:B------:R-:W-:Y:S02]  /*87a0*/  FMUL.FTZ R5, R100, R113 ;  /* 0x0000007164057220 */ /* 0x000fe40000410000 */
[----:B------:R-:W2:Y:S01]  /*87b0*/  LDSM.16.MT88.4 R112, [R206+0x1000] ;  /* 0x00100000ce70783b */ /* 0x000ea20000004200 */
[C---:B------:R-:W-:Y:S02]  /*87c0*/  FMUL.FTZ R18, R101.reuse, R126 ;  /* 0x0000007e65127220 */ /* 0x040fe40000410000 */
[----:B------:R-:W-:Y:S02]  /*87d0*/  FMUL.FTZ R19, R101, R127 ;  /* 0x0000007f65137220 */ /* 0x000fe40000410000 */
[--C-:B------:R-:W-:Y:S02]  /*87e0*/  FFMA.FTZ R140, R140, c[0x0][0x2d0], -R110.reuse ;  /* 0x0000b4008c8c7a23 */ /* 0x100fe4000001086e */
[----:B------:R-:W-:Y:S01]  /*87f0*/  FFMA.FTZ R141, R141, c[0x0][0x2d0], -R110 ;  /* 0x0000b4008d8d7a23 */ /* 0x000fe2000001086e */
[----:B------:R-:W-:Y:S01]  /*8800*/  LDSM.16.MT88.4 R124, [R206+0x400] ;  /* 0x00040000ce7c783b */ /* 0x000fe20000004200 */
[C---:B------:R-:W-:Y:S02]  /*8810*/  FMUL.FTZ R70, R101.reuse, R70 ;  /* 0x0000004665467220 */ /* 0x040fe40000410000 */
[C---:B------:R-:W-:Y:S02]  /*8820*/  FMUL.FTZ R71, R101.reuse, R71 ;  /* 0x0000004765477220 */ /* 0x040fe40000410000 */
[C---:B------:R-:W-:Y:S02]  /*8830*/  FMUL.FTZ R82, R101.reuse, R82 ;  /* 0x0000005265527220 */ /* 0x040fe40000410000 */
[----:B------:R-:W-:Y:S01]  /*8840*/  FMUL.FTZ R83, R101, R83 ;  /* 0x0000005365537220 */ /* 0x000fe20000410000 */
[-C--:B----4-:R-:W-:Y:S01]  /*8850*/  HMMA.16816.F32 R4, R176, R20.reuse, R4 ;  /* 0x00000014b004723c */ /* 0x090fe20000001804 */
[----:B------:R-:W0:Y:S02]  /*8860*/  LDGDEPBAR ;  /* 0x00000000000079af */ /* 0x000e240000000000 */
[----:B-1----:R-:W-:Y:S01]  /*8870*/  FADD.FTZ R0, -R2, R107 ;  /* 0x0000006b02007221 */ /* 0x002fe20000010100 */
[----:B------:R-:W-:Y:S01]  /*8880*/  MOV R107, R231 ;  /* 0x000000e7006b7202 */ /* 0x000fe20000000f00 */
[--C-:B------:R-:W-:Y:S02]  /*8890*/  FFMA.FTZ R2, R40, c[0x0][0x2d0], -R109.reuse ;  /* 0x0000b40028027a23 */ /* 0x100fe4000001086d */
[----:B------:R-:W-:Y:S02]  /*88a0*/  FMUL.FTZ R0, R0, c[0x0][0x2d0] ;  /* 0x0000b40000007a20 */ /* 0x000fe40000410000 */
[----:B------:R1:W-:Y:S03]  /*88b0*/  MUFU.EX2 R42, R2 ;  /* 0x00000002002a7308 */ /* 0x0003e60000000800 */
[C---:B---3--:R-:W-:Y:S02]  /*88c0*/  FMUL.FTZ R8, R3.reuse, R116 ;  /* 0x0000007403087220 */ /* 0x048fe40000410000 */
[C---:B------:R-:W-:Y:S02]  /*88d0*/  FMUL.FTZ R9, R3.reuse, R117 ;  /* 0x0000007503097220 */ /* 0x040fe40000410000 */
[C---:B------:R-:W-:Y:S02]  /*88e0*/  FMUL.FTZ R12, R3.reuse, R120 ;  /* 0x00000078030c7220 */ /* 0x040fe40000410000 */
[C---:B------:R-:W-:Y:S01]  /*88f0*/  FMUL.FTZ R13, R3.reuse, R121 ;  /* 0x00000079030d7220 */ /* 0x040fe20000410000 */
[----:B------:R-:W3:Y:S01]  /*8900*/  MUFU.EX2 R0, R0 ;  /* 0x0000000000007308 */ /* 0x000ee20000000800 */
[C---:B------:R-:W-:Y:S01]  /*8910*/  FMUL.FTZ R24, R3.reuse, R132 ;  /* 0x0000008403187220 */ /* 0x040fe20000410000 */
[----:B------:R-:W-:Y:S01]  /*8920*/  MOV R132, R228 ;  /* 0x000000e400847202 */ /* 0x000fe20000000f00 */
[C---:B------:R-:W-:Y:S01]  /*8930*/  FMUL.FTZ R25, R3.reuse, R133 ;  /* 0x0000008503197220 */ /* 0x040fe20000410000 */
[----:B------:R-:W-:Y:S01]  /*8940*/  MOV R133, R229 ;  /* 0x000000e500857202 */ /* 0x000fe20000000f00 */
[C---:B------:R-:W-:Y:S01]  /*8950*/  FMUL.FTZ R28, R3.reuse, R136 ;  /* 0x00000088031c7220 */ /* 0x040fe20000410000 */
[----:B------:R-:W-:Y:S01]  /*8960*/  MOV R136, R235 ;  /* 0x000000eb00887202 */ /* 0x000fe20000000f00 */
[----:B------:R-:W-:Y:S02]  /*8970*/  FMUL.FTZ R29, R3, R137 ;  /* 0x00000089031d7220 */ /* 0x000fe40000410000 */
[C---:B------:R-:W-:Y:S01]  /*8980*/  FMUL.FTZ R34, R101.reuse, R142 ;  /* 0x0000008e65227220 */ /* 0x040fe20000410000 */
[----:B------:R-:W-:Y:S01]  /*8990*/  MOV R142, R242 ;  /* 0x000000f2008e7202 */ /* 0x000fe20000000f00 */
[----:B------:R-:W-:Y:S02]  /*89a0*/  FMUL.FTZ R35, R101, R143 ;  /* 0x0000008f65237220 */ /* 0x000fe40000410000 */
[----:B------:R-:W-:Y:S01]  /*89b0*/  FMUL.FTZ R40, R3, R148 ;  /* 0x0000009403287220 */ /* 0x000fe20000410000 */
[----:B------:R-:W-:Y:S01]  /*89c0*/  MOV R148, R57 ;  /* 0x0000003900947202 */ /* 0x000fe20000000f00 */
[----:B-1----:R-:W-:Y:S02]  /*89d0*/  FFMA.FTZ R2, R41, c[0x0][0x2d0], -R109 ;  /* 0x0000b40029027a23 */ /* 0x002fe4000001086d */
[----:B------:R-:W-:Y:S02]  /*89e0*/  FMUL.FTZ R41, R3, R149 ;  /* 0x0000009503297220 */ /* 0x000fe40000410000 */
[----:B------:R1:W4:Y:S01]  /*89f0*/  MUFU.EX2 R46, R2 ;  /* 0x00000002002e7308 */ /* 0x0003220000000800 */
[C---:B------:R-:W-:Y:S02]  /*8a00*/  FMUL.FTZ R51, R101.reuse, R159 ;  /* 0x0000009f65337220 */ /* 0x040fe40000410000 */
[----:B------:R-:W-:Y:S02]  /*8a10*/  IMAD.MOV.U32 R159, RZ, RZ, R251 ;  /* 0x000000ffff9f7224 */ /* 0x000fe400078e00fb */
[C---:B---3--:R-:W-:Y:S02]  /*8a20*/  FMUL.FTZ R10, R0.reuse, R118 ;  /* 0x00000076000a7220 */ /* 0x048fe40000410000 */
[C---:B------:R-:W-:Y:S02]  /*8a30*/  FMUL.FTZ R11, R0.reuse, R119 ;  /* 0x00000077000b7220 */ /* 0x040fe40000410000 */
[----:B------:R-:W3:Y:S01]  /*8a40*/  LDSM.16.MT88.4 R116, [R205+0x2000] ;  /* 0x00200000cd74783b */ /* 0x000ee20000004200 */
[----:B------:R-:W-:Y:S02]  /*8a50*/  IMAD.MOV.U32 R137, RZ, RZ, R236 ;  /* 0x000000ffff897224 */ /* 0x000fe400078e00ec */
[C---:B------:R-:W-:Y:S02]  /*8a60*/  FMUL.FTZ R14, R0.reuse, R122 ;  /* 0x0000007a000e7220 */ /* 0x040fe40000410000 */
[C---:B------:R-:W-:Y:S04]  /*8a70*/  HMMA.16816.F32 R8, R180.reuse, R20, R8 ;  /* 0x00000014b408723c */ /* 0x040fe80000001808 */
[C---:B------:R-:W-:Y:S02]  /*8a80*/  FMUL.FTZ R15, R0.reuse, R123 ;  /* 0x0000007b000f7220 */ /* 0x040fe40000410000 */
[----:B------:R-:W-:Y:S01]  /*8a90*/  FMUL.FTZ R26, R0, R134 ;  /* 0x00000086001a7220 */ /* 0x000fe20000410000 */
[----:B------:R-:W-:Y:S01]  /*8aa0*/  MOV R134, R233 ;  /* 0x000000e900867202 */ /* 0x000fe20000000f00 */
[C---:B------:R-:W-:Y:S03]  /*8ab0*/  FMUL.FTZ R20, R100.reuse, R128 ;  /* 0x0000008064147220 */ /* 0x040fe60000410000 */
[-C--:B------:R-:W-:Y:S03]  /*8ac0*/  HMMA.16816.F32 R12, R180, R22.reuse, R12 ;  /* 0x00000016b40c723c */ /* 0x080fe6000000180c */
[----:B------:R-:W-:Y:S02]  /*8ad0*/  FMUL.FTZ R21, R100, R129 ;  /* 0x0000008164157220 */ /* 0x000fe40000410000 */
[C---:B------:R-:W-:Y:S02]  /*8ae0*/  FMUL.FTZ R27, R0.reuse, R135 ;  /* 0x00000087001b7220 */ /* 0x040fe40000410000 */
[----:B------:R-:W-:Y:S01]  /*8af0*/  IMAD.MOV.U32 R135, RZ, RZ, R234 ;  /* 0x000000ffff877224 */ /* 0x000fe200078e00ea */
[C---:B------:R-:W-:Y:S04]  /*8b00*/  HMMA.16816.F32 R16, R176.reuse, R22, R16 ;  /* 0x00000016b010723c */ /* 0x040fe80000001810 */
[C---:B------:R-:W-:Y:S01]  /*8b10*/  FMUL.FTZ R30, R0.reuse, R138 ;  /* 0x0000008a001e7220 */ /* 0x040fe20000410000 */
[----:B------:R-:W-:Y:S01]  /*8b20*/  MOV R138, R237 ;  /* 0x000000ed008a7202 */ /* 0x000fe20000000f00 */
[----:B------:R-:W-:Y:S02]  /*8b30*/  FMUL.FTZ R31, R0, R139 ;  /* 0x0000008b001f7220 */ /* 0x000fe40000410000 */
[C---:B------:R-:W-:Y:S04]  /*8b40*/  FMUL.FTZ R22, R101.reuse, R130 ;  /* 0x0000008265167220 */ /* 0x040fe80000410000 */
[----:B------:R-:W-:Y:S02]  /*8b50*/  FMUL.FTZ R23, R101, R131 ;  /* 0x0000008365177220 */ /* 0x000fe40000410000 */
[----:B------:R-:W-:Y:S01]  /*8b60*/  LDSM.16.MT88.4 R128, [R205+0x1400] ;  /* 0x00140000cd80783b */ /* 0x000fe20000004200 */
[----:B------:R-:W-:Y:S02]  /*8b70*/  IMAD.MOV.U32 R139, RZ, RZ, R241 ;  /* 0x000000ffff8b7224 */ /* 0x000fe400078e00f1 */
[----:B-1----:R-:W-:Y:S02]  /*8b80*/  FFMA.FTZ R2, R44, c[0x0][0x2d0], -R109 ;  /* 0x0000b4002c027a23 */ /* 0x002fe4000001086d */
[-C--:B-----5:R-:W-:Y:S02]  /*8b90*/  HMMA.16816.F32 R20, R176, R36.reuse, R20 ;  /* 0x00000024b014723c */ /* 0x0a0fe40000001814 */
[----:B------:R1:W5:Y:S01]  /*8ba0*/  MUFU.EX2 R48, R2 ;  /* 0x0000000200307308 */ /* 0x0003620000000800 */
[C---:B------:R-:W-:Y:S02]  /*8bb0*/  FMUL.FTZ R43, R0.reuse, R151 ;  /* 0x00000097002b7220 */ /* 0x040fe40000410000 */
[----:B------:R-:W-:Y:S02]  /*8bc0*/  IMAD.MOV.U32 R143, RZ, RZ, R249 ;  /* 0x000000ffff8f7224 */ /* 0x000fe400078e00f9 */
[C---:B------:R-:W-:Y:S01]  /*8bd0*/  FMUL.FTZ R44, R3.reuse, R152 ;  /* 0x00000098032c7220 */ /* 0x040fe20000410000 */
[C---:B------:R-:W-:Y:S04]  /*8be0*/  HMMA.16816.F32 R24, R180.reuse, R36, R24 ;  /* 0x00000024b418723c */ /* 0x040fe80000001818 */
[C---:B------:R-:W-:Y:S01]  /*8bf0*/  FMUL.FTZ R47, R0.reuse, R155 ;  /* 0x0000009b002f7220 */ /* 0x040fe20000410000 */
[----:B----4-:R-:W-:Y:S01]  /*8c00*/  MOV R152, R46 ;  /* 0x0000002e00987202 */ /* 0x010fe20000000f00 */
[----:B------:R-:W-:Y:S01]  /*8c10*/  FMUL.FTZ R46, R0, R154 ;  /* 0x0000009a002e7220 */ /* 0x000fe20000410000 */
[----:B------:R-:W-:Y:S01]  /*8c20*/  MOV R154, R56 ;  /* 0x00000038009a7202 */ /* 0x000fe20000000f00 */
[-C--:B------:R-:W-:Y:S04]  /*8c30*/  HMMA.16816.F32 R28, R180, R38.reuse, R28 ;  /* 0x00000026b41c723c */ /* 0x080fe8000000181c */
[----:B------:R-:W-:Y:S02]  /*8c40*/  FMUL.FTZ R56, R3, R164 ;  /* 0x000000a403387220 */ /* 0x000fe40000410000 */
[----:B------:R-:W-:Y:S02]  /*8c50*/  IMAD.MOV.U32 R164, RZ, RZ, R136 ;  /* 0x000000ffffa47224 */ /* 0x000fe400078e0088 */
[C---:B------:R-:W-:Y:S04]  /*8c60*/  HMMA.16816.F32 R32, R176.reuse, R38, R32 ;  /* 0x00000026b020723c */ /* 0x040fe80000001820 */
[C---:B------:R-:W-:Y:S02]  /*8c70*/  FMUL.FTZ R36, R100.reuse, R144 ;  /* 0x0000009064247220 */ /* 0x040fe40000410000 */
[----:B------:R-:W-:Y:S01]  /*8c80*/  FMUL.FTZ R37, R100, R145 ;  /* 0x0000009164257220 */ /* 0x000fe20000410000 */
[----:B------:R-:W-:Y:S01]  /*8c90*/  MOV R145, R61 ;  /* 0x0000003d00917202 */ /* 0x000fe20000000f00 */
[C---:B------:R-:W-:Y:S04]  /*8ca0*/  FMUL.FTZ R38, R101.reuse, R146 ;  /* 0x0000009265267220 */ /* 0x040fe80000410000 */
[----:B------:R-:W-:Y:S02]  /*8cb0*/  FMUL.FTZ R39, R101, R147 ;  /* 0x0000009365277220 */ /* 0x000fe40000410000 */
[----:B-1----:R-:W-:Y:S02]  /*8cc0*/  FFMA.FTZ R2, R45, c[0x0][0x2d0], -R109 ;  /* 0x0000b4002d027a23 */ /* 0x002fe4000001086d */
[C---:B------:R-:W-:Y:S02]  /*8cd0*/  FMUL.FTZ R45, R3.reuse, R153 ;  /* 0x00000099032d7220 */ /* 0x040fe40000410000 */
[----:B------:R-:W-:Y:S01]  /*8ce0*/  FMUL.FTZ R57, R3, R165 ;  /* 0x000000a503397220 */ /* 0x000fe20000410000 */
[-C--:B--2---:R-:W-:Y:S03]  /*8cf0*/  HMMA.16816.F32 R36, R176, R52.reuse, R36 ;  /* 0x00000034b024723c */ /* 0x084fe60000001824 */
[----:B------:R-:W-:Y:S01]  /*8d00*/  IMAD.MOV.U32 R147, RZ, RZ, R42 ;  /* 0x000000ffff937224 */ /* 0x000fe200078e002a */
[----:B------:R-:W-:Y:S01]  /*8d10*/  MOV R165, R135 ;  /* 0x0000008700a57202 */ /* 0x000fe20000000f00 */
[C---:B------:R-:W-:Y:S01]  /*8d20*/  FMUL.FTZ R42, R0.reuse, R150 ;  /* 0x00000096002a7220 */ /* 0x040fe20000410000 */
[----:B------:R-:W-:Y:S01]  /*8d30*/  MOV R150, R66 ;  /* 0x0000004200967202 */ /* 0x000fe20000000f00 */
[C---:B------:R-:W-:Y:S02]  /*8d40*/  FMUL.FTZ R66, R101.reuse, R174 ;  /* 0x000000ae65427220 */ /* 0x040fe40000410000 */
[----:B------:R-:W-:Y:S03]  /*8d50*/  FMUL.FTZ R58, R0, R166 ;  /* 0x000000a6003a7220 */ /* 0x000fe60000410000 */
[C---:B------:R-:W-:Y:S01]  /*8d60*/  HMMA.16816.F32 R40, R180.reuse, R52, R40 ;  /* 0x00000034b428723c */ /* 0x040fe20000001828 */
[----:B------:R1:W2:Y:S03]  /*8d70*/  MUFU.EX2 R53, R2 ;  /* 0x0000000200357308 */ /* 0x0002a60000000800 */
[----:B------:R-:W-:Y:S01]  /*8d80*/  MOV R166, R133 ;  /* 0x0000008500a67202 */ /* 0x000fe20000000f00 */
[----:B------:R-:W-:Y:S02]  /*8d90*/  IMAD.MOV.U32 R144, RZ, RZ, R63 ;  /* 0x000000ffff907224 */ /* 0x000fe400078e003f */
[C---:B------:R-:W-:Y:S01]  /*8da0*/  FMUL.FTZ R52, R100.reuse, R160 ;  /* 0x000000a064347220 */ /* 0x040fe20000410000 */
[-C--:B------:R-:W-:Y:S04]  /*8db0*/  HMMA.16816.F32 R44, R180, R54.reuse, R44 ;  /* 0x00000036b42c723c */ /* 0x080fe8000000182c */
[----:B-----5:R-:W-:Y:S02]  /*8dc0*/  IMAD.MOV.U32 R155, RZ, RZ, R48 ;  /* 0x000000ffff9b7224 */ /* 0x020fe400078e0030 */
[----:B------:R-:W-:Y:S02]  /*8dd0*/  FMUL.FTZ R48, R100, R156 ;  /* 0x0000009c64307220 */ /* 0x000fe40000410000 */
[----:B------:R-:W-:Y:S04]  /*8de0*/  FMUL.FTZ R50, R101, R158 ;  /* 0x0000009e65327220 */ /* 0x000fe80000410000 */
[----:B------:R-:W-:Y:S02]  /*8df0*/  IMAD.MOV.U32 R156, RZ, RZ, R60 ;  /* 0x000000ffff9c7224 */ /* 0x000fe400078e003c */
[----:B------:R-:W-:Y:S01]  /*8e00*/  FMUL.FTZ R60, R3, R168 ;  /* 0x000000a8033c7220 */ /* 0x000fe20000410000 */
[C---:B------:R-:W-:Y:S04]  /*8e10*/  HMMA.16816.F32 R48, R176.reuse, R54, R48 ;  /* 0x00000036b030723c */ /* 0x040fe80000001830 */
[----:B-1----:R-:W-:Y:S01]  /*8e20*/  FFMA.FTZ R2, R186, c[0x0][0x2d0], -R110 ;  /* 0x0000b400ba027a23 */ /* 0x002fe2000001086e */
[----:B------:R-:W-:Y:S01]  /*8e30*/  MOV R186, R240 ;  /* 0x000000f000ba7202 */ /* 0x000fe20000000f00 */
[----:B------:R-:W-:Y:S01]  /*8e40*/  IMAD.MOV.U32 R149, RZ, RZ, R59 ;  /* 0x000000ffff957224 */ /* 0x000fe200078e003b */
[----:B--2---:R-:W-:Y:S01]  /*8e50*/  MOV R160, R53 ;  /* 0x0000003500a07202 */ /* 0x004fe20000000f00 */
[----:B------:R1:W-:Y:S01]  /*8e60*/  MUFU.EX2 R146, R2 ;  /* 0x0000000200927308 */ /* 0x0003e20000000800 */
[----:B------:R-:W-:Y:S03]  /*8e70*/  FMUL.FTZ R53, R100, R161 ;  /* 0x000000a164357220 */ /* 0x000fe60000410000 */
[----:B------:R-:W-:Y:S01]  /*8e80*/  IMAD.MOV.U32 R161, RZ, RZ, R239 ;  /* 0x000000ffffa17224 */ /* 0x000fe200078e00ef */
[----:B------:R-:W-:Y:S01]  /*8e90*/  MOV R168, R164 ;  /* 0x000000a400a87202 */ /* 0x000fe20000000f00 */
[C---:B------:R-:W-:Y:S02]  /*8ea0*/  FMUL.FTZ R54, R101.reuse, R162 ;  /* 0x000000a265367220 */ /* 0x040fe40000410000 */
[----:B------:R-:W-:Y:S02]  /*8eb0*/  IMAD.MOV.U32 R162, RZ, RZ, R232 ;  /* 0x000000ffffa27224 */ /* 0x000fe400078e00e8 */
[----:B------:R-:W-:Y:S01]  /*8ec0*/  FMUL.FTZ R55, R101, R163 ;  /* 0x000000a365377220 */ /* 0x000fe20000410000 */
[----:B------:R-:W-:Y:S01]  /*8ed0*/  MOV R163, R137 ;  /* 0x0000008900a37202 */ /* 0x000fe20000000f00 */
[C---:B------:R-:W-:Y:S02]  /*8ee0*/  FMUL.FTZ R59, R0.reuse, R167 ;  /* 0x000000a7003b7220 */ /* 0x040fe40000410000 */
[----:B------:R-:W-:Y:S02]  /*8ef0*/  IMAD.MOV.U32 R167, RZ, RZ, R134 ;  /* 0x000000ffffa77224 */ /* 0x000fe400078e0086 */
[----:B------:R-:W-:Y:S01]  /*8f00*/  FMUL.FTZ R61, R3, R169 ;  /* 0x000000a9033d7220 */ /* 0x000fe20000410000 */
[-C--:B------:R-:W-:Y:S03]  /*8f10*/  HMMA.16816.F32 R52, R176, R112.reuse, R52 ;  /* 0x00000070b034723c */ /* 0x080fe60000001834 */
[C---:B------:R-:W-:Y:S01]  /*8f20*/  FMUL.FTZ R62, R0.reuse, R170 ;  /* 0x000000aa003e7220 */ /* 0x040fe20000410000 */
[----:B------:R-:W-:Y:S01]  /*8f30*/  MOV R169, R165 ;  /* 0x000000a500a97202 */ /* 0x000fe20000000f00 */
[----:B------:R-:W-:Y:S02]  /*8f40*/  FMUL.FTZ R63, R0, R171 ;  /* 0x000000ab003f7220 */ /* 0x000fe40000410000 */
[--C-:B-1----:R-:W-:Y:S01]  /*8f50*/  FFMA.FTZ R2, R188, c[0x0][0x2d0], -R110.reuse ;  /* 0x0000b400bc027a23 */ /* 0x102fe2000001086e */
[C---:B------:R-:W-:Y:S03]  /*8f60*/  HMMA.16816.F32 R56, R180.reuse, R112, R56 ;  /* 0x00000070b438723c */ /* 0x040fe60000001838 */
[----:B------:R1:W2:Y:S01]  /*8f70*/  MUFU.EX2 R251, R2 ;  /* 0x0000000200fb7308 */ /* 0x0002a20000000800 */
[----:B------:R-:W-:Y:S01]  /*8f80*/  MOV R188, R250 ;  /* 0x000000fa00bc7202 */ /* 0x000fe20000000f00 */
[----:B------:R-:W-:Y:S02]  /*8f90*/  IMAD.MOV.U32 R153, RZ, RZ, R67 ;  /* 0x000000ffff997224 */ /* 0x000fe400078e0043 */
[----:B------:R-:W-:Y:S01]  /*8fa0*/  FMUL.FTZ R67, R101, R175 ;  /* 0x000000af65437220 */ /* 0x000fe20000410000 */
[-C--:B------:R-:W-:Y:S04]  /*8fb0*/  HMMA.16816.F32 R60, R180, R114.reuse, R60 ;  /* 0x00000072b43c723c */ /* 0x080fe8000000183c */
[----:B------:R-:W-:Y:S02]  /*8fc0*/  IMAD.MOV.U32 R151, RZ, RZ, R65 ;  /* 0x000000ffff977224 */ /* 0x000fe400078e0041 */
[----:B------:R-:W-:Y:S02]  /*8fd0*/  FMUL.FTZ R65, R100, R173 ;  /* 0x000000ad64417220 */ /* 0x000fe40000410000 */
[----:B------:R-:W-:Y:S01]  /*8fe0*/  LDSM.16.MT88.4 R172, [R206+0x1c00] ;  /* 0x001c0000ceac783b */ /* 0x000fe20000004200 */
[C---:B------:R-:W-:Y:S03]  /*8ff0*/  FMUL.FTZ R72, R3.reuse, R72 ;  /* 0x0000004803487220 */ /* 0x040fe60000410000 */
[----:B------:R-:W-:Y:S01]  /*9000*/  FMUL.FTZ R73, R3, R73 ;  /* 0x0000004903497220 */ /* 0x000fe20000410000 */
[C---:B------:R-:W-:Y:S03]  /*9010*/  HMMA.16816.F32 R64, R176.reuse, R114, R64 ;  /* 0x00000072b040723c */ /* 0x040fe60000001840 */
[----:B------:R-:W4:Y:S01]  /*9020*/  LDSM.16.MT88.4 R112, [R206+0x2000] ;  /* 0x00200000ce70783b */ /* 0x000f220000004200 */
[C---:B------:R-:W-:Y:S02]  /*9030*/  FMUL.FTZ R74, R0.reuse, R74 ;  /* 0x0000004a004a7220 */ /* 0x040fe40000410000 */
[----:B-1----:R-:W-:Y:S02]  /*9040*/  FFMA.FTZ R2, R185, c[0x0][0x2d0], -R110 ;  /* 0x0000b400b9027a23 */ /* 0x002fe4000001086e */
[-C--:B---3--:R-:W-:Y:S02]  /*9050*/  HMMA.16816.F32 R68, R176, R116.reuse, R68 ;  /* 0x00000074b044723c */ /* 0x088fe40000001844 */
[----:B------:R1:W-:Y:S02]  /*9060*/  MUFU.EX2 R250, R2 ;  /* 0x0000000200fa7308 */ /* 0x0003e40000000800 */
[C---:B------:R-:W-:Y:S02]  /*9070*/  FMUL.FTZ R75, R0.reuse, R75 ;  /* 0x0000004b004b7220 */ /* 0x040fe40000410000 */
[----:B------:R-:W-:Y:S02]  /*9080*/  IMAD.MOV.U32 R185, RZ, RZ, R132 ;  /* 0x000000ffffb97224 */ /* 0x000fe400078e0084 */
[----:B------:R-:W-:Y:S01]  /*9090*/  LDSM.16.MT88.4 R132, [R206+0x1800] ;  /* 0x00180000ce84783b */ /* 0x000fe20000004200 */
[C---:B------:R-:W-:Y:S02]  /*90a0*/  FMUL.FTZ R76, R3.reuse, R76 ;  /* 0x0000004c034c7220 */ /* 0x040fe40000410000 */
[C---:B------:R-:W-:Y:S04]  /*90b0*/  HMMA.16816.F32 R72, R180.reuse, R116, R72 ;  /* 0x00000074b448723c */ /* 0x040fe80000001848 */
[C---:B------:R-:W-:Y:S02]  /*90c0*/  FMUL.FTZ R77, R3.reuse, R77 ;  /* 0x0000004d034d7220 */ /* 0x040fe40000410000 */
[C---:B------:R-:W-:Y:S02]  /*90d0*/  FMUL.FTZ R78, R0.reuse, R78 ;  /* 0x0000004e004e7220 */ /* 0x040fe40000410000 */
[C---:B------:R-:W-:Y:S04]  /*90e0*/  FMUL.FTZ R79, R0.reuse, R79 ;  /* 0x0000004f004f7220 */ /* 0x040fe80000410000 */
[C---:B------:R-:W-:Y:S02]  /*90f0*/  FMUL.FTZ R88, R3.reuse, R88 ;  /* 0x0000005803587220 */ /* 0x040fe40000410000 */
[----:B------:R-:W-:Y:S01]  /*9100*/  FMUL.FTZ R89, R3, R89 ;  /* 0x0000005903597220 */ /* 0x000fe20000410000 */
[-C--:B------:R-:W-:Y:S03]  /*9110*/  HMMA.16816.F32 R76, R180, R118.reuse, R76 ;  /* 0x00000076b44c723c */ /* 0x080fe6000000184c */
[--C-:B-1----:R-:W-:Y:S02]  /*9120*/  FFMA.FTZ R2, R187, c[0x0][0x2d0], -R110.reuse ;  /* 0x0000b400bb027a23 */ /* 0x102fe4000001086e */
[C---:B------:R-:W-:Y:S02]  /*9130*/  FMUL.FTZ R90, R0.reuse, R90 ;  /* 0x0000005a005a7220 */ /* 0x040fe40000410000 */
[----:B------:R1:W3:Y:S01]  /*9140*/  MUFU.EX2 R249, R2 ;  /* 0x0000000200f97308 */ /* 0x0002e20000000800 */
[C---:B------:R-:W-:Y:S01]  /*9150*/  HMMA.16816.F32 R80, R176.reuse, R118, R80 ;  /* 0x00000076b050723c */ /* 0x040fe20000001850 */
[----:B------:R-:W5:Y:S03]  /*9160*/  LDSM.16.MT88.4 R116, [R205+0x400] ;  /* 0x00040000cd74783b */ /* 0x000f660000004200 */
[C---:B------:R-:W-:Y:S02]  /*9170*/  FMUL.FTZ R86, R101.reuse, R86 ;  /* 0x0000005665567220 */ /* 0x040fe40000410000 */
[----:B------:R-:W-:Y:S02]  /*9180*/  FMUL.FTZ R87, R101, R87 ;  /* 0x0000005765577220 */ /* 0x000fe40000410000 */
[C---:B------:R-:W-:Y:S04]  /*9190*/  FMUL.FTZ R91, R0.reuse, R91 ;  /* 0x0000005b005b7220 */ /* 0x040fe80000410000 */
[C---:B------:R-:W-:Y:S01]  /*91a0*/  FMUL.FTZ R92, R3.reuse, R92 ;  /* 0x0000005c035c7220 */ /* 0x040fe20000410000 */
[-C--:B----4-:R-:W-:Y:S03]  /*91b0*/  HMMA.16816.F32 R84, R176, R112.reuse, R84 ;  /* 0x00000070b054723c */ /* 0x090fe60000001854 */
[----:B------:R-:W-:Y:S02]  /*91c0*/  FMUL.FTZ R93, R3, R93 ;  /* 0x0000005d035d7220 */ /* 0x000fe40000410000 */
[C---:B------:R-:W-:Y:S02]  /*91d0*/  FMUL.FTZ R94, R0.reuse, R94 ;  /* 0x0000005e005e7220 */ /* 0x040fe40000410000 */
[----:B------:R-:W-:Y:S01]  /*91e0*/  FMUL.FTZ R95, R0, R95 ;  /* 0x0000005f005f7220 */ /* 0x000fe20000410000 */
[C---:B------:R-:W-:Y:S04]  /*91f0*/  HMMA.16816.F32 R88, R180.reuse, R112, R88 ;  /* 0x00000070b458723c */ /* 0x040fe80000001858 */
[----:B-1----:R-:W-:Y:S02]  /*9200*/  FFMA.FTZ R2, R189, c[0x0][0x2d0], -R111 ;  /* 0x0000b400bd027a23 */ /* 0x002fe4000001086f */
[----:B------:R-:W-:Y:S01]  /*9210*/  FFMA.FTZ R106, R199, c[0x0][0x2d0], -R110 ;  /* 0x0000b400c76a7a23 */ /* 0x000fe2000001086e */
[----:B------:R-:W-:Y:S01]  /*9220*/  F2FP.PACK_AB R112, R152, R147 ;  /* 0x000000939870723e */ /* 0x000fe200000000ff */
[-C--:B------:R-:W-:Y:S01]  /*9230*/  HMMA.16816.F32 R92, R180, R114.reuse, R92 ;  /* 0x00000072b45c723c */ /* 0x080fe2000000185c */
[----:B------:R1:W-:Y:S01]  /*9240*/  MUFU.EX2 R242, R2 ;  /* 0x0000000200f27308 */ /* 0x0003e20000000800 */
[----:B------:R-:W-:Y:S02]  /*9250*/  LDSM.16.MT88.4 R180, [R205+0x2c00] ;  /* 0x002c0000cdb4783b */ /* 0x000fe40000004200 */
[C---:B------:R-:W-:Y:S01]  /*9260*/  FMUL.FTZ R96, R100.reuse, R96 ;  /* 0x0000006064607220 */ /* 0x040fe20000410000 */
[----:B--2---:R-:W-:Y:S01]  /*9270*/  F2FP.PACK_AB R113, R251, R146 ;  /* 0x00000092fb71723e */ /* 0x004fe200000000ff */
[----:B------:R-:W-:Y:S02]  /*9280*/  FMUL.FTZ R97, R100, R97 ;  /* 0x0000006164617220 */ /* 0x000fe40000410000 */
[C---:B------:R-:W-:Y:S04]  /*9290*/  FMUL.FTZ R98, R101.reuse, R98 ;  /* 0x0000006265627220 */ /* 0x040fe80000410000 */
[----:B------:R-:W-:Y:S02]  /*92a0*/  FMUL.FTZ R99, R101, R99 ;  /* 0x0000006365637220 */ /* 0x000fe40000410000 */
[----:B------:R-:W-:Y:S02]  /*92b0*/  IMAD.MOV.U32 R158, RZ, RZ, R227 ;  /* 0x000000ffff9e7224 */ /* 0x000fe400078e00e3 */
[----:B------:R-:W-:Y:S01]  /*92c0*/  FFMA.FTZ R107, R107, c[0x0][0x2d0], -R109 ;  /* 0x0000b4006b6b7a23 */ /* 0x000fe2000001086d */
[----:B------:R2:W-:Y:S01]  /*92d0*/  MUFU.EX2 R227, R106 ;  /* 0x0000006a00e37308 */ /* 0x0005e20000000800 */
[----:B------:R-:W-:Y:S01]  /*92e0*/  IMAD.MOV.U32 R165, RZ, RZ, R163 ;  /* 0x000000ffffa57224 */ /* 0x000fe200078e00a3 */
[----:B------:R-:W-:Y:S04]  /*92f0*/  HMMA.16816.F32 R96, R176, R114, R96 ;  /* 0x00000072b060723c */ /* 0x000fe80000001860 */
[----:B-1----:R-:W-:Y:S03]  /*9300*/  FFMA.FTZ R2, R190, c[0x0][0x2d0], -R111 ;  /* 0x0000b400be027a23 */ /* 0x002fe6000001086f */
[----:B------:R-:W-:Y:S02]  /*9310*/  F2FP.PACK_AB R114, R160, R155 ;  /* 0x0000009ba072723e */ /* 0x000fe400000000ff */
[----:B---3--:R-:W-:Y:S01]  /*9320*/  F2FP.PACK_AB R115, R249, R250 ;  /* 0x000000faf973723e */ /* 0x008fe200000000ff */
[----:B------:R1:W3:Y:S06]  /*9330*/  MUFU.EX2 R241, R2 ;  /* 0x0000000200f17308 */ /* 0x0002ec0000000800 */
[-C--:B-----5:R-:W-:Y:S05]  /*9340*/  HMMA.16816.F32 R4, R112, R116.reuse, R4 ;  /* 0x000000747004723c */ /* 0x0a0fea0000001804 */
[----:B--2---:R-:W-:Y:S01]  /*9350*/  FFMA.FTZ R106, R159, c[0x0][0x2d0], -R109 ;  /* 0x0000b4009f6a7a23 */ /* 0x004fe2000001086d */
[----:B------:R-:W-:Y:S01]  /*9360*/  MOV R159, R143 ;  /* 0x0000008f009f7202 */ /* 0x000fe20000000f00 */
[--C-:B------:R-:W-:Y:S01]  /*9370*/  FFMA.FTZ R143, R248, c[0x0][0x2d0], -R111.reuse ;  /* 0x0000b400f88f7a23 */ /* 0x100fe2000001086f */
[----:B------:R-:W-:Y:S03]  /*9380*/  MOV R248, R147 ;  /* 0x0000009300f87202 */ /* 0x000fe60000000f00 */
[----:B------:R-:W-:Y:S01]  /*9390*/  MUFU.EX2 R190, R143 ;  /* 0x0000008f00be7308 */ /* 0x000fe20000000800 */
[--C-:B-1----:R-:W-:Y:S01]  /*93a0*/  FFMA.FTZ R2, R191, c[0x0][0x2d0], -R111.reuse ;  /* 0x0000b400bf027a23 */ /* 0x102fe2000001086f */
[----:B---3--:R-:W-:Y:S08]  /*93b0*/  F2FP.PACK_AB R120, R241, R242 ;  /* 0x000000f2f178723e */ /* 0x008ff000000000ff */
[----:B------:R1:W-:Y:S02]  /*93c0*/  MUFU.EX2 R240, R2 ;  /* 0x0000000200f07308 */ /* 0x0003e40000000800 */
[----:B-1----:R-:W-:Y:S08]  /*93d0*/  FFMA.FTZ R2, R192, c[0x0][0x2d0], -R111 ;  /* 0x0000b400c0027a23 */ /* 0x002ff0000001086f */
[----:B------:R1:W2:Y:S02]  /*93e0*/  MUFU.EX2 R239, R2 ;  /* 0x0000000200ef7308 */ /* 0x0002a40000000800 */
[--C-:B-1----:R-:W-:Y:S01]  /*93f0*/  FFMA.FTZ R2, R193, c[0x0][0x2d0], -R184.reuse ;  /* 0x0000b400c1027a23 */ /* 0x102fe200000108b8 */
[----:B--2---:R-:W-:Y:S07]  /*9400*/  F2FP.PACK_AB R122, R239, R240 ;  /* 0x000000f0ef7a723e */ /* 0x004fee00000000ff */
[----:B------:R-:W-:Y:S10]  /*9410*/  MUFU.EX2 R193, R141 ;  /* 0x0000008d00c17308 */ /* 0x000ff40000000800 */
[----:B------:R1:W-:Y:S02]  /*9420*/  MUFU.EX2 R237, R2 ;  /* 0x0000000200ed7308 */ /* 0x0003e40000000800 */
[--C-:B-1----:R-:W-:Y:S08]  /*9430*/  FFMA.FTZ R2, R194, c[0x0][0x2d0], -R184.reuse ;  /* 0x0000b400c2027a23 */ /* 0x102ff000000108b8 */
[----:B------:R-:W-:Y:S10]  /*9440*/  MUFU.EX2 R194, R140 ;  /* 0x0000008c00c27308 */ /* 0x000ff40000000800 */
[----:B------:R1:W2:Y:S02]  /*9450*/  MUFU.EX2 R236, R2 ;  /* 0x0000000200ec7308 */ /* 0x0002a40000000800 */
[--C-:B-1----:R-:W-:Y:S01]  /*9460*/  FFMA.FTZ R2, R195, c[0x0][0x2d0], -R184.reuse ;  /* 0x0000b400c3027a23 */ /* 0x102fe200000108b8 */
[----:B--2---:R-:W-:Y:S07]  /*9470*/  F2FP.PACK_AB R121, R236, R237 ;  /* 0x000000edec79723e */ /* 0x004fee00000000ff */
[----:B------:R1:W-:Y:S02]  /*9480*/  MUFU.EX2 R235, R2 ;  /* 0x0000000200eb7308 */ /* 0x0003e40000000800 */
[----:B-1----:R-:W-:Y:S08]  /*9490*/  FFMA.FTZ R2, R196, c[0x0][0x2d0], -R184 ;  /* 0x0000b400c4027a23 */ /* 0x002ff000000108b8 */
[----:B------:R-:W-:Y:S10]  /*94a0*/  MUFU.EX2 R196, R107 ;  /* 0x0000006b00c47308 */ /* 0x000ff40000000800 */
[----:B------:R1:W2:Y:S02]  /*94b0*/  MUFU.EX2 R234, R2 ;  /* 0x0000000200ea7308 */ /* 0x0002a40000000800 */
[--C-:B-1----:R-:W-:Y:S01]  /*94c0*/  FFMA.FTZ R2, R197, c[0x0][0x2d0], -R109.reuse ;  /* 0x0000b400c5027a23 */ /* 0x102fe2000001086d */
[----:B--2---:R-:W-:Y:S07]  /*94d0*/  F2FP.PACK_AB R123, R234, R235 ;  /* 0x000000ebea7b723e */ /* 0x004fee00000000ff */
[----:B------:R-:W-:Y:S01]  /*94e0*/  MUFU.EX2 R197, R106 ;  /* 0x0000006a00c57308 */ /* 0x000fe20000000800 */
[C---:B------:R-:W-:Y:S09]  /*94f0*/  HMMA.16816.F32 R8, R120.reuse, R116, R8 ;  /* 0x000000747808723c */ /* 0x040ff20000001808 */
[----:B------:R1:W-:Y:S01]  /*9500*/  MUFU.EX2 R230, R2 ;  /* 0x0000000200e67308 */ /* 0x0003e20000000800 */
[-C--:B------:R-:W-:Y:S08]  /*9510*/  HMMA.16816.F32 R12, R120, R118.reuse, R12 ;  /* 0x00000076780c723c */ /* 0x080ff0000000180c */
[C---:B------:R-:W-:Y:S01]  /*9520*/  HMMA.16816.F32 R16, R112.reuse, R118, R16 ;  /* 0x000000767010723c */ /* 0x040fe20000001810 */
[----:B------:R-:W2:Y:S07]  /*9530*/  LDSM.16.MT88.4 R116, [R206+0x1400] ;  /* 0x00140000ce74783b */ /* 0x000eae0000004200 */
[-C--:B------:R-:W-:Y:S04]  /*9540*/  HMMA.16816.F32 R20, R112, R124.reuse, R20 ;  /* 0x0000007c7014723c */ /* 0x080fe80000001814 */
[--C-:B-1----:R-:W-:Y:S04]  /*9550*/  FFMA.FTZ R2, R200, c[0x0][0x2d0], -R109.reuse ;  /* 0x0000b400c8027a23 */ /* 0x102fe8000001086d */
[C---:B------:R-:W-:Y:S01]  /*9560*/  HMMA.16816.F32 R24, R120.reuse, R124, R24 ;  /* 0x0000007c7818723c */ /* 0x040fe20000001818 */
[----:B------:R1:W3:Y:S07]  /*9570*/  MUFU.EX2 R232, R2 ;  /* 0x0000000200e87308 */ /* 0x0002ee0000000800 */
[-C--:B------:R-:W-:Y:S08]  /*9580*/  HMMA.16816.F32 R28, R120, R126.reuse, R28 ;  /* 0x0000007e781c723c */ /* 0x080ff0000000181c */
[C---:B------:R-:W-:Y:S01]  /*9590*/  HMMA.16816.F32 R32, R112.reuse, R126, R32 ;  /* 0x0000007e7020723c */ /* 0x040fe20000001820 */
[----:B------:R-:W4:Y:S07]  /*95a0*/  LDSM.16.MT88.4 R124, [R205+0x2400] ;  /* 0x00240000cd7c783b */ /* 0x000f2e0000004200 */
[-C--:B------:R-:W-:Y:S04]  /*95b0*/  HMMA.16816.F32 R36, R112, R128.reuse, R36 ;  /* 0x000000807024723c */ /* 0x080fe80000001824 */
[--C-:B-1----:R-:W-:Y:S04]  /*95c0*/  FFMA.FTZ R2, R198, c[0x0][0x2d0], -R109.reuse ;  /* 0x0000b400c6027a23 */ /* 0x102fe8000001086d */
[C---:B------:R-:W-:Y:S01]  /*95d0*/  HMMA.16816.F32 R40, R120.reuse, R128, R40 ;  /* 0x000000807828723c */ /* 0x040fe20000001828 */
[----:B------:R1:W-:Y:S07]  /*95e0*/  MUFU.EX2 R233, R2 ;  /* 0x0000000200e97308 */ /* 0x0003ee0000000800 */
[-C--:B------:R-:W-:Y:S08]  /*95f0*/  HMMA.16816.F32 R44, R120, R130.reuse, R44 ;  /* 0x00000082782c723c */ /* 0x080ff0000000182c */
[C---:B------:R-:W-:Y:S01]  /*9600*/  HMMA.16816.F32 R48, R112.reuse, R130, R48 ;  /* 0x000000827030723c */ /* 0x040fe20000001830 */
[----:B------:R-:W5:Y:S07]  /*9610*/  LDSM.16.MT88.4 R128, [R206+0x2400] ;  /* 0x00240000ce80783b */ /* 0x000f6e0000004200 */
[-C--:B--2---:R-:W-:Y:S04]  /*9620*/  HMMA.16816.F32 R52, R112, R116.reuse, R52 ;  /* 0x000000747034723c */ /* 0x084fe80000001834 */
[----:B-1----:R-:W-:Y:S04]  /*9630*/  FFMA.FTZ R2, R201, c[0x0][0x2d0], -R109 ;  /* 0x0000b400c9027a23 */ /* 0x002fe8000001086d */
[C---:B------:R-:W-:Y:S01]  /*9640*/  HMMA.16816.F32 R56, R120.reuse, R116, R56 ;  /* 0x000000747838723c */ /* 0x040fe20000001838 */
[----:B------:R1:W2:Y:S07]  /*9650*/  MUFU.EX2 R231, R2 ;  /* 0x0000000200e77308 */ /* 0x0002ae0000000800 */
[-C--:B------:R-:W-:Y:S08]  /*9660*/  HMMA.16816.F32 R60, R120, R118.reuse, R60 ;  /* 0x00000076783c723c */ /* 0x080ff0000000183c */
[C---:B------:R-:W-:Y:S01]  /*9670*/  HMMA.16816.F32 R64, R112.reuse, R118, R64 ;  /* 0x000000767040723c */ /* 0x040fe20000001840 */
[----:B------:R-:W2:Y:S07]  /*9680*/  LDSM.16.MT88.4 R116, [R205+0x800] ;  /* 0x00080000cd74783b */ /* 0x000eae0000004200 */
[-C--:B----4-:R-:W-:Y:S04]  /*9690*/  HMMA.16816.F32 R68, R112, R124.reuse, R68 ;  /* 0x0000007c7044723c */ /* 0x090fe80000001844 */
[--C-:B-1----:R-:W-:Y:S04]  /*96a0*/  FFMA.FTZ R2, R222, c[0x0][0x2d0], -R110.reuse ;  /* 0x0000b400de027a23 */ /* 0x102fe8000001086e */
[C---:B------:R-:W-:Y:S01]  /*96b0*/  HMMA.16816.F32 R72, R120.reuse, R124, R72 ;  /* 0x0000007c7848723c */ /* 0x040fe20000001848 */
[----:B------:R1:W-:Y:S07]  /*96c0*/  MUFU.EX2 R229, R2 ;  /* 0x0000000200e57308 */ /* 0x0003ee0000000800 */
[-C--:B------:R-:W-:Y:S08]  /*96d0*/  HMMA.16816.F32 R76, R120, R126.reuse, R76 ;  /* 0x0000007e784c723c */ /* 0x080ff0000000184c */
[C---:B------:R-:W-:Y:S01]  /*96e0*/  HMMA.16816.F32 R80, R112.reuse, R126, R80 ;  /* 0x0000007e7050723c */ /* 0x040fe20000001850 */
[----:B------:R-:W4:Y:S07]  /*96f0*/  LDSM.16.MT88.4 R124, [R206+0x800] ;  /* 0x00080000ce7c783b */ /* 0x000f2e0000004200 */
[-C--:B-----5:R-:W-:Y:S04]  /*9700*/  HMMA.16816.F32 R84, R112, R128.reuse, R84 ;  /* 0x000000807054723c */ /* 0x0a0fe80000001854 */
[--C-:B-1----:R-:W-:Y:S04]  /*9710*/  FFMA.FTZ R2, R223, c[0x0][0x2d0], -R110.reuse ;  /* 0x0000b400df027a23 */ /* 0x102fe8000001086e */
[C---:B------:R-:W-:Y:S01]  /*9720*/  HMMA.16816.F32 R88, R120.reuse, R128, R88 ;  /* 0x000000807858723c */ /* 0x040fe20000001858 */
[----:B------:R1:W5:Y:S07]  /*9730*/  MUFU.EX2 R228, R2 ;  /* 0x0000000200e47308 */ /* 0x00036e0000000800 */
[-C--:B------:R-:W-:Y:S08]  /*9740*/  HMMA.16816.F32 R92, R120, R130.reuse, R92 ;  /* 0x00000082785c723c */ /* 0x080ff0000000185c */
[----:B------:R-:W-:Y:S01]  /*9750*/  HMMA.16816.F32 R96, R112, R130, R96 ;  /* 0x000000827060723c */ /* 0x000fe20000001860 */
[----:B------:R-:W4:Y:S06]  /*9760*/  LDSM.16.MT88.4 R128, [R205+0x1800] ;  /* 0x00180000cd80783b */ /* 0x000f2c0000004200 */
[----:B---3--:R-:W-:Y:S01]  /*9770*/  F2FP.PACK_AB R112, R232, R230 ;  /* 0x000000e6e870723e */ /* 0x008fe200000000ff */
[----:B-1----:R-:W-:Y:S01]  /*9780*/  FFMA.FTZ R2, R203, c[0x0][0x2d0], -R110 ;  /* 0x0000b400cb027a23 */ /* 0x002fe2000001086e */
[----:B--2---:R-:W-:Y:S03]  /*9790*/  F2FP.PACK_AB R114, R231, R233 ;  /* 0x000000e9e772723e */ /* 0x004fe600000000ff */
[----:B------:R1:W2:Y:S01]  /*97a0*/  MUFU.EX2 R226, R2 ;  /* 0x0000000200e27308 */ /* 0x0002a20000000800 */
[----:B-----5:R-:W-:Y:S01]  /*97b0*/  F2FP.PACK_AB R113, R228, R229 ;  /* 0x000000e5e471723e */ /* 0x020fe200000000ff */
[--C-:B-1----:R-:W-:Y:S01]  /*97c0*/  FFMA.FTZ R2, R225, c[0x0][0x2d0], -R111.reuse ;  /* 0x0000b400e1027a23 */ /* 0x102fe2000001086f */
[----:B--2---:R-:W-:Y:S07]  /*97d0*/  F2FP.PACK_AB R115, R226, R227 ;  /* 0x000000e3e273723e */ /* 0x004fee00000000ff */
[----:B------:R1:W-:Y:S01]  /*97e0*/  MUFU.EX2 R225, R2 ;  /* 0x0000000200e17308 */ /* 0x0003e20000000800 */
[-C--:B------:R-:W-:Y:S03]  /*97f0*/  HMMA.16816.F32 R4, R112, R116.reuse, R4 ;  /* 0x000000747004723c */ /* 0x080fe60000001804 */
[--C-:B-1----:R-:W-:Y:S02]  /*9800*/  FFMA.FTZ R2, R162, c[0x0][0x2d0], -R111.reuse ;  /* 0x0000b400a2027a23 */ /* 0x102fe4000001086f */
[----:B------:R-:W-:Y:S04]  /*9810*/  IMAD.MOV.U32 R162, RZ, RZ, R138 ;  /* 0x000000ffffa27224 */ /* 0x000fe800078e008a */
[----:B------:R1:W2:Y:S03]  /*9820*/  MUFU.EX2 R223, R2 ;  /* 0x0000000200df7308 */ /* 0x0002a60000000800 */
[----:B------:R-:W-:Y:S01]  /*9830*/  MOV R164, R162 ;  /* 0x000000a200a47202 */ /* 0x000fe20000000f00 */
[--C-:B-1----:R-:W-:Y:S01]  /*9840*/  FFMA.FTZ R2, R224, c[0x0][0x2d0], -R111.reuse ;  /* 0x0000b400e0027a23 */ /* 0x102fe2000001086f */
[----:B--2---:R-:W-:Y:S05]  /*9850*/  F2FP.PACK_AB R120, R223, R225 ;  /* 0x000000e1df78723e */ /* 0x004fea00000000ff */
[----:B------:R1:W-:Y:S02]  /*9860*/  MUFU.EX2 R224, R2 ;  /* 0x0000000200e07308 */ /* 0x0003e40000000800 */
[----:B-1----:R-:W-:Y:S01]  /*9870*/  FFMA.FTZ R2, R246, c[0x0][0x2d0], -R111 ;  /* 0x0000b400f6027a23 */ /* 0x002fe2000001086f */
[----:B------:R-:W-:Y:S07]  /*9880*/  MOV R246, R160 ;  /* 0x000000a000f67202 */ /* 0x000fee0000000f00 */
[----:B------:R1:W2:Y:S02]  /*9890*/  MUFU.EX2 R222, R2 ;  /* 0x0000000200de7308 */ /* 0x0002a40000000800 */
[----:B-1----:R-:W-:Y:S01]  /*98a0*/  FFMA.FTZ R2, R161, c[0x0][0x2d0], -R184 ;  /* 0x0000b400a1027a23 */ /* 0x002fe200000108b8 */
[----:B--2---:R-:W-:Y:S01]  /*98b0*/  F2FP.PACK_AB R122, R222, R224 ;  /* 0x000000e0de7a723e */ /* 0x004fe200000000ff */
[----:B------:R-:W-:Y:S06]  /*98c0*/  IMAD.MOV.U32 R161, RZ, RZ, R142 ;  /* 0x000000ffffa17224 */ /* 0x000fec00078e008e */
[----:B------:R1:W-:Y:S01]  /*98d0*/  MUFU.EX2 R203, R2 ;  /* 0x0000000200cb7308 */ /* 0x0003e20000000800 */
[--C-:B------:R-:W-:Y:S02]  /*98e0*/  FFMA.FTZ R142, R252, c[0x0][0x2d0], -R110.reuse ;  /* 0x0000b400fc8e7a23 */ /* 0x100fe4000001086e */
[----:B------:R-:W-:Y:S02]  /*98f0*/  FFMA.FTZ R110, R247, c[0x0][0x2d0], -R110 ;  /* 0x0000b400f76e7a23 */ /* 0x000fe4000001086e */
[----:B------:R-:W-:Y:S02]  /*9900*/  IMAD.MOV.U32 R252, RZ, RZ, R152 ;  /* 0x000000fffffc7224 */ /* 0x000fe400078e0098 */
[----:B------:R-:W-:Y:S03]  /*9910*/  IMAD.MOV.U32 R247, RZ, RZ, R146 ;  /* 0x000000fffff77224 */ /* 0x000fe600078e0092 */
[----:B------:R-:W-:Y:S10]  /*9920*/  MUFU.EX2 R191, R110 ;  /* 0x0000006e00bf7308 */ /* 0x000ff40000000800 */
[----:B------:R2:W-:Y:S01]  /*9930*/  MUFU.EX2 R192, R142 ;  /* 0x0000008e00c07308 */ /* 0x0005e20000000800 */
[--C-:B-1----:R-:W-:Y:S09]  /*9940*/  FFMA.FTZ R2, R188, c[0x0][0x2d0], -R184.reuse ;  /* 0x0000b400bc027a23 */ /* 0x102ff200000108b8 */
[----:B------:R1:W3:Y:S01]  /*9950*/  MUFU.EX2 R200, R2 ;  /* 0x0000000200c87308 */ /* 0x0002e20000000800 */
[----:B--2---:R-:W-:Y:S01]  /*9960*/  LDSM.16.MT88.4 R140, [R206+0xc00] ;  /* 0x000c0000ce8c783b */ /* 0x004fe20000004200 */
[--C-:B-1----:R-:W-:Y:S01]  /*9970*/  FFMA.FTZ R2, R186, c[0x0][0x2d0], -R184.reuse ;  /* 0x0000b400ba027a23 */ /* 0x102fe200000108b8 */
[----:B---3--:R-:W-:Y:S02]  /*9980*/  F2FP.PACK_AB R121, R200, R203 ;  /* 0x000000cbc879723e */ /* 0x008fe400000000ff */
[----:B------:R-:W-:Y:S05]  /*9990*/  MOV R186, R139 ;  /* 0x0000008b00ba7202 */ /* 0x000fea0000000f00 */
[----:B------:R1:W-:Y:S01]  /*99a0*/  MUFU.EX2 R201, R2 ;  /* 0x0000000200c97308 */ /* 0x0003e20000000800 */
[----:B------:R-:W2:Y:S01]  /*99b0*/  LDSM.16.MT88.4 R136, [R205+0x2800] ;  /* 0x00280000cd88783b */ /* 0x000ea20000004200 */
[----:B-1----:R-:W-:Y:S02]  /*99c0*/  FFMA.FTZ R2, R238, c[0x0][0x2d0], -R184 ;  /* 0x0000b400ee027a23 */ /* 0x002fe400000108b8 */
[----:B------:R-:W-:Y:S06]  /*99d0*/  IMAD.MOV.U32 R238, RZ, RZ, R155 ;  /* 0x000000ffffee7224 */ /* 0x000fec00078e009b */
[----:B------:R-:W1:Y:S02]  /*99e0*/  MUFU.EX2 R199, R2 ;  /* 0x0000000200c77308 */ /* 0x000e640000000800 */
[----:B-1----:R-:W-:Y:S01]  /*99f0*/  F2FP.PACK_AB R123, R199, R201 ;  /* 0x000000c9c77b723e */ /* 0x002fe200000000ff */
[--C-:B------:R-:W-:Y:S02]  /*9a00*/  FFMA.FTZ R2, R158, c[0x0][0x2d0], -R109.reuse ;  /* 0x0000b4009e027a23 */ /* 0x100fe4000001086d */
[----:B------:R-:W-:Y:S01]  /*9a10*/  FFMA.FTZ R109, R157, c[0x0][0x2d0], -R109 ;  /* 0x0000b4009d6d7a23 */ /* 0x000fe2000001086d */
[----:B------:R-:W-:Y:S01]  /*9a20*/  MOV R157, R145 ;  /* 0x00000091009d7202 */ /* 0x000fe20000000f00 */
[----:B------:R-:W-:Y:S03]  /*9a30*/  IMAD.MOV.U32 R158, RZ, RZ, R144 ;  /* 0x000000ffff9e7224 */ /* 0x000fe600078e0090 */
[----:B------:R1:W-:Y:S01]  /*9a40*/  MUFU.EX2 R195, R2 ;  /* 0x0000000200c37308 */ /* 0x0003e20000000800 */
[C---:B------:R-:W-:Y:S04]  /*9a50*/  HMMA.16816.F32 R8, R120.reuse, R116, R8 ;  /* 0x000000747808723c */ /* 0x040fe80000001808 */
[----:B------:R-:W-:Y:S01]  /*9a60*/  MOV R163, R158 ;  /* 0x0000009e00a37202 */ /* 0x000fe20000000f00 */
[----:B------:R-:W-:Y:S02]  /*9a70*/  IMAD.MOV.U32 R162, RZ, RZ, R157 ;  /* 0x000000ffffa27224 */ /* 0x000fe400078e009d */
[--C-:B------:R-:W-:Y:S01]  /*9a80*/  FFMA.FTZ R144, R245, c[0x0][0x2d0], -R111.reuse ;  /* 0x0000b400f5907a23 */ /* 0x100fe2000001086f */
[-C--:B------:R-:W-:Y:S01]  /*9a90*/  HMMA.16816.F32 R12, R120, R118.reuse, R12 ;  /* 0x00000076780c723c */ /* 0x080fe2000000180c */
[----:B------:R-:W-:Y:S03]  /*9aa0*/  MUFU.EX2 R198, R109 ;  /* 0x0000006d00c67308 */ /* 0x000fe60000000800 */
[--C-:B------:R-:W-:Y:S01]  /*9ab0*/  FFMA.FTZ R145, R243, c[0x0][0x2d0], -R111.reuse ;  /* 0x0000b400f3917a23 */ /* 0x100fe2000001086f */
[----:B------:R-:W-:Y:S01]  /*9ac0*/  MOV R245, R148 ;  /* 0x0000009400f57202 */ /* 0x000fe20000000f00 */
[----:B------:R-:W-:Y:S01]  /*9ad0*/  FFMA.FTZ R111, R244, c[0x0][0x2d0], -R111 ;  /* 0x0000b400f46f7a23 */ /* 0x000fe2000001086f */
[----:B------:R-:W-:Y:S01]  /*9ae0*/  MOV R244, R150 ;  /* 0x0000009600f47202 */ /* 0x000fe20000000f00 */
[C---:B------:R-:W-:Y:S01]  /*9af0*/  HMMA.16816.F32 R16, R112.reuse, R118, R16 ;  /* 0x000000767010723c */ /* 0x040fe20000001810 */
[----:B------:R-:W3:Y:S02]  /*9b00*/  LDSM.16.MT88.4 R116, [R206+0x2800] ;  /* 0x00280000ce74783b */ /* 0x000ee40000004200 */
[----:B------:R-:W-:Y:S01]  /*9b10*/  MUFU.EX2 R187, R111 ;  /* 0x0000006f00bb7308 */ /* 0x000fe20000000800 */
[----:B------:R-:W-:Y:S02]  /*9b20*/  IMAD.MOV.U32 R243, RZ, RZ, R149 ;  /* 0x000000fffff37224 */ /* 0x000fe400078e0095 */
[--C-:B-1----:R-:W-:Y:S02]  /*9b30*/  FFMA.FTZ R2, R185, c[0x0][0x2d0], -R184.reuse ;  /* 0x0000b400b9027a23 */ /* 0x102fe400000108b8 */
[-C--:B----4-:R-:W-:Y:S05]  /*9b40*/  HMMA.16816.F32 R20, R112, R124.reuse, R20 ;  /* 0x0000007c7014723c */ /* 0x090fea0000001814 */
[----:B------:R1:W-:Y:S03]  /*9b50*/  MUFU.EX2 R107, R2 ;  /* 0x00000002006b7308 */ /* 0x0003e60000000800 */
[C---:B------:R-:W-:Y:S07]  /*9b60*/  HMMA.16816.F32 R24, R120.reuse, R124, R24 ;  /* 0x0000007c7818723c */ /* 0x040fee0000001818 */
[----:B------:R-:W4:Y:S01]  /*9b70*/  MUFU.EX2 R188, R145 ;  /* 0x0000009100bc7308 */ /* 0x000f220000000800 */
[-C--:B------:R-:W-:Y:S08]  /*9b80*/  HMMA.16816.F32 R28, R120, R126.reuse, R28 ;  /* 0x0000007e781c723c */ /* 0x080ff0000000181c */
[C---:B------:R-:W-:Y:S01]  /*9b90*/  HMMA.16816.F32 R32, R112.reuse, R126, R32 ;  /* 0x0000007e7020723c */ /* 0x040fe20000001820 */
[----:B------:R-:W5:Y:S01]  /*9ba0*/  LDSM.16.MT88.4 R124, [R205+0xc00] ;  /* 0x000c0000cd7c783b */ /* 0x000f620000004200 */
[----:B------:R-:W2:Y:S02]  /*9bb0*/  MUFU.EX2 R189, R144 ;  /* 0x0000009000bd7308 */ /* 0x000ea40000000800 */
[--C-:B-1----:R-:W-:Y:S01]  /*9bc0*/  FFMA.FTZ R2, R161, c[0x0][0x2d0], -R184.reuse ;  /* 0x0000b400a1027a23 */ /* 0x102fe200000108b8 */
[----:B------:R-:W-:Y:S03]  /*9bd0*/  MOV R161, R156 ;  /* 0x0000009c00a17202 */ /* 0x000fe60000000f00 */
[-C--:B------:R-:W-:Y:S04]  /*9be0*/  HMMA.16816.F32 R36, R112, R128.reuse, R36 ;  /* 0x000000807024723c */ /* 0x080fe80000001824 */
[----:B------:R1:W1:Y:S01]  /*9bf0*/  MUFU.EX2 R185, R2 ;  /* 0x0000000200b97308 */ /* 0x0002620000000800 */
[----:B----4-:R-:W-:Y:S03]  /*9c00*/  F2FP.PACK_AB R178, R187, R188 ;  /* 0x000000bcbbb2723e */ /* 0x010fe600000000ff */
[C---:B------:R-:W-:Y:S01]  /*9c10*/  HMMA.16816.F32 R40, R120.reuse, R128, R40 ;  /* 0x000000807828723c */ /* 0x040fe20000001828 */
[----:B------:R-:W4:Y:S04]  /*9c20*/  LDL R129, [R1+0x34] ;  /* 0x0000340001817983 */ /* 0x000f280000100800 */
[----:B------:R-:W5:Y:S03]  /*9c30*/  LDL.LU R128, [R1+0x20] ;  /* 0x0000200001807983 */ /* 0x000f660000300800 */
[-C--:B------:R-:W-:Y:S01]  /*9c40*/  HMMA.16816.F32 R44, R120, R130.reuse, R44 ;  /* 0x00000082782c723c */ /* 0x080fe2000000182c */
[----:B------:R-:W5:Y:S03]  /*9c50*/  LDL.LU R111, [R1+0x24] ;  /* 0x00002400016f7983 */ /* 0x000f660000300800 */
[----:B--2---:R-:W-:Y:S01]  /*9c60*/  F2FP.PACK_AB R176, R189, R190 ;  /* 0x000000bebdb0723e */ /* 0x004fe200000000ff */
[----:B------:R-:W2:Y:S03]  /*9c70*/  LDL.LU R110, [R1+0x28] ;  /* 0x00002800016e7983 */ /* 0x000ea60000300800 */
[C---:B------:R-:W-:Y:S01]  /*9c80*/  HMMA.16816.F32 R48, R112.reuse, R130, R48 ;  /* 0x000000827030723c */ /* 0x040fe20000001830 */
[----:B------:R-:W2:Y:S03]  /*9c90*/  LDL.LU R109, [R1+0x2c] ;  /* 0x00002c00016d7983 */ /* 0x000ea60000300800 */
[--C-:B-1----:R-:W-:Y:S01]  /*9ca0*/  FFMA.FTZ R2, R159, c[0x0][0x2d0], -R184.reuse ;  /* 0x0000b4009f027a23 */ /* 0x102fe200000108b8 */
[----:B------:R-:W-:Y:S01]  /*9cb0*/  F2FP.PACK_AB R177, R185, R107 ;  /* 0x0000006bb9b1723e */ /* 0x000fe200000000ff */
[----:B------:R-:W1:Y:S01]  /*9cc0*/  LDSM.16.MT88.4 R156, [R205+0x1c00] ;  /* 0x001c0000cd9c783b */ /* 0x000e620000004200 */
[----:B------:R-:W-:Y:S01]  /*9cd0*/  FFMA.FTZ R184, R108, c[0x0][0x2d0], -R184 ;  /* 0x0000b4006cb87a23 */ /* 0x000fe200000108b8 */
[-C--:B------:R-:W-:Y:S01]  /*9ce0*/  HMMA.16816.F32 R52, R112, R132.reuse, R52 ;  /* 0x000000847034723c */ /* 0x080fe20000001834 */
[----:B------:R-:W-:Y:S03]  /*9cf0*/  MUFU.EX2 R106, R2 ;  /* 0x00000002006a7308 */ /* 0x000fe60000000800 */
[----:B------:R-:W-:Y:S04]  /*9d00*/  F2FP.PACK_AB R108, R195, R197 ;  /* 0x000000c5c36c723e */ /* 0x000fe800000000ff */
[C---:B------:R-:W-:Y:S03]  /*9d10*/  HMMA.16816.F32 R56, R120.reuse, R132, R56 ;  /* 0x000000847838723c */ /* 0x040fe60000001838 */
[----:B------:R-:W3:Y:S05]  /*9d20*/  MUFU.EX2 R184, R184 ;  /* 0x000000b800b87308 */ /* 0x000eea0000000800 */
[-C--:B------:R-:W-:Y:S08]  /*9d30*/  HMMA.16816.F32 R60, R120, R134.reuse, R60 ;  /* 0x00000086783c723c */ /* 0x080ff0000000183c */
[C---:B------:R-:W-:Y:S08]  /*9d40*/  HMMA.16816.F32 R64, R112.reuse, R134, R64 ;  /* 0x000000867040723c */ /* 0x040ff00000001840 */
[-C--:B------:R-:W-:Y:S04]  /*9d50*/  HMMA.16816.F32 R68, R112, R136.reuse, R68 ;  /* 0x000000887044723c */ /* 0x080fe80000001844 */
[----:B---3--:R-:W-:Y:S04]  /*9d60*/  F2FP.PACK_AB R179, R184, R106 ;  /* 0x0000006ab8b3723e */ /* 0x008fe800000000ff */
[C---:B------:R-:W-:Y:S08]  /*9d70*/  HMMA.16816.F32 R72, R120.reuse, R136, R72 ;  /* 0x000000887848723c */ /* 0x040ff00000001848 */
[-C--:B------:R-:W-:Y:S08]  /*9d80*/  HMMA.16816.F32 R76, R120, R138.reuse, R76 ;  /* 0x0000008a784c723c */ /* 0x080ff0000000184c */
[C---:B------:R-:W-:Y:S08]  /*9d90*/  HMMA.16816.F32 R80, R112.reuse, R138, R80 ;  /* 0x0000008a7050723c */ /* 0x040ff00000001850 */
[-C--:B------:R-:W-:Y:S08]  /*9da0*/  HMMA.16816.F32 R84, R112, R116.reuse, R84 ;  /* 0x000000747054723c */ /* 0x080ff00000001854 */
[C---:B------:R-:W-:Y:S08]  /*9db0*/  HMMA.16816.F32 R88, R120.reuse, R116, R88 ;  /* 0x000000747858723c */ /* 0x040ff00000001858 */
[-C--:B------:R-:W-:Y:S08]  /*9dc0*/  HMMA.16816.F32 R92, R120, R118.reuse, R92 ;  /* 0x00000076785c723c */ /* 0x080ff0000000185c */
[----:B------:R-:W-:Y:S04]  /*9dd0*/  HMMA.16816.F32 R96, R112, R118, R96 ;  /* 0x000000767060723c */ /* 0x000fe80000001860 */
[----:B----4-:R-:W-:Y:S02]  /*9de0*/  ISETP.GT.AND P0, PT, R221, R129, PT ;  /* 0x00000081dd00720c */ /* 0x010fe40003f04270 */
[----:B------:R-:W-:Y:S01]  /*9df0*/  MOV R221, R151 ;  /* 0x0000009700dd7202 */ /* 0x000fe20000000f00 */
[----:B-----5:R-:W-:Y:S02]  /*9e00*/  FFMA.FTZ R100, R100, R128, R169 ;  /* 0x0000008064647223 */ /* 0x020fe400000100a9 */
[----:B------:R-:W-:Y:S03]  /*9e10*/  FFMA.FTZ R101, R101, R111, R168 ;  /* 0x0000006f65657223 */ /* 0x000fe600000100a8 */
[----:B------:R-:W-:Y:S01]  /*9e20*/  F2FP.PACK_AB R111, R191, R192 ;  /* 0x000000c0bf6f723e */ /* 0x000fe200000000ff */
[----:B------:R-:W-:Y:S02]  /*9e30*/  FADD.FTZ R100, R165, R100 ;  /* 0x00000064a5647221 */ /* 0x000fe40000010000 */
[----:B--2---:R-:W-:Y:S01]  /*9e40*/  FFMA.FTZ R3, R3, R110, R167 ;  /* 0x0000006e03037223 */ /* 0x004fe200000100a7 */
[----:B------:R-:W-:Y:S01]  /*9e50*/  F2FP.PACK_AB R110, R198, R196 ;  /* 0x000000c4c66e723e */ /* 0x000fe200000000ff */
[----:B------:R-:W-:Y:S02]  /*9e60*/  FADD.FTZ R101, R164, R101 ;  /* 0x00000065a4657221 */ /* 0x000fe40000010000 */
[----:B------:R-:W-:Y:S01]  /*9e70*/  FFMA.FTZ R0, R0, R109, R166 ;  /* 0x0000006d00007223 */ /* 0x000fe200000100a6 */
[----:B------:R-:W-:Y:S01]  /*9e80*/  F2FP.PACK_AB R109, R193, R194 ;  /* 0x000000c2c16d723e */ /* 0x000fe200000000ff */
[----:B------:R-:W-:Y:S02]  /*9e90*/  FADD.FTZ R101, R161, R101 ;  /* 0x00000065a1657221 */ /* 0x000fe40000010000 */
[----:B------:R-:W-:Y:S01]  /*9ea0*/  FADD.FTZ R2, R163, R0 ;  /* 0x00000000a3027221 */ /* 0x000fe20000010000 */
[----:B------:R-:W-:Y:S01]  /*9eb0*/  MOV R0, R154 ;  /* 0x0000009a00007202 */ /* 0x000fe20000000f00 */
[----:B------:R-:W-:Y:S02]  /*9ec0*/  FADD.FTZ R186, R186, R3 ;  /* 0x00000003baba7221 */ /* 0x000fe40000010000 */
[-C--:B------:R-:W-:Y:S01]  /*9ed0*/  HMMA.16816.F32 R112, R108, R124.reuse, R4 ;  /* 0x0000007c6c70723c */ /* 0x080fe20000001804 */
[----:B------:R-:W2:Y:S04]  /*9ee0*/  LDSM.16.MT88.4 R4, [R206+0x2c00] ;  /* 0x002c0000ce04783b */ /* 0x000ea80000004200 */
[----:B------:R-:W-:Y:S01]  /*9ef0*/  FADD.FTZ R3, R162, R100 ;  /* 0x00000064a2037221 */ /* 0x000fe20000010000 */
[----:B------:R-:W-:Y:S01]  /*9f00*/  MOV R100, R153 ;  /* 0x0000009900647202 */ /* 0x000fe20000000f00 */
[----:B------:R-:W-:Y:S01]  /*9f10*/  FADD.FTZ R0, R0, R186 ;  /* 0x000000ba00007221 */ /* 0x000fe20000010000 */
[C---:B------:R-:W-:Y:S04]  /*9f20*/  HMMA.16816.F32 R116, R176.reuse, R124, R8 ;  /* 0x0000007cb074723c */ /* 0x040fe80000001808 */
[----:B------:R-:W-:Y:S01]  /*9f30*/  FADD.FTZ R3, R221, R3 ;  /* 0x00000003dd037221 */ /* 0x000fe20000010000 */
[----:B------:R-:W-:Y:S01]  /*9f40*/  MOV R221, R202 ;  /* 0x000000ca00dd7202 */ /* 0x000fe20000000f00 */
[----:B------:R-:W-:Y:S02]  /*9f50*/  FADD.FTZ R0, R243, R0 ;  /* 0x00000000f3007221 */ /* 0x000fe40000010000 */
[-C--:B------:R-:W-:Y:S04]  /*9f60*/  HMMA.16816.F32 R120, R176, R126.reuse, R12 ;  /* 0x0000007eb078723c */ /* 0x080fe8000000180c */
[----:B------:R-:W-:Y:S02]  /*9f70*/  FADD.FTZ R10, R248, R3 ;  /* 0x00000003f80a7221 */ /* 0x000fe40000010000 */
[----:B------:R-:W-:Y:S02]  /*9f80*/  FADD.FTZ R8, R242, R0 ;  /* 0x00000000f2087221 */ /* 0x000fe40000010000 */
        /* <DEDUP_REMOVED lines=16> */
[-C--:B-1----:R-:W-:Y:S04]  /*a090*/  HMMA.16816.F32 R144, R108, R156.reuse, R36 ;  /* 0x0000009c6c90723c */ /* 0x082fe80000001824 */
        /* <DEDUP_REMOVED lines=31> */
[----:B------:R-:W-:Y:S02]  /*a290*/  IMAD.MOV.U32 R101, RZ, RZ, R104 ;  /* 0x000000ffff657224 */ /* 0x000fe400078e0068 */
[C---:B------:R-:W-:Y:S04]  /*a2a0*/  HMMA.16816.F32 R80, R108.reuse, R182, R80 ;  /* 0x000000b66c50723c */ /* 0x040fe80000001850 */
[----:B------:R-:W-:Y:S01]  /*a2b0*/  FADD.FTZ R3, R107, R3 ;  /* 0x000000036b037221 */ /* 0x000fe20000010000 */
[----:B------:R-:W-:Y:S03]  /*a2c0*/  MOV R107, R102 ;  /* 0x00000066006b7202 */ /* 0x000fe60000000f00 */
[----:B------:R-:W-:Y:S01]  /*a2d0*/  FADD.FTZ R3, R185, R3 ;  /* 0x00000003b9037221 */ /* 0x000fe20000010000 */
[-C--:B--2---:R-:W-:Y:S08]  /*a2e0*/  HMMA.16816.F32 R84, R108, R4.reuse, R84 ;  /* 0x000000046c54723c */ /* 0x084ff00000001854 */
[C---:B------:R-:W-:Y:S07]  /*a2f0*/  HMMA.16816.F32 R88, R176.reuse, R4, R88 ;  /* 0x00000004b058723c */ /* 0x040fee0000001858 */
[----:B------:R-:W-:Y:S01]  /*a300*/  FADD.FTZ R4, R226, R2 ;  /* 0x00000002e2047221 */ /* 0x000fe20000010000 */
[-C--:B------:R-:W-:Y:S04]  /*a310*/  HMMA.16816.F32 R92, R176, R6.reuse, R92 ;  /* 0x00000006b05c723c */ /* 0x080fe8000000185c */
[----:B------:R-:W-:Y:S02]  /*a320*/  FADD.FTZ R5, R222, R0 ;  /* 0x00000000de057221 */ /* 0x000fe40000010000 */
[----:B------:R-:W-:Y:S02]  /*a330*/  FADD.FTZ R2, R197, R8 ;  /* 0x00000008c5027221 */ /* 0x000fe40000010000 */
[----:B------:R-:W-:Y:S01]  /*a340*/  FADD.FTZ R0, R194, R4 ;  /* 0x00000004c2007221 */ /* 0x000fe20000010000 */
[----:B------:R-:W-:Y:S04]  /*a350*/  HMMA.16816.F32 R96, R108, R6, R96 ;  /* 0x000000066c60723c */ /* 0x000fe80000001860 */
[----:B------:R-:W-:Y:S02]  /*a360*/  FADD.FTZ R5, R190, R5 ;  /* 0x00000005be057221 */ /* 0x000fe40000010000 */
[----:B------:R-:W-:Y:S02]  /*a370*/  FADD.FTZ R2, R195, R2 ;  /* 0x00000002c3027221 */ /* 0x000fe40000010000 */
[----:B------:R-:W-:Y:S04]  /*a380*/  FADD.FTZ R4, R193, R0 ;  /* 0x00000000c1047221 */ /* 0x000fe80000010000 */
        /* <DEDUP_REMOVED lines=9> */
[----:B------:R-:W-:Y:S02]  /*a420*/  FADD.FTZ R2, R187, R2 ;  /* 0x00000002bb027221 */ /* 0x000fe40000010000 */
[----:B------:R-:W-:Y:S01]  /*a430*/  FADD.FTZ R0, R184, R0 ;  /* 0x00000000b8007221 */ /* 0x000fe20000010000 */
[----:B------:R1:W-:Y:S04]  /*a440*/  STL [R1+0x24], R3 ;  /* 0x0000240301007387 */ /* 0x0003e80000100800 */
[----:B------:R1:W-:Y:S04]  /*a450*/  STL [R1+0x28], R2 ;  /* 0x0000280201007387 */ /* 0x0003e80000100800 */
[----:B------:R1:W-:Y:S01]  /*a460*/  STL [R1+0x2c], R0 ;  /* 0x00002c0001007387 */ /* 0x0003e20000100800 */
[----:B------:R-:W-:-:S05]  /*a470*/  @P0 BRA `(.L_x_553) ;  /* 0xffffb87000000947 */ /* 0x000fca000383ffff */
.L_x_552:
[----:B-1----:R-:W-:-:S13]  /*a480*/  ISETP.GE.AND P0, PT, R202, RZ, PT ;  /* 0x000000ffca00720c */ /* 0x002fda0003f06270 */
[----:B------:R-:W-:Y:S05]  /*a490*/  @!P0 BRA `(.L_x_554) ;  /* 0x00003d2000008947 */ /* 0x000fea0003800000 */
[----:B------:R-:W-:Y:S01]  /*a4a0*/  IMAD.MOV.U32 R3, RZ, RZ, R104 ;  /* 0x000000ffff037224 */ /* 0x000fe200078e0068 */
[----:B------:R-:W-:Y:S01]  /*a4b0*/  MOV R107, R102 ;  /* 0x00000066006b7202 */ /* 0x000fe20000000f00 */
[----:B------:R-:W-:Y:S01]  /*a4c0*/  IMAD.MOV.U32 R2, RZ, RZ, R105 ;  /* 0x000000ffff027224 */ /* 0x000fe200078e0069 */
[----:B------:R-:W-:Y:S02]  /*a4d0*/  MOV R106, R103 ;  /* 0x00000067006a7202 */ /* 0x000fe40000000f00 */
.L_x_555:
[----:B------:R-:W2:Y:S01]  /*a4e0*/  LDL.64 R42, [R1+0x10] ;  /* 0x00001000012a7983 */ /* 0x000ea20000100a00 */
[----:B------:R-:W-:Y:S04]  /*a4f0*/  DEPBAR.LE SB0, 0x0 ;  /* 0x000080000000791a */ /* 0x000fe80000000000 */
[----:B------:R-:W-:Y:S01]  /*a500*/  WARPSYNC 0xffffffff ;  /* 0xffffffff00007948 */ /* 0x000fe20003800000 */
[----:B---3--:R-:W3:Y:S01]  /*a510*/  LDL R47, [R1+0x1c] ;  /* 0x00001c00012f7983 */ /* 0x008ee20000100800 */
[----:B------:R-:W-:Y:S01]  /*a520*/  SHF.R.S32.HI R0, RZ, 0x1f, R202 ;  /* 0x0000001fff007819 */ /* 0x000fe200000114ca */
[----:B------:R-:W-:Y:S01]  /*a530*/  IMAD.WIDE.U32 R28, R202, c[0x0][0x208], RZ ;  /* 0x00008200ca1c7a25 */ /* 0x000fe200078e00ff */
[----:B------:R-:W-:Y:S01]  /*a540*/  MOV R44, c[0x0][0x208] ;  /* 0x00008200002c7a02 */ /* 0x000fe20000000f00 */
[----:B------:R-:W4:Y:S02]  /*a550*/  LDL R203, [R1+0x30] ;  /* 0x0000300001cb7983 */ /* 0x000f240000100800 */
[----:B------:R-:W-:Y:S01]  /*a560*/  IMAD R0, R0, c[0x0][0x208], RZ ;  /* 0x0000820000007a24 */ /* 0x000fe200078e02ff */
[----:B------:R-:W-:Y:S01]  /*a570*/  SHF.L.U32 R36, R28, 0x6, RZ ;  /* 0x000000061c247819 */ /* 0x000fe200000006ff */
[----:B------:R-:W-:Y:S02]  /*a580*/  BAR.SYNC.DEFER_BLOCKING 0x0 ;  /* 0x0000000000007b1d */ /* 0x000fe40000010000 */
[----:B------:R-:W-:Y:S01]  /*a590*/  IMAD R0, R202, c[0x0][0x20c], R0 ;  /* 0x00008300ca007a24 */ /* 0x000fe200078e0200 */
[----:B------:R-:W-:Y:S04]  /*a5a0*/  LEA R40, P2, R44, R36, 0x5 ;  /* 0x000000242c287211 */ /* 0x000fe800078428ff */
[----:B------:R-:W-:Y:S04]  /*a5b0*/  IADD3 R0, R29, R0, RZ ;  /* 0x000000001d007210 */ /* 0x000fe80007ffe0ff */
[----:B------:R-:W-:Y:S01]  /*a5c0*/  SHF.L.U64.HI R0, R28, 0x6, R0 ;  /* 0x000000061c007819 */ /* 0x000fe20000010200 */
[----:B------:R-:W-:Y:S08]  /*a5d0*/  LDSM.16.M88.4 R64, [R207] ;  /* 0x00000000cf40783b */ /* 0x000ff00000000200 */
[----:B------:R-:W1:Y:S08]  /*a5e0*/  LDSM.16.M88.4 R16, [R204] ;  /* 0x00000000cc10783b */ /* 0x000e700000000200 */
        /* <DEDUP_REMOVED lines=15> */
[----:B------:R-:W-:Y:S01]  /*a6e0*/  MOV R32, c[0x0][0x20c] ;  /* 0x0000830000207a02 */ /* 0x000fe20000000f00 */
[-C--:B------:R-:W-:Y:S04]  /*a6f0*/  HMMA.16816.F32 R28, R60, R34.reuse, RZ ;  /* 0x000000223c1c723c */ /* 0x080fe800000018ff */
[----:B------:R-:W-:Y:S04]  /*a700*/  LEA.HI.X R44, R44, R0, R32, 0x5, P2 ;  /* 0x000000002c2c7211 */ /* 0x000fe800010f2c20 */
[C---:B------:R-:W-:Y:S04]  /*a710*/  HMMA.16816.F32 R32, R64.reuse, R34, RZ ;  /* 0x000000224020723c */ /* 0x040fe800000018ff */
[C---:B--2---:R-:W-:Y:S02]  /*a720*/  IADD3 R37, P0, R42.reuse, 0x20, RZ ;  /* 0x000000202a257810 */ /* 0x044fe40007f1e0ff */
[----:B------:R-:W-:Y:S02]  /*a730*/  IADD3 R41, P1, R42, 0x40, RZ ;  /* 0x000000402a297810 */ /* 0x000fe40007f3e0ff */
[C---:B------:R-:W-:Y:S04]  /*a740*/  IADD3 R59, P2, R36.reuse, R37, RZ ;  /* 0x00000025243b7210 */ /* 0x040fe80007f5e0ff */
[-C--:B---3--:R-:W-:Y:S02]  /*a750*/  IADD3.X R45, RZ, R47.reuse, RZ, P0, !PT ;  /* 0x0000002fff2d7210 */ /* 0x088fe400007fe4ff */
[C---:B------:R-:W-:Y:S02]  /*a760*/  IADD3 R55, P0, R36.reuse, R42, RZ ;  /* 0x0000002a24377210 */ /* 0x040fe40007f1e0ff */
[----:B------:R-:W-:Y:S02]  /*a770*/  IADD3.X R46, RZ, R47, RZ, P1, !PT ;  /* 0x0000002fff2e7210 */ /* 0x000fe40000ffe4ff */
[----:B------:R-:W-:Y:S02]  /*a780*/  IADD3 R53, P6, R36, R41, RZ ;  /* 0x0000002924357210 */ /* 0x000fe40007fde0ff */
[----:B------:R-:W-:Y:S02]  /*a790*/  IADD3 R105, P1, R40, R37, RZ ;  /* 0x0000002528697210 */ /* 0x000fe40007f3e0ff */
[-C--:B------:R-:W-:Y:S01]  /*a7a0*/  HMMA.16816.F32 R36, R64, R48.reuse, RZ ;  /* 0x000000304024723c */ /* 0x080fe200000018ff */
[----:B------:R-:W-:Y:S02]  /*a7b0*/  IADD3.X R57, R0, R47, RZ, P0, !PT ;  /* 0x0000002f00397210 */ /* 0x000fe400007fe4ff */
[----:B------:R-:W-:Y:S02]  /*a7c0*/  IADD3 R104, P0, R40, R41, RZ ;  /* 0x0000002928687210 */ /* 0x000fe40007f1e0ff */
[CC--:B------:R-:W-:Y:S02]  /*a7d0*/  IADD3.X R193, R0.reuse, R45.reuse, RZ, P2, !PT ;  /* 0x0000002d00c17210 */ /* 0x0c0fe400017fe4ff */
[-C--:B------:R-:W-:Y:S02]  /*a7e0*/  IADD3.X R192, R0, R46.reuse, RZ, P6, !PT ;  /* 0x0000002e00c07210 */ /* 0x080fe400037fe4ff */
[----:B------:R-:W-:Y:S03]  /*a7f0*/  LEA R56, P6, R55, c[0x0][0x1f8], 0x1 ;  /* 0x00007e0037387a11 */ /* 0x000fe600078c08ff */
[C---:B------:R-:W-:Y:S02]  /*a800*/  IADD3.X R195, R44.reuse, R45, RZ, P1, !PT ;  /* 0x0000002d2cc37210 */ /* 0x040fe40000ffe4ff */
[----:B------:R-:W-:Y:S02]  /*a810*/  LEA R54, P1, R59, c[0x0][0x1f8], 0x1 ;  /* 0x00007e003b367a11 */ /* 0x000fe400078208ff */
[----:B------:R-:W-:Y:S02]  /*a820*/  IADD3.X R194, R44, R46, RZ, P0, !PT ;  /* 0x0000002e2cc27210 */ /* 0x000fe400007fe4ff */
[----:B------:R-:W-:Y:S02]  /*a830*/  LEA R58, P0, R53, c[0x0][0x1f8], 0x1 ;  /* 0x00007e00353a7a11 */ /* 0x000fe400078008ff */
[----:B------:R-:W-:Y:S02]  /*a840*/  LEA.HI.X R57, R55, c[0x0][0x1fc], R57, 0x1, P6 ;  /* 0x00007f0037397a11 */ /* 0x000fe400030f0c39 */
[----:B------:R-:W-:Y:S02]  /*a850*/  LEA.HI.X R55, R59, c[0x0][0x1fc], R193, 0x1, P1 ;  /* 0x00007f003b377a11 */ /* 0x000fe400008f0cc1 */
[----:B------:R-:W-:Y:S02]  /*a860*/  LEA.HI.X R59, R53, c[0x0][0x1fc], R192, 0x1, P0 ;  /* 0x00007f00353b7a11 */ /* 0x000fe400000f0cc0 */
[C---:B------:R-:W-:Y:S02]  /*a870*/  LEA R198, P1, R105.reuse, c[0x0][0x1f8], 0x1 ;  /* 0x00007e0069c67a11 */ /* 0x040fe400078208ff */
[C---:B------:R-:W-:Y:S02]  /*a880*/  LEA R196, P0, R104.reuse, c[0x0][0x1f8], 0x1 ;  /* 0x00007e0068c47a11 */ /* 0x040fe400078008ff */
[----:B------:R-:W-:Y:S02]  /*a890*/  LEA.HI.X R199, R105, c[0x0][0x1fc], R195, 0x1, P1 ;  /* 0x00007f0069c77a11 */ /* 0x000fe400008f0cc3 */
[----:B------:R-:W-:Y:S02]  /*a8a0*/  LEA.HI.X R197, R104, c[0x0][0x1fc], R194, 0x1, P0 ;  /* 0x00007f0068c57a11 */ /* 0x000fe400000f0cc2 */
[----:B------:R-:W2:Y:S01]  /*a8b0*/  LDSM.16.M88.4 R192, [R218] ;  /* 0x00000000dac0783b */ /* 0x000ea20000000200 */
[----:B----4-:R-:W-:Y:S02]  /*a8c0*/  SHF.L.U32 R203, R203, 0x1, RZ ;  /* 0x00000001cbcb7819 */ /* 0x010fe400000006ff */
[----:B------:R-:W-:Y:S02]  /*a8d0*/  IADD3 R52, P2, R40, R42, RZ ;  /* 0x0000002a28347210 */ /* 0x000fe40007f5e0ff */
[C---:B------:R-:W-:Y:S02]  /*a8e0*/  HMMA.16816.F32 R40, R60.reuse, R48, RZ ;  /* 0x000000303c28723c */ /* 0x040fe400000018ff */
[----:B------:R-:W-:Y:S01]  /*a8f0*/  IADD3.X R0, R44, R47, RZ, P2, !PT ;  /* 0x0000002f2c007210 */ /* 0x000fe200017fe4ff */
[----:B------:R-:W-:Y:S01]  /*a900*/  @!PT LDS RZ, [RZ] ;  /* 0x00000000fffff984 */ /* 0x000fe20000000800 */
[----:B------:R-:W-:Y:S01]  /*a910*/  @!PT LDS RZ, [RZ] ;  /* 0x00000000fffff984 */ /* 0x000fe20000000800 */
[----:B------:R-:W-:Y:S01]  /*a920*/  @!PT LDS RZ, [RZ] ;  /* 0x00000000fffff984 */ /* 0x000fe20000000800 */
[----:B------:R3:W-:Y:S01]  /*a930*/  LDGSTS.E.BYPASS.LTC128B.128 [R203+0x100], [R56.64], !P5 ;  /* 0x0010000038cb7fae */ /* 0x0007e2000e901d46 */
[----:B------:R-:W-:Y:S02]  /*a940*/  LEA R200, P2, R52, c[0x0][0x1f8], 0x1 ;  /* 0x00007e0034c87a11 */ /* 0x000fe400078408ff */
[----:B------:R-:W-:Y:S02]  /*a950*/  ISETP.GT.AND P0, PT, R202, RZ, PT ;  /* 0x000000ffca00720c */ /* 0x000fe40003f04270 */
[-C--:B------:R-:W-:Y:S01]  /*a960*/  HMMA.16816.F32 R44, R60, R50.reuse, RZ ;  /* 0x000000323c2c723c */ /* 0x080fe200000018ff */
[----:B------:R-:W-:Y:S02]  /*a970*/  LEA.HI.X R201, R52, c[0x0][0x1fc], R0, 0x1, P2 ;  /* 0x00007f0034c97a11 */ /* 0x000fe400010f0c00 */
[----:B------:R4:W-:Y:S01]  /*a980*/  LDGSTS.E.BYPASS.LTC128B.128 [R203+0x1100], [R54.64], !P4 ;  /* 0x0110000036cb7fae */ /* 0x0009e2000e101d46 */
[----:B------:R-:W-:Y:S04]  /*a990*/  IADD3 R202, R202, -0x1, RZ ;  /* 0xffffffffcaca7810 */ /* 0x000fe80007ffe0ff */
[C---:B------:R-:W-:Y:S03]  /*a9a0*/  HMMA.16816.F32 R48, R64.reuse, R50, RZ ;  /* 0x000000324030723c */ /* 0x040fe600000018ff */
[----:B------:R3:W-:Y:S08]  /*a9b0*/  LDGSTS.E.BYPASS.LTC128B.128 [R203+0x2100], [R58.64], !P3 ;  /* 0x021000003acb7fae */ /* 0x0007f0000d901d46 */
[----:B------:R1:W-:Y:S08]  /*a9c0*/  LDGSTS.E.BYPASS.LTC128B.128 [R203+0x900], [R200.64], !P5 ;  /* 0x00900000c8cb7fae */ /* 0x0003f0000e901d46 */
[----:B------:R1:W-:Y:S01]  /*a9d0*/  LDGSTS.E.BYPASS.LTC128B.128 [R203+0x1900], [R198.64], !P4 ;  /* 0x01900000c6cb7fae */ /* 0x0003e2000e101d46 */
[-C--:B----4-:R-:W-:Y:S07]  /*a9e0*/  HMMA.16816.F32 R52, R64, R100.reuse, RZ ;  /* 0x000000644034723c */ /* 0x090fee00000018ff */
[----:B------:R4:W-:Y:S01]  /*a9f0*/  LDGSTS.E.BYPASS.LTC128B.128 [R203+0x2900], [R196.64], !P3 ;  /* 0x02900000c4cb7fae */ /* 0x0009e2000d901d46 */
[C---:B---3--:R-:W-:Y:S07]  /*aa00*/  HMMA.16816.F32 R56, R60.reuse, R100, RZ ;  /* 0x000000643c38723c */ /* 0x048fee00000018ff */
[----:B------:R-:W0:Y:S01]  /*aa10*/  LDGDEPBAR ;  /* 0x00000000000079af */ /* 0x000e220000000000 */
[-C--:B------:R-:W-:Y:S08]  /*aa20*/  HMMA.16816.F32 R60, R60, R102.reuse, RZ ;  /* 0x000000663c3c723c */ /* 0x080ff000000018ff */
[----:B------:R-:W-:Y:S01]  /*aa30*/  HMMA.16816.F32 R64, R64, R102, RZ ;  /* 0x000000664040723c */ /* 0x000fe200000018ff */
[----:B------:R-:W-:Y:S07]  /*aa40*/  LDSM.16.M88.4 R100, [R207+0x2000] ;  /* 0x00200000cf64783b */ /* 0x000fee0000000200 */
[-C--:B-1----:R-:W-:Y:S01]  /*aa50*/  HMMA.16816.F32 R4, R108, R176.reuse, R4 ;  /* 0x000000b06c04723c */ /* 0x082fe20000001804 */
[----:B----4-:R-:W-:Y:S07]  /*aa60*/  LDSM.16.M88.4 R196, [R204+0x1400] ;  /* 0x00140000ccc4783b */ /* 0x010fee0000000200 */
[C---:B-----5:R-:W-:Y:S08]  /*aa70*/  HMMA.16816.F32 R8, R180.reuse, R176, R8 ;  /* 0x000000b0b408723c */ /* 0x060ff00000001808 */
[-C--:B------:R-:W-:Y:S08]  /*aa80*/  HMMA.16816.F32 R12, R180, R178.reuse, R12 ;  /* 0x000000b2b40c723c */ /* 0x080ff0000000180c */
[C---:B------:R-:W-:Y:S01]  /*aa90*/  HMMA.16816.F32 R16, R108.reuse, R178, R16 ;  /* 0x000000b26c10723c */ /* 0x040fe20000001810 */
[----:B------:R-:W1:Y:S07]  /*aaa0*/  LDSM.16.M88.4 R176, [R204+0x1000] ;  /* 0x00100000ccb0783b */ /* 0x000e6e0000000200 */
        /* <DEDUP_REMOVED lines=8> */
[C---:B------:R-:W-:Y:S01]  /*ab30*/  HMMA.16816.F32 R48, R108.reuse, R190, R48 ;  /* 0x000000be6c30723c */ /* 0x040fe20000001830 */
[----:B------:R-:W4:Y:S07]  /*ab40*/  LDSM.16.M88.4 R188, [R204+0x1800] ;  /* 0x00180000ccbc783b */ /* 0x000f2e0000000200 */
[-C--:B--2---:R-:W-:Y:S08]  /*ab50*/  HMMA.16816.F32 R52, R108, R192.reuse, R52 ;  /* 0x000000c06c34723c */ /* 0x084ff00000001834 */
[C---:B------:R-:W-:Y:S08]  /*ab60*/  HMMA.16816.F32 R56, R180.reuse, R192, R56 ;  /* 0x000000c0b438723c */ /* 0x040ff00000001838 */
[-C--:B------:R-:W-:Y:S01]  /*ab70*/  HMMA.16816.F32 R60, R180, R194.reuse, R60 ;  /* 0x000000c2b43c723c */ /* 0x080fe2000000183c */
[----:B------:R-:W2:Y:S07]  /*ab80*/  LDSM.16.M88.4 R180, [R204+0x1c00] ;  /* 0x001c0000ccb4783b */ /* 0x000eae0000000200 */
[----:B------:R-:W-:Y:S01]  /*ab90*/  HMMA.16816.F32 R64, R108, R194, R64 ;  /* 0x000000c26c40723c */ /* 0x000fe20000001840 */
[----:B------:R-:W-:Y:S07]  /*aba0*/  LDSM.16.M88.4 R108, [R208+0x2000] ;  /* 0x00200000d06c783b */ /* 0x000fee0000000200 */
[-C--:B-1----:R-:W-:Y:S01]  /*abb0*/  HMMA.16816.F32 R4, R100, R176.reuse, R4 ;  /* 0x000000b06404723c */ /* 0x082fe20000001804 */
[----:B------:R-:W-:Y:S07]  /*abc0*/  LDSM.16.M88.4 R192, [R208+0x3000] ;  /* 0x00300000d0c0783b */ /* 0x000fee0000000200 */
[C---:B---3--:R-:W-:Y:S08]  /*abd0*/  HMMA.16816.F32 R8, R184.reuse, R176, R8 ;  /* 0x000000b0b808723c */ /* 0x048ff00000001808 */
[-C--:B------:R-:W-:Y:S08]  /*abe0*/  HMMA.16816.F32 R12, R184, R178.reuse, R12 ;  /* 0x000000b2b80c723c */ /* 0x080ff0000000180c */
[C---:B------:R-:W-:Y:S01]  /*abf0*/  HMMA.16816.F32 R16, R100.reuse, R178, R16 ;  /* 0x000000b26410723c */ /* 0x040fe20000001810 */
[----:B------:R-:W1:Y:S07]  /*ac00*/  LDSM.16.M88.4 R176, [R217] ;  /* 0x00000000d9b0783b */ /* 0x000e6e0000000200 */
[-C--:B------:R-:W-:Y:S08]  /*ac10*/  HMMA.16816.F32 R20, R100, R196.reuse, R20 ;  /* 0x000000c46414723c */ /* 0x080ff00000001814 */
[C---:B------:R-:W-:Y:S08]  /*ac20*/  HMMA.16816.F32 R24, R184.reuse, R196, R24 ;  /* 0x000000c4b818723c */ /* 0x040ff00000001818 */
[-C--:B------:R-:W-:Y:S08]  /*ac30*/  HMMA.16816.F32 R28, R184, R198.reuse, R28 ;  /* 0x000000c6b81c723c */ /* 0x080ff0000000181c */
[C---:B------:R-:W-:Y:S01]  /*ac40*/  HMMA.16816.F32 R32, R100.reuse, R198, R32 ;  /* 0x000000c66420723c */ /* 0x040fe20000001820 */
[----:B------:R-:W3:Y:S07]  /*ac50*/  LDSM.16.M88.4 R196, [R216] ;  /* 0x00000000d8c4783b */ /* 0x000eee0000000200 */
[-C--:B----4-:R-:W-:Y:S08]  /*ac60*/  HMMA.16816.F32 R36, R100, R188.reuse, R36 ;  /* 0x000000bc6424723c */ /* 0x090ff00000001824 */
[C---:B------:R-:W-:Y:S08]  /*ac70*/  HMMA.16816.F32 R40, R184.reuse, R188, R40 ;  /* 0x000000bcb828723c */ /* 0x040ff00000001828 */
[-C--:B------:R-:W-:Y:S08]  /*ac80*/  HMMA.16816.F32 R44, R184, R190.reuse, R44 ;  /* 0x000000beb82c723c */ /* 0x080ff0000000182c */
[C---:B------:R-:W-:Y:S01]  /*ac90*/  HMMA.16816.F32 R48, R100.reuse, R190, R48 ;  /* 0x000000be6430723c */ /* 0x040fe20000001830 */
[----:B------:R-:W4:Y:S07]  /*aca0*/  LDSM.16.M88.4 R188, [R215] ;  /* 0x00000000d7bc783b */ /* 0x000f2e0000000200 */
[-C--:B--2---:R-:W-:Y:S08]  /*acb0*/  HMMA.16816.F32 R52, R100, R180.reuse, R52 ;  /* 0x000000b46434723c */ /* 0x084ff00000001834 */
[C---:B------:R-:W-:Y:S08]  /*acc0*/  HMMA.16816.F32 R56, R184.reuse, R180, R56 ;  /* 0x000000b4b838723c */ /* 0x040ff00000001838 */
[-C--:B------:R-:W-:Y:S01]  /*acd0*/  HMMA.16816.F32 R60, R184, R182.reuse, R60 ;  /* 0x000000b6b83c723c */ /* 0x080fe2000000183c */
[----:B------:R-:W2:Y:S07]  /*ace0*/  LDSM.16.M88.4 R184, [R214] ;  /* 0x00000000d6b8783b */ /* 0x000eae0000000200 */
        /* <DEDUP_REMOVED lines=8> */
[-C--:B---3--:R-:W-:Y:S08]  /*ad70*/  HMMA.16816.F32 R20, R108, R196.reuse, R20 ;  /* 0x000000c46c14723c */ /* 0x088ff00000001814 */
[C---:B------:R-:W-:Y:S08]  /*ad80*/  HMMA.16816.F32 R24, R192.reuse, R196, R24 ;  /* 0x000000c4c018723c */ /* 0x040ff00000001818 */
[-C--:B------:R-:W-:Y:S08]  /*ad90*/  HMMA.16816.F32 R28, R192, R198.reuse, R28 ;  /* 0x000000c6c01c723c */ /* 0x080ff0000000181c */
[C---:B------:R-:W-:Y:S01]  /*ada0*/  HMMA.16816.F32 R32, R108.reuse, R198, R32 ;  /* 0x000000c66c20723c */ /* 0x040fe20000001820 */
[----:B------:R-:W-:Y:S07]  /*adb0*/  LDSM.16.M88.4 R196, [R204+0x2c00] ;  /* 0x002c0000ccc4783b */ /* 0x000fee0000000200 */
[-C--:B----4-:R-:W-:Y:S08]  /*adc0*/  HMMA.16816.F32 R36, R108, R188.reuse, R36 ;  /* 0x000000bc6c24723c */ /* 0x090ff00000001824 */
[C---:B------:R-:W-:Y:S08]  /*add0*/  HMMA.16816.F32 R40, R192.reuse, R188, R40 ;  /* 0x000000bcc028723c */ /* 0x040ff00000001828 */
[-C--:B------:R-:W-:Y:S08]  /*ade0*/  HMMA.16816.F32 R44, R192, R190.reuse, R44 ;  /* 0x000000bec02c723c */ /* 0x080ff0000000182c */
[C---:B------:R-:W-:Y:S01]  /*adf0*/  HMMA.16816.F32 R48, R108.reuse, R190, R48 ;  /* 0x000000be6c30723c */ /* 0x040fe20000001830 */
[----:B------:R-:W3:Y:S07]  /*ae00*/  LDSM.16.M88.4 R188, [R204+0x2400] ;  /* 0x00240000ccbc783b */ /* 0x000eee0000000200 */
[-C--:B--2---:R-:W-:Y:S08]  /*ae10*/  HMMA.16816.F32 R52, R108, R184.reuse, R52 ;  /* 0x000000b86c34723c */ /* 0x084ff00000001834 */
[C---:B------:R-:W-:Y:S08]  /*ae20*/  HMMA.16816.F32 R56, R192.reuse, R184, R56 ;  /* 0x000000b8c038723c */ /* 0x040ff00000001838 */
[-C--:B------:R-:W-:Y:S01]  /*ae30*/  HMMA.16816.F32 R60, R192, R186.reuse, R60 ;  /* 0x000000bac03c723c */ /* 0x080fe2000000183c */
[----:B------:R-:W2:Y:S07]  /*ae40*/  LDSM.16.M88.4 R192, [R204+0x2800] ;  /* 0x00280000ccc0783b */ /* 0x000eae0000000200 */
        /* <DEDUP_REMOVED lines=8> */
[-C--:B---3--:R-:W-:Y:S08]  /*aed0*/  HMMA.16816.F32 R20, R100, R188.reuse, R20 ;  /* 0x000000bc6414723c */ /* 0x088ff00000001814 */
[C---:B------:R-:W-:Y:S08]  /*aee0*/  HMMA.16816.F32 R24, R180.reuse, R188, R24 ;  /* 0x000000bcb418723c */ /* 0x040ff00000001818 */
        /* <DEDUP_REMOVED lines=10> */
[-C--:B-1----:R-:W-:Y:S08]  /*af90*/  HMMA.16816.F32 R4, R108, R184.reuse, R4 ;  /* 0x000000b86c04723c */ /* 0x082ff00000001804 */
[C---:B----4-:R-:W-:Y:S08]  /*afa0*/  HMMA.16816.F32 R8, R176.reuse, R184, R8 ;  /* 0x000000b8b008723c */ /* 0x050ff00000001808 */
        /* <DEDUP_REMOVED lines=21> */
[----:B------:R-:W-:Y:S01]  /*b100*/  MUFU.TANH R185, R12 ;  /* 0x0000000c00b97308 */ /* 0x000fe20000002400 */
[----:B------:R-:W-:Y:S01]  /*b110*/  FMUL.FTZ R19, R19, c[0x0][0x320] ;  /* 0x0000c80013137a20 */ /* 0x000fe20000410000 */
[----:B--2---:R-:W-:Y:S08]  /*b120*/  FMNMX.FTZ R105, R102, R105, !PT ;  /* 0x0000006966697209 */ /* 0x004ff00007810000 */
[----:B------:R1:W-:Y:S10]  /*b130*/  MUFU.TANH R182, R7 ;  /* 0x0000000700b67308 */ /* 0x0003f40000002400 */
[----:B------:R-:W-:Y:S10]  /*b140*/  MUFU.TANH R187, R14 ;  /* 0x0000000e00bb7308 */ /* 0x000ff40000002400 */
[----:B------:R-:W-:Y:S01]  /*b150*/  MUFU.TANH R184, R8 ;  /* 0x0000000800b87308 */ /* 0x000fe20000002400 */
[----:B-1----:R-:W1:Y:S09]  /*b160*/  LDSM.16.M88.4 R4, [R212] ;  /* 0x00000000d404783b */ /* 0x002e720000000200 */
[----:B------:R-:W-:Y:S10]  /*b170*/  MUFU.TANH R186, R15 ;  /* 0x0000000f00ba7308 */ /* 0x000ff40000002400 */
[----:B------:R-:W-:Y:S10]  /*b180*/  MUFU.TANH R188, R9 ;  /* 0x0000000900bc7308 */ /* 0x000ff40000002400 */
[----:B------:R-:W-:Y:S10]  /*b190*/  MUFU.TANH R189, R10 ;  /* 0x0000000a00bd7308 */ /* 0x000ff40000002400 */
[----:B------:R2:W-:Y:S01]  /*b1a0*/  MUFU.TANH R190, R11 ;  /* 0x0000000b00be7308 */ /* 0x0005e20000002400 */
[-C--:B-1----:R-:W-:Y:S09]  /*b1b0*/  HMMA.16816.F32 R20, R108, R4.reuse, R20 ;  /* 0x000000046c14723c */ /* 0x082ff20000001814 */
[----:B------:R-:W1:Y:S01]  /*b1c0*/  MUFU.TANH R16, R16 ;  /* 0x0000001000107308 */ /* 0x000e620000002400 */
[C---:B------:R-:W-:Y:S09]  /*b1d0*/  HMMA.16816.F32 R24, R176.reuse, R4, R24 ;  /* 0x00000004b018723c */ /* 0x040ff20000001818 */
[----:B------:R-:W3:Y:S01]  /*b1e0*/  MUFU.TANH R17, R17 ;  /* 0x0000001100117308 */ /* 0x000ee20000002400 */
[-C--:B------:R-:W-:Y:S01]  /*b1f0*/  HMMA.16816.F32 R28, R176, R6.reuse, R28 ;  /* 0x00000006b01c723c */ /* 0x080fe2000000181c */
[----:B--2---:R-:W2:Y:S03]  /*b200*/  LDSM.16.M88.4 R8, [R211] ;  /* 0x00000000d308783b */ /* 0x004ea60000000200 */
[----:B------:R-:W-:Y:S04]  /*b210*/  FMUL.FTZ R22, R22, c[0x0][0x320] ;  /* 0x0000c80016167a20 */ /* 0x000fe80000410000 */
[C---:B------:R-:W-:Y:S01]  /*b220*/  HMMA.16816.F32 R32, R108.reuse, R6, R32 ;  /* 0x000000066c20723c */ /* 0x040fe20000001820 */
[----:B------:R-:W-:Y:S01]  /*b230*/  MUFU.TANH R18, R18 ;  /* 0x0000001200127308 */ /* 0x000fe20000002400 */
[----:B------:R-:W4:Y:S02]  /*b240*/  LDSM.16.M88.4 R4, [R210] ;  /* 0x00000000d204783b */ /* 0x000f240000000200 */
[----:B------:R-:W-:Y:S01]  /*b250*/  FMUL.FTZ R23, R23, c[0x0][0x320] ;  /* 0x0000c80017177a20 */ /* 0x000fe20000410000 */
[----:B-1----:R-:W-:Y:S01]  /*b260*/  FMNMX.FTZ R105, R16, R105, !PT ;  /* 0x0000006910697209 */ /* 0x002fe20007810000 */
[----:B------:R-:W-:Y:S02]  /*b270*/  FMUL.FTZ R21, R21, c[0x0][0x320] ;  /* 0x0000c80015157a20 */ /* 0x000fe40000410000 */
[----:B------:R-:W-:Y:S04]  /*b280*/  DEPBAR.LE SB0, 0x0 ;  /* 0x000080000000791a */ /* 0x000fe80000000000 */
[----:B------:R-:W-:Y:S01]  /*b290*/  MUFU.TANH R197, R22 ;  /* 0x0000001600c57308 */ /* 0x000fe20000002400 */
[----:B------:R-:W-:Y:S01]  /*b2a0*/  BAR.SYNC.DEFER_BLOCKING 0x0 ;  /* 0x0000000000007b1d */ /* 0x000fe20000010000 */
[----:B------:R-:W-:Y:S01]  /*b2b0*/  FMUL.FTZ R20, R20, c[0x0][0x320] ;  /* 0x0000c80014147a20 */ /* 0x000fe20000410000 */
[----:B---3--:R-:W-:Y:S01]  /*b2c0*/  FMNMX.FTZ R105, R17, R105, !PT ;  /* 0x0000006911697209 */ /* 0x008fe20007810000 */
[----:B------:R-:W-:Y:S02]  /*b2d0*/  FMUL.FTZ R24, R24, c[0x0][0x320] ;  /* 0x0000c80018187a20 */ /* 0x000fe40000410000 */
[----:B------:R-:W-:Y:S02]  /*b2e0*/  FMUL.FTZ R25, R25, c[0x0][0x320] ;  /* 0x0000c80019197a20 */ /* 0x000fe40000410000 */
[----:B------:R-:W-:Y:S02]  /*b2f0*/  FMUL.FTZ R28, R28, c[0x0][0x320] ;  /* 0x0000c8001c1c7a20 */ /* 0x000fe40000410000 */
[----:B------:R1:W-:Y:S01]  /*b300*/  MUFU.TANH R198, R23 ;  /* 0x0000001700c67308 */ /* 0x0003e20000002400 */
[----:B------:R-:W-:Y:S02]  /*b310*/  FMUL.FTZ R29, R29, c[0x0][0x320] ;  /* 0x0000c8001d1d7a20 */ /* 0x000fe40000410000 */
[----:B------:R-:W-:Y:S02]  /*b320*/  FMUL.FTZ R34, R34, c[0x0][0x320] ;  /* 0x0000c80022227a20 */ /* 0x000fe40000410000 */
[----:B------:R-:W-:Y:S02]  /*b330*/  FMUL.FTZ R35, R35, c[0x0][0x320] ;  /* 0x0000c80023237a20 */ /* 0x000fe40000410000 */
[----:B------:R-:W-:Y:S02]  /*b340*/  FMUL.FTZ R26, R26, c[0x0][0x320] ;  /* 0x0000c8001a1a7a20 */ /* 0x000fe40000410000 */
[----:B------:R-:W-:Y:S01]  /*b350*/  FMUL.FTZ R27, R27, c[0x0][0x320] ;  /* 0x0000c8001b1b7a20 */ /* 0x000fe20000410000 */
[----:B------:R3:W-:Y:S01]  /*b360*/  MUFU.TANH R194, R21 ;  /* 0x0000001500c27308 */ /* 0x0007e20000002400 */
[----:B------:R-:W-:Y:S01]  /*b370*/  FMUL.FTZ R32, R32, c[0x0][0x320] ;  /* 0x0000c80020207a20 */ /* 0x000fe20000410000 */
[-C--:B--2---:R-:W-:Y:S05]  /*b380*/  HMMA.16816.F32 R36, R108, R8.reuse, R36 ;  /* 0x000000086c24723c */ /* 0x084fea0000001824 */
[----:B------:R-:W-:Y:S03]  /*b390*/  FMUL.FTZ R33, R33, c[0x0][0x320] ;  /* 0x0000c80021217a20 */ /* 0x000fe60000410000 */
[----:B------:R-:W2:Y:S01]  /*b3a0*/  MUFU.TANH R193, R20 ;  /* 0x0000001400c17308 */ /* 0x000ea20000002400 */
[C---:B------:R-:W-:Y:S01]  /*b3b0*/  HMMA.16816.F32 R40, R176.reuse, R8, R40 ;  /* 0x00000008b028723c */ /* 0x040fe20000001828 */
[----:B-1----:R-:W5:Y:S03]  /*b3c0*/  LDL.64 R22, [R1+0x8] ;  /* 0x0000080001167983 */ /* 0x002f660000100a00 */
[----:B------:R-:W-:Y:S02]  /*b3d0*/  FMUL.FTZ R30, R30, c[0x0][0x320] ;  /* 0x0000c8001e1e7a20 */ /* 0x000fe40000410000 */
[----:B------:R-:W-:Y:S02]  /*b3e0*/  FMUL.FTZ R31, R31, c[0x0][0x320] ;  /* 0x0000c8001f1f7a20 */ /* 0x000fe40000410000 */
[-C--:B------:R-:W-:Y:S01]  /*b3f0*/  HMMA.16816.F32 R44, R176, R10.reuse, R44 ;  /* 0x0000000ab02c723c */ /* 0x080fe2000000182c */
[----:B------:R-:W-:Y:S01]  /*b400*/  MUFU.TANH R19, R19 ;  /* 0x0000001300137308 */ /* 0x000fe20000002400 */
[----:B---3--:R-:W3:Y:S06]  /*b410*/  LDL R21, [R1+0x18] ;  /* 0x0000180001157983 */ /* 0x008eec0000100800 */
[C---:B------:R-:W-:Y:S03]  /*b420*/  HMMA.16816.F32 R48, R108.reuse, R10, R48 ;  /* 0x0000000a6c30723c */ /* 0x040fe60000001830 */
[----:B------:R-:W-:Y:S01]  /*b430*/  MUFU.TANH R183, R13 ;  /* 0x0000000d00b77308 */ /* 0x000fe20000002400 */
[----:B------:R-:W-:Y:S02]  /*b440*/  FMUL.FTZ R36, R36, c[0x0][0x320] ;  /* 0x0000c80024247a20 */ /* 0x000fe40000410000 */
[----:B------:R-:W-:Y:S01]  /*b450*/  FMUL.FTZ R37, R37, c[0x0][0x320] ;  /* 0x0000c80025257a20 */ /* 0x000fe20000410000 */
[----:B--2---:R-:W-:Y:S01]  /*b460*/  FMNMX.FTZ R105, R193, R105, !PT ;  /* 0x00000069c1697209 */ /* 0x004fe20007810000 */
[-C--:B----4-:R-:W-:Y:S04]  /*b470*/  HMMA.16816.F32 R52, R108, R4.reuse, R52 ;  /* 0x000000046c34723c */ /* 0x090fe80000001834 */
[----:B------:R-:W-:Y:S01]  /*b480*/  FMUL.FTZ R40, R40, c[0x0][0x320] ;  /* 0x0000c80028287a20 */ /* 0x000fe20000410000 */
[----:B------:R-:W1:Y:S01]  /*b490*/  MUFU.TANH R191, R32 ;  /* 0x0000002000bf7308 */ /* 0x000e620000002400 */
[----:B------:R-:W-:Y:S01]  /*b4a0*/  FMUL.FTZ R38, R38, c[0x0][0x320] ;  /* 0x0000c80026267a20 */ /* 0x000fe20000410000 */
[----:B------:R-:W-:Y:S01]  /*b4b0*/  FMNMX.FTZ R105, R194, R105, !PT ;  /* 0x00000069c2697209 */ /* 0x000fe20007810000 */
[C---:B------:R-:W-:Y:S04]  /*b4c0*/  HMMA.16816.F32 R56, R176.reuse, R4, R56 ;  /* 0x00000004b038723c */ /* 0x040fe80000001838 */
[----:B------:R-:W-:Y:S02]  /*b4d0*/  FMUL.FTZ R39, R39, c[0x0][0x320] ;  /* 0x0000c80027277a20 */ /* 0x000fe40000410000 */
[----:B------:R-:W-:Y:S01]  /*b4e0*/  FMUL.FTZ R41, R41, c[0x0][0x320] ;  /* 0x0000c80029297a20 */ /* 0x000fe20000410000 */
[----:B------:R-:W2:Y:S01]  /*b4f0*/  MUFU.TANH R0, R40 ;  /* 0x0000002800007308 */ /* 0x000ea20000002400 */
[-C--:B------:R-:W-:Y:S04]  /*b500*/  HMMA.16816.F32 R60, R176, R6.reuse, R60 ;  /* 0x00000006b03c723c */ /* 0x080fe8000000183c */
[----:B------:R-:W-:Y:S01]  /*b510*/  FMUL.FTZ R48, R48, c[0x0][0x320] ;  /* 0x0000c80030307a20 */ /* 0x000fe20000410000 */
[----:B------:R-:W-:Y:S01]  /*b520*/  FMNMX.FTZ R4, R181, R3, !PT ;  /* 0x00000003b5047209 */ /* 0x000fe20007810000 */
[----:B------:R-:W-:Y:S01]  /*b530*/  FMUL.FTZ R49, R49, c[0x0][0x320] ;  /* 0x0000c80031317a20 */ /* 0x000fe20000410000 */
[----:B------:R-:W-:Y:S01]  /*b540*/  FMNMX.FTZ R5, R189, R107, !PT ;  /* 0x0000006bbd057209 */ /* 0x000fe20007810000 */
[----:B------:R-:W-:Y:S01]  /*b550*/  FMUL.FTZ R52, R52, c[0x0][0x320] ;  /* 0x0000c80034347a20 */ /* 0x000fe20000410000 */
[----:B------:R-:W-:Y:S01]  /*b560*/  MUFU.TANH R228, R48 ;  /* 0x0000003000e47308 */ /* 0x000fe20000002400 */
[----:B------:R-:W-:Y:S04]  /*b570*/  HMMA.16816.F32 R64, R108, R6, R64 ;  /* 0x000000066c40723c */ /* 0x000fe80000001840 */
[----:B------:R-:W-:Y:S01]  /*b580*/  FMUL.FTZ R53, R53, c[0x0][0x320] ;  /* 0x0000c80035357a20 */ /* 0x000fe20000410000 */
[----:B------:R-:W-:Y:S01]  /*b590*/  FMNMX.FTZ R4, R182, R4, !PT ;  /* 0x00000004b6047209 */ /* 0x000fe20007810000 */
[----:B------:R-:W-:Y:S01]  /*b5a0*/  FMUL.FTZ R54, R54, c[0x0][0x320] ;  /* 0x0000c80036367a20 */ /* 0x000fe20000410000 */
[----:B-1----:R-:W-:Y:S01]  /*b5b0*/  FMNMX.FTZ R105, R191, R105, !PT ;  /* 0x00000069bf697209 */ /* 0x002fe20007810000 */
[----:B------:R-:W-:Y:S01]  /*b5c0*/  FMUL.FTZ R55, R55, c[0x0][0x320] ;  /* 0x0000c80037377a20 */ /* 0x000fe20000410000 */
[----:B------:R-:W-:Y:S03]  /*b5d0*/  MUFU.TANH R200, R24 ;  /* 0x0000001800c87308 */ /* 0x000fe60000002400 */
[----:B------:R-:W-:Y:S01]  /*b5e0*/  FMNMX.FTZ R4, R18, R4, !PT ;  /* 0x0000000412047209 */ /* 0x000fe20007810000 */
[----:B------:R-:W-:Y:S01]  /*b5f0*/  FMUL.FTZ R51, R51, c[0x0][0x320] ;  /* 0x0000c80033337a20 */ /* 0x000fe20000410000 */
[----:B------:R-:W-:Y:S01]  /*b600*/  FMNMX.FTZ R5, R190, R5, !PT ;  /* 0x00000005be057209 */ /* 0x000fe20007810000 */
[----:B------:R-:W-:Y:S01]  /*b610*/  FMUL.FTZ R60, R60, c[0x0][0x320] ;  /* 0x0000c8003c3c7a20 */ /* 0x000fe20000410000 */
[----:B------:R-:W-:Y:S01]  /*b620*/  FMNMX.FTZ R4, R19, R4, !PT ;  /* 0x0000000413047209 */ /* 0x000fe20007810000 */
[----:B------:R-:W-:Y:S01]  /*b630*/  FMUL.FTZ R44, R44, c[0x0][0x320] ;  /* 0x0000c8002c2c7a20 */ /* 0x000fe20000410000 */
[----:B------:R-:W-:Y:S01]  /*b640*/  FMNMX.FTZ R5, R187, R5, !PT ;  /* 0x00000005bb057209 */ /* 0x000fe20007810000 */
[----:B------:R2:W-:Y:S01]  /*b650*/  MUFU.TANH R48, R60 ;  /* 0x0000003c00307308 */ /* 0x0005e20000002400 */
[----:B------:R-:W-:Y:S01]  /*b660*/  FMUL.FTZ R50, R50, c[0x0][0x320] ;  /* 0x0000c80032327a20 */ /* 0x000fe20000410000 */
[----:B------:R-:W-:Y:S01]  /*b670*/  FMNMX.FTZ R4, R197, R4, !PT ;  /* 0x00000004c5047209 */ /* 0x000fe20007810000 */
[----:B------:R-:W-:Y:S01]  /*b680*/  FMUL.FTZ R45, R45, c[0x0][0x320] ;  /* 0x0000c8002d2d7a20 */ /* 0x000fe20000410000 */
[----:B------:R-:W-:Y:S01]  /*b690*/  FMNMX.FTZ R5, R186, R5, !PT ;  /* 0x00000005ba057209 */ /* 0x000fe20007810000 */
[----:B------:R-:W-:Y:S01]  /*b6a0*/  FMUL.FTZ R65, R65, c[0x0][0x320] ;  /* 0x0000c80041417a20 */ /* 0x000fe20000410000 */
[----:B------:R-:W-:Y:S01]  /*b6b0*/  FMNMX.FTZ R4, R198, R4, !PT ;  /* 0x00000004c6047209 */ /* 0x000fe20007810000 */
        /* <DEDUP_REMOVED lines=8> */
[----:B------:R-:W4:Y:S01]  /*b740*/  MUFU.TANH R199, R25 ;  /* 0x0000001900c77308 */ /* 0x000f220000002400 */
[----:B------:R-:W-:Y:S02]  /*b750*/  FMUL.FTZ R43, R43, c[0x0][0x320] ;  /* 0x0000c8002b2b7a20 */ /* 0x000fe40000410000 */
[----:B------:R-:W-:Y:S01]  /*b760*/  FMUL.FTZ R58, R58, c[0x0][0x320] ;  /* 0x0000c8003a3a7a20 */ /* 0x000fe20000410000 */
[----:B--2---:R-:W-:Y:S01]  /*b770*/  MOV R60, R0 ;  /* 0x00000000003c7202 */ /* 0x004fe20000000f00 */
[----:B------:R-:W-:Y:S01]  /*b780*/  FMUL.FTZ R59, R59, c[0x0][0x320] ;  /* 0x0000c8003b3b7a20 */ /* 0x000fe20000410000 */
[----:B------:R-:W-:Y:S01]  /*b790*/  FMNMX.FTZ R0, R184, R106, !PT ;  /* 0x0000006ab8007209 */ /* 0x000fe20007810000 */
[----:B------:R-:W-:Y:S02]  /*b7a0*/  FMUL.FTZ R62, R62, c[0x0][0x320] ;  /* 0x0000c8003e3e7a20 */ /* 0x000fe40000410000 */
[----:B------:R-:W-:Y:S01]  /*b7b0*/  FMUL.FTZ R46, R46, c[0x0][0x320] ;  /* 0x0000c8002e2e7a20 */ /* 0x000fe20000410000 */
[----:B------:R-:W2:Y:S01]  /*b7c0*/  MUFU.TANH R232, R36 ;  /* 0x0000002400e87308 */ /* 0x000ea20000002400 */
[----:B------:R-:W-:Y:S01]  /*b7d0*/  FMNMX.FTZ R0, R188, R0, !PT ;  /* 0x00000000bc007209 */ /* 0x000fe20007810000 */
[----:B------:R-:W-:Y:S01]  /*b7e0*/  FMUL.FTZ R47, R47, c[0x0][0x320] ;  /* 0x0000c8002f2f7a20 */ /* 0x000fe20000410000 */
[----:B-1----:R-:W-:Y:S02]  /*b7f0*/  FMNMX.FTZ R105, R192, R105, !PT ;  /* 0x00000069c0697209 */ /* 0x002fe40007810000 */
[----:B------:R-:W-:Y:S05]  /*b800*/  FMNMX.FTZ R0, R185, R0, !PT ;  /* 0x00000000b9007209 */ /* 0x000fea0007810000 */
[----:B------:R-:W1:Y:S01]  /*b810*/  MUFU.TANH R195, R34 ;  /* 0x0000002200c37308 */ /* 0x000e620000002400 */
[----:B------:R-:W-:Y:S04]  /*b820*/  FMNMX.FTZ R0, R183, R0, !PT ;  /* 0x00000000b7007209 */ /* 0x000fe80007810000 */
[----:B------:R-:W-:Y:S04]  /*b830*/  FMNMX.FTZ R0, R200, R0, !PT ;  /* 0x00000000c8007209 */ /* 0x000fe80007810000 */
[----:B----4-:R-:W-:Y:S01]  /*b840*/  FMNMX.FTZ R0, R199, R0, !PT ;  /* 0x00000000c7007209 */ /* 0x010fe20007810000 */
[----:B------:R-:W4:Y:S01]  /*b850*/  MUFU.TANH R223, R28 ;  /* 0x0000001c00df7308 */ /* 0x000f220000002400 */
[----:B--2---:R-:W-:Y:S09]  /*b860*/  FMNMX.FTZ R105, R232, R105, !PT ;  /* 0x00000069e8697209 */ /* 0x004ff20007810000 */
[----:B------:R-:W2:Y:S01]  /*b870*/  MUFU.TANH R231, R37 ;  /* 0x0000002500e77308 */ /* 0x000ea20000002400 */
[----:B-1----:R-:W-:Y:S09]  /*b880*/  FMNMX.FTZ R4, R195, R4, !PT ;  /* 0x00000004c3047209 */ /* 0x002ff20007810000 */
[----:B------:R-:W1:Y:S01]  /*b890*/  MUFU.TANH R196, R35 ;  /* 0x0000002300c47308 */ /* 0x000e620000002400 */
[----:B----4-:R-:W-:Y:S09]  /*b8a0*/  FMNMX.FTZ R0, R223, R0, !PT ;  /* 0x00000000df007209 */ /* 0x010ff20007810000 */
[----:B------:R-:W4:Y:S01]  /*b8b0*/  MUFU.TANH R222, R29 ;  /* 0x0000001d00de7308 */ /* 0x000f220000002400 */
[----:B--2---:R-:W-:Y:S04]  /*b8c0*/  FMNMX.FTZ R105, R231, R105, !PT ;  /* 0x00000069e7697209 */ /* 0x004fe80007810000 */
[----:B------:R-:W-:Y:S05]  /*b8d0*/  FMNMX.FTZ R105, R228, R105, !PT ;  /* 0x00000069e4697209 */ /* 0x000fea0007810000 */
[----:B------:R-:W2:Y:S01]  /*b8e0*/  MUFU.TANH R233, R38 ;  /* 0x0000002600e97308 */ /* 0x000ea20000002400 */
[----:B-1----:R-:W-:Y:S09]  /*b8f0*/  FMNMX.FTZ R4, R196, R4, !PT ;  /* 0x00000004c4047209 */ /* 0x002ff20007810000 */
[----:B------:R-:W1:Y:S01]  /*b900*/  MUFU.TANH R229, R49 ;  /* 0x0000003100e57308 */ /* 0x000e620000002400 */
[----:B----4-:R-:W-:Y:S04]  /*b910*/  FMNMX.FTZ R0, R222, R0, !PT ;  /* 0x00000000de007209 */ /* 0x010fe80007810000 */
[----:B------:R-:W-:Y:S05]  /*b920*/  FMNMX.FTZ R0, R60, R0, !PT ;  /* 0x000000003c007209 */ /* 0x000fea0007810000 */
[----:B------:R-:W4:Y:S01]  /*b930*/  MUFU.TANH R234, R39 ;  /* 0x0000002700ea7308 */ /* 0x000f220000002400 */
[----:B--2---:R-:W-:Y:S09]  /*b940*/  FMNMX.FTZ R4, R233, R4, !PT ;  /* 0x00000004e9047209 */ /* 0x004ff20007810000 */
[----:B------:R-:W2:Y:S01]  /*b950*/  MUFU.TANH R248, R41 ;  /* 0x0000002900f87308 */ /* 0x000ea20000002400 */
[----:B-1----:R-:W-:Y:S09]  /*b960*/  FMNMX.FTZ R105, R229, R105, !PT ;  /* 0x00000069e5697209 */ /* 0x002ff20007810000 */
[----:B------:R-:W1:Y:S01]  /*b970*/  MUFU.TANH R224, R44 ;  /* 0x0000002c00e07308 */ /* 0x000e620000002400 */
[----:B----4-:R-:W-:Y:S09]  /*b980*/  FMNMX.FTZ R4, R234, R4, !PT ;  /* 0x00000004ea047209 */ /* 0x010ff20007810000 */
[----:B------:R-:W-:Y:S01]  /*b990*/  MUFU.TANH R235, R51 ;  /* 0x0000003300eb7308 */ /* 0x000fe20000002400 */
[----:B--2---:R-:W-:Y:S09]  /*b9a0*/  FMNMX.FTZ R0, R248, R0, !PT ;  /* 0x00000000f8007209 */ /* 0x004ff20007810000 */
[----:B------:R1:W-:Y:S10]  /*b9b0*/  MUFU.TANH R51, R64 ;  /* 0x0000004000337308 */ /* 0x0003f40000002400 */
[----:B------:R-:W2:Y:S10]  /*b9c0*/  MUFU.TANH R238, R52 ;  /* 0x0000003400ee7308 */ /* 0x000eb40000002400 */
[----:B------:R-:W4:Y:S01]  /*b9d0*/  MUFU.TANH R230, R50 ;  /* 0x0000003200e67308 */ /* 0x000f220000002400 */
[----:B-1----:R-:W-:Y:S04]  /*b9e0*/  MOV R64, R224 ;  /* 0x000000e000407202 */ /* 0x002fe80000000f00 */
[----:B------:R-:W-:Y:S05]  /*b9f0*/  FMNMX.FTZ R0, R64, R0, !PT ;  /* 0x0000000040007209 */ /* 0x000fea0007810000 */
[----:B------:R-:W1:Y:S01]  /*ba00*/  MUFU.TANH R247, R53 ;  /* 0x0000003500f77308 */ /* 0x000e620000002400 */
[----:B--2---:R-:W-:Y:S09]  /*ba10*/  FMNMX.FTZ R105, R238, R105, !PT ;  /* 0x00000069ee697209 */ /* 0x004ff20007810000 */
[----:B------:R-:W2:Y:S01]  /*ba20*/  MUFU.TANH R237, R45 ;  /* 0x0000002d00ed7308 */ /* 0x000ea20000002400 */
[----:B----4-:R-:W-:Y:S04]  /*ba30*/  FMNMX.FTZ R4, R230, R4, !PT ;  /* 0x00000004e6047209 */ /* 0x010fe80007810000 */
[----:B------:R-:W-:Y:S05]  /*ba40*/  FMNMX.FTZ R4, R235, R4, !PT ;  /* 0x00000004eb047209 */ /* 0x000fea0007810000 */
[----:B------:R-:W4:Y:S01]  /*ba50*/  MUFU.TANH R242, R54 ;  /* 0x0000003600f27308 */ /* 0x000f220000002400 */
[----:B-1----:R-:W-:Y:S04]  /*ba60*/  FMNMX.FTZ R105, R247, R105, !PT ;  /* 0x00000069f7697209 */ /* 0x002fe80007810000 */
[----:B------:R-:W-:Y:S05]  /*ba70*/  FMNMX.FTZ R105, R51, R105, !PT ;  /* 0x0000006933697209 */ /* 0x000fea0007810000 */
[----:B------:R-:W1:Y:S01]  /*ba80*/  MUFU.TANH R241, R56 ;  /* 0x0000003800f17308 */ /* 0x000e620000002400 */
[----:B--2---:R-:W-:Y:S09]  /*ba90*/  FMNMX.FTZ R0, R237, R0, !PT ;  /* 0x00000000ed007209 */ /* 0x004ff20007810000 */
[----:B------:R-:W2:Y:S01]  /*baa0*/  MUFU.TANH R56, R65 ;  /* 0x0000004100387308 */ /* 0x000ea20000002400 */
[----:B----4-:R-:W-:Y:S09]  /*bab0*/  FMNMX.FTZ R4, R242, R4, !PT ;  /* 0x00000004f2047209 */ /* 0x010ff20007810000 */
[----:B------:R-:W4:Y:S01]  /*bac0*/  MUFU.TANH R41, R55 ;  /* 0x0000003700297308 */ /* 0x000f220000002400 */
[----:B-1----:R-:W-:Y:S09]  /*bad0*/  FMNMX.FTZ R0, R241, R0, !PT ;  /* 0x00000000f1007209 */ /* 0x002ff20007810000 */
[----:B------:R-:W1:Y:S01]  /*bae0*/  MUFU.TANH R239, R57 ;  /* 0x0000003900ef7308 */ /* 0x000e620000002400 */
[----:B--2---:R-:W-:Y:S05]  /*baf0*/  FMNMX.FTZ R105, R56, R105, !PT ;  /* 0x0000006938697209 */ /* 0x004fea0007810000 */
[----:B------:R-:W2:Y:S04]  /*bb00*/  SHFL.BFLY PT, R7, R105, 0x2, 0x1f ;  /* 0x0c401f0069077f89 */ /* 0x000ea800000e0000 */
[----:B------:R-:W3:Y:S01]  /*bb10*/  MUFU.TANH R246, R66 ;  /* 0x0000004200f67308 */ /* 0x000ee20000002400 */
[----:B----4-:R-:W-:Y:S09]  /*bb20*/  FMNMX.FTZ R4, R41, R4, !PT ;  /* 0x0000000429047209 */ /* 0x010ff20007810000 */
[----:B------:R-:W4:Y:S01]  /*bb30*/  MUFU.TANH R57, R67 ;  /* 0x0000004300397308 */ /* 0x000f220000002400 */
[----:B-1----:R-:W-:Y:S04]  /*bb40*/  FMNMX.FTZ R0, R239, R0, !PT ;  /* 0x00000000ef007209 */ /* 0x002fe80007810000 */
[----:B------:R-:W-:Y:S05]  /*bb50*/  FMNMX.FTZ R0, R48, R0, !PT ;  /* 0x0000000030007209 */ /* 0x000fea0007810000 */
[----:B------:R-:W1:Y:S01]  /*bb60*/  MUFU.TANH R244, R61 ;  /* 0x0000003d00f47308 */ /* 0x000e620000002400 */
[----:B--2---:R-:W-:Y:S02]  /*bb70*/  FMNMX.FTZ R105, R105, R7, !PT ;  /* 0x0000000769697209 */ /* 0x004fe40007810000 */
[----:B---3--:R-:W-:Y:S03]  /*bb80*/  FMNMX.FTZ R4, R246, R4, !PT ;  /* 0x00000004f6047209 */ /* 0x008fe60007810000 */
[----:B------:R-:W2:Y:S04]  /*bb90*/  SHFL.BFLY PT, R7, R105, 0x1, 0x1f ;  /* 0x0c201f0069077f89 */ /* 0x000ea800000e0000 */
[----:B------:R-:W3:Y:S01]  /*bba0*/  MUFU.TANH R201, R26 ;  /* 0x0000001a00c97308 */ /* 0x000ee20000002400 */
[----:B----4-:R-:W-:Y:S05]  /*bbb0*/  FMNMX.FTZ R4, R57, R4, !PT ;  /* 0x0000000439047209 */ /* 0x010fea0007810000 */
[----:B------:R-:W4:Y:S04]  /*bbc0*/  SHFL.BFLY PT, R6, R4, 0x2, 0x1f ;  /* 0x0c401f0004067f89 */ /* 0x000f2800000e0000 */
[----:B------:R-:W5:Y:S01]  /*bbd0*/  MUFU.TANH R221, R27 ;  /* 0x0000001b00dd7308 */ /* 0x000f620000002400 */
[----:B-1----:R-:W-:Y:S05]  /*bbe0*/  FMNMX.FTZ R0, R244, R0, !PT ;  /* 0x00000000f4007209 */ /* 0x002fea0007810000 */
[----:B------:R-:W1:Y:S04]  /*bbf0*/  SHFL.BFLY PT, R103, R0, 0x2, 0x1f ;  /* 0x0c401f0000677f89 */ /* 0x000e6800000e0000 */
[----:B------:R-:W5:Y:S01]  /*bc00*/  MUFU.TANH R226, R30 ;  /* 0x0000001e00e27308 */ /* 0x000f620000002400 */
[----:B--2---:R-:W-:Y:S02]  /*bc10*/  FMNMX.FTZ R105, R105, R7, !PT ;  /* 0x0000000769697209 */ /* 0x004fe40007810000 */
[----:B---3--:R-:W-:Y:S03]  /*bc20*/  FMNMX.FTZ R5, R201, R5, !PT ;  /* 0x00000005c9057209 */ /* 0x008fe60007810000 */
[----:B------:R-:W-:Y:S04]  /*bc30*/  FMUL.FTZ R111, R105, c[0x0][0x2d0] ;  /* 0x0000b400696f7a20 */ /* 0x000fe80000410000 */
[----:B------:R-:W2:Y:S01]  /*bc40*/  MUFU.TANH R227, R31 ;  /* 0x0000001f00e37308 */ /* 0x000ea20000002400 */
[--C-:B------:R-:W-:Y:S01]  /*bc50*/  FFMA.FTZ R40, R194, c[0x0][0x2d0], -R111.reuse ;  /* 0x0000b400c2287a23 */ /* 0x100fe2000001086f */
[----:B----4-:R-:W-:Y:S05]  /*bc60*/  FMNMX.FTZ R4, R4, R6, !PT ;  /* 0x0000000604047209 */ /* 0x010fea0007810000 */
[----:B------:R-:W3:Y:S03]  /*bc70*/  SHFL.BFLY PT, R104, R4, 0x1, 0x1f ;  /* 0x0c201f0004687f89 */ /* 0x000ee600000e0000 */
[----:B------:R-:W4:Y:S01]  /*bc80*/  MUFU.TANH R236, R42 ;  /* 0x0000002a00ec7308 */ /* 0x000f220000002400 */
[----:B-1----:R-:W-:Y:S02]  /*bc90*/  FMNMX.FTZ R103, R0, R103, !PT ;  /* 0x0000006700677209 */ /* 0x002fe40007810000 */
[----:B-----5:R-:W-:Y:S03]  /*bca0*/  FMNMX.FTZ R0, R221, R5, !PT ;  /* 0x00000005dd007209 */ /* 0x020fe60007810000 */
[----:B------:R-:W1:Y:S01]  /*bcb0*/  SHFL.BFLY PT, R6, R103, 0x1, 0x1f ;  /* 0x0c201f0067067f89 */ /* 0x000e6200000e0000 */
[----:B------:R-:W-:Y:S03]  /*bcc0*/  FMNMX.FTZ R0, R226, R0, !PT ;  /* 0x00000000e2007209 */ /* 0x000fe60007810000 */
[----:B------:R-:W5:Y:S01]  /*bcd0*/  MUFU.TANH R110, R43 ;  /* 0x0000002b006e7308 */ /* 0x000f620000002400 */
[----:B--2---:R-:W-:Y:S01]  /*bce0*/  FMNMX.FTZ R5, R227, R0, !PT ;  /* 0x00000000e3057209 */ /* 0x004fe20007810000 */
[----:B------:R-:W-:Y:S08]  /*bcf0*/  FMUL.FTZ R0, R63, c[0x0][0x320] ;  /* 0x0000c8003f007a20 */ /* 0x000ff00000410000 */
[----:B------:R2:W-:Y:S01]  /*bd00*/  MUFU.TANH R109, R0 ;  /* 0x00000000006d7308 */ /* 0x0005e20000002400 */
[----:B---3--:R-:W-:Y:S01]  /*bd10*/  FMNMX.FTZ R104, R4, R104, !PT ;  /* 0x0000006804687209 */ /* 0x008fe20007810000 */
[----:B------:R-:W-:Y:S01]  /*bd20*/  FFMA.FTZ R4, R180, c[0x0][0x2d0], -R111 ;  /* 0x0000b400b4047a23 */ /* 0x000fe2000001086f */
[----:B----4-:R-:W-:Y:S03]  /*bd30*/  FMNMX.FTZ R5, R236, R5, !PT ;  /* 0x00000005ec057209 */ /* 0x010fe60007810000 */
[----:B------:R-:W-:Y:S04]  /*bd40*/  FMUL.FTZ R176, R104, c[0x0][0x2d0] ;  /* 0x0000b40068b07a20 */ /* 0x000fe80000410000 */
[----:B------:R3:W-:Y:S01]  /*bd50*/  MUFU.EX2 R240, R4 ;  /* 0x0000000400f07308 */ /* 0x0007e20000000800 */
[--C-:B------:R-:W-:Y:S01]  /*bd60*/  FFMA.FTZ R7, R18, c[0x0][0x2d0], -R176.reuse ;  /* 0x0000b40012077a23 */ /* 0x100fe200000108b0 */
[----:B-1----:R-:W-:Y:S01]  /*bd70*/  FMNMX.FTZ R103, R103, R6, !PT ;  /* 0x0000000667677209 */ /* 0x002fe20007810000 */
[----:B------:R-:W-:Y:S01]  /*bd80*/  FFMA.FTZ R8, R19, c[0x0][0x2d0], -R176 ;  /* 0x0000b40013087a23 */ /* 0x000fe200000108b0 */
[----:B-----5:R-:W-:Y:S03]  /*bd90*/  FMNMX.FTZ R5, R110, R5, !PT ;  /* 0x000000056e057209 */ /* 0x020fe60007810000 */
[----:B------:R-:W-:Y:S03]  /*bda0*/  FMUL.FTZ R177, R103, c[0x0][0x2d0] ;  /* 0x0000b40067b17a20 */ /* 0x000fe60000410000 */
[----:B------:R-:W1:Y:S01]  /*bdb0*/  MUFU.TANH R245, R46 ;  /* 0x0000002e00f57308 */ /* 0x000e620000002400 */
[--C-:B------:R-:W-:Y:S02]  /*bdc0*/  FFMA.FTZ R15, R184, c[0x0][0x2d0], -R177.reuse ;  /* 0x0000b400b80f7a23 */ /* 0x100fe400000108b1 */
[----:B------:R-:W-:Y:S02]  /*bdd0*/  FFMA.FTZ R19, R185, c[0x0][0x2d0], -R177 ;  /* 0x0000b400b9137a23 */ /* 0x000fe400000108b1 */
[----:B--2---:R-:W-:Y:S04]  /*bde0*/  FADD.FTZ R0, -R105, R2 ;  /* 0x0000000269007221 */ /* 0x004fe80000010100 */
[----:B------:R-:W-:Y:S01]  /*bdf0*/  FMUL.FTZ R0, R0, c[0x0][0x2d0] ;  /* 0x0000b40000007a20 */ /* 0x000fe20000410000 */
[----:B------:R-:W2:Y:S01]  /*be00*/  MUFU.TANH R243, R47 ;  /* 0x0000002f00f37308 */ /* 0x000ea20000002400 */
[----:B---3--:R-:W-:Y:S09]  /*be10*/  FFMA.FTZ R4, R102, c[0x0][0x2d0], -R111 ;  /* 0x0000b40066047a23 */ /* 0x008ff2000001086f */
[----:B------:R3:W4:Y:S01]  /*be20*/  MUFU.EX2 R101, R0 ;  /* 0x0000000000657308 */ /* 0x0007220000000800 */
[----:B-1----:R-:W-:Y:S01]  /*be30*/  FMNMX.FTZ R2, R245, R5, !PT ;  /* 0x00000005f5027209 */ /* 0x002fe20007810000 */
[----:B------:R-:W-:Y:S08]  /*be40*/  FFMA.FTZ R5, R182, c[0x0][0x2d0], -R176 ;  /* 0x0000b400b6057a23 */ /* 0x000ff000000108b0 */
[----:B------:R-:W1:Y:S01]  /*be50*/  MUFU.TANH R50, R58 ;  /* 0x0000003a00327308 */ /* 0x000e620000002400 */
[----:B--2---:R-:W-:Y:S09]  /*be60*/  FMNMX.FTZ R2, R243, R2, !PT ;  /* 0x00000002f3027209 */ /* 0x004ff20007810000 */
[----:B------:R2:W-:Y:S01]  /*be70*/  MUFU.EX2 R20, R4 ;  /* 0x0000000400147308 */ /* 0x0005e20000000800 */
[----:B---3--:R-:W-:Y:S02]  /*be80*/  FADD.FTZ R0, -R104, R3 ;  /* 0x0000000368007221 */ /* 0x008fe40000010100 */
[C---:B----4-:R-:W-:Y:S01]  /*be90*/  FMUL.FTZ R32, R101.reuse, R140 ;  /* 0x0000008c65207220 */ /* 0x050fe20000410000 */
[----:B------:R-:W-:Y:S01]  /*bea0*/  MOV R140, R242 ;  /* 0x000000f2008c7202 */ /* 0x000fe20000000f00 */
[C---:B------:R-:W-:Y:S01]  /*beb0*/  FMUL.FTZ R33, R101.reuse, R141 ;  /* 0x0000008d65217220 */ /* 0x040fe20000410000 */
[----:B------:R-:W-:Y:S04]  /*bec0*/  MOV R141, R246 ;  /* 0x000000f6008d7202 */ /* 0x000fe80000000f00 */
[----:B------:R-:W3:Y:S01]  /*bed0*/  MUFU.TANH R49, R59 ;  /* 0x0000003b00317308 */ /* 0x000ee20000002400 */
[C---:B------:R-:W-:Y:S02]  /*bee0*/  FMUL.FTZ R65, R101.reuse, R173 ;  /* 0x000000ad65417220 */ /* 0x040fe40000410000 */
[C---:B------:R-:W-:Y:S01]  /*bef0*/  FMUL.FTZ R68, R101.reuse, R68 ;  /* 0x0000004465447220 */ /* 0x040fe20000410000 */
[----:B-1----:R-:W-:Y:S01]  /*bf00*/  FMNMX.FTZ R3, R50, R2, !PT ;  /* 0x0000000232037209 */ /* 0x002fe20007810000 */
[----:B------:R-:W-:Y:S01]  /*bf10*/  FMUL.FTZ R2, R0, c[0x0][0x2d0] ;  /* 0x0000b40000027a20 */ /* 0x000fe20000410000 */
[----:B------:R-:W-:Y:S01]  /*bf20*/  MOV R184, R50 ;  /* 0x0000003200b87202 */ /* 0x000fe20000000f00 */
[C---:B------:R-:W-:Y:S02]  /*bf30*/  FMUL.FTZ R69, R101.reuse, R69 ;  /* 0x0000004565457220 */ /* 0x040fe40000410000 */
[C---:B------:R-:W-:Y:S01]  /*bf40*/  FMUL.FTZ R80, R101.reuse, R80 ;  /* 0x0000005065507220 */ /* 0x040fe20000410000 */
[----:B------:R1:W4:Y:S01]  /*bf50*/  MUFU.EX2 R100, R2 ;  /* 0x0000000200647308 */ /* 0x0003220000000800 */
[C---:B------:R-:W-:Y:S02]  /*bf60*/  FMUL.FTZ R81, R101.reuse, R81 ;  /* 0x0000005165517220 */ /* 0x040fe40000410000 */
[C---:B------:R-:W-:Y:S02]  /*bf70*/  FMUL.FTZ R84, R101.reuse, R84 ;  /* 0x0000005465547220 */ /* 0x040fe40000410000 */
[----:B--2---:R-:W-:Y:S01]  /*bf80*/  FFMA.FTZ R4, R16, c[0x0][0x2d0], -R111 ;  /* 0x0000b40010047a23 */ /* 0x004fe2000001086f */
[----:B------:R-:W-:Y:S01]  /*bf90*/  @P0 IADD3 R16, P1, R22, 0x20, RZ ;  /* 0x0000002016100810 */ /* 0x000fe20007f3e0ff */
[C---:B------:R-:W-:Y:S02]  /*bfa0*/  FMUL.FTZ R85, R101.reuse, R85 ;  /* 0x0000005565557220 */ /* 0x040fe40000410000 */
[C---:B------:R-:W-:Y:S01]  /*bfb0*/  FMUL.FTZ R96, R101.reuse, R96 ;  /* 0x0000006065607220 */ /* 0x040fe20000410000 */
[----:B------:R2:W-:Y:S01]  /*bfc0*/  MUFU.EX2 R42, R4 ;  /* 0x00000004002a7308 */ /* 0x0005e20000000800 */
[----:B------:R-:W-:Y:S01]  /*bfd0*/  @P0 IADD3.X R9, RZ, R21, RZ, P1, !PT ;  /* 0x00000015ff090210 */ /* 0x000fe20000ffe4ff */
[----:B------:R-:W-:Y:S01]  /*bfe0*/  FMUL.FTZ R97, R101, R97 ;  /* 0x0000006165617220 */ /* 0x000fe20000410000 */
[----:B---3--:R-:W-:Y:S02]  /*bff0*/  FMNMX.FTZ R0, R49, R3, !PT ;  /* 0x0000000331007209 */ /* 0x008fe40007810000 */
[----:B------:R-:W-:Y:S01]  /*c000*/  MOV R185, R49 ;  /* 0x0000003100b97202 */ /* 0x000fe20000000f00 */
[----:B------:R-:W-:Y:S04]  /*c010*/  FMUL.FTZ R49, R101, R157 ;  /* 0x0000009d65317220 */ /* 0x000fe80000410000 */
[----:B------:R-:W3:Y:S01]  /*c020*/  MUFU.TANH R108, R62 ;  /* 0x0000003e006c7308 */ /* 0x000ee20000002400 */
[----:B-1----:R-:W-:Y:S02]  /*c030*/  FADD.FTZ R2, -R103, R106 ;  /* 0x0000006a67027221 */ /* 0x002fe40000010100 */
[----:B------:R-:W-:Y:S02]  /*c040*/  FFMA.FTZ R106, R200, c[0x0][0x2d0], -R177 ;  /* 0x0000b400c86a7a23 */ /* 0x000fe400000108b1 */
[----:B------:R-:W-:Y:S05]  /*c050*/  FMUL.FTZ R2, R2, c[0x0][0x2d0] ;  /* 0x0000b40002027a20 */ /* 0x000fea0000410000 */
[----:B------:R-:W-:Y:S01]  /*c060*/  MUFU.EX2 R182, R5 ;  /* 0x0000000500b67308 */ /* 0x000fe20000000800 */
[C---:B----4-:R-:W-:Y:S01]  /*c070*/  FMUL.FTZ R34, R100.reuse, R142 ;  /* 0x0000008e64227220 */ /* 0x050fe20000410000 */
[----:B------:R-:W-:Y:S01]  /*c080*/  MOV R142, R247 ;  /* 0x000000f7008e7202 */ /* 0x000fe20000000f00 */
[----:B------:R-:W-:Y:S01]  /*c090*/  FMUL.FTZ R35, R100, R143 ;  /* 0x0000008f64237220 */ /* 0x000fe20000410000 */
[----:B------:R-:W-:Y:S01]  /*c0a0*/  MOV R143, R245 ;  /* 0x000000f5008f7202 */ /* 0x000fe20000000f00 */
[----:B--2---:R-:W-:Y:S01]  /*c0b0*/  FFMA.FTZ R4, R17, c[0x0][0x2d0], -R111 ;  /* 0x0000b40011047a23 */ /* 0x004fe2000001086f */
[----:B------:R-:W-:Y:S01]  /*c0c0*/  @P0 IADD3 R17, P2, R22, 0x40, RZ ;  /* 0x0000004016110810 */ /* 0x000fe20007f5e0ff */
[C---:B------:R-:W-:Y:S02]  /*c0d0*/  FMUL.FTZ R50, R100.reuse, R158 ;  /* 0x0000009e64327220 */ /* 0x040fe40000410000 */
[C---:B------:R-:W-:Y:S01]  /*c0e0*/  FMUL.FTZ R66, R100.reuse, R174 ;  /* 0x000000ae64427220 */ /* 0x040fe20000410000 */
[----:B------:R1:W2:Y:S01]  /*c0f0*/  MUFU.EX2 R3, R2 ;  /* 0x0000000200037308 */ /* 0x0002a20000000800 */
[----:B------:R-:W-:Y:S01]  /*c100*/  @P0 IADD3.X R18, RZ, R21, RZ, P2, !PT ;  /* 0x00000015ff120210 */ /* 0x000fe200017fe4ff */
[----:B------:R-:W-:Y:S01]  /*c110*/  FMUL.FTZ R67, R100, R175 ;  /* 0x000000af64437220 */ /* 0x000fe20000410000 */
[----:B---3--:R-:W-:Y:S01]  /*c120*/  FMNMX.FTZ R0, R108, R0, !PT ;  /* 0x000000006c007209 */ /* 0x008fe20007810000 */
[C---:B------:R-:W-:Y:S02]  /*c130*/  FMUL.FTZ R70, R100.reuse, R70 ;  /* 0x0000004664467220 */ /* 0x040fe40000410000 */
[C---:B------:R-:W-:Y:S01]  /*c140*/  FMUL.FTZ R71, R100.reuse, R71 ;  /* 0x0000004764477220 */ /* 0x040fe20000410000 */
[----:B------:R-:W-:Y:S01]  /*c150*/  FMNMX.FTZ R0, R109, R0, !PT ;  /* 0x000000006d007209 */ /* 0x000fe20007810000 */
[C---:B------:R-:W-:Y:S02]  /*c160*/  FMUL.FTZ R82, R100.reuse, R82 ;  /* 0x0000005264527220 */ /* 0x040fe40000410000 */
[----:B------:R3:W4:Y:S01]  /*c170*/  MUFU.EX2 R45, R4 ;  /* 0x00000004002d7308 */ /* 0x0007220000000800 */
[C---:B------:R-:W-:Y:S02]  /*c180*/  FMUL.FTZ R83, R100.reuse, R83 ;  /* 0x0000005364537220 */ /* 0x040fe40000410000 */
[C---:B------:R-:W-:Y:S02]  /*c190*/  FMUL.FTZ R86, R100.reuse, R86 ;  /* 0x0000005664567220 */ /* 0x040fe40000410000 */
[C---:B------:R-:W-:Y:S02]  /*c1a0*/  FMUL.FTZ R87, R100.reuse, R87 ;  /* 0x0000005764577220 */ /* 0x040fe40000410000 */
[C---:B------:R-:W-:Y:S02]  /*c1b0*/  FMUL.FTZ R98, R100.reuse, R98 ;  /* 0x0000006264627220 */ /* 0x040fe40000410000 */
[C---:B------:R-:W-:Y:S01]  /*c1c0*/  FMUL.FTZ R99, R100.reuse, R99 ;  /* 0x0000006364637220 */ /* 0x040fe20000410000 */
[----:B------:R5:W-:Y:S01]  /*c1d0*/  MUFU.EX2 R24, R7 ;  /* 0x0000000700187308 */ /* 0x000be20000000800 */
[----:B-1----:R-:W1:Y:S01]  /*c1e0*/  SHFL.BFLY PT, R2, R0, 0x2, 0x1f ;  /* 0x0c401f0000027f89 */ /* 0x002e6200000e0000 */
[C---:B--2---:R-:W-:Y:S02]  /*c1f0*/  FMUL.FTZ R25, R3.reuse, R133 ;  /* 0x0000008503197220 */ /* 0x044fe40000410000 */
[C---:B------:R-:W-:Y:S01]  /*c200*/  FMUL.FTZ R28, R3.reuse, R136 ;  /* 0x00000088031c7220 */ /* 0x040fe20000410000 */
[----:B------:R-:W-:Y:S01]  /*c210*/  MOV R136, R51 ;  /* 0x0000003300887202 */ /* 0x000fe20000000f00 */
[C---:B------:R-:W-:Y:S04]  /*c220*/  FMUL.FTZ R29, R3.reuse, R137 ;  /* 0x00000089031d7220 */ /* 0x040fe80000410000 */
[----:B------:R-:W-:Y:S01]  /*c230*/  MUFU.EX2 R180, R15 ;  /* 0x0000000f00b47308 */ /* 0x000fe20000000800 */
[----:B------:R-:W-:Y:S01]  /*c240*/  MOV R137, R41 ;  /* 0x0000002900897202 */ /* 0x000fe20000000f00 */
[----:B------:R-:W-:Y:S01]  /*c250*/  FMUL.FTZ R41, R3, R149 ;  /* 0x0000009503297220 */ /* 0x000fe20000410000 */
[----:B------:R-:W-:Y:S01]  /*c260*/  MOV R149, R235 ;  /* 0x000000eb00957202 */ /* 0x000fe20000000f00 */
[----:B---3--:R-:W-:Y:S01]  /*c270*/  FFMA.FTZ R4, R181, c[0x0][0x2d0], -R176 ;  /* 0x0000b400b5047a23 */ /* 0x008fe200000108b0 */
[----:B----4-:R-:W-:Y:S01]  /*c280*/  MOV R133, R45 ;  /* 0x0000002d00857202 */ /* 0x010fe20000000f00 */
[----:B------:R-:W-:Y:S02]  /*c290*/  FMUL.FTZ R51, R100, R159 ;  /* 0x0000009f64337220 */ /* 0x000fe40000410000 */
[C---:B------:R-:W-:Y:S02]  /*c2a0*/  FMUL.FTZ R61, R3.reuse, R169 ;  /* 0x000000a9033d7220 */ /* 0x040fe40000410000 */
[----:B------:R2:W-:Y:S01]  /*c2b0*/  MUFU.EX2 R181, R4 ;  /* 0x0000000400b57308 */ /* 0x0005e20000000800 */
[C---:B------:R-:W-:Y:S02]  /*c2c0*/  FMUL.FTZ R72, R3.reuse, R72 ;  /* 0x0000004803487220 */ /* 0x040fe40000410000 */
[C---:B------:R-:W-:Y:S01]  /*c2d0*/  FMUL.FTZ R73, R3.reuse, R73 ;  /* 0x0000004903497220 */ /* 0x040fe20000410000 */
[----:B-----5:R-:W-:Y:S01]  /*c2e0*/  @P0 MOV R7, c[0x0][0x1e0] ;  /* 0x0000780000070a02 */ /* 0x020fe20000000f00 */
[C---:B------:R-:W-:Y:S02]  /*c2f0*/  FMUL.FTZ R76, R3.reuse, R76 ;  /* 0x0000004c034c7220 */ /* 0x040fe40000410000 */
[C---:B------:R-:W-:Y:S01]  /*c300*/  FMUL.FTZ R77, R3.reuse, R77 ;  /* 0x0000004d034d7220 */ /* 0x040fe20000410000 */
[----:B-1----:R-:W-:Y:S01]  /*c310*/  FMNMX.FTZ R0, R0, R2, !PT ;  /* 0x0000000200007209 */ /* 0x002fe20007810000 */
[C---:B------:R-:W-:Y:S01]  /*c320*/  FMUL.FTZ R88, R3.reuse, R88 ;  /* 0x0000005803587220 */ /* 0x040fe20000410000 */
[----:B------:R-:W-:Y:S01]  /*c330*/  MUFU.EX2 R44, R8 ;  /* 0x00000008002c7308 */ /* 0x000fe20000000800 */
[C---:B------:R-:W-:Y:S02]  /*c340*/  FMUL.FTZ R89, R3.reuse, R89 ;  /* 0x0000005903597220 */ /* 0x040fe40000410000 */
[----:B------:R-:W1:Y:S01]  /*c350*/  SHFL.BFLY PT, R2, R0, 0x1, 0x1f ;  /* 0x0c201f0000027f89 */ /* 0x000e6200000e0000 */
[C---:B------:R-:W-:Y:S02]  /*c360*/  FMUL.FTZ R92, R3.reuse, R92 ;  /* 0x0000005c035c7220 */ /* 0x040fe40000410000 */
[----:B------:R-:W-:Y:S04]  /*c370*/  FMUL.FTZ R93, R3, R93 ;  /* 0x0000005d035d7220 */ /* 0x000fe80000410000 */
[----:B------:R3:W-:Y:S01]  /*c380*/  MUFU.EX2 R252, R19 ;  /* 0x0000001300fc7308 */ /* 0x0007e20000000800 */
[----:B--2---:R-:W-:Y:S05]  /*c390*/  @P0 SHF.R.S32.HI R4, RZ, 0x1f, R202 ;  /* 0x0000001fff040819 */ /* 0x004fea00000114ca */
[----:B------:R-:W-:Y:S02]  /*c3a0*/  @P0 IMAD R6, R4, c[0x0][0x1e0], RZ ;  /* 0x0000780004060a24 */ /* 0x000fe400078e02ff */
[C---:B------:R-:W-:Y:S04]  /*c3b0*/  @P0 IMAD.WIDE.U32 R4, R202.reuse, c[0x0][0x1e0], RZ ;  /* 0x00007800ca040a25 */ /* 0x040fe800078e00ff */
[----:B------:R-:W-:Y:S01]  /*c3c0*/  @P0 IMAD R6, R202, c[0x0][0x1e4], R6 ;  /* 0x00007900ca060a24 */ /* 0x000fe200078e0206 */
[----:B-1----:R-:W-:Y:S02]  /*c3d0*/  FMNMX.FTZ R102, R0, R2, !PT ;  /* 0x0000000200667209 */ /* 0x002fe40007810000 */
[----:B------:R-:W-:Y:S02]  /*c3e0*/  @P0 MOV R2, c[0x0][0x1e4] ;  /* 0x0000790000020a02 */ /* 0x000fe40000000f00 */
[----:B------:R-:W-:Y:S01]  /*c3f0*/  @P0 IADD3 R6, R5, R6, RZ ;  /* 0x0000000605060210 */ /* 0x000fe20007ffe0ff */
[----:B------:R-:W-:Y:S01]  /*c400*/  FADD.FTZ R0, -R102, R107 ;  /* 0x0000006b66007221 */ /* 0x000fe20000010100 */
[----:B------:R-:W-:Y:S01]  /*c410*/  @P0 SHF.L.U32 R5, R4, 0x6, RZ ;  /* 0x0000000604050819 */ /* 0x000fe200000006ff */
[----:B---3--:R-:W-:Y:S01]  /*c420*/  FMUL.FTZ R19, R100, R127 ;  /* 0x0000007f64137220 */ /* 0x008fe20000410000 */
[----:B------:R-:W-:Y:S01]  /*c430*/  @P0 SHF.L.U64.HI R4, R4, 0x6, R6 ;  /* 0x0000000604040819 */ /* 0x000fe20000010206 */
[----:B------:R-:W-:Y:S01]  /*c440*/  FMUL.FTZ R0, R0, c[0x0][0x2d0] ;  /* 0x0000b40000007a20 */ /* 0x000fe20000410000 */
[----:B------:R-:W-:Y:S01]  /*c450*/  @P0 LEA R6, P6, R7, R5, 0x5 ;  /* 0x0000000507060211 */ /* 0x000fe200078c28ff */
[----:B------:R-:W-:Y:S01]  /*c460*/  FFMA.FTZ R107, R234, c[0x0][0x2d0], -R176 ;  /* 0x0000b400ea6b7a23 */ /* 0x000fe200000108b0 */
[----:B------:R-:W-:Y:S02]  /*c470*/  @P0 IADD3 R8, P2, R5, R16, RZ ;  /* 0x0000001005080210 */ /* 0x000fe40007f5e0ff */
[----:B------:R-:W-:Y:S01]  /*c480*/  @P0 LEA.HI.X R2, R7, R4, R2, 0x5, P6 ;  /* 0x0000000407020211 */ /* 0x000fe200030f2c02 */
[----:B------:R-:W1:Y:S01]  /*c490*/  MUFU.EX2 R0, R0 ;  /* 0x0000000000007308 */ /* 0x000e620000000800 */
[C---:B------:R-:W-:Y:S02]  /*c4a0*/  @P0 IADD3 R7, P6, R5.reuse, R22, RZ ;  /* 0x0000001605070210 */ /* 0x040fe40007fde0ff */
[----:B------:R-:W-:Y:S02]  /*c4b0*/  @P0 IADD3 R5, P1, R5, R17, RZ ;  /* 0x0000001105050210 */ /* 0x000fe40007f3e0ff */
[C---:B------:R-:W-:Y:S02]  /*c4c0*/  @P0 IADD3.X R11, R4.reuse, R21, RZ, P6, !PT ;  /* 0x00000015040b0210 */ /* 0x040fe400037fe4ff */
[C---:B------:R-:W-:Y:S02]  /*c4d0*/  @P0 LEA R14, P6, R7.reuse, c[0x0][0x1c8], 0x1 ;  /* 0x00007200070e0a11 */ /* 0x040fe400078c08ff */
[----:B------:R-:W-:Y:S02]  /*c4e0*/  @P0 IADD3.X R13, R4, R9, RZ, P2, !PT ;  /* 0x00000009040d0210 */ /* 0x000fe400017fe4ff */
[----:B------:R-:W-:Y:S02]  /*c4f0*/  @P0 LEA.HI.X R15, R7, c[0x0][0x1cc], R11, 0x1, P6 ;  /* 0x00007300070f0a11 */ /* 0x000fe400030f0c0b */
[----:B------:R-:W-:Y:S02]  /*c500*/  @P0 LEA R12, P2, R8, c[0x0][0x1c8], 0x1 ;  /* 0x00007200080c0a11 */ /* 0x000fe400078408ff */
[----:B------:R-:W-:Y:S01]  /*c510*/  @P0 IADD3.X R4, R4, R18, RZ, P1, !PT ;  /* 0x0000001204040210 */ /* 0x000fe20000ffe4ff */
[----:B------:R2:W-:Y:S01]  /*c520*/  @P0 LDGSTS.E.BYPASS.LTC128B.128 [R203+0x3100], [R14.64], !P5 ;  /* 0x031000000ecb0fae */ /* 0x0005e2000e901d46 */
[C---:B------:R-:W-:Y:S02]  /*c530*/  @P0 LEA R10, P1, R5.reuse, c[0x0][0x1c8], 0x1 ;  /* 0x00007200050a0a11 */ /* 0x040fe400078208ff */
[----:B------:R-:W-:Y:S02]  /*c540*/  @P0 LEA.HI.X R13, R8, c[0x0][0x1cc], R13, 0x1, P2 ;  /* 0x00007300080d0a11 */ /* 0x000fe400010f0c0d */
[----:B------:R-:W-:Y:S01]  /*c550*/  @P0 LEA.HI.X R11, R5, c[0x0][0x1cc], R4, 0x1, P1 ;  /* 0x00007300050b0a11 */ /* 0x000fe200008f0c04 */
[--C-:B------:R-:W-:Y:S01]  /*c560*/  FFMA.FTZ R4, R188, c[0x0][0x2d0], -R177.reuse ;  /* 0x0000b400bc047a23 */ /* 0x100fe200000108b1 */
[C---:B------:R-:W-:Y:S01]  /*c570*/  @P0 IADD3 R7, P2, R6.reuse, R22, RZ ;  /* 0x0000001606070210 */ /* 0x040fe20007f5e0ff */
[----:B------:R3:W-:Y:S01]  /*c580*/  @P0 LDGSTS.E.BYPASS.LTC128B.128 [R203+0x4100], [R12.64], !P4 ;  /* 0x041000000ccb0fae */ /* 0x0007e2000e101d46 */
[C---:B------:R-:W-:Y:S01]  /*c590*/  @P0 IADD3 R16, P6, R6.reuse, R16, RZ ;  /* 0x0000001006100210 */ /* 0x040fe20007fde0ff */
[----:B------:R4:W5:Y:S01]  /*c5a0*/  MUFU.EX2 R250, R4 ;  /* 0x0000000400fa7308 */ /* 0x0009620000000800 */
[----:B------:R-:W-:Y:S01]  /*c5b0*/  @P0 IADD3 R5, P1, R6, R17, RZ ;  /* 0x0000001106050210 */ /* 0x000fe20007f3e0ff */
[----:B-1----:R-:W-:Y:S01]  /*c5c0*/  FMUL.FTZ R31, R0, R139 ;  /* 0x0000008b001f7220 */ /* 0x002fe20000410000 */
[----:B------:R-:W-:Y:S01]  /*c5d0*/  @P0 IADD3.X R17, R2, R9, RZ, P6, !PT ;  /* 0x0000000902110210 */ /* 0x000fe200037fe4ff */
[----:B------:R-:W-:Y:S01]  /*c5e0*/  FMUL.FTZ R26, R0, R134 ;  /* 0x00000086001a7220 */ /* 0x000fe20000410000 */
[C---:B------:R-:W-:Y:S01]  /*c5f0*/  @P0 LEA R8, P6, R7.reuse, c[0x0][0x1c8], 0x1 ;  /* 0x0000720007080a11 */ /* 0x040fe200078c08ff */
[----:B------:R1:W-:Y:S01]  /*c600*/  @P0 LDGSTS.E.BYPASS.LTC128B.128 [R203+0x5100], [R10.64], !P3 ;  /* 0x051000000acb0fae */ /* 0x0003e2000d901d46 */
[----:B------:R-:W-:Y:S01]  /*c610*/  @P0 IADD3.X R18, R2, R18, RZ, P1, !PT ;  /* 0x0000001202120210 */ /* 0x000fe20000ffe4ff */
[----:B------:R-:W-:Y:S01]  /*c620*/  FMUL.FTZ R27, R0, R135 ;  /* 0x00000087001b7220 */ /* 0x000fe20000410000 */
[----:B------:R-:W-:Y:S01]  /*c630*/  @P0 IADD3.X R2, R2, R21, RZ, P2, !PT ;  /* 0x0000001502020210 */ /* 0x000fe200017fe4ff */
[----:B------:R-:W-:Y:S01]  /*c640*/  FMUL.FTZ R30, R0, R138 ;  /* 0x0000008a001e7220 */ /* 0x000fe20000410000 */
[----:B------:R-:W-:Y:S01]  /*c650*/  @P0 LEA R6, P2, R16, c[0x0][0x1c8], 0x1 ;  /* 0x0000720010060a11 */ /* 0x000fe200078408ff */
[----:B------:R-:W-:Y:S01]  /*c660*/  FMUL.FTZ R43, R0, R151 ;  /* 0x00000097002b7220 */ /* 0x000fe20000410000 */
[----:B------:R-:W-:Y:S01]  /*c670*/  @P0 LEA.HI.X R9, R7, c[0x0][0x1cc], R2, 0x1, P6 ;  /* 0x0000730007090a11 */ /* 0x000fe200030f0c02 */
[----:B------:R-:W-:Y:S01]  /*c680*/  FFMA.FTZ R2, R183, c[0x0][0x2d0], -R177 ;  /* 0x0000b400b7027a23 */ /* 0x000fe200000108b1 */
[----:B------:R-:W-:Y:S01]  /*c690*/  @P0 LEA.HI.X R7, R16, c[0x0][0x1cc], R17, 0x1, P2 ;  /* 0x0000730010070a11 */ /* 0x000fe200010f0c11 */
[C---:B------:R-:W-:Y:S01]  /*c6a0*/  FMUL.FTZ R16, R101.reuse, R124 ;  /* 0x0000007c65107220 */ /* 0x040fe20000410000 */
[----:B------:R-:W-:Y:S01]  /*c6b0*/  MOV R183, R20 ;  /* 0x0000001400b77202 */ /* 0x000fe20000000f00 */
[----:B------:R5:W-:Y:S01]  /*c6c0*/  @P0 LDGSTS.E.BYPASS.LTC128B.128 [R203+0x3900], [R8.64], !P5 ;  /* 0x0390000008cb0fae */ /* 0x000be2000e901d46 */
[----:B------:R5:W5:Y:S01]  /*c6d0*/  MUFU.EX2 R251, R2 ;  /* 0x0000000200fb7308 */ /* 0x000b620000000800 */
[C---:B--2---:R-:W-:Y:S01]  /*c6e0*/  FMUL.FTZ R14, R0.reuse, R122 ;  /* 0x0000007a000e7220 */ /* 0x044fe20000410000 */
[----:B------:R-:W-:Y:S01]  /*c6f0*/  MOV R139, R241 ;  /* 0x000000f1008b7202 */ /* 0x000fe20000000f00 */
[----:B------:R-:W-:Y:S01]  /*c700*/  FMUL.FTZ R15, R0, R123 ;  /* 0x0000007b000f7220 */ /* 0x000fe20000410000 */
[----:B------:R-:W-:Y:S01]  /*c710*/  MOV R138, R240 ;  /* 0x000000f0008a7202 */ /* 0x000fe20000000f00 */
[----:B------:R-:W-:Y:S01]  /*c720*/  FMUL.FTZ R17, R101, R125 ;  /* 0x0000007d65117220 */ /* 0x000fe20000410000 */
[----:B----4-:R-:W-:Y:S01]  /*c730*/  @P0 LEA R4, P1, R5, c[0x0][0x1c8], 0x1 ;  /* 0x0000720005040a11 */ /* 0x010fe200078208ff */
[----:B------:R2:W-:Y:S01]  /*c740*/  @P0 LDGSTS.E.BYPASS.LTC128B.128 [R203+0x4900], [R6.64], !P4 ;  /* 0x0490000006cb0fae */ /* 0x0005e2000e101d46 */
[C---:B---3--:R-:W-:Y:S01]  /*c750*/  FMUL.FTZ R12, R3.reuse, R120 ;  /* 0x00000078030c7220 */ /* 0x048fe20000410000 */
[----:B------:R-:W-:Y:S01]  /*c760*/  MOV R135, R42 ;  /* 0x0000002a00877202 */ /* 0x000fe20000000f00 */
[----:B------:R-:W-:Y:S01]  /*c770*/  FMUL.FTZ R13, R3, R121 ;  /* 0x00000079030d7220 */ /* 0x000fe20000410000 */
[----:B------:R-:W-:Y:S01]  /*c780*/  @P0 LEA.HI.X R5, R5, c[0x0][0x1cc], R18, 0x1, P1 ;  /* 0x0000730005050a11 */ /* 0x000fe200008f0c12 */
[----:B------:R-:W-:Y:S01]  /*c790*/  FMUL.FTZ R18, R100, R126 ;  /* 0x0000007e64127220 */ /* 0x000fe20000410000 */
[----:B------:R3:W-:Y:S01]  /*c7a0*/  MUFU.EX2 R241, R106 ;  /* 0x0000006a00f17308 */ /* 0x0007e20000000800 */
[C---:B-1----:R-:W-:Y:S01]  /*c7b0*/  FMUL.FTZ R11, R0.reuse, R119 ;  /* 0x00000077000b7220 */ /* 0x042fe20000410000 */
[----:B------:R-:W-:Y:S01]  /*c7c0*/  MOV R134, R44 ;  /* 0x0000002c00867202 */ /* 0x000fe20000000f00 */
[----:B------:R1:W-:Y:S01]  /*c7d0*/  @P0 LDGSTS.E.BYPASS.LTC128B.128 [R203+0x5900], [R4.64], !P3 ;  /* 0x0590000004cb0fae */ /* 0x0003e2000d901d46 */
[C---:B------:R-:W-:Y:S01]  /*c7e0*/  FMUL.FTZ R46, R0.reuse, R154 ;  /* 0x0000009a002e7220 */ /* 0x040fe20000410000 */
[----:B------:R-:W-:Y:S01]  /*c7f0*/  MOV R188, R57 ;  /* 0x0000003900bc7202 */ /* 0x000fe20000000f00 */
[C---:B------:R-:W-:Y:S02]  /*c800*/  FMUL.FTZ R47, R0.reuse, R155 ;  /* 0x0000009b002f7220 */ /* 0x040fe40000410000 */
[C---:B------:R-:W-:Y:S02]  /*c810*/  FMUL.FTZ R57, R3.reuse, R165 ;  /* 0x000000a503397220 */ /* 0x040fe40000410000 */
[----:B------:R-:W-:Y:S01]  /*c820*/  FMUL.FTZ R58, R0, R166 ;  /* 0x000000a6003a7220 */ /* 0x000fe20000410000 */
[----:B------:R-:W4:Y:S01]  /*c830*/  LDSM.16.MT88.4 R20, [R205] ;  /* 0x00000000cd14783b */ /* 0x000f220000004200 */
[----:B-----5:R-:W-:Y:S02]  /*c840*/  FMUL.FTZ R2, R102, c[0x0][0x2d0] ;  /* 0x0000b40066027a20 */ /* 0x020fe40000410000 */
[----:B------:R-:W-:Y:S01]  /*c850*/  FMUL.FTZ R8, R3, R116 ;  /* 0x0000007403087220 */ /* 0x000fe20000410000 */
[----:B------:R-:W-:Y:S01]  /*c860*/  F2FP.PACK_AB R116, R250, R180 ;  /* 0x000000b4fa74723e */ /* 0x000fe200000000ff */
[----:B------:R-:W-:Y:S01]  /*c870*/  FFMA.FTZ R10, R189, c[0x0][0x2d0], -R2 ;  /* 0x0000b400bd0a7a23 */ /* 0x000fe20000010802 */
[----:B------:R-:W-:Y:S01]  /*c880*/  MOV R189, R56 ;  /* 0x0000003800bd7202 */ /* 0x000fe20000000f00 */
[----:B------:R-:W-:Y:S01]  /*c890*/  FMUL.FTZ R9, R3, R117 ;  /* 0x0000007503097220 */ /* 0x000fe20000410000 */
[----:B------:R-:W5:Y:S01]  /*c8a0*/  LDSM.16.MT88.4 R36, [R206] ;  /* 0x00000000ce24783b */ /* 0x000f620000004200 */
[----:B------:R4:W-:Y:S01]  /*c8b0*/  MUFU.EX2 R178, R10 ;  /* 0x0000000a00b27308 */ /* 0x0009e20000000800 */
[C---:B--2---:R-:W-:Y:S01]  /*c8c0*/  FMUL.FTZ R6, R100.reuse, R114 ;  /* 0x0000007264067220 */ /* 0x044fe20000410000 */
[----:B------:R-:W-:Y:S01]  /*c8d0*/  F2FP.PACK_AB R114, R45, R42 ;  /* 0x0000002a2d72723e */ /* 0x000fe200000000ff */
[----:B------:R-:W-:Y:S02]  /*c8e0*/  FMUL.FTZ R7, R100, R115 ;  /* 0x0000007364077220 */ /* 0x000fe40000410000 */
[----:B---3--:R-:W-:Y:S02]  /*c8f0*/  FFMA.FTZ R106, R199, c[0x0][0x2d0], -R177 ;  /* 0x0000b400c76a7a23 */ /* 0x008fe400000108b1 */
[----:B------:R-:W2:Y:S01]  /*c900*/  LDSM.16.MT88.4 R52, [R205+0x1000] ;  /* 0x00100000cd34783b */ /* 0x000ea20000004200 */
[----:B------:R-:W-:Y:S02]  /*c910*/  FFMA.FTZ R56, R198, c[0x0][0x2d0], -R176 ;  /* 0x0000b400c6387a23 */ /* 0x000fe400000108b0 */
[--C-:B-1----:R-:W-:Y:S01]  /*c920*/  FFMA.FTZ R4, R190, c[0x0][0x2d0], -R2.reuse ;  /* 0x0000b400be047a23 */ /* 0x102fe20000010802 */
[----:B------:R-:W-:Y:S01]  /*c930*/  MOV R190, R24 ;  /* 0x0000001800be7202 */ /* 0x000fe20000000f00 */
[----:B------:R-:W-:Y:S01]  /*c940*/  FMUL.FTZ R5, R101, R113 ;  /* 0x0000007165057220 */ /* 0x000fe20000410000 */
[----:B------:R-:W-:Y:S01]  /*c950*/  F2FP.PACK_AB R113, R182, R181 ;  /* 0x000000b5b671723e */ /* 0x000fe200000000ff */
[----:B------:R-:W1:Y:S01]  /*c960*/  MUFU.EX2 R179, R4 ;  /* 0x0000000400b37308 */ /* 0x000e620000000800 */
[----:B------:R-:W-:Y:S01]  /*c970*/  F2FP.PACK_AB R115, R44, R190 ;  /* 0x000000be2c73723e */ /* 0x000fe200000000ff */
[----:B------:R-:W-:Y:S01]  /*c980*/  FMUL.FTZ R24, R3, R132 ;  /* 0x0000008403187220 */ /* 0x000fe20000410000 */
[----:B------:R-:W-:Y:S01]  /*c990*/  MOV R203, R239 ;  /* 0x000000ef00cb7202 */ /* 0x000fe20000000f00 */
[----:B------:R-:W-:Y:S01]  /*c9a0*/  FMUL.FTZ R42, R0, R150 ;  /* 0x00000096002a7220 */ /* 0x000fe20000410000 */
[----:B------:R-:W-:Y:S01]  /*c9b0*/  MOV R132, R48 ;  /* 0x0000003000847202 */ /* 0x000fe20000000f00 */
[--C-:B------:R-:W-:Y:S01]  /*c9c0*/  FFMA.FTZ R44, R191, c[0x0][0x2d0], -R111.reuse ;  /* 0x0000b400bf2c7a23 */ /* 0x100fe2000001086f */
[----:B------:R-:W3:Y:S01]  /*c9d0*/  LDSM.16.MT88.4 R120, [R206+0x1000] ;  /* 0x00100000ce78783b */ /* 0x000ee20000004200 */
[--C-:B------:R-:W-:Y:S02]  /*c9e0*/  FFMA.FTZ R48, R192, c[0x0][0x2d0], -R111.reuse ;  /* 0x0000b400c0307a23 */ /* 0x100fe4000001086f */
[C---:B----4-:R-:W-:Y:S01]  /*c9f0*/  FMUL.FTZ R10, R0.reuse, R118 ;  /* 0x00000076000a7220 */ /* 0x050fe20000410000 */
[----:B------:R-:W-:Y:S01]  /*ca00*/  F2FP.PACK_AB R118, R251, R252 ;  /* 0x000000fcfb76723e */ /* 0x000fe200000000ff */
[----:B------:R4:W-:Y:S01]  /*ca10*/  MUFU.EX2 R247, R44 ;  /* 0x0000002c00f77308 */ /* 0x0009e20000000800 */
[----:B------:R-:W-:Y:S02]  /*ca20*/  FMUL.FTZ R45, R3, R153 ;  /* 0x00000099032d7220 */ /* 0x000fe40000410000 */
[----:B------:R-:W2:Y:S01]  /*ca30*/  LDSM.16.MT88.4 R124, [R205+0x2000] ;  /* 0x00200000cd7c783b */ /* 0x000ea20000004200 */
[C---:B------:R-:W-:Y:S02]  /*ca40*/  FMUL.FTZ R59, R0.reuse, R167 ;  /* 0x000000a7003b7220 */ /* 0x040fe40000410000 */
[C---:B------:R-:W-:Y:S02]  /*ca50*/  FMUL.FTZ R62, R0.reuse, R170 ;  /* 0x000000aa003e7220 */ /* 0x040fe40000410000 */
[C---:B------:R-:W-:Y:S02]  /*ca60*/  FMUL.FTZ R63, R0.reuse, R171 ;  /* 0x000000ab003f7220 */ /* 0x040fe40000410000 */
[----:B------:R5:W-:Y:S01]  /*ca70*/  MUFU.EX2 R246, R48 ;  /* 0x0000003000f67308 */ /* 0x000be20000000800 */
[C---:B------:R-:W-:Y:S01]  /*ca80*/  FMUL.FTZ R74, R0.reuse, R74 ;  /* 0x0000004a004a7220 */ /* 0x040fe20000410000 */
[----:B-1----:R-:W-:Y:S01]  /*ca90*/  F2FP.PACK_AB R117, R179, R178 ;  /* 0x000000b2b375723e */ /* 0x002fe200000000ff */
[--C-:B------:R-:W-:Y:S01]  /*caa0*/  FFMA.FTZ R4, R187, c[0x0][0x2d0], -R2.reuse ;  /* 0x0000b400bb047a23 */ /* 0x100fe20000010802 */
[----:B------:R-:W-:Y:S01]  /*cab0*/  MOV R187, R244 ;  /* 0x000000f400bb7202 */ /* 0x000fe20000000f00 */
[C---:B------:R-:W-:Y:S01]  /*cac0*/  FMUL.FTZ R75, R0.reuse, R75 ;  /* 0x0000004b004b7220 */ /* 0x040fe20000410000 */
[----:B------:R-:W0:Y:S01]  /*cad0*/  LDGDEPBAR ;  /* 0x00000000000079af */ /* 0x000e220000000000 */
[C---:B------:R-:W-:Y:S02]  /*cae0*/  FMUL.FTZ R78, R0.reuse, R78 ;  /* 0x0000004e004e7220 */ /* 0x040fe40000410000 */
[C---:B------:R-:W-:Y:S01]  /*caf0*/  FMUL.FTZ R79, R0.reuse, R79 ;  /* 0x0000004f004f7220 */ /* 0x040fe20000410000 */
[----:B------:R1:W-:Y:S01]  /*cb00*/  MUFU.EX2 R224, R4 ;  /* 0x0000000400e07308 */ /* 0x0003e20000000800 */
[C---:B------:R-:W-:Y:S02]  /*cb10*/  FMUL.FTZ R90, R0.reuse, R90 ;  /* 0x0000005a005a7220 */ /* 0x040fe40000410000 */
[C---:B------:R-:W-:Y:S02]  /*cb20*/  FMUL.FTZ R91, R0.reuse, R91 ;  /* 0x0000005b005b7220 */ /* 0x040fe40000410000 */
[----:B----4-:R-:W-:Y:S02]  /*cb30*/  FMUL.FTZ R44, R3, R152 ;  /* 0x00000098032c7220 */ /* 0x010fe40000410000 */
[C---:B------:R-:W-:Y:S02]  /*cb40*/  FMUL.FTZ R94, R0.reuse, R94 ;  /* 0x0000005e005e7220 */ /* 0x040fe40000410000 */
[----:B------:R-:W-:Y:S01]  /*cb50*/  FMUL.FTZ R95, R0, R95 ;  /* 0x0000005f005f7220 */ /* 0x000fe20000410000 */
[----:B------:R4:W-:Y:S01]  /*cb60*/  MUFU.EX2 R244, R56 ;  /* 0x0000003800f47308 */ /* 0x0009e20000000800 */
[--C-:B------:R-:W-:Y:S02]  /*cb70*/  FFMA.FTZ R108, R108, c[0x0][0x2d0], -R2.reuse ;  /* 0x0000b4006c6c7a23 */ /* 0x100fe40000010802 */
[----:B-----5:R-:W-:Y:S02]  /*cb80*/  FMUL.FTZ R48, R101, R156 ;  /* 0x0000009c65307220 */ /* 0x020fe40000410000 */
[----:B------:R-:W-:Y:S01]  /*cb90*/  LDSM.16.MT88.4 R156, [R205+0x1c00] ;  /* 0x001c0000cd9c783b */ /* 0x000fe20000004200 */
[--C-:B-1----:R-:W-:Y:S01]  /*cba0*/  FFMA.FTZ R4, R186, c[0x0][0x2d0], -R2.reuse ;  /* 0x0000b400ba047a23 */ /* 0x102fe20000010802 */
[----:B------:R-:W-:Y:S03]  /*cbb0*/  MOV R186, R243 ;  /* 0x000000f300ba7202 */ /* 0x000fe60000000f00 */
[----:B------:R1:W5:Y:S01]  /*cbc0*/  MUFU.EX2 R225, R4 ;  /* 0x0000000400e17308 */ /* 0x0003620000000800 */
[----:B----4-:R-:W-:Y:S02]  /*cbd0*/  FMUL.FTZ R56, R3, R164 ;  /* 0x000000a403387220 */ /* 0x010fe40000410000 */
[----:B-1----:R-:W-:Y:S01]  /*cbe0*/  FMUL.FTZ R4, R101, R112 ;  /* 0x0000007065047220 */ /* 0x002fe20000410000 */
[----:B------:R-:W-:Y:S02]  /*cbf0*/  F2FP.PACK_AB R112, R183, R240 ;  /* 0x000000f0b770723e */ /* 0x000fe400000000ff */
[----:B-----5:R-:W-:Y:S04]  /*cc00*/  F2FP.PACK_AB R119, R225, R224 ;  /* 0x000000e0e177723e */ /* 0x020fe800000000ff */
[----:B------:R1:W4:Y:S01]  /*cc10*/  MUFU.EX2 R240, R106 ;  /* 0x0000006a00f07308 */ /* 0x0003220000000800 */
[-C--:B------:R-:W-:Y:S08]  /*cc20*/  HMMA.16816.F32 R4, R112, R20.reuse, R4 ;  /* 0x000000147004723c */ /* 0x080ff00000001804 */
[C---:B------:R-:W-:Y:S07]  /*cc30*/  HMMA.16816.F32 R8, R116.reuse, R20, R8 ;  /* 0x000000147408723c */ /* 0x040fee0000001808 */
[C---:B------:R-:W-:Y:S01]  /*cc40*/  FMUL.FTZ R20, R101.reuse, R128 ;  /* 0x0000008065147220 */ /* 0x040fe20000410000 */
[-C--:B------:R-:W-:Y:S04]  /*cc50*/  HMMA.16816.F32 R12, R116, R22.reuse, R12 ;  /* 0x00000016740c723c */ /* 0x080fe8000000180c */
[----:B------:R-:W-:Y:S02]  /*cc60*/  FMUL.FTZ R21, R101, R129 ;  /* 0x0000008165157220 */ /* 0x000fe40000410000 */
[--C-:B-1----:R-:W-:Y:S02]  /*cc70*/  FFMA.FTZ R106, R201, c[0x0][0x2d0], -R2.reuse ;  /* 0x0000b400c96a7a23 */ /* 0x102fe40000010802 */
[C---:B------:R-:W-:Y:S02]  /*cc80*/  HMMA.16816.F32 R16, R112.reuse, R22, R16 ;  /* 0x000000167010723c */ /* 0x040fe40000001810 */
[----:B------:R1:W-:Y:S05]  /*cc90*/  MUFU.EX2 R198, R106 ;  /* 0x0000006a00c67308 */ /* 0x0003ea0000000800 */
[C---:B------:R-:W-:Y:S02]  /*cca0*/  FMUL.FTZ R22, R100.reuse, R130 ;  /* 0x0000008264167220 */ /* 0x040fe40000410000 */
[C---:B------:R-:W-:Y:S02]  /*ccb0*/  FMUL.FTZ R23, R100.reuse, R131 ;  /* 0x0000008364177220 */ /* 0x040fe40000410000 */
[----:B------:R-:W-:Y:S05]  /*ccc0*/  LDSM.16.MT88.4 R128, [R206+0x400] ;  /* 0x00040000ce80783b */ /* 0x000fea0000004200 */
[-C--:B------:R-:W-:Y:S08]  /*ccd0*/  HMMA.16816.F32 R20, R112, R36.reuse, R20 ;  /* 0x000000247014723c */ /* 0x080ff00000001814 */
[C---:B------:R-:W-:Y:S04]  /*cce0*/  HMMA.16816.F32 R24, R116.reuse, R36, R24 ;  /* 0x000000247418723c */ /* 0x040fe80000001818 */
[----:B-1----:R-:W-:Y:S03]  /*ccf0*/  FFMA.FTZ R106, R221, c[0x0][0x2d0], -R2 ;  /* 0x0000b400dd6a7a23 */ /* 0x002fe60000010802 */
[----:B------:R-:W-:Y:S01]  /*cd00*/  FFMA.FTZ R36, R193, c[0x0][0x2d0], -R111 ;  /* 0x0000b400c1247a23 */ /* 0x000fe2000001086f */
[-C--:B------:R-:W-:Y:S03]  /*cd10*/  HMMA.16816.F32 R28, R116, R38.reuse, R28 ;  /* 0x00000026741c723c */ /* 0x080fe6000000181c */
[----:B------:R1:W-:Y:S01]  /*cd20*/  MUFU.EX2 R249, R36 ;  /* 0x0000002400f97308 */ /* 0x0003e20000000800 */
[C---:B------:R-:W-:Y:S01]  /*cd30*/  FMUL.FTZ R37, R101.reuse, R145 ;  /* 0x0000009165257220 */ /* 0x040fe20000410000 */
[----:B------:R-:W-:Y:S02]  /*cd40*/  MOV R193, R238 ;  /* 0x000000ee00c17202 */ /* 0x000fe40000000f00 */
[----:B------:R-:W-:Y:S01]  /*cd50*/  MOV R145, R236 ;  /* 0x000000ec00917202 */ /* 0x000fe20000000f00 */
[C---:B------:R-:W-:Y:S07]  /*cd60*/  HMMA.16816.F32 R32, R112.reuse, R38, R32 ;  /* 0x000000267020723c */ /* 0x040fee0000001820 */
[C---:B------:R-:W-:Y:S01]  /*cd70*/  FMUL.FTZ R39, R100.reuse, R147 ;  /* 0x0000009364277220 */ /* 0x040fe20000410000 */
[----:B------:R-:W-:Y:S01]  /*cd80*/  MOV R147, R248 ;  /* 0x000000f800937202 */ /* 0x000fe20000000f00 */
[----:B------:R-:W-:Y:S01]  /*cd90*/  FMUL.FTZ R38, R100, R146 ;  /* 0x0000009264267220 */ /* 0x000fe20000410000 */
[----:B------:R5:W-:Y:S02]  /*cda0*/  MUFU.EX2 R248, R40 ;  /* 0x0000002800f87308 */ /* 0x000be40000000800 */
[----:B------:R-:W-:Y:S01]  /*cdb0*/  MOV R146, R64 ;  /* 0x0000004000927202 */ /* 0x000fe20000000f00 */
[--C-:B------:R-:W-:Y:S02]  /*cdc0*/  FFMA.FTZ R64, R196, c[0x0][0x2d0], -R176.reuse ;  /* 0x0000b400c4407a23 */ /* 0x100fe400000108b0 */
[----:B-1----:R-:W-:Y:S05]  /*cdd0*/  FMUL.FTZ R36, R101, R144 ;  /* 0x0000009065247220 */ /* 0x002fea0000410000 */
[----:B------:R1:W-:Y:S01]  /*cde0*/  MUFU.EX2 R242, R64 ;  /* 0x0000004000f27308 */ /* 0x0003e20000000800 */
[----:B------:R-:W-:Y:S01]  /*cdf0*/  MOV R144, R237 ;  /* 0x000000ed00907202 */ /* 0x000fe20000000f00 */
[-C--:B--2---:R-:W-:Y:S03]  /*ce00*/  HMMA.16816.F32 R36, R112, R52.reuse, R36 ;  /* 0x000000347024723c */ /* 0x084fe60000001824 */
[----:B-----5:R-:W-:Y:S01]  /*ce10*/  FMUL.FTZ R40, R3, R148 ;  /* 0x0000009403287220 */ /* 0x020fe20000410000 */
[----:B------:R-:W-:Y:S01]  /*ce20*/  MOV R148, R60 ;  /* 0x0000003c00947202 */ /* 0x000fe20000000f00 */
[--C-:B------:R-:W-:Y:S05]  /*ce30*/  FFMA.FTZ R60, R195, c[0x0][0x2d0], -R176.reuse ;  /* 0x0000b400c33c7a23 */ /* 0x100fea00000108b0 */
[C---:B------:R-:W-:Y:S01]  /*ce40*/  HMMA.16816.F32 R40, R116.reuse, R52, R40 ;  /* 0x000000347428723c */ /* 0x040fe20000001828 */
[----:B------:R2:W-:Y:S03]  /*ce50*/  MUFU.EX2 R243, R60 ;  /* 0x0000003c00f37308 */ /* 0x0005e60000000800 */
[----:B-1----:R-:W-:Y:S02]  /*ce60*/  FMUL.FTZ R64, R101, R172 ;  /* 0x000000ac65407220 */ /* 0x002fe40000410000 */
[----:B------:R-:W-:Y:S01]  /*ce70*/  LDSM.16.MT88.4 R172, [R206+0x1c00] ;  /* 0x001c0000ceac783b */ /* 0x000fe20000004200 */
[----:B------:R-:W-:Y:S01]  /*ce80*/  FFMA.FTZ R52, R197, c[0x0][0x2d0], -R176 ;  /* 0x0000b400c5347a23 */ /* 0x000fe200000108b0 */
[-C--:B------:R-:W-:Y:S03]  /*ce90*/  HMMA.16816.F32 R44, R116, R54.reuse, R44 ;  /* 0x00000036742c723c */ /* 0x080fe6000000182c */
[----:B------:R1:W5:Y:S01]  /*cea0*/  MUFU.EX2 R197, R106 ;  /* 0x0000006a00c57308 */ /* 0x0003620000000800 */
[----:B------:R-:W-:Y:S04]  /*ceb0*/  FMUL.FTZ R53, R101, R161 ;  /* 0x000000a165357220 */ /* 0x000fe80000410000 */
[C---:B------:R-:W-:Y:S05]  /*cec0*/  HMMA.16816.F32 R48, R112.reuse, R54, R48 ;  /* 0x000000367030723c */ /* 0x040fea0000001830 */
[----:B------:R3:W-:Y:S02]  /*ced0*/  MUFU.EX2 R245, R52 ;  /* 0x0000003400f57308 */ /* 0x0007e40000000800 */
[C---:B------:R-:W-:Y:S02]  /*cee0*/  FMUL.FTZ R54, R100.reuse, R162 ;  /* 0x000000a264367220 */ /* 0x040fe40000410000 */
[----:B------:R-:W-:Y:S03]  /*cef0*/  FMUL.FTZ R55, R100, R163 ;  /* 0x000000a364377220 */ /* 0x000fe60000410000 */
[----:B--2---:R-:W-:Y:S02]  /*cf00*/  FMUL.FTZ R60, R3, R168 ;  /* 0x000000a8033c7220 */ /* 0x004fe40000410000 */
[--C-:B-1----:R-:W-:Y:S04]  /*cf10*/  FFMA.FTZ R106, R223, c[0x0][0x2d0], -R177.reuse ;  /* 0x0000b400df6a7a23 */ /* 0x102fe800000108b1 */
[----:B------:R1:W-:Y:S01]  /*cf20*/  MUFU.EX2 R239, R106 ;  /* 0x0000006a00ef7308 */ /* 0x0003e20000000800 */
[----:B---3--:R-:W-:Y:S07]  /*cf30*/  FMUL.FTZ R52, R101, R160 ;  /* 0x000000a065347220 */ /* 0x008fee0000410000 */
[-C--:B------:R-:W-:Y:S08]  /*cf40*/  HMMA.16816.F32 R52, R112, R120.reuse, R52 ;  /* 0x000000787034723c */ /* 0x080ff00000001834 */
[C---:B------:R-:W-:Y:S04]  /*cf50*/  HMMA.16816.F32 R56, R116.reuse, R120, R56 ;  /* 0x000000787438723c */ /* 0x040fe80000001838 */
[----:B-1----:R-:W-:Y:S04]  /*cf60*/  FFMA.FTZ R106, R222, c[0x0][0x2d0], -R177 ;  /* 0x0000b400de6a7a23 */ /* 0x002fe800000108b1 */
[-C--:B------:R-:W-:Y:S01]  /*cf70*/  HMMA.16816.F32 R60, R116, R122.reuse, R60 ;  /* 0x0000007a743c723c */ /* 0x080fe2000000183c */
[----:B------:R1:W2:Y:S07]  /*cf80*/  MUFU.EX2 R238, R106 ;  /* 0x0000006a00ee7308 */ /* 0x0002ae0000000800 */
[C---:B------:R-:W-:Y:S01]  /*cf90*/  HMMA.16816.F32 R64, R112.reuse, R122, R64 ;  /* 0x0000007a7040723c */ /* 0x040fe20000001840 */
[----:B------:R-:W3:Y:S07]  /*cfa0*/  LDSM.16.MT88.4 R120, [R206+0x2000] ;  /* 0x00200000ce78783b */ /* 0x000eee0000004200 */
[-C--:B------:R-:W-:Y:S08]  /*cfb0*/  HMMA.16816.F32 R68, R112, R124.reuse, R68 ;  /* 0x0000007c7044723c */ /* 0x080ff00000001844 */
[C---:B------:R-:W-:Y:S04]  /*cfc0*/  HMMA.16816.F32 R72, R116.reuse, R124, R72 ;  /* 0x0000007c7448723c */ /* 0x040fe80000001848 */
[--C-:B-1----:R-:W-:Y:S04]  /*cfd0*/  FFMA.FTZ R106, R226, c[0x0][0x2d0], -R2.reuse ;  /* 0x0000b400e26a7a23 */ /* 0x102fe80000010802 */
[-C--:B------:R-:W-:Y:S01]  /*cfe0*/  HMMA.16816.F32 R76, R116, R126.reuse, R76 ;  /* 0x0000007e744c723c */ /* 0x080fe2000000184c */
[----:B------:R1:W-:Y:S07]  /*cff0*/  MUFU.EX2 R194, R106 ;  /* 0x0000006a00c27308 */ /* 0x0003ee0000000800 */
[C---:B------:R-:W-:Y:S01]  /*d000*/  HMMA.16816.F32 R80, R112.reuse, R126, R80 ;  /* 0x0000007e7050723c */ /* 0x040fe20000001850 */
[----:B------:R-:W2:Y:S07]  /*d010*/  LDSM.16.MT88.4 R124, [R205+0x400] ;  /* 0x00040000cd7c783b */ /* 0x000eae0000004200 */
[-C--:B---3--:R-:W-:Y:S08]  /*d020*/  HMMA.16816.F32 R84, R112, R120.reuse, R84 ;  /* 0x000000787054723c */ /* 0x088ff00000001854 */
[C---:B------:R-:W-:Y:S04]  /*d030*/  HMMA.16816.F32 R88, R116.reuse, R120, R88 ;  /* 0x000000787458723c */ /* 0x040fe80000001858 */
[----:B-1----:R-:W-:Y:S04]  /*d040*/  FFMA.FTZ R106, R227, c[0x0][0x2d0], -R2 ;  /* 0x0000b400e36a7a23 */ /* 0x002fe80000010802 */
[-C--:B------:R-:W-:Y:S01]  /*d050*/  HMMA.16816.F32 R92, R116, R122.reuse, R92 ;  /* 0x0000007a745c723c */ /* 0x080fe2000000185c */
[----:B------:R1:W3:Y:S06]  /*d060*/  MUFU.EX2 R195, R106 ;  /* 0x0000006a00c37308 */ /* 0x0002ec0000000800 */
[----:B----4-:R-:W-:Y:S01]  /*d070*/  F2FP.PACK_AB R116, R240, R241 ;  /* 0x000000f1f074723e */ /* 0x010fe200000000ff */
[----:B------:R-:W-:Y:S01]  /*d080*/  HMMA.16816.F32 R96, R112, R122, R96 ;  /* 0x0000007a7060723c */ /* 0x000fe20000001860 */
[----:B------:R-:W4:Y:S03]  /*d090*/  LDSM.16.MT88.4 R120, [R205+0x1400] ;  /* 0x00140000cd78783b */ /* 0x000f260000004200 */
[----:B-----5:R-:W-:Y:S02]  /*d0a0*/  F2FP.PACK_AB R117, R197, R198 ;  /* 0x000000c6c575723e */ /* 0x020fe400000000ff */
[----:B--2---:R-:W-:Y:S02]  /*d0b0*/  F2FP.PACK_AB R118, R238, R239 ;  /* 0x000000efee76723e */ /* 0x004fe400000000ff */
[----:B------:R-:W-:Y:S04]  /*d0c0*/  F2FP.PACK_AB R112, R248, R249 ;  /* 0x000000f9f870723e */ /* 0x000fe800000000ff */
[----:B------:R-:W-:Y:S02]  /*d0d0*/  F2FP.PACK_AB R114, R246, R247 ;  /* 0x000000f7f672723e */ /* 0x000fe400000000ff */
[----:B------:R-:W-:Y:S02]  /*d0e0*/  F2FP.PACK_AB R113, R244, R245 ;  /* 0x000000f5f471723e */ /* 0x000fe400000000ff */
[----:B------:R-:W-:Y:S01]  /*d0f0*/  F2FP.PACK_AB R115, R242, R243 ;  /* 0x000000f3f273723e */ /* 0x000fe200000000ff */
[--C-:B-1----:R-:W-:Y:S01]  /*d100*/  FFMA.FTZ R106, R232, c[0x0][0x2d0], -R111.reuse ;  /* 0x0000b400e86a7a23 */ /* 0x102fe2000001086f */
[----:B---3--:R-:W-:Y:S03]  /*d110*/  F2FP.PACK_AB R119, R195, R194 ;  /* 0x000000c2c377723e */ /* 0x008fe600000000ff */
[----:B------:R1:W-:Y:S02]  /*d120*/  MUFU.EX2 R237, R106 ;  /* 0x0000006a00ed7308 */ /* 0x0003e40000000800 */
[-C--:B------:R-:W-:Y:S08]  /*d130*/  HMMA.16816.F32 R4, R112, R124.reuse, R4 ;  /* 0x0000007c7004723c */ /* 0x080ff00000001804 */
[C---:B------:R-:W-:Y:S08]  /*d140*/  HMMA.16816.F32 R8, R116.reuse, R124, R8 ;  /* 0x0000007c7408723c */ /* 0x040ff00000001808 */
[-C--:B------:R-:W-:Y:S04]  /*d150*/  HMMA.16816.F32 R12, R116, R126.reuse, R12 ;  /* 0x0000007e740c723c */ /* 0x080fe8000000180c */
[--C-:B-1----:R-:W-:Y:S04]  /*d160*/  FFMA.FTZ R106, R231, c[0x0][0x2d0], -R111.reuse ;  /* 0x0000b400e76a7a23 */ /* 0x102fe8000001086f */
[C---:B------:R-:W-:Y:S01]  /*d170*/  HMMA.16816.F32 R16, R112.reuse, R126, R16 ;  /* 0x0000007e7010723c */ /* 0x040fe20000001810 */
[----:B------:R-:W1:Y:S01]  /*d180*/  LDSM.16.MT88.4 R124, [R206+0x1400] ;  /* 0x00140000ce7c783b */ /* 0x000e620000004200 */
[----:B------:R2:W3:Y:S06]  /*d190*/  MUFU.EX2 R236, R106 ;  /* 0x0000006a00ec7308 */ /* 0x0004ec0000000800 */
[-C--:B------:R-:W-:Y:S08]  /*d1a0*/  HMMA.16816.F32 R20, R112, R128.reuse, R20 ;  /* 0x000000807014723c */ /* 0x080ff00000001814 */
[C---:B------:R-:W-:Y:S08]  /*d1b0*/  HMMA.16816.F32 R24, R116.reuse, R128, R24 ;  /* 0x000000807418723c */ /* 0x040ff00000001818 */
[-C--:B------:R-:W-:Y:S04]  /*d1c0*/  HMMA.16816.F32 R28, R116, R130.reuse, R28 ;  /* 0x00000082741c723c */ /* 0x080fe8000000181c */
[--C-:B--2---:R-:W-:Y:S02]  /*d1d0*/  FFMA.FTZ R106, R233, c[0x0][0x2d0], -R176.reuse ;  /* 0x0000b400e96a7a23 */ /* 0x104fe400000108b0 */
[----:B------:R2:W-:Y:S02]  /*d1e0*/  MUFU.EX2 R233, R107 ;  /* 0x0000006b00e97308 */ /* 0x0005e40000000800 */
[C---:B------:R-:W-:Y:S01]  /*d1f0*/  HMMA.16816.F32 R32, R112.reuse, R130, R32 ;  /* 0x000000827020723c */ /* 0x040fe20000001820 */
[----:B------:R-:W5:Y:S07]  /*d200*/  LDSM.16.MT88.4 R128, [R205+0x2400] ;  /* 0x00240000cd80783b */ /* 0x000f6e0000004200 */
[-C--:B----4-:R-:W-:Y:S01]  /*d210*/  HMMA.16816.F32 R36, R112, R120.reuse, R36 ;  /* 0x000000787024723c */ /* 0x090fe20000001824 */
[----:B------:R4:W1:Y:S07]  /*d220*/  MUFU.EX2 R235, R106 ;  /* 0x0000006a00eb7308 */ /* 0x00086e0000000800 */
[C---:B------:R-:W-:Y:S04]  /*d230*/  HMMA.16816.F32 R40, R116.reuse, R120, R40 ;  /* 0x000000787428723c */ /* 0x040fe80000001828 */
[--C-:B--2---:R-:W-:Y:S04]  /*d240*/  FFMA.FTZ R107, R149, c[0x0][0x2d0], -R176.reuse ;  /* 0x0000b400956b7a23 */ /* 0x104fe800000108b0 */
[-C--:B------:R-:W-:Y:S01]  /*d250*/  HMMA.16816.F32 R44, R116, R122.reuse, R44 ;  /* 0x0000007a742c723c */ /* 0x080fe2000000182c */
[----:B------:R-:W-:Y:S07]  /*d260*/  MUFU.EX2 R231, R107 ;  /* 0x0000006b00e77308 */ /* 0x000fee0000000800 */
[C---:B------:R-:W-:Y:S01]  /*d270*/  HMMA.16816.F32 R48, R112.reuse, R122, R48 ;  /* 0x0000007a7030723c */ /* 0x040fe20000001830 */
[----:B------:R-:W2:Y:S03]  /*d280*/  LDSM.16.MT88.4 R120, [R206+0x2400] ;  /* 0x00240000ce78783b */ /* 0x000ea60000004200 */
[--C-:B----4-:R-:W-:Y:S04]  /*d290*/  FFMA.FTZ R106, R228, c[0x0][0x2d0], -R111.reuse ;  /* 0x0000b400e46a7a23 */ /* 0x110fe8000001086f */
[-C--:B-1----:R-:W-:Y:S01]  /*d2a0*/  HMMA.16816.F32 R52, R112, R124.reuse, R52 ;  /* 0x0000007c7034723c */ /* 0x082fe20000001834 */
[----:B------:R1:W-:Y:S07]  /*d2b0*/  MUFU.EX2 R234, R106 ;  /* 0x0000006a00ea7308 */ /* 0x0003ee0000000800 */
[C---:B------:R-:W-:Y:S08]  /*d2c0*/  HMMA.16816.F32 R56, R116.reuse, R124, R56 ;  /* 0x0000007c7438723c */ /* 0x040ff00000001838 */
[-C--:B------:R-:W-:Y:S08]  /*d2d0*/  HMMA.16816.F32 R60, R116, R126.reuse, R60 ;  /* 0x0000007e743c723c */ /* 0x080ff0000000183c */
[C---:B------:R-:W-:Y:S01]  /*d2e0*/  HMMA.16816.F32 R64, R112.reuse, R126, R64 ;  /* 0x0000007e7040723c */ /* 0x040fe20000001840 */
[----:B------:R-:W4:Y:S03]  /*d2f0*/  LDSM.16.MT88.4 R124, [R205+0x800] ;  /* 0x00080000cd7c783b */ /* 0x000f260000004200 */
[----:B-1----:R-:W-:Y:S04]  /*d300*/  FFMA.FTZ R106, R229, c[0x0][0x2d0], -R111 ;  /* 0x0000b400e56a7a23 */ /* 0x002fe8000001086f */
[-C--:B-----5:R-:W-:Y:S01]  /*d310*/  HMMA.16816.F32 R68, R112, R128.reuse, R68 ;  /* 0x000000807044723c */ /* 0x0a0fe20000001844 */
[----:B------:R1:W5:Y:S07]  /*d320*/  MUFU.EX2 R232, R106 ;  /* 0x0000006a00e87308 */ /* 0x00036e0000000800 */
[C---:B------:R-:W-:Y:S08]  /*d330*/  HMMA.16816.F32 R72, R116.reuse, R128, R72 ;  /* 0x000000807448723c */ /* 0x040ff00000001848 */
[-C--:B------:R-:W-:Y:S08]  /*d340*/  HMMA.16816.F32 R76, R116, R130.reuse, R76 ;  /* 0x00000082744c723c */ /* 0x080ff0000000184c */
[C---:B------:R-:W-:Y:S01]  /*d350*/  HMMA.16816.F32 R80, R112.reuse, R130, R80 ;  /* 0x000000827050723c */ /* 0x040fe20000001850 */
[----:B------:R-:W4:Y:S03]  /*d360*/  LDSM.16.MT88.4 R128, [R206+0x800] ;  /* 0x00080000ce80783b */ /* 0x000f260000004200 */
[----:B-1----:R-:W-:Y:S04]  /*d370*/  FFMA.FTZ R106, R230, c[0x0][0x2d0], -R176 ;  /* 0x0000b400e66a7a23 */ /* 0x002fe800000108b0 */
[-C--:B--2---:R-:W-:Y:S01]  /*d380*/  HMMA.16816.F32 R84, R112, R120.reuse, R84 ;  /* 0x000000787054723c */ /* 0x084fe20000001854 */
[----:B------:R1:W2:Y:S07]  /*d390*/  MUFU.EX2 R230, R106 ;  /* 0x0000006a00e67308 */ /* 0x0002ae0000000800 */
[C---:B------:R-:W-:Y:S08]  /*d3a0*/  HMMA.16816.F32 R88, R116.reuse, R120, R88 ;  /* 0x000000787458723c */ /* 0x040ff00000001858 */
[-C--:B------:R-:W-:Y:S08]  /*d3b0*/  HMMA.16816.F32 R92, R116, R122.reuse, R92 ;  /* 0x0000007a745c723c */ /* 0x080ff0000000185c */
[----:B------:R-:W-:Y:S01]  /*d3c0*/  HMMA.16816.F32 R96, R112, R122, R96 ;  /* 0x0000007a7060723c */ /* 0x000fe20000001860 */
[----:B------:R-:W4:Y:S03]  /*d3d0*/  LDSM.16.MT88.4 R120, [R205+0x1800] ;  /* 0x00180000cd78783b */ /* 0x000f260000004200 */
[--C-:B-1----:R-:W-:Y:S03]  /*d3e0*/  FFMA.FTZ R106, R148, c[0x0][0x2d0], -R177.reuse ;  /* 0x0000b400946a7a23 */ /* 0x102fe600000108b1 */
[----:B---3--:R-:W-:Y:S01]  /*d3f0*/  F2FP.PACK_AB R112, R236, R237 ;  /* 0x000000edec70723e */ /* 0x008fe200000000ff */
[----:B------:R1:W-:Y:S01]  /*d400*/  MUFU.EX2 R228, R106 ;  /* 0x0000006a00e47308 */ /* 0x0003e20000000800 */
[----:B------:R-:W-:Y:S03]  /*d410*/  F2FP.PACK_AB R113, R233, R235 ;  /* 0x000000ebe971723e */ /* 0x000fe600000000ff */
[----:B-----5:R-:W-:Y:S02]  /*d420*/  F2FP.PACK_AB R114, R232, R234 ;  /* 0x000000eae872723e */ /* 0x020fe400000000ff */
[----:B--2---:R-:W-:Y:S07]  /*d430*/  F2FP.PACK_AB R115, R231, R230 ;  /* 0x000000e6e773723e */ /* 0x004fee00000000ff */
[-C--:B----4-:R-:W-:Y:S03]  /*d440*/  HMMA.16816.F32 R4, R112, R124.reuse, R4 ;  /* 0x0000007c7004723c */ /* 0x090fe60000001804 */
[--C-:B-1----:R-:W-:Y:S01]  /*d450*/  FFMA.FTZ R106, R147, c[0x0][0x2d0], -R177.reuse ;  /* 0x0000b400936a7a23 */ /* 0x102fe200000108b1 */
[----:B------:R-:W-:Y:S02]  /*d460*/  MOV R147, R146 ;  /* 0x0000009200937202 */ /* 0x000fe40000000f00 */
[----:B------:R-:W-:Y:S01]  /*d470*/  MOV R146, R144 ;  /* 0x0000009000927202 */ /* 0x000fe20000000f00 */
[----:B------:R1:W2:Y:S01]  /*d480*/  MUFU.EX2 R229, R106 ;  /* 0x0000006a00e57308 */ /* 0x0002a20000000800 */
[----:B------:R-:W-:Y:S04]  /*d490*/  MOV R144, R143 ;  /* 0x0000008f00907202 */ /* 0x000fe80000000f00 */
[----:B------:R-:W-:Y:S02]  /*d4a0*/  MOV R143, R136 ;  /* 0x00000088008f7202 */ /* 0x000fe40000000f00 */
[----:B------:R-:W-:Y:S01]  /*d4b0*/  MOV R136, R188 ;  /* 0x000000bc00887202 */ /* 0x000fe20000000f00 */
[--C-:B-1----:R-:W-:Y:S01]  /*d4c0*/  FFMA.FTZ R106, R145, c[0x0][0x2d0], -R2.reuse ;  /* 0x0000b400916a7a23 */ /* 0x102fe20000010802 */
[----:B------:R-:W-:Y:S02]  /*d4d0*/  MOV R145, R193 ;  /* 0x000000c100917202 */ /* 0x000fe40000000f00 */
[----:B------:R-:W-:Y:S01]  /*d4e0*/  MOV R193, R142 ;  /* 0x0000008e00c17202 */ /* 0x000fe20000000f00 */
[----:B------:R1:W-:Y:S01]  /*d4f0*/  MUFU.EX2 R188, R106 ;  /* 0x0000006a00bc7308 */ /* 0x0003e20000000800 */
[----:B------:R-:W-:Y:S02]  /*d500*/  MOV R142, R189 ;  /* 0x000000bd008e7202 */ /* 0x000fe40000000f00 */
[----:B--2---:R-:W-:Y:S01]  /*d510*/  F2FP.PACK_AB R116, R229, R228 ;  /* 0x000000e4e574723e */ /* 0x004fe200000000ff */
[--C-:B-1----:R-:W-:Y:S06]  /*d520*/  FFMA.FTZ R106, R110, c[0x0][0x2d0], -R2.reuse ;  /* 0x0000b4006e6a7a23 */ /* 0x102fec0000010802 */
[----:B------:R1:W2:Y:S02]  /*d530*/  MUFU.EX2 R189, R106 ;  /* 0x0000006a00bd7308 */ /* 0x0002a40000000800 */
[--C-:B-1----:R-:W-:Y:S01]  /*d540*/  FFMA.FTZ R106, R147, c[0x0][0x2d0], -R177.reuse ;  /* 0x0000b400936a7a23 */ /* 0x102fe200000108b1 */
[----:B--2---:R-:W-:Y:S07]  /*d550*/  F2FP.PACK_AB R117, R189, R188 ;  /* 0x000000bcbd75723e */ /* 0x004fee00000000ff */
[----:B------:R1:W-:Y:S02]  /*d560*/  MUFU.EX2 R226, R106 ;  /* 0x0000006a00e27308 */ /* 0x0003e40000000800 */
[----:B-1----:R-:W-:Y:S08]  /*d570*/  FFMA.FTZ R106, R146, c[0x0][0x2d0], -R177 ;  /* 0x0000b400926a7a23 */ /* 0x002ff000000108b1 */
[----:B------:R1:W2:Y:S02]  /*d580*/  MUFU.EX2 R227, R106 ;  /* 0x0000006a00e37308 */ /* 0x0002a40000000800 */
[--C-:B-1----:R-:W-:Y:S01]  /*d590*/  FFMA.FTZ R106, R144, c[0x0][0x2d0], -R2.reuse ;  /* 0x0000b400906a7a23 */ /* 0x102fe20000010802 */
[----:B------:R-:W-:Y:S02]  /*d5a0*/  MOV R144, R193 ;  /* 0x000000c100907202 */ /* 0x000fe40000000f00 */
[----:B------:R-:W-:Y:S02]  /*d5b0*/  MOV R193, R143 ;  /* 0x0000008f00c17202 */ /* 0x000fe40000000f00 */
[----:B------:R-:W-:Y:S01]  /*d5c0*/  MOV R143, R142 ;  /* 0x0000008e008f7202 */ /* 0x000fe20000000f00 */
[--C-:B------:R-:W-:Y:S01]  /*d5d0*/  FFMA.FTZ R107, R144, c[0x0][0x2d0], -R111.reuse ;  /* 0x0000b400906b7a23 */ /* 0x100fe2000001086f */
[----:B------:R-:W-:Y:S01]  /*d5e0*/  MOV R142, R136 ;  /* 0x00000088008e7202 */ /* 0x000fe20000000f00 */
[--C-:B------:R-:W-:Y:S01]  /*d5f0*/  FFMA.FTZ R110, R193, c[0x0][0x2d0], -R111.reuse ;  /* 0x0000b400c16e7a23 */ /* 0x100fe2000001086f */
[----:B------:R-:W-:Y:S01]  /*d600*/  MOV R136, R187 ;  /* 0x000000bb00887202 */ /* 0x000fe20000000f00 */
[----:B------:R-:W-:Y:S01]  /*d610*/  MUFU.EX2 R223, R107 ;  /* 0x0000006b00df7308 */ /* 0x000fe20000000800 */
[----:B--2---:R-:W-:Y:S02]  /*d620*/  F2FP.PACK_AB R118, R227, R226 ;  /* 0x000000e2e376723e */ /* 0x004fe400000000ff */
[----:B------:R-:W-:Y:S02]  /*d630*/  MOV R193, R142 ;  /* 0x0000008e00c17202 */ /* 0x000fe40000000f00 */
[----:B------:R-:W-:Y:S02]  /*d640*/  MOV R142, R203 ;  /* 0x000000cb008e7202 */ /* 0x000fe40000000f00 */
[----:B------:R-:W-:Y:S02]  /*d650*/  MOV R144, R141 ;  /* 0x0000008d00907202 */ /* 0x000fe40000000f00 */
[----:B------:R-:W-:Y:S01]  /*d660*/  MOV R141, R138 ;  /* 0x0000008a008d7202 */ /* 0x000fe20000000f00 */
[----:B------:R1:W-:Y:S01]  /*d670*/  MUFU.EX2 R187, R106 ;  /* 0x0000006a00bb7308 */ /* 0x0003e20000000800 */
[----:B------:R-:W-:Y:S09]  /*d680*/  MOV R138, R135 ;  /* 0x00000087008a7202 */ /* 0x000ff20000000f00 */
[----:B------:R-:W-:Y:S10]  /*d690*/  MUFU.EX2 R201, R110 ;  /* 0x0000006e00c97308 */ /* 0x000ff40000000800 */
[----:B------:R-:W-:Y:S01]  /*d6a0*/  MUFU.EX2 R107, R108 ;  /* 0x0000006c006b7308 */ /* 0x000fe20000000800 */
[----:B-1----:R-:W-:Y:S09]  /*d6b0*/  FFMA.FTZ R106, R186, c[0x0][0x2d0], -R2 ;  /* 0x0000b400ba6a7a23 */ /* 0x002ff20000010802 */
[----:B------:R-:W1:Y:S02]  /*d6c0*/  MUFU.EX2 R186, R106 ;  /* 0x0000006a00ba7308 */ /* 0x000e640000000800 */
[----:B-1----:R-:W-:Y:S01]  /*d6d0*/  F2FP.PACK_AB R119, R186, R187 ;  /* 0x000000bbba77723e */ /* 0x002fe200000000ff */
[--C-:B------:R-:W-:Y:S02]  /*d6e0*/  FFMA.FTZ R106, R145, c[0x0][0x2d0], -R111.reuse ;  /* 0x0000b400916a7a23 */ /* 0x100fe4000001086f */
[----:B------:R-:W-:Y:S01]  /*d6f0*/  FFMA.FTZ R111, R143, c[0x0][0x2d0], -R111 ;  /* 0x0000b4008f6f7a23 */ /* 0x000fe2000001086f */
[----:B------:R-:W-:Y:S04]  /*d700*/  MOV R143, R139 ;  /* 0x0000008b008f7202 */ /* 0x000fe80000000f00 */
[----:B------:R1:W2:Y:S01]  /*d710*/  MUFU.EX2 R222, R106 ;  /* 0x0000006a00de7308 */ /* 0x0002a20000000800 */
[----:B------:R-:W-:Y:S01]  /*d720*/  MOV R139, R134 ;  /* 0x00000086008b7202 */ /* 0x000fe20000000f00 */
[C---:B------:R-:W-:Y:S08]  /*d730*/  HMMA.16816.F32 R8, R116.reuse, R124, R8 ;  /* 0x0000007c7408723c */ /* 0x040ff00000001808 */
[-C--:B------:R-:W-:Y:S01]  /*d740*/  HMMA.16816.F32 R12, R116, R126.reuse, R12 ;  /* 0x0000007e740c723c */ /* 0x080fe2000000180c */
[----:B------:R3:W-:Y:S07]  /*d750*/  MUFU.EX2 R200, R111 ;  /* 0x0000006f00c87308 */ /* 0x0007ee0000000800 */
[C---:B------:R-:W-:Y:S01]  /*d760*/  HMMA.16816.F32 R16, R112.reuse, R126, R16 ;  /* 0x0000007e7010723c */ /* 0x040fe20000001810 */
[----:B------:R-:W4:Y:S03]  /*d770*/  LDSM.16.MT88.4 R124, [R206+0x1800] ;  /* 0x00180000ce7c783b */ /* 0x000f260000004200 */
[--C-:B-1----:R-:W-:Y:S01]  /*d780*/  FFMA.FTZ R106, R140, c[0x0][0x2d0], -R176.reuse ;  /* 0x0000b4008c6a7a23 */ /* 0x102fe200000108b0 */
[----:B------:R-:W-:Y:S03]  /*d790*/  MOV R140, R132 ;  /* 0x00000084008c7202 */ /* 0x000fe60000000f00 */
[-C--:B------:R-:W-:Y:S01]  /*d7a0*/  HMMA.16816.F32 R20, R112, R128.reuse, R20 ;  /* 0x000000807014723c */ /* 0x080fe20000001814 */
[----:B------:R1:W-:Y:S03]  /*d7b0*/  MUFU.EX2 R203, R106 ;  /* 0x0000006a00cb7308 */ /* 0x0003e60000000800 */
[----:B--2---:R-:W-:Y:S04]  /*d7c0*/  F2FP.PACK_AB R108, R223, R222 ;  /* 0x000000dedf6c723e */ /* 0x004fe800000000ff */
[C---:B------:R-:W-:Y:S01]  /*d7d0*/  HMMA.16816.F32 R24, R116.reuse, R128, R24 ;  /* 0x000000807418723c */ /* 0x040fe20000001818 */
[----:B------:R-:W2:Y:S04]  /*d7e0*/  LDL.LU R129, [R1+0x20] ;  /* 0x0000200001817983 */ /* 0x000ea80000300800 */
[----:B------:R-:W5:Y:S03]  /*d7f0*/  LDL.LU R128, [R1+0x24] ;  /* 0x0000240001807983 */ /* 0x000f660000300800 */
[-C--:B------:R-:W-:Y:S01]  /*d800*/  HMMA.16816.F32 R28, R116, R130.reuse, R28 ;  /* 0x00000082741c723c */ /* 0x080fe2000000181c */
[----:B---3--:R-:W3:Y:S04]  /*d810*/  LDL.LU R111, [R1+0x28] ;  /* 0x00002800016f7983 */ /* 0x008ee80000300800 */
[----:B------:R-:W3:Y:S03]  /*d820*/  LDL.LU R110, [R1+0x2c] ;  /* 0x00002c00016e7983 */ /* 0x000ee60000300800 */
[C---:B------:R-:W-:Y:S04]  /*d830*/  HMMA.16816.F32 R32, R112.reuse, R130, R32 ;  /* 0x000000827020723c */ /* 0x040fe80000001820 */
[--C-:B-1----:R-:W-:Y:S01]  /*d840*/  FFMA.FTZ R106, R137, c[0x0][0x2d0], -R176.reuse ;  /* 0x0000b400896a7a23 */ /* 0x102fe200000108b0 */
[----:B------:R-:W-:Y:S02]  /*d850*/  MOV R137, R133 ;  /* 0x0000008500897202 */ /* 0x000fe40000000f00 */
[----:B------:R-:W1:Y:S01]  /*d860*/  LDSM.16.MT88.4 R132, [R205+0x2800] ;  /* 0x00280000cd84783b */ /* 0x000e620000004200 */
[-C--:B------:R-:W-:Y:S01]  /*d870*/  HMMA.16816.F32 R36, R112, R120.reuse, R36 ;  /* 0x000000787024723c */ /* 0x080fe20000001824 */
[----:B------:R4:W-:Y:S07]  /*d880*/  MUFU.EX2 R221, R106 ;  /* 0x0000006a00dd7308 */ /* 0x0009ee0000000800 */
[C---:B------:R-:W-:Y:S08]  /*d890*/  HMMA.16816.F32 R40, R116.reuse, R120, R40 ;  /* 0x000000787428723c */ /* 0x040ff00000001828 */
[-C--:B------:R-:W-:Y:S08]  /*d8a0*/  HMMA.16816.F32 R44, R116, R122.reuse, R44 ;  /* 0x0000007a742c723c */ /* 0x080ff0000000182c */
[C---:B------:R-:W-:Y:S01]  /*d8b0*/  HMMA.16816.F32 R48, R112.reuse, R122, R48 ;  /* 0x0000007a7030723c */ /* 0x040fe20000001830 */
[----:B------:R-:W1:Y:S03]  /*d8c0*/  LDSM.16.MT88.4 R120, [R206+0x2800] ;  /* 0x00280000ce78783b */ /* 0x000e660000004200 */
[--C-:B----4-:R-:W-:Y:S01]  /*d8d0*/  FFMA.FTZ R106, R144, c[0x0][0x2d0], -R176.reuse ;  /* 0x0000b400906a7a23 */ /* 0x110fe200000108b0 */
[----:B------:R-:W-:Y:S03]  /*d8e0*/  MOV R144, R141 ;  /* 0x0000008d00907202 */ /* 0x000fe60000000f00 */
[-C--:B------:R-:W-:Y:S01]  /*d8f0*/  HMMA.16816.F32 R52, R112, R124.reuse, R52 ;  /* 0x0000007c7034723c */ /* 0x080fe20000001834 */
[----:B------:R4:W-:Y:S07]  /*d900*/  MUFU.EX2 R199, R106 ;  /* 0x0000006a00c77308 */ /* 0x0009ee0000000800 */
[C---:B------:R-:W-:Y:S08]  /*d910*/  HMMA.16816.F32 R56, R116.reuse, R124, R56 ;  /* 0x0000007c7438723c */ /* 0x040ff00000001838 */
[-C--:B------:R-:W-:Y:S08]  /*d920*/  HMMA.16816.F32 R60, R116, R126.reuse, R60 ;  /* 0x0000007e743c723c */ /* 0x080ff0000000183c */
[C---:B------:R-:W-:Y:S01]  /*d930*/  HMMA.16816.F32 R64, R112.reuse, R126, R64 ;  /* 0x0000007e7040723c */ /* 0x040fe20000001840 */
[----:B------:R-:W2:Y:S03]  /*d940*/  LDSM.16.MT88.4 R124, [R205+0xc00] ;  /* 0x000c0000cd7c783b */ /* 0x000ea60000004200 */
[----:B----4-:R-:W-:Y:S04]  /*d950*/  FFMA.FTZ R106, R193, c[0x0][0x2d0], -R176 ;  /* 0x0000b400c16a7a23 */ /* 0x010fe800000108b0 */
[-C--:B-1----:R-:W-:Y:S01]  /*d960*/  HMMA.16816.F32 R68, R112, R132.reuse, R68 ;  /* 0x000000847044723c */ /* 0x082fe20000001844 */
[----:B------:R1:W-:Y:S07]  /*d970*/  MUFU.EX2 R196, R106 ;  /* 0x0000006a00c47308 */ /* 0x0003ee0000000800 */
[C---:B------:R-:W-:Y:S08]  /*d980*/  HMMA.16816.F32 R72, R116.reuse, R132, R72 ;  /* 0x000000847448723c */ /* 0x040ff00000001848 */
[-C--:B------:R-:W-:Y:S08]  /*d990*/  HMMA.16816.F32 R76, R116, R134.reuse, R76 ;  /* 0x00000086744c723c */ /* 0x080ff0000000184c */
[C---:B------:R-:W-:Y:S04]  /*d9a0*/  HMMA.16816.F32 R80, R112.reuse, R134, R80 ;  /* 0x000000867050723c */ /* 0x040fe80000001850 */
[--C-:B-1----:R-:W-:Y:S04]  /*d9b0*/  FFMA.FTZ R106, R143, c[0x0][0x2d0], -R177.reuse ;  /* 0x0000b4008f6a7a23 */ /* 0x102fe800000108b1 */
[-C--:B------:R-:W-:Y:S01]  /*d9c0*/  HMMA.16816.F32 R84, R112, R120.reuse, R84 ;  /* 0x000000787054723c */ /* 0x080fe20000001854 */
[----:B------:R1:W-:Y:S07]  /*d9d0*/  MUFU.EX2 R192, R106 ;  /* 0x0000006a00c07308 */ /* 0x0003ee0000000800 */
[C---:B------:R-:W-:Y:S08]  /*d9e0*/  HMMA.16816.F32 R88, R116.reuse, R120, R88 ;  /* 0x000000787458723c */ /* 0x040ff00000001858 */
[-C--:B------:R-:W-:Y:S08]  /*d9f0*/  HMMA.16816.F32 R92, R116, R122.reuse, R92 ;  /* 0x0000007a745c723c */ /* 0x080ff0000000185c */
[----:B------:R-:W-:Y:S04]  /*da00*/  HMMA.16816.F32 R96, R112, R122, R96 ;  /* 0x0000007a7060723c */ /* 0x000fe80000001860 */
[--C-:B-1----:R-:W-:Y:S04]  /*da10*/  FFMA.FTZ R106, R142, c[0x0][0x2d0], -R177.reuse ;  /* 0x0000b4008e6a7a23 */ /* 0x102fe800000108b1 */
[----:B------:R1:W4:Y:S04]  /*da20*/  MUFU.EX2 R193, R106 ;  /* 0x0000006a00c17308 */ /* 0x0003280000000800 */
[--C-:B-1----:R-:W-:Y:S01]  /*da30*/  FFMA.FTZ R106, R184, c[0x0][0x2d0], -R2.reuse ;  /* 0x0000b400b86a7a23 */ /* 0x102fe20000010802 */
[----:B----4-:R-:W-:Y:S05]  /*da40*/  F2FP.PACK_AB R176, R193, R192 ;  /* 0x000000c0c1b0723e */ /* 0x010fea00000000ff */
[----:B------:R1:W-:Y:S02]  /*da50*/  MUFU.EX2 R184, R106 ;  /* 0x0000006a00b87308 */ /* 0x0003e40000000800 */
[--C-:B-1----:R-:W-:Y:S02]  /*da60*/  FFMA.FTZ R106, R185, c[0x0][0x2d0], -R2.reuse ;  /* 0x0000b400b96a7a23 */ /* 0x102fe40000010802 */
[----:B------:R-:W-:Y:S01]  /*da70*/  FFMA.FTZ R2, R109, c[0x0][0x2d0], -R2 ;  /* 0x0000b4006d027a23 */ /* 0x000fe20000010802 */
[----:B------:R-:W-:Y:S05]  /*da80*/  F2FP.PACK_AB R109, R221, R203 ;  /* 0x000000cbdd6d723e */ /* 0x000fea00000000ff */
[----:B------:R1:W4:Y:S02]  /*da90*/  MUFU.EX2 R185, R106 ;  /* 0x0000006a00b97308 */ /* 0x0003240000000800 */
[--C-:B-1----:R-:W-:Y:S02]  /*daa0*/  FFMA.FTZ R106, R140, c[0x0][0x2d0], -R177.reuse ;  /* 0x0000b4008c6a7a23 */ /* 0x102fe400000108b1 */
[----:B------:R-:W1:Y:S06]  /*dab0*/  LDSM.16.MT88.4 R140, [R206+0xc00] ;  /* 0x000c0000ce8c783b */ /* 0x000e6c0000004200 */
[----:B------:R4:W-:Y:S02]  /*dac0*/  MUFU.EX2 R191, R106 ;  /* 0x0000006a00bf7308 */ /* 0x0009e40000000800 */
[----:B----4-:R-:W-:Y:S01]  /*dad0*/  FFMA.FTZ R106, R136, c[0x0][0x2d0], -R177 ;  /* 0x0000b400886a7a23 */ /* 0x010fe200000108b1 */
[----:B------:R-:W-:Y:S02]  /*dae0*/  MOV R136, R190 ;  /* 0x000000be00887202 */ /* 0x000fe40000000f00 */
[----:B------:R-:W-:Y:S05]  /*daf0*/  F2FP.PACK_AB R177, R185, R184 ;  /* 0x000000b8b9b1723e */ /* 0x000fea00000000ff */
[----:B------:R-:W4:Y:S10]  /*db00*/  MUFU.EX2 R190, R106 ;  /* 0x0000006a00be7308 */ /* 0x000f340000000800 */
[----:B------:R1:W1:Y:S01]  /*db10*/  MUFU.EX2 R106, R2 ;  /* 0x00000002006a7308 */ /* 0x0002620000000800 */
[----:B--2---:R-:W-:Y:S02]  /*db20*/  FFMA.FTZ R101, R101, R129, R144 ;  /* 0x0000008165657223 */ /* 0x004fe40000010090 */
[----:B-----5:R-:W-:Y:S02]  /*db30*/  FFMA.FTZ R100, R100, R128, R181 ;  /* 0x0000008064647223 */ /* 0x020fe400000100b5 */
[----:B------:R-:W-:Y:S02]  /*db40*/  FADD.FTZ R101, R183, R101 ;  /* 0x00000065b7657221 */ /* 0x000fe40000010000 */
[----:B---3--:R-:W-:Y:S01]  /*db50*/  FFMA.FTZ R3, R3, R111, R180 ;  /* 0x0000006f03037223 */ /* 0x008fe200000100b4 */
[----:B------:R-:W-:Y:S01]  /*db60*/  F2FP.PACK_AB R111, R196, R199 ;  /* 0x000000c7c46f723e */ /* 0x000fe200000000ff */
[----:B------:R-:W-:Y:S02]  /*db70*/  FADD.FTZ R100, R182, R100 ;  /* 0x00000064b6647221 */ /* 0x000fe40000010000 */
[----:B------:R-:W-:Y:S01]  /*db80*/  FFMA.FTZ R0, R0, R110, R178 ;  /* 0x0000006e00007223 */ /* 0x000fe200000100b2 */
[----:B------:R-:W-:Y:S01]  /*db90*/  F2FP.PACK_AB R110, R200, R201 ;  /* 0x000000c9c86e723e */ /* 0x000fe200000000ff */
[----:B------:R-:W2:Y:S01]  /*dba0*/  LDSM.16.MT88.4 R180, [R205+0x2c00] ;  /* 0x002c0000cdb4783b */ /* 0x000ea20000004200 */
[----:B----4-:R-:W-:Y:S01]  /*dbb0*/  F2FP.PACK_AB R178, R190, R191 ;  /* 0x000000bfbeb2723e */ /* 0x010fe200000000ff */
[----:B-1----:R-:W-:Y:S01]  /*dbc0*/  FADD.FTZ R2, R179, R0 ;  /* 0x00000000b3027221 */ /* 0x002fe20000010000 */
[----:B------:R-:W-:Y:S01]  /*dbd0*/  F2FP.PACK_AB R179, R106, R107 ;  /* 0x0000006b6ab3723e */ /* 0x000fe200000000ff */
[----:B------:R-:W-:Y:S01]  /*dbe0*/  FADD.FTZ R3, R250, R3 ;  /* 0x00000003fa037221 */ /* 0x000fe20000010000 */
[----:B------:R-:W-:Y:S01]  /*dbf0*/  MOV R250, R139 ;  /* 0x0000008b00fa7202 */ /* 0x000fe20000000f00 */
[-C--:B------:R-:W-:Y:S02]  /*dc00*/  HMMA.16816.F32 R112, R108, R124.reuse, R4 ;  /* 0x0000007c6c70723c */ /* 0x080fe40000001804 */
[----:B------:R-:W1:Y:S03]  /*dc10*/  LDSM.16.MT88.4 R4, [R206+0x2c00] ;  /* 0x002c0000ce04783b */ /* 0x000e660000004200 */
[----:B------:R-:W-:Y:S02]  /*dc20*/  FADD.FTZ R3, R252, R3 ;  /* 0x00000003fc037221 */ /* 0x000fe40000010000 */
[----:B------:R-:W-:Y:S01]  /*dc30*/  FADD.FTZ R2, R224, R2 ;  /* 0x00000002e0027221 */ /* 0x000fe20000010000 */
[C---:B------:R-:W-:Y:S04]  /*dc40*/  HMMA.16816.F32 R116, R176.reuse, R124, R8 ;  /* 0x0000007cb074723c */ /* 0x040fe80000001808 */
[----:B------:R-:W-:Y:S01]  /*dc50*/  FADD.FTZ R0, R138, R101 ;  /* 0x000000658a007221 */ /* 0x000fe20000010000 */
[----:B------:R-:W-:Y:S02]  /*dc60*/  MOV R101, R137 ;  /* 0x0000008900657202 */ /* 0x000fe40000000f00 */
[----:B------:R-:W-:Y:S01]  /*dc70*/  FADD.FTZ R10, R251, R3 ;  /* 0x00000003fb0a7221 */ /* 0x000fe20000010000 */
[-C--:B------:R-:W-:Y:S04]  /*dc80*/  HMMA.16816.F32 R120, R176, R126.reuse, R12 ;  /* 0x0000007eb078723c */ /* 0x080fe8000000180c */
[----:B------:R-:W-:Y:S01]  /*dc90*/  FADD.FTZ R0, R101, R0 ;  /* 0x0000000065007221 */ /* 0x000fe20000010000 */
[----:B------:R-:W-:Y:S01]  /*dca0*/  MOV R11, R136 ;  /* 0x00000088000b7202 */ /* 0x000fe20000000f00 */
        /* <DEDUP_REMOVED lines=40> */
[-C--:B--2---:R-:W-:Y:S04]  /*df30*/  HMMA.16816.F32 R68, R108, R180.reuse, R68 ;  /* 0x000000b46c44723c */ /* 0x084fe80000001844 */
[----:B------:R-:W-:Y:S02]  /*df40*/  FADD.FTZ R0, R234, R9 ;  /* 0x00000009ea007221 */ /* 0x000fe40000010000 */
[----:B------:R-:W-:Y:S02]  /*df50*/  FADD.FTZ R9, R230, R8 ;  /* 0x00000008e6097221 */ /* 0x000fe40000010000 */
[C---:B------:R-:W-:Y:S04]  /*df60*/  HMMA.16816.F32 R72, R176.reuse, R180, R72 ;  /* 0x000000b4b048723c */ /* 0x040fe80000001848 */
[----:B------:R-:W-:Y:S04]  /*df70*/  FADD.FTZ R8, R232, R0 ;  /* 0x00000000e8087221 */ /* 0x000fe80000010000 */
[-C--:B------:R-:W-:Y:S04]  /*df80*/  HMMA.16816.F32 R76, R176, R182.reuse, R76 ;  /* 0x000000b6b04c723c */ /* 0x080fe8000000184c */
[----:B------:R-:W-:Y:S04]  /*df90*/  FADD.FTZ R8, R222, R8 ;  /* 0x00000008de087221 */ /* 0x000fe80000010000 */
[C---:B------:R-:W-:Y:S08]  /*dfa0*/  HMMA.16816.F32 R80, R108.reuse, R182, R80 ;  /* 0x000000b66c50723c */ /* 0x040ff00000001850 */
[-C--:B-1----:R-:W-:Y:S08]  /*dfb0*/  HMMA.16816.F32 R84, R108, R4.reuse, R84 ;  /* 0x000000046c54723c */ /* 0x082ff00000001854 */
        /* <DEDUP_REMOVED lines=24> */
[----:B------:R1:W-:Y:S01]  /*e140*/  STL [R1+0x24], R3 ;  /* 0x0000240301007387 */ /* 0x0003e20000100800 */
[----:B------:R-:W-:Y:S01]  /*e150*/  FADD.FTZ R0, R106, R0 ;  /* 0x000000006a007221 */ /* 0x000fe20000010000 */
[----:B------:R-:W-:Y:S02]  /*e160*/  MOV R106, R103 ;  /* 0x00000067006a7202 */ /* 0x000fe40000000f00 */
[----:B------:R2:W-:Y:S04]  /*e170*/  STL [R1+0x28], R2 ;  /* 0x0000280201007387 */ /* 0x0005e80000100800 */
[----:B------:R3:W-:Y:S01]  /*e180*/  STL [R1+0x2c], R0 ;  /* 0x00002c0001007387 */ /* 0x0007e20000100800 */
[----:B-1----:R-:W-:Y:S02]  /*e190*/  MOV R3, R104 ;  /* 0x0000006800037202 */ /* 0x002fe40000000f00 */
[----:B--2---:R-:W-:Y:S01]  /*e1a0*/  MOV R2, R105 ;  /* 0x0000006900027202 */ /* 0x004fe20000000f00 */
[----:B------:R-:W-:-:S05]  /*e1b0*/  @P0 BRA `(.L_x_555) ;  /* 0xffffc32000000947 */ /* 0x000fca000383ffff */
.L_x_554:
[----:B------:R-:W-:Y:S02]  /*e1c0*/  MOV R10, 0x1f ;  /* 0x0000001f000a7802 */ /* 0x000fe40000000f00 */
[----:B------:R-:W-:Y:S01]  /*e1d0*/  MOV R9, 0xffffffff ;  /* 0xffffffff00097802 */ /* 0x000fe20000000f00 */
[----:B------:R-:W-:Y:S05]  /*e1e0*/  BRA.DIV ~URZ, `(.L_x_556) ;  /* 0x00002d727f007947 */ /* 0x000fea000b800000 */
[----:B---3--:R-:W2:Y:S04]  /*e1f0*/  LDL R0, [R1+0x20] ;  /* 0x0000200001007983 */ /* 0x008ea80000100800 */
[----:B--2---:R1:W2:Y:S02]  /*e200*/  SHFL.BFLY PT, R4, R0, 0x2, 0x1f ;  /* 0x0c401f0000047f89 */ /* 0x0042a400000e0000 */
.L_x_594:
[----:B-1----:R-:W3:Y:S02]  /*e210*/  LDL.LU R0, [R1+0x20] ;  /* 0x0000200001007983 */ /* 0x002ee40000300800 */
[----:B--23--:R-:W-:Y:S01]  /*e220*/  FADD.FTZ R4, R4, R0 ;  /* 0x0000000004047221 */ /* 0x00cfe20000010000 */
[----:B------:R-:W-:Y:S05]  /*e230*/  BRA.DIV ~URZ, `(.L_x_557) ;  /* 0x00002d827f007947 */ /* 0x000fea000b800000 */
[----:B------:R-:W2:Y:S04]  /*e240*/  LDL.LU R2, [R1+0x24] ;  /* 0x0000240001027983 */ /* 0x000ea80000300800 */
[----:B------:R-:W3:Y:S04]  /*e250*/  LDL.LU R0, [R1+0x28] ;  /* 0x0000280001007983 */ /* 0x000ee80000300800 */
[----:B------:R-:W4:Y:S04]  /*e260*/  LDL.LU R9, [R1+0x2c] ;  /* 0x00002c0001097983 */ /* 0x000f280000300800 */
[----:B--2---:R-:W1:Y:S04]  /*e270*/  SHFL.BFLY PT, R5, R2, 0x2, 0x1f ;  /* 0x0c401f0002057f89 */ /* 0x004e6800000e0000 */
[----:B---3--:R-:W2:Y:S04]  /*e280*/  SHFL.BFLY PT, R6, R0, 0x2, 0x1f ;  /* 0x0c401f0000067f89 */ /* 0x008ea800000e0000 */
[----:B----4-:R-:W3:Y:S01]  /*e290*/  SHFL.BFLY PT, R7, R9, 0x2, 0x1f ;  /* 0x0c401f0009077f89 */ /* 0x010ee200000e0000 */
[----:B-1----:R-:W-:-:S02]  /*e2a0*/  FADD.FTZ R5, R5, R2 ;  /* 0x0000000205057221 */ /* 0x002fc40000010000 */
[----:B--2---:R-:W-:-:S03]  /*e2b0*/  FADD.FTZ R6, R6, R0 ;  /* 0x0000000006067221 */ /* 0x004fc60000010000 */
[----:B------:R-:W1:Y:S01]  /*e2c0*/  SHFL.BFLY PT, R2, R5, 0x1, 0x1f ;  /* 0x0c201f0005027f89 */ /* 0x000e6200000e0000 */
[----:B---3--:R-:W-:-:S03]  /*e2d0*/  FADD.FTZ R7, R7, R9 ;  /* 0x0000000907077221 */ /* 0x008fc60000010000 */
[----:B------:R-:W2:Y:S04]  /*e2e0*/  SHFL.BFLY PT, R0, R4, 0x1, 0x1f ;  /* 0x0c201f0004007f89 */ /* 0x000ea800000e0000 */
[----:B------:R-:W3:Y:S04]  /*e2f0*/  SHFL.BFLY PT, R3, R6, 0x1, 0x1f ;  /* 0x0c201f0006037f89 */ /* 0x000ee800000e0000 */
[----:B------:R4:W4:Y:S01]  /*e300*/  SHFL.BFLY PT, R8, R7, 0x1, 0x1f ;  /* 0x0c201f0007087f89 */ /* 0x00092200000e0000 */
[----:B-1----:R-:W-:Y:S02]  /*e310*/  FADD.FTZ R5, R5, R2 ;  /* 0x0000000205057221 */ /* 0x002fe40000010000 */
[----:B--2---:R-:W-:-:S02]  /*e320*/  FADD.FTZ R4, R4, R0 ;  /* 0x0000000004047221 */ /* 0x004fc40000010000 */
[----:B---3--:R-:W-:-:S03]  /*e330*/  FADD.FTZ R6, R6, R3 ;  /* 0x0000000306067221 */ /* 0x008fc60000010000 */
.L_x_595:
[----:B------:R-:W-:Y:S01]  /*e340*/  FSETP.NE.FTZ.AND P3, PT, R4, RZ, PT ;  /* 0x000000ff0400720b */ /* 0x000fe20003f75000 */
[----:B------:R-:W-:Y:S01]  /*e350*/  CS2R R2, SRZ ;  /* 0x0000000000027805 */ /* 0x000fe2000001ff00 */
[----:B------:R-:W-:Y:S01]  /*e360*/  FSETP.NE.FTZ.AND P2, PT, R5, RZ, PT ;  /* 0x000000ff0500720b */ /* 0x000fe20003f55000 */
[----:B----4-:R-:W-:Y:S01]  /*e370*/  FADD.FTZ R7, R8, R7 ;  /* 0x0000000708077221 */ /* 0x010fe20000010000 */
[----:B------:R-:W-:Y:S02]  /*e380*/  FSETP.NE.FTZ.AND P1, PT, R6, RZ, PT ;  /* 0x000000ff0600720b */ /* 0x000fe40003f35000 */
[----:B------:R-:W-:Y:S02]  /*e390*/  MOV R0, RZ ;  /* 0x000000ff00007202 */ /* 0x000fe40000000f00 */
[----:B------:R-:W-:Y:S02]  /*e3a0*/  FSETP.NE.FTZ.AND P0, PT, R7, RZ, PT ;  /* 0x000000ff0700720b */ /* 0x000fe40003f15000 */
[----:B------:R-:W-:-:S02]  /*e3b0*/  MOV R47, 0xff800000 ;  /* 0xff800000002f7802 */ /* 0x000fc40000000f00 */
[----:B------:R-:W-:Y:S01]  /*e3c0*/  MOV R46, 0xff800000 ;  /* 0xff800000002e7802 */ /* 0x000fe20000000f00 */
[----:B------:R-:W1:Y:S01]  /*e3d0*/  @P3 MUFU.RCP R0, R4 ;  /* 0x0000000400003308 */ /* 0x000e620000001000 */
[----:B------:R-:W-:Y:S02]  /*e3e0*/  MOV R45, 0xff800000 ;  /* 0xff800000002d7802 */ /* 0x000fe40000000f00 */
[----:B------:R-:W-:Y:S02]  /*e3f0*/  MOV R44, 0xff800000 ;  /* 0xff800000002c7802 */ /* 0x000fe40000000f00 */
[----:B------:R-:W-:-:S03]  /*e400*/  @P1 MOV R13, 0x3f317218 ;  /* 0x3f317218000d1802 */ /* 0x000fc60000000f00 */
[----:B------:R-:W2:Y:S08]  /*e410*/  @P2 MUFU.RCP R3, R5 ;  /* 0x0000000500032308 */ /* 0x000eb00000001000 */
[----:B------:R-:W3:Y:S01]  /*e420*/  @P1 MUFU.RCP R2, R6 ;  /* 0x0000000600021308 */ /* 0x000ee20000001000 */
[C---:B-1----:R-:W-:Y:S02]  /*e430*/  FMUL.FTZ R112, R0.reuse, R112 ;  /* 0x0000007000707220 */ /* 0x042fe40000410000 */
[----:B------:R-:W-:-:S02]  /*e440*/  FMUL.FTZ R43, R0, R113 ;  /* 0x00000071002b7220 */ /* 0x000fc40000410000 */
[C---:B------:R-:W-:Y:S02]  /*e450*/  FMUL.FTZ R124, R0.reuse, R124 ;  /* 0x0000007c007c7220 */ /* 0x040fe40000410000 */
[C---:B------:R-:W-:Y:S01]  /*e460*/  FMUL.FTZ R40, R0.reuse, R125 ;  /* 0x0000007d00287220 */ /* 0x040fe20000410000 */
[----:B------:R-:W1:Y:S01]  /*e470*/  @P3 MUFU.LG2 R8, R4 ;  /* 0x0000000400083308 */ /* 0x000e620000000c00 */
[C---:B------:R-:W-:Y:S02]  /*e480*/  FMUL.FTZ R128, R0.reuse, R128 ;  /* 0x0000008000807220 */ /* 0x040fe40000410000 */
[C---:B------:R-:W-:Y:S02]  /*e490*/  FMUL.FTZ R37, R0.reuse, R129 ;  /* 0x0000008100257220 */ /* 0x040fe40000410000 */
[C---:B------:R-:W-:Y:S02]  /*e4a0*/  FMUL.FTZ R140, R0.reuse, R140 ;  /* 0x0000008c008c7220 */ /* 0x040fe40000410000 */
[C---:B------:R-:W-:Y:S01]  /*e4b0*/  FMUL.FTZ R34, R0.reuse, R141 ;  /* 0x0000008d00227220 */ /* 0x040fe20000410000 */
[----:B------:R4:W5:Y:S01]  /*e4c0*/  @P2 MUFU.LG2 R4, R5 ;  /* 0x0000000500042308 */ /* 0x0009620000000c00 */
[----:B------:R-:W-:-:S02]  /*e4d0*/  FMUL.FTZ R144, R0, R144 ;  /* 0x0000009000907220 */ /* 0x000fc40000410000 */
        /* <DEDUP_REMOVED lines=8> */
[----:B----4-:R-:W-:Y:S01]  /*e560*/  @P3 MOV R5, 0x3f317218 ;  /* 0x3f31721800053802 */ /* 0x010fe20000000f00 */
        /* <DEDUP_REMOVED lines=8> */
[----:B------:R-:W-:Y:S01]  /*e5f0*/  MOV R0, RZ ;  /* 0x000000ff00007202 */ /* 0x000fe20000000f00 */
[C---:B--2---:R-:W-:Y:S02]  /*e600*/  FMUL.FTZ R114, R3.reuse, R114 ;  /* 0x0000007203727220 */ /* 0x044fe40000410000 */
[C---:B------:R-:W-:Y:S02]  /*e610*/  FMUL.FTZ R42, R3.reuse, R115 ;  /* 0x00000073032a7220 */ /* 0x040fe40000410000 */
[C---:B------:R-:W-:Y:S01]  /*e620*/  FMUL.FTZ R126, R3.reuse, R126 ;  /* 0x0000007e037e7220 */ /* 0x040fe20000410000 */
[----:B------:R-:W-:Y:S01]  /*e630*/  @P0 MUFU.RCP R0, R7 ;  /* 0x0000000700000308 */ /* 0x000fe20000001000 */
        /* <DEDUP_REMOVED lines=22> */
[C---:B---3--:R-:W-:Y:S02]  /*e7a0*/  FMUL.FTZ R116, R2.reuse, R116 ;  /* 0x0000007402747220 */ /* 0x048fe40000410000 */
        /* <DEDUP_REMOVED lines=22> */
[----:B------:R-:W-:Y:S02]  /*e910*/  FMUL.FTZ R93, R2, R93 ;  /* 0x0000005d025d7220 */ /* 0x000fe40000410000 */
[----:B------:R-:W2:Y:S01]  /*e920*/  @P0 MUFU.LG2 R2, R7 ;  /* 0x0000000700020308 */ /* 0x000ea20000000c00 */
[----:B-1----:R-:W-:Y:S02]  /*e930*/  @P3 FMUL.FTZ R9, R8, 0.69314718246459960938 ;  /* 0x3f31721808093820 */ /* 0x002fe40000410000 */
[----:B-----5:R-:W-:Y:S02]  /*e940*/  @P2 FMUL.FTZ R8, R4, 0.69314718246459960938 ;  /* 0x3f31721804082820 */ /* 0x020fe40000410000 */
[----:B------:R-:W-:Y:S02]  /*e950*/  @P2 FMUL.FTZ R4, R3, c[0x0][0x2d0] ;  /* 0x0000b40003042a20 */ /* 0x000fe40000410000 */
[----:B------:R-:W-:-:S02]  /*e960*/  @P1 FMUL.FTZ R6, R6, 0.69314718246459960938 ;  /* 0x3f31721806061820 */ /* 0x000fc40000410000 */
[----:B------:R-:W-:Y:S02]  /*e970*/  @P1 FMUL.FTZ R3, R13, c[0x0][0x2d0] ;  /* 0x0000b4000d031a20 */ /* 0x000fe40000410000 */
[----:B------:R-:W-:Y:S02]  /*e980*/  @P3 FMUL.FTZ R5, R5, c[0x0][0x2d0] ;  /* 0x0000b40005053a20 */ /* 0x000fe40000410000 */
[----:B------:R-:W-:Y:S01]  /*e990*/  @P1 FFMA.FTZ R47, R3, R103, R6 ;  /* 0x00000067032f1223 */ /* 0x000fe20000010006 */
[----:B------:R-:W-:Y:S01]  /*e9a0*/  @P0 MOV R3, 0x3f317218 ;  /* 0x3f31721800030802 */ /* 0x000fe20000000f00 */
[----:B------:R-:W-:Y:S01]  /*e9b0*/  @P2 FFMA.FTZ R46, R4, R104, R8 ;  /* 0x00000068042e2223 */ /* 0x000fe20000010008 */
[----:B------:R-:W-:Y:S01]  /*e9c0*/  MOV R4, 0x1 ;  /* 0x0000000100047802 */ /* 0x000fe20000000f00 */
[----:B--2---:R-:W-:Y:S02]  /*e9d0*/  @P0 FMUL.FTZ R2, R2, 0.69314718246459960938 ;  /* 0x3f31721802020820 */ /* 0x004fe40000410000 */
[----:B------:R-:W-:-:S02]  /*e9e0*/  @P0 FMUL.FTZ R3, R3, c[0x0][0x2d0] ;  /* 0x0000b40003030a20 */ /* 0x000fc40000410000 */
[----:B------:R-:W-:Y:S02]  /*e9f0*/  @P3 FFMA.FTZ R45, R5, R105, R9 ;  /* 0x00000069052d3223 */ /* 0x000fe40000010009 */
        /* <DEDUP_REMOVED lines=23> */
[----:B------:R-:W-:Y:S01]  /*eb70*/  FMUL.FTZ R95, R0, R95 ;  /* 0x0000005f005f7220 */ /* 0x000fe20000410000 */
[----:B------:R-:W-:Y:S01]  /*eb80*/  PRMT R0, R4, 0x7610, R0 ;  /* 0x0000761004007816 */ /* 0x000fe20000000000 */
[----:B------:R-:W-:Y:S02]  /*eb90*/  @P0 FFMA.FTZ R44, R3, R102, R2 ;  /* 0x00000066032c0223 */ /* 0x000fe40000010002 */
.L_x_537:
[----:B-1----:R1:W5:Y:S01]  /*eba0*/  LDL R8, [R1+0x74] ;  /* 0x0000740001087983 */ /* 0x0023620000100800 */
[----:B------:R-:W-:Y:S03]  /*ebb0*/  BSSY B0, `(.L_x_558) ;  /* 0x0000012000007945 */ /* 0x000fe60003800000 */
[----:B------:R-:W2:Y:S02]  /*ebc0*/  S2R R48, SR_TID.X ;  /* 0x0000000000307919 */ /* 0x000ea40000002100 */
[----:B--2---:R-:W-:-:S13]  /*ebd0*/  LOP3.LUT P6, RZ, R48, 0x7f, RZ, 0xc0, !PT ;  /* 0x0000007f30ff7812 */ /* 0x004fda00078cc0ff */
[----:B------:R-:W-:Y:S05]  /*ebe0*/  @P6 BRA `(.L_x_559) ;  /* 0x000000e000006947 */ /* 0x000fea0003800000 */
[----:B-1----:R-:W1:Y:S01]  /*ebf0*/  S2R R4, SR_LANEID ;  /* 0x0000000000047919 */ /* 0x002e620000000000 */
[----:B------:R-:W-:Y:S01]  /*ec00*/  VOTEU.ANY UR4, UPT, PT ;  /* 0x0000000000047886 */ /* 0x000fe200038e0100 */
[----:B------:R-:W-:Y:S01]  /*ec10*/  IMAD.MOV.U32 R6, RZ, RZ, c[0x0][0x580] ;  /* 0x00016000ff067624 */ /* 0x000fe200078e00ff */
[----:B------:R-:W1:Y:S01]  /*ec20*/  FLO.U32 R3, UR4 ;  /* 0x0000000400037d00 */ /* 0x000e6200080e0000 */
[----:B------:R-:W-:-:S07]  /*ec30*/  IMAD.MOV.U32 R7, RZ, RZ, c[0x0][0x584] ;  /* 0x00016100ff077624 */ /* 0x000fce00078e00ff */
[----:B------:R-:W2:Y:S01]  /*ec40*/  POPC R2, UR4 ;  /* 0x0000000400027d09 */ /* 0x000ea20008000000 */
[----:B-1----:R-:W-:-:S13]  /*ec50*/  ISETP.EQ.U32.AND P0, PT, R3, R4, PT ;  /* 0x000000040300720c */ /* 0x002fda0003f02070 */
[----:B--2---:R-:W2:Y:S04]  /*ec60*/  @P0 ATOMG.E.ADD.STRONG.GPU PT, R2, [R6.64], R2 ;  /* 0x00000002060209a8 */ /* 0x004ea800081ee1c6 */
[----:B------:R-:W1:Y:S04]  /*ec70*/  S2R R4, SR_LTMASK ;  /* 0x0000000000047919 */ /* 0x000e680000003900 */
[----:B--2---:R1:W2:Y:S02]  /*ec80*/  SHFL.IDX PT, R3, R2, R3, 0x1f ;  /* 0x00001f0302037589 */ /* 0x0042a400000e0000 */
[----:B-1----:R-:W-:-:S06]  /*ec90*/  LOP3.LUT R2, R4, UR4, RZ, 0xc0, !PT ;  /* 0x0000000404027c12 */ /* 0x002fcc000f8ec0ff */
[----:B------:R-:W2:Y:S02]  /*eca0*/  POPC R2, R2 ;  /* 0x0000000200027309 */ /* 0x000ea40000000000 */
[----:B--2--5:R-:W-:-:S05]  /*ecb0*/  IADD3 R8, R3, c[0x0][0xc], R2 ;  /* 0x0000030003087a10 */ /* 0x024fca0007ffe002 */
[----:B------:R1:W-:Y:S02]  /*ecc0*/  STL [R1+0x74], R8 ;  /* 0x0000740801007387 */ /* 0x0003e40000100800 */
.L_x_559:
[----:B-1----:R-:W-:Y:S05]  /*ecd0*/  BSYNC B0 ;  /* 0x0000000000007941 */ /* 0x002fea0003800000 */
.L_x_558:
[----:B------:R-:W-:Y:S01]  /*ece0*/  PRMT R0, R0, 0x9910, RZ ;  /* 0x0000991000007816 */ /* 0x000fe200000000ff */
[----:B------:R-:W-:Y:S01]  /*ecf0*/  BSSY B1, `(.L_x_560) ;  /* 0x00001e0000017945 */ /* 0x000fe20003800000 */
[----:B-----5:R-:W-:Y:S02]  /*ed00*/  IMAD.MOV.U32 R60, RZ, RZ, R8 ;  /* 0x000000ffff3c7224 */ /* 0x020fe400078e0008 */
[----:B------:R-:W-:-:S13]  /*ed10*/  ISETP.NE.AND P0, PT, R0, RZ, PT ;  /* 0x000000ff0000720c */ /* 0x000fda0003f05270 */
[----:B------:R-:W-:Y:S05]  /*ed20*/  @!P0 BRA `(.L_x_561) ;  /* 0x000012d000008947 */ /* 0x000fea0003800000 */
[----:B------:R-:W2:Y:S04]  /*ed30*/  LDL R52, [R1+0x5c] ;  /* 0x00005c0001347983 */ /* 0x000ea80000100800 */
[----:B------:R-:W3:Y:S04]  /*ed40*/  LDL R51, [R1+0x60] ;  /* 0x0000600001337983 */ /* 0x000ee80000100800 */
[----:B------:R-:W4:Y:S04]  /*ed50*/  LDL R50, [R1+0x68] ;  /* 0x0000680001327983 */ /* 0x000f280000100800 */
[----:B------:R-:W5:Y:S01]  /*ed60*/  LDL R49, [R1+0x64] ;  /* 0x0000640001317983 */ /* 0x000f620000100800 */
[----:B------:R-:W-:Y:S01]  /*ed70*/  WARPSYNC 0xffffffff ;  /* 0xffffffff00007948 */ /* 0x000fe20003800000 */
[----:B------:R-:W-:-:S02]  /*ed80*/  F2FP.PACK_AB R43, R43, R112 ;  /* 0x000000702b2b723e */ /* 0x000fc400000000ff */
[----:B------:R-:W-:Y:S01]  /*ed90*/  BAR.SYNC.DEFER_BLOCKING 0x1, 0x80 ;  /* 0x0042000000007b1d */ /* 0x000fe20000010000 */
        /* <DEDUP_REMOVED lines=46> */
[----:B------:R-:W-:Y:S01]  /*f080*/  F2FP.PACK_AB R0, R95, R94 ;  /* 0x0000005e5f00723e */ /* 0x000fe200000000ff */
[----:B--2---:R1:W-:Y:S04]  /*f090*/  STS [R52+0x80], R43 ;  /* 0x0000802b34007388 */ /* 0x0043e80000000800 */
[----:B------:R1:W-:Y:S04]  /*f0a0*/  STS [R52+0x280], R42 ;  /* 0x0002802a34007388 */ /* 0x0003e80000000800 */
[----:B---3--:R1:W-:Y:S04]  /*f0b0*/  STS [R51], R40 ;  /* 0x0000002833007388 */ /* 0x0083e80000000800 */
[----:B------:R1:W-:Y:S04]  /*f0c0*/  STS [R51+0x200], R39 ;  /* 0x0002002733007388 */ /* 0x0003e80000000800 */
[----:B------:R1:W-:Y:S04]  /*f0d0*/  STS [R52+0x1080], R41 ;  /* 0x0010802934007388 */ /* 0x0003e80000000800 */
[----:B------:R1:W-:Y:S04]  /*f0e0*/  STS [R52+0x1280], R118 ;  /* 0x0012807634007388 */ /* 0x0003e80000000800 */
[----:B------:R1:W-:Y:S04]  /*f0f0*/  STS [R51+0x1000], R38 ;  /* 0x0010002633007388 */ /* 0x0003e80000000800 */
[----:B------:R1:W-:Y:S04]  /*f100*/  STS [R51+0x1200], R122 ;  /* 0x0012007a33007388 */ /* 0x0003e80000000800 */
[----:B----4-:R1:W-:Y:S04]  /*f110*/  STS [R50+0x80], R37 ;  /* 0x0000802532007388 */ /* 0x0103e80000000800 */
[----:B------:R1:W-:Y:S04]  /*f120*/  STS [R50+0x280], R36 ;  /* 0x0002802432007388 */ /* 0x0003e80000000800 */
[----:B-----5:R1:W-:Y:S04]  /*f130*/  STS [R49], R34 ;  /* 0x0000002231007388 */ /* 0x0203e80000000800 */
[----:B------:R1:W-:Y:S04]  /*f140*/  STS [R49+0x200], R33 ;  /* 0x0002002131007388 */ /* 0x0003e80000000800 */
        /* <DEDUP_REMOVED lines=36> */
[----:B------:R-:W-:Y:S06]  /*f390*/  BAR.SYNC.DEFER_BLOCKING 0x1, 0x80 ;  /* 0x0042000000007b1d */ /* 0x000fec0000010000 */
[----:B------:R-:W-:Y:S05]  /*f3a0*/  BRA.CONV ~URZ, `(.L_x_562) ;  /* 0x000000737f007947 */ /* 0x000fea000b800000 */
[----:B-1----:R-:W-:Y:S01]  /*f3b0*/  SHF.R.S32.HI R7, RZ, 0x1f, R48 ;  /* 0x0000001fff077819 */ /* 0x002fe20000011430 */
[----:B------:R-:W-:Y:S01]  /*f3c0*/  IMAD.MOV.U32 R4, RZ, RZ, RZ ;  /* 0x000000ffff047224 */ /* 0x000fe200078e00ff */
[----:B------:R-:W-:Y:S01]  /*f3d0*/  MOV R5, 0xf420 ;  /* 0x0000f42000057802 */ /* 0x000fe20000000f00 */
[----:B------:R-:W-:Y:S01]  /*f3e0*/  IMAD.MOV.U32 R0, RZ, RZ, 0x1f ;  /* 0x0000001fff007424 */ /* 0x000fe200078e00ff */
[----:B------:R-:W-:-:S04]  /*f3f0*/  LEA.HI R7, R7, R48, RZ, 0x7 ;  /* 0x0000003007077211 */ /* 0x000fc800078f38ff */
[----:B------:R-:W-:Y:S02]  /*f400*/  SHF.R.S32.HI R7, RZ, 0x7, R7 ;  /* 0x00000007ff077819 */ /* 0x000fe40000011407 */
[----:B------:R-:W-:Y:S05]  /*f410*/  CALL.REL.NOINC `($__internal_1_$__cuda_sm70_shflsync_idx_p) ;  /* 0x000021c000007944 */ /* 0x000fea0003c00000 */
.L_x_562:
[----:B-1----:R-:W2:Y:S04]  /*f420*/  LDL R2, [R1+0x58] ;  /* 0x0000580001027983 */ /* 0x002ea80000100800 */
[----:B------:R-:W3:Y:S04]  /*f430*/  LDL.LU R8, [R1+0x4c] ;  /* 0x00004c0001087983 */ /* 0x000ee80000300800 */
[----:B------:R-:W4:Y:S04]  /*f440*/  LDL.LU R15, [R1+0x50] ;  /* 0x00005000010f7983 */ /* 0x000f280000300800 */
[----:B------:R-:W2:Y:S04]  /*f450*/  LDL R14, [R1+0x78] ;  /* 0x00007800010e7983 */ /* 0x000ea80000100800 */
[----:B------:R-:W2:Y:S01]  /*f460*/  LDL.LU R18, [R1+0x48] ;  /* 0x0000480001127983 */ /* 0x000ea20000300800 */
[----:B------:R-:W-:-:S03]  /*f470*/  IMAD.MOV.U32 R0, RZ, RZ, 0x1 ;  /* 0x00000001ff007424 */ /* 0x000fc600078e00ff */
[----:B------:R-:W4:Y:S02]  /*f480*/  LDL R13, [R1+0x80] ;  /* 0x00008000010d7983 */ /* 0x000f240000100800 */
[----:B------:R-:W-:Y:S02]  /*f490*/  ISETP.NE.AND P1, PT, R0, c[0x0][0x4e8], PT ;  /* 0x00013a0000007a0c */ /* 0x000fe40003f25270 */
[----:B------:R-:W4:Y:S04]  /*f4a0*/  LDL R17, [R1+0x30] ;  /* 0x0000300001117983 */ /* 0x000f280000100800 */
[----:B------:R1:W5:Y:S04]  /*f4b0*/  LDL.64 R66, [R1+0x38] ;  /* 0x0000380001427983 */ /* 0x0003680000100a00 */
[----:B------:R1:W5:Y:S04]  /*f4c0*/  LDL R63, [R1+0x40] ;  /* 0x00004000013f7983 */ /* 0x0003680000100800 */
[----:B------:R1:W5:Y:S04]  /*f4d0*/  LDL R61, [R1+0x44] ;  /* 0x00004400013d7983 */ /* 0x0003680000100800 */
[----:B------:R1:W5:Y:S04]  /*f4e0*/  LDL R64, [R1+0x70] ;  /* 0x0000700001407983 */ /* 0x0003680000100800 */
[----:B------:R1:W5:Y:S04]  /*f4f0*/  LDL R62, [R1+0x6c] ;  /* 0x00006c00013e7983 */ /* 0x0003680000100800 */
[----:B------:R-:W1:Y:S01]  /*f500*/  S2R R16, SR_TID.X ;  /* 0x0000000000107919 */ /* 0x000e620000002100 */
[----:B------:R-:W-:-:S02]  /*f510*/  ULDC UR5, c[0x0][0x4e8] ;  /* 0x00013a0000057ab9 */ /* 0x000fc40000000800 */
[----:B------:R-:W-:Y:S02]  /*f520*/  ULDC UR4, c[0x0][0x388] ;  /* 0x0000e20000047ab9 */ /* 0x000fe40000000800 */
[----:B------:R-:W-:Y:S01]  /*f530*/  UIMAD UR4, UR5, UR4, URZ ;  /* 0x00000004050472a4 */ /* 0x000fe2000f8e023f */
[----:B------:R-:W1:Y:S01]  /*f540*/  S2R R19, SR_TID.X ;  /* 0x0000000000137919 */ /* 0x000e620000002100 */
[----:B------:R-:W-:Y:S01]  /*f550*/  BSSY B0, `(.L_x_563) ;  /* 0x0000071000007945 */ /* 0x000fe20003800000 */
[----:B---3--:R-:W-:-:S05]  /*f560*/  SHF.R.S32.HI R5, RZ, 0x1f, R8 ;  /* 0x0000001fff057819 */ /* 0x008fca0000011408 */
[----:B------:R-:W-:Y:S02]  /*f570*/  IMAD R6, R5, c[0x0][0x490], RZ ;  /* 0x0001240005067a24 */ /* 0x000fe400078e02ff */
[----:B--2---:R-:W-:-:S04]  /*f580*/  IMAD.IADD R4, R2, 0x1, R18 ;  /* 0x0000000102047824 */ /* 0x004fc800078e0212 */
[----:B------:R-:W-:Y:S01]  /*f590*/  @P1 IMAD.HI.U32 R7, R4, c[0x0][0x4ec], RZ ;  /* 0x00013b0004071a27 */ /* 0x000fe200078e00ff */
[----:B------:R-:W-:-:S03]  /*f5a0*/  MOV R0, R4 ;  /* 0x0000000400007202 */ /* 0x000fc60000000f00 */
[----:B------:R-:W-:Y:S01]  /*f5b0*/  IMAD.WIDE.U32 R2, R8, c[0x0][0x490], RZ ;  /* 0x0001240008027a25 */ /* 0x000fe200078e00ff */
[----:B------:R-:W-:-:S03]  /*f5c0*/  @P1 SHF.R.U32.HI R0, RZ, c[0x0][0x4f0], R7 ;  /* 0x00013c00ff001a19 */ /* 0x000fc60000011607 */
[C---:B------:R-:W-:Y:S02]  /*f5d0*/  IMAD R6, R8.reuse, c[0x0][0x494], R6 ;  /* 0x0001250008067a24 */ /* 0x040fe400078e0206 */
[----:B------:R-:W-:Y:S02]  /*f5e0*/  IMAD.MOV R7, RZ, RZ, -R0 ;  /* 0x000000ffff077224 */ /* 0x000fe400078e0a00 */
[----:B------:R-:W-:Y:S02]  /*f5f0*/  IMAD.IADD R3, R3, 0x1, R6 ;  /* 0x0000000103037824 */ /* 0x000fe400078e0206 */
[----:B------:R-:W-:Y:S01]  /*f600*/  IMAD R6, R5, c[0x0][0x3e8], RZ ;  /* 0x0000fa0005067a24 */ /* 0x000fe200078e02ff */
[----:B----4-:R-:W-:Y:S01]  /*f610*/  SHF.R.S32.HI R5, RZ, 0x1f, R15 ;  /* 0x0000001fff057819 */ /* 0x010fe2000001140f */
[----:B------:R-:W-:Y:S02]  /*f620*/  IMAD R4, R7, c[0x0][0x4e8], R4 ;  /* 0x00013a0007047a24 */ /* 0x000fe400078e0204 */
[----:B------:R-:W-:-:S02]  /*f630*/  IMAD R10, R8, c[0x0][0x3ec], R6 ;  /* 0x0000fb00080a7a24 */ /* 0x000fc400078e0206 */
[----:B------:R-:W-:-:S04]  /*f640*/  IMAD.WIDE.U32 R6, R15, c[0x0][0x498], R2 ;  /* 0x000126000f067a25 */ /* 0x000fc800078e0002 */
[----:B------:R-:W-:-:S04]  /*f650*/  IMAD.WIDE.U32 R8, R8, c[0x0][0x3e8], RZ ;  /* 0x0000fa0008087a25 */ /* 0x000fc800078e00ff */
[C---:B------:R-:W-:Y:S01]  /*f660*/  IMAD R11, R5.reuse, c[0x0][0x498], RZ ;  /* 0x00012600050b7a24 */ /* 0x040fe200078e02ff */
[----:B------:R-:W-:Y:S01]  /*f670*/  IADD3 R6, P0, R0, R6, RZ ;  /* 0x0000000600067210 */ /* 0x000fe20007f1e0ff */
[----:B------:R-:W-:Y:S01]  /*f680*/  IMAD R12, R5, c[0x0][0x3f0], RZ ;  /* 0x0000fc00050c7a24 */ /* 0x000fe200078e02ff */
[----:B------:R-:W-:Y:S01]  /*f690*/  SHF.R.S32.HI R5, RZ, 0x1f, R0 ;  /* 0x0000001fff057819 */ /* 0x000fe20000011400 */
[----:B------:R-:W-:Y:S01]  /*f6a0*/  IMAD R11, R15, c[0x0][0x49c], R11 ;  /* 0x000127000f0b7a24 */ /* 0x000fe200078e020b */
[----:B------:R-:W-:Y:S01]  /*f6b0*/  IADD3 R3, R9, R10, RZ ;  /* 0x0000000a09037210 */ /* 0x000fe20007ffe0ff */
[----:B------:R-:W-:Y:S01]  /*f6c0*/  IMAD.MOV.U32 R2, RZ, RZ, R8 ;  /* 0x000000ffff027224 */ /* 0x000fe200078e0008 */
[----:B------:R-:W-:Y:S02]  /*f6d0*/  SHF.R.S32.HI R0, RZ, 0x1f, R4 ;  /* 0x0000001fff007819 */ /* 0x000fe40000011404 */
[----:B------:R-:W-:Y:S01]  /*f6e0*/  IADD3.X R7, R5, R7, R11, P0, !PT ;  /* 0x0000000705077210 */ /* 0x000fe200007fe40b */
[----:B------:R-:W-:Y:S01]  /*f6f0*/  IMAD R11, R15, c[0x0][0x3f4], R12 ;  /* 0x0000fd000f0b7a24 */ /* 0x000fe200078e020c */
[----:B------:R-:W-:Y:S01]  /*f700*/  IADD3 R14, R14, R18, RZ ;  /* 0x000000120e0e7210 */ /* 0x000fe20007ffe0ff */
[----:B------:R-:W-:-:S02]  /*f710*/  IMAD R0, R0, c[0x0][0x488], RZ ;  /* 0x0001220000007a24 */ /* 0x000fc400078e02ff */
[----:B------:R-:W-:Y:S01]  /*f720*/  IMAD.WIDE.U32 R8, R15, c[0x0][0x3f0], R2 ;  /* 0x0000fc000f087a25 */ /* 0x000fe200078e0002 */
[----:B-1----:R-:W-:-:S03]  /*f730*/  SHF.R.S32.HI R15, RZ, 0x1f, R16 ;  /* 0x0000001fff0f7819 */ /* 0x002fc60000011410 */
[C---:B------:R-:W-:Y:S01]  /*f740*/  IMAD R10, R4.reuse, c[0x0][0x48c], R0 ;  /* 0x00012300040a7a24 */ /* 0x040fe200078e0200 */
[----:B------:R-:W-:Y:S01]  /*f750*/  LEA.HI R15, R15, R16, RZ, 0x5 ;  /* 0x000000100f0f7211 */ /* 0x000fe200078f28ff */
[----:B------:R-:W-:-:S04]  /*f760*/  IMAD.WIDE.U32 R2, R4, c[0x0][0x488], R6 ;  /* 0x0001220004027a25 */ /* 0x000fc800078e0006 */
[----:B------:R-:W-:Y:S01]  /*f770*/  @P1 IMAD.HI.U32 R5, R14, c[0x0][0x4ec], RZ ;  /* 0x00013b000e051a27 */ /* 0x000fe200078e00ff */
[----:B------:R-:W-:Y:S02]  /*f780*/  LEA R4, P0, R2, c[0x0][0x450], 0x2 ;  /* 0x0001140002047a11 */ /* 0x000fe400078010ff */
[----:B------:R-:W-:Y:S01]  /*f790*/  LOP3.LUT R15, R15, 0xffffffe0, RZ, 0xc0, !PT ;  /* 0xffffffe00f0f7812 */ /* 0x000fe200078ec0ff */
[----:B------:R-:W-:Y:S02]  /*f7a0*/  IMAD.IADD R3, R3, 0x1, R10 ;  /* 0x0000000103037824 */ /* 0x000fe400078e020a */
[----:B------:R-:W-:Y:S01]  /*f7b0*/  IMAD.MOV.U32 R0, RZ, RZ, R14 ;  /* 0x000000ffff007224 */ /* 0x000fe200078e000e */
[----:B------:R-:W-:Y:S01]  /*f7c0*/  @P1 SHF.R.U32.HI R0, RZ, c[0x0][0x4f0], R5 ;  /* 0x00013c00ff001a19 */ /* 0x000fe20000011605 */
[----:B------:R-:W-:Y:S01]  /*f7d0*/  IMAD.IADD R15, R16, 0x1, -R15 ;  /* 0x00000001100f7824 */ /* 0x000fe200078e0a0f */
[----:B------:R-:W-:Y:S02]  /*f7e0*/  LEA.HI.X R3, R2, c[0x0][0x454], R3, 0x2, P0 ;  /* 0x0001150002037a11 */ /* 0x000fe400000f1403 */
[----:B------:R-:W-:Y:S01]  /*f7f0*/  SHF.R.S32.HI R5, RZ, 0x1f, R0 ;  /* 0x0000001fff057819 */ /* 0x000fe20000011400 */
[----:B------:R-:W-:Y:S01]  /*f800*/  SHFL.IDX PT, R12, R4, RZ, 0x1c1f ;  /* 0x001c1fff040c7589 */ /* 0x000fe200000e0000 */
[----:B------:R-:W-:-:S02]  /*f810*/  IADD3 R2, R13, R18, RZ ;  /* 0x000000120d027210 */ /* 0x000fc40007ffe0ff */
[----:B------:R-:W-:Y:S01]  /*f820*/  IADD3 R7, R9, R11, RZ ;  /* 0x0000000b09077210 */ /* 0x000fe20007ffe0ff */
[----:B------:R-:W1:Y:S01]  /*f830*/  SHFL.IDX PT, R13, R3, RZ, 0x1c1f ;  /* 0x001c1fff030d7589 */ /* 0x000e6200000e0000 */
[----:B------:R-:W-:Y:S02]  /*f840*/  MOV R6, R8 ;  /* 0x0000000800067202 */ /* 0x000fe40000000f00 */
[----:B------:R-:W-:Y:S01]  /*f850*/  LOP3.LUT P0, RZ, R15, 0x3, RZ, 0xc0, !PT ;  /* 0x000000030fff7812 */ /* 0x000fe2000780c0ff */
[----:B------:R-:W-:Y:S01]  /*f860*/  SHFL.IDX PT, R10, R4, 0x1, 0x1c1f ;  /* 0x003c1f00040a7f89 */ /* 0x000fe200000e0000 */
[----:B------:R-:W-:-:S03]  /*f870*/  IMAD R15, R5, c[0x0][0x3e0], RZ ;  /* 0x0000f800050f7a24 */ /* 0x000fc600078e02ff */
[----:B------:R-:W2:Y:S04]  /*f880*/  SHFL.IDX PT, R11, R3, 0x1, 0x1c1f ;  /* 0x003c1f00030b7f89 */ /* 0x000ea800000e0000 */
[----:B------:R-:W-:Y:S04]  /*f890*/  SHFL.IDX PT, R8, R4, 0x2, 0x1c1f ;  /* 0x005c1f0004087f89 */ /* 0x000fe800000e0000 */
[----:B------:R-:W3:Y:S04]  /*f8a0*/  SHFL.IDX PT, R9, R3, 0x2, 0x1c1f ;  /* 0x005c1f0003097f89 */ /* 0x000ee800000e0000 */
[----:B------:R-:W-:Y:S04]  /*f8b0*/  SHFL.IDX PT, R4, R4, 0x3, 0x1c1f ;  /* 0x007c1f0004047f89 */ /* 0x000fe800000e0000 */
[----:B------:R4:W1:Y:S01]  /*f8c0*/  SHFL.IDX PT, R5, R3, 0x3, 0x1c1f ;  /* 0x007c1f0003057f89 */ /* 0x00086200000e0000 */
[----:B------:R-:W-:-:S02]  /*f8d0*/  IADD3 R16, R2, 0x8, RZ ;  /* 0x0000000802107810 */ /* 0x000fc40007ffe0ff */
[----:B------:R-:W-:Y:S02]  /*f8e0*/  ISETP.GE.OR P3, PT, R2, UR4, P0 ;  /* 0x0000000402007c0c */ /* 0x000fe40008766670 */
[----:B------:R-:W-:Y:S01]  /*f8f0*/  ISETP.GE.OR P2, PT, R16, UR4, P0 ;  /* 0x0000000410007c0c */ /* 0x000fe20008746670 */
[C---:B------:R-:W-:Y:S02]  /*f900*/  IMAD R15, R0.reuse, c[0x0][0x3e4], R15 ;  /* 0x0000f900000f7a24 */ /* 0x040fe400078e020f */
[----:B------:R-:W-:Y:S01]  /*f910*/  IMAD.WIDE.U32 R6, R0, c[0x0][0x3e0], R6 ;  /* 0x0000f80000067a25 */ /* 0x000fe200078e0006 */
[C---:B----4-:R-:W-:Y:S02]  /*f920*/  IADD3 R3, R2.reuse, 0x40, RZ ;  /* 0x0000004002037810 */ /* 0x050fe40007ffe0ff */
[----:B------:R-:W-:Y:S02]  /*f930*/  IADD3 R2, R2, 0x48, RZ ;  /* 0x0000004802027810 */ /* 0x000fe40007ffe0ff */
[----:B------:R-:W-:-:S02]  /*f940*/  ISETP.GE.OR P1, PT, R3, UR4, P0 ;  /* 0x0000000403007c0c */ /* 0x000fc40008726670 */
[----:B------:R-:W-:Y:S01]  /*f950*/  ISETP.GE.OR P0, PT, R2, UR4, P0 ;  /* 0x0000000402007c0c */ /* 0x000fe20008706670 */
[----:B------:R-:W-:Y:S01]  /*f960*/  IMAD.MOV R0, RZ, RZ, -R0 ;  /* 0x000000ffff007224 */ /* 0x000fe200078e0a00 */
[----:B------:R-:W-:Y:S01]  /*f970*/  IADD3 R3, R7, R15, RZ ;  /* 0x0000000f07037210 */ /* 0x000fe20007ffe0ff */
[----:B-1----:R-:W-:Y:S01]  /*f980*/  @!P3 ST.E [R12.64], R45 ;  /* 0x0000002d0c00b985 */ /* 0x002fe2000c101906 */
[----:B------:R-:W-:Y:S01]  /*f990*/  SHF.L.U32 R7, R17, 0x1, RZ ;  /* 0x0000000111077819 */ /* 0x000fe200000006ff */
[----:B------:R-:W-:Y:S02]  /*f9a0*/  IMAD R0, R0, c[0x0][0x4e8], R14 ;  /* 0x00013a0000007a24 */ /* 0x000fe400078e020e */
[----:B--2---:R-:W-:Y:S01]  /*f9b0*/  @!P2 ST.E [R10.64], R46 ;  /* 0x0000002e0a00a985 */ /* 0x004fe2000c101906 */
[----:B------:R-:W-:-:S03]  /*f9c0*/  IMAD.MOV.U32 R2, RZ, RZ, R6 ;  /* 0x000000ffff027224 */ /* 0x000fc600078e0006 */
[----:B---3--:R-:W-:Y:S01]  /*f9d0*/  @!P1 ST.E [R8.64], R47 ;  /* 0x0000002f08009985 */ /* 0x008fe2000c101906 */
[----:B------:R-:W-:-:S03]  /*f9e0*/  SHF.R.S32.HI R6, RZ, 0x1f, R0 ;  /* 0x0000001fff067819 */ /* 0x000fc60000011400 */
[----:B------:R1:W-:Y:S04]  /*f9f0*/  @!P0 ST.E [R4.64], R44 ;  /* 0x0000002c04008985 */ /* 0x0003e8000c101906 */
[----:B------:R2:W3:Y:S04]  /*fa00*/  LDS.128 R32, [R7+0x880] ;  /* 0x0008800007207984 */ /* 0x0004e80000000c00 */
[----:B------:R2:W4:Y:S04]  /*fa10*/  LDS.128 R44, [R7+0x1080] ;  /* 0x00108000072c7984 */ /* 0x0005280000000c00 */
[----:B------:R2:W2:Y:S04]  /*fa20*/  LDS.128 R52, [R7+0x1880] ;  /* 0x0018800007347984 */ /* 0x0004a80000000c00 */
[----:B------:R1:W2:Y:S04]  /*fa30*/  LDS.128 R28, [R7+0x2880] ;  /* 0x00288000071c7984 */ /* 0x0002a80000000c00 */
[----:B------:R2:W2:Y:S04]  /*fa40*/  LDS.128 R40, [R7+0x3080] ;  /* 0x0030800007287984 */ /* 0x0004a80000000c00 */
[----:B------:R2:W2:Y:S04]  /*fa50*/  LDS.128 R48, [R7+0x3880] ;  /* 0x0038800007307984 */ /* 0x0004a80000000c00 */
[----:B------:R2:W2:Y:S04]  /*fa60*/  LDS.128 R24, [R7+0x4880] ;  /* 0x0048800007187984 */ /* 0x0004a80000000c00 */
[----:B------:R2:W2:Y:S04]  /*fa70*/  LDS.128 R36, [R7+0x5080] ;  /* 0x0050800007247984 */ /* 0x0004a80000000c00 */
[----:B------:R2:W2:Y:S01]  /*fa80*/  LDS.128 R56, [R7+0x5880] ;  /* 0x0058800007387984 */ /* 0x0004a20000000c00 */
[----:B------:R-:W-:Y:S01]  /*fa90*/  SHF.R.S32.HI R17, RZ, 0x1f, R19 ;  /* 0x0000001fff117819 */ /* 0x000fe20000011413 */
[----:B------:R-:W-:-:S03]  /*faa0*/  IMAD R6, R6, c[0x0][0x3d8], RZ ;  /* 0x0000f60006067a24 */ /* 0x000fc600078e02ff */
[----:B------:R-:W-:Y:S01]  /*fab0*/  LEA.HI R17, R17, R19, RZ, 0x2 ;  /* 0x0000001311117211 */ /* 0x000fe200078f10ff */
[C---:B-1----:R-:W-:Y:S02]  /*fac0*/  IMAD R4, R0.reuse, c[0x0][0x3dc], R6 ;  /* 0x0000f70000047a24 */ /* 0x042fe400078e0206 */
[----:B------:R-:W-:Y:S01]  /*fad0*/  IMAD.WIDE.U32 R2, R0, c[0x0][0x3d8], R2 ;  /* 0x0000f60000027a25 */ /* 0x000fe200078e0002 */
[----:B------:R-:W-:-:S03]  /*fae0*/  SHF.R.S32.HI R17, RZ, 0x2, R17 ;  /* 0x00000002ff117819 */ /* 0x000fc60000011411 */
[----:B------:R-:W-:Y:S01]  /*faf0*/  IMAD.IADD R3, R3, 0x1, R4 ;  /* 0x0000000103037824 */ /* 0x000fe200078e0204 */
[C---:B------:R-:W-:Y:S02]  /*fb00*/  LEA R11, P0, R2.reuse, c[0x0][0x380], 0x1 ;  /* 0x0000e000020b7a11 */ /* 0x040fe400078008ff */
[----:B------:R-:W-:Y:S02]  /*fb10*/  IADD3 R10, R17, R18, RZ ;  /* 0x00000012110a7210 */ /* 0x000fe40007ffe0ff */
[----:B------:R-:W-:Y:S02]  /*fb20*/  LEA.HI.X R3, R2, c[0x0][0x384], R3, 0x1, P0 ;  /* 0x0000e10002037a11 */ /* 0x000fe400000f0c03 */
[----:B------:R-:W-:Y:S01]  /*fb30*/  ISETP.GE.AND P0, PT, R10, UR4, PT ;  /* 0x000000040a007c0c */ /* 0x000fe2000bf06270 */
[----:B------:R1:W1:Y:S04]  /*fb40*/  SHFL.IDX PT, R0, R11, RZ, 0x1c1f ;  /* 0x001c1fff0b007589 */ /* 0x00026800000e0000 */
[----:B------:R1:W1:Y:S08]  /*fb50*/  SHFL.IDX PT, R2, R3, RZ, 0x1c1f ;  /* 0x001c1fff03027589 */ /* 0x00027000000e0000 */
[----:B------:R-:W-:Y:S05]  /*fb60*/  @P0 BRA `(.L_x_564) ;  /* 0x000000f000000947 */ /* 0x000fea0003800000 */
[----:B---34-:R-:W3:Y:S01]  /*fb70*/  LDS.128 R20, [R7+0x80] ;  /* 0x0000800007147984 */ /* 0x018ee20000000c00 */
[----:B-----5:R-:W-:-:S02]  /*fb80*/  ISETP.GE.AND P5, PT, R66, c[0x0][0x3c8], PT ;  /* 0x0000f20042007a0c */ /* 0x020fc40003fa6270 */
[----:B------:R-:W-:Y:S01]  /*fb90*/  ISETP.GE.AND P4, PT, R63, c[0x0][0x3c8], PT ;  /* 0x0000f2003f007a0c */ /* 0x000fe20003f86270 */
[----:B------:R-:W4:Y:S01]  /*fba0*/  LDS.128 R16, [R7+0x2080] ;  /* 0x0020800007107984 */ /* 0x000f220000000c00 */
[----:B------:R-:W-:-:S03]  /*fbb0*/  ISETP.GE.AND P3, PT, R61, c[0x0][0x3c8], PT ;  /* 0x0000f2003d007a0c */ /* 0x000fc60003f66270 */
[----:B------:R2:W1:Y:S06]  /*fbc0*/  LDS.128 R12, [R7+0x4080] ;  /* 0x00408000070c7984 */ /* 0x00046c0000000c00 */
[-C--:B-1----:R-:W-:Y:S02]  /*fbd0*/  @!P5 LEA R8, P2, R66, R0.reuse, 0x1 ;  /* 0x000000004208d211 */ /* 0x082fe400078408ff */
[-C--:B------:R-:W-:Y:S02]  /*fbe0*/  @!P4 LEA R6, P1, R63, R0.reuse, 0x1 ;  /* 0x000000003f06c211 */ /* 0x080fe400078208ff */
[----:B------:R-:W-:-:S02]  /*fbf0*/  @!P3 LEA R4, P0, R61, R0, 0x1 ;  /* 0x000000003d04b211 */ /* 0x000fc400078008ff */
[-C--:B------:R-:W-:Y:S02]  /*fc00*/  @!P5 LEA.HI.X R9, R66, R2.reuse, R67, 0x1, P2 ;  /* 0x000000024209d211 */ /* 0x080fe400010f0c43 */
[-C--:B------:R-:W-:Y:S02]  /*fc10*/  @!P3 LEA.HI.X R5, R61, R2.reuse, R62, 0x1, P0 ;  /* 0x000000023d05b211 */ /* 0x080fe400000f0c3e */
[----:B--2---:R-:W-:Y:S01]  /*fc20*/  @!P4 LEA.HI.X R7, R63, R2, R64, 0x1, P1 ;  /* 0x000000023f07c211 */ /* 0x004fe200008f0c40 */
[----:B---3--:R1:W-:Y:S04]  /*fc30*/  @!P5 ST.E.128 [R8.64], R20 ;  /* 0x000000140800d985 */ /* 0x0083e8000c101d06 */
[----:B----4-:R1:W-:Y:S04]  /*fc40*/  @!P4 ST.E.128 [R6.64], R16 ;  /* 0x000000100600c985 */ /* 0x0103e8000c101d06 */
[----:B------:R1:W-:Y:S02]  /*fc50*/  @!P3 ST.E.128 [R4.64], R12 ;  /* 0x0000000c0400b985 */ /* 0x0003e4000c101d06 */
.L_x_564:
[----:B---34-:R-:W-:Y:S05]  /*fc60*/  BSYNC B0 ;  /* 0x0000000000007941 */ /* 0x018fea0003800000 */
.L_x_563:
[----:B-1----:R-:W-:Y:S01]  /*fc70*/  IADD3 R4, R10, 0x20, RZ ;  /* 0x000000200a047810 */ /* 0x002fe20007ffe0ff */
[----:B------:R1:W3:Y:S01]  /*fc80*/  SHFL.IDX PT, R2, R3, 0x1, 0x1c1f ;  /* 0x003c1f0003027f89 */ /* 0x0002e200000e0000 */
[----:B------:R-:W-:Y:S02]  /*fc90*/  BSSY B0, `(.L_x_565) ;  /* 0x0000010000007945 */ /* 0x000fe40003800000 */
[----:B------:R-:W-:Y:S01]  /*fca0*/  ISETP.GE.AND P0, PT, R4, UR4, PT ;  /* 0x0000000404007c0c */ /* 0x000fe2000bf06270 */
[----:B------:R1:W4:-:S12]  /*fcb0*/  SHFL.IDX PT, R0, R11, 0x1, 0x1c1f ;  /* 0x003c1f000b007f89 */ /* 0x00031800000e0000 */
[----:B------:R-:W-:Y:S05]  /*fcc0*/  @P0 BRA `(.L_x_566) ;  /* 0x000000c000000947 */ /* 0x000fea0003800000 */
[----:B-----5:R-:W-:Y:S02]  /*fcd0*/  ISETP.GE.AND P2, PT, R66, c[0x0][0x3c8], PT ;  /* 0x0000f20042007a0c */ /* 0x020fe40003f46270 */
[----:B------:R-:W-:Y:S02]  /*fce0*/  ISETP.GE.AND P1, PT, R63, c[0x0][0x3c8], PT ;  /* 0x0000f2003f007a0c */ /* 0x000fe40003f26270 */
[----:B------:R-:W-:-:S09]  /*fcf0*/  ISETP.GE.AND P0, PT, R61, c[0x0][0x3c8], PT ;  /* 0x0000f2003d007a0c */ /* 0x000fd20003f06270 */
[CC--:B----4-:R-:W-:Y:S02]  /*fd00*/  @!P2 LEA R8, P5, R66.reuse, R0.reuse, 0x1 ;  /* 0x000000004208a211 */ /* 0x0d0fe400078a08ff */
[-C--:B------:R-:W-:Y:S02]  /*fd10*/  @!P1 LEA R6, P4, R63, R0.reuse, 0x1 ;  /* 0x000000003f069211 */ /* 0x080fe400078808ff */
[----:B------:R-:W-:Y:S02]  /*fd20*/  @!P0 LEA R4, P3, R61, R0, 0x1 ;  /* 0x000000003d048211 */ /* 0x000fe400078608ff */
[-C--:B---3--:R-:W-:Y:S02]  /*fd30*/  @!P2 LEA.HI.X R9, R66, R2.reuse, R67, 0x1, P5 ;  /* 0x000000024209a211 */ /* 0x088fe400028f0c43 */
[-C--:B--2---:R-:W-:Y:S02]  /*fd40*/  @!P1 LEA.HI.X R7, R63, R2.reuse, R64, 0x1, P4 ;  /* 0x000000023f079211 */ /* 0x084fe400020f0c40 */
[----:B------:R-:W-:Y:S01]  /*fd50*/  @!P0 LEA.HI.X R5, R61, R2, R62, 0x1, P3 ;  /* 0x000000023d058211 */ /* 0x000fe200018f0c3e */
[----:B------:R2:W-:Y:S04]  /*fd60*/  @!P2 ST.E.128 [R8.64], R32 ;  /* 0x000000200800a985 */ /* 0x0005e8000c101d06 */
[----:B------:R2:W-:Y:S04]  /*fd70*/  @!P1 ST.E.128 [R6.64], R28 ;  /* 0x0000001c06009985 */ /* 0x0005e8000c101d06 */
[----:B------:R2:W-:Y:S02]  /*fd80*/  @!P0 ST.E.128 [R4.64], R24 ;  /* 0x0000001804008985 */ /* 0x0005e4000c101d06 */
.L_x_566:
[----:B------:R-:W-:Y:S05]  /*fd90*/  BSYNC B0 ;  /* 0x0000000000007941 */ /* 0x000fea0003800000 */
.L_x_565:
[----:B--2---:R-:W-:Y:S01]  /*fda0*/  IADD3 R4, R10, 0x40, RZ ;  /* 0x000000400a047810 */ /* 0x004fe20007ffe0ff */
[----:B---3--:R2:W3:Y:S01]  /*fdb0*/  SHFL.IDX PT, R2, R3, 0x2, 0x1c1f ;  /* 0x005c1f0003027f89 */ /* 0x0084e200000e0000 */
[----:B------:R-:W-:Y:S02]  /*fdc0*/  BSSY B0, `(.L_x_567) ;  /* 0x0000010000007945 */ /* 0x000fe40003800000 */
[----:B------:R-:W-:Y:S01]  /*fdd0*/  ISETP.GE.AND P0, PT, R4, UR4, PT ;  /* 0x0000000404007c0c */ /* 0x000fe2000bf06270 */
[----:B----4-:R2:W4:-:S12]  /*fde0*/  SHFL.IDX PT, R0, R11, 0x2, 0x1c1f ;  /* 0x005c1f000b007f89 */ /* 0x01051800000e0000 */
        /* <DEDUP_REMOVED lines=8> */
[-C--:B------:R-:W-:Y:S02]  /*fe70*/  @!P1 LEA.HI.X R7, R63, R2.reuse, R64, 0x1, P4 ;  /* 0x000000023f079211 */ /* 0x080fe400020f0c40 */
[----:B------:R-:W-:Y:S01]  /*fe80*/  @!P0 LEA.HI.X R5, R61, R2, R62, 0x1, P3 ;  /* 0x000000023d058211 */ /* 0x000fe200018f0c3e */
[----:B------:R3:W-:Y:S04]  /*fe90*/  @!P2 ST.E.128 [R8.64], R44 ;  /* 0x0000002c0800a985 */ /* 0x0007e8000c101d06 */
[----:B------:R3:W-:Y:S04]  /*fea0*/  @!P1 ST.E.128 [R6.64], R40 ;  /* 0x0000002806009985 */ /* 0x0007e8000c101d06 */
[----:B------:R3:W-:Y:S02]  /*feb0*/  @!P0 ST.E.128 [R4.64], R36 ;  /* 0x0000002404008985 */ /* 0x0007e4000c101d06 */
.L_x_568:
[----:B------:R-:W-:Y:S05]  /*fec0*/  BSYNC B0 ;  /* 0x0000000000007941 */ /* 0x000fea0003800000 */
.L_x_567:
[----:B---3--:R3:W1:Y:S04]  /*fed0*/  SHFL.IDX PT, R2, R3, 0x3, 0x1c1f ;  /* 0x007c1f0003027f89 */ /* 0x00866800000e0000 */
[----:B----4-:R4:W2:Y:S02]  /*fee0*/  SHFL.IDX PT, R0, R11, 0x3, 0x1c1f ;  /* 0x007c1f000b007f89 */ /* 0x0108a400000e0000 */
[----:B-123--:R-:W-:-:S04]  /*fef0*/  IADD3 R3, R10, 0x60, RZ ;  /* 0x000000600a037810 */ /* 0x00efc80007ffe0ff */
[----:B------:R-:W-:-:S13]  /*ff00*/  ISETP.GE.AND P0, PT, R3, UR4, PT ;  /* 0x0000000403007c0c */ /* 0x000fda000bf06270 */
[----:B------:R-:W-:Y:S05]  /*ff10*/  @P0 BRA `(.L_x_569) ;  /* 0x00000bd000000947 */ /* 0x000fea0003800000 */
[----:B----45:R-:W-:Y:S02]  /*ff20*/  ISETP.GE.AND P1, PT, R66, c[0x0][0x3c8], PT ;  /* 0x0000f20042007a0c */ /* 0x030fe40003f26270 */
[----:B------:R-:W-:-:S11]  /*ff30*/  ISETP.GE.AND P0, PT, R63, c[0x0][0x3c8], PT ;  /* 0x0000f2003f007a0c */ /* 0x000fd60003f06270 */
[CC--:B------:R-:W-:Y:S02]  /*ff40*/  @!P1 LEA R6, P3, R66.reuse, R0.reuse, 0x1 ;  /* 0x0000000042069211 */ /* 0x0c0fe400078608ff */
[C---:B------:R-:W-:Y:S02]  /*ff50*/  @!P0 LEA R4, P2, R63.reuse, R0, 0x1 ;  /* 0x000000003f048211 */ /* 0x040fe400078408ff */
[-C--:B------:R-:W-:Y:S02]  /*ff60*/  @!P1 LEA.HI.X R7, R66, R2.reuse, R67, 0x1, P3 ;  /* 0x0000000242079211 */ /* 0x080fe400018f0c43 */
[----:B------:R-:W-:-:S03]  /*ff70*/  @!P0 LEA.HI.X R5, R63, R2, R64, 0x1, P2 ;  /* 0x000000023f058211 */ /* 0x000fc600010f0c40 */
[----:B------:R1:W-:Y:S04]  /*ff80*/  @!P1 ST.E.128 [R6.64], R52 ;  /* 0x0000003406009985 */ /* 0x0003e8000c101d06 */
[----:B------:R1:W-:Y:S01]  /*ff90*/  @!P0 ST.E.128 [R4.64], R48 ;  /* 0x0000003004008985 */ /* 0x0003e2000c101d06 */
[----:B------:R-:W-:-:S13]  /*ffa0*/  ISETP.GE.AND P0, PT, R61, c[0x0][0x3c8], PT ;  /* 0x0000f2003d007a0c */ /* 0x000fda0003f06270 */
[----:B------:R-:W-:Y:S05]  /*ffb0*/  @P0 BRA `(.L_x_569) ;  /* 0x00000b3000000947 */ /* 0x000fea0003800000 */
[----:B-1----:R-:W-:-:S04]  /*ffc0*/  LEA R4, P0, R61, R0, 0x1 ;  /* 0x000000003d047211 */ /* 0x002fc800078008ff */
[----:B------:R-:W-:-:S05]  /*ffd0*/  LEA.HI.X R5, R61, R2, R62, 0x1, P0 ;  /* 0x000000023d057211 */ /* 0x000fca00000f0c3e */
[----:B------:R1:W-:Y:S01]  /*ffe0*/  ST.E.128 [R4.64], R56 ;  /* 0x0000003804007985 */ /* 0x0003e2000c101d06 */
[----:B------:R-:W-:Y:S05]  /*fff0*/  BRA `(.L_x_569) ;  /* 0x00000af000007947 */ /* 0x000fea0003800000 */
.L_x_561:
[----:B------:R-:W2:Y:S04]  /*10000*/  LDL R0, [R1+0x48] ;  /* 0x0000480001007983 */ /* 0x000ea80000100800 */
[----:B------:R-:W3:Y:S04]  /*10010*/  LDL R14, [R1+0x4c] ;  /* 0x00004c00010e7983 */ /* 0x000ee80000100800 */
[----:B------:R-:W4:Y:S01]  /*10020*/  LDL R13, [R1+0x50] ;  /* 0x00005000010d7983 */ /* 0x000f220000100800 */
[----:B------:R-:W-:Y:S03]  /*10030*/  BSSY B0, `(.L_x_570) ;  /* 0x0000025000007945 */ /* 0x000fe60003800000 */
[----:B------:R-:W1:Y:S02]  /*10040*/  S2R R11, SR_TID.X ;  /* 0x00000000000b7919 */ /* 0x000e640000002100 */
[----:B-1----:R-:W-:Y:S01]  /*10050*/  ISETP.GE.AND P0, PT, R11, 0x80, PT ;  /* 0x000000800b00780c */ /* 0x002fe20003f06270 */
[----:B--2---:R-:W-:Y:S01]  /*10060*/  IMAD.MOV.U32 R12, RZ, RZ, R0 ;  /* 0x000000ffff0c7224 */ /* 0x004fe200078e0000 */
[----:B---3--:R-:W-:-:S02]  /*10070*/  SHF.R.S32.HI R8, RZ, 0x1f, R14 ;  /* 0x0000001fff087819 */ /* 0x008fc4000001140e */
[----:B----4-:R-:W-:-:S09]  /*10080*/  SHF.R.S32.HI R10, RZ, 0x1f, R13 ;  /* 0x0000001fff0a7819 */ /* 0x010fd2000001140d */
[----:B------:R-:W-:Y:S05]  /*10090*/  @P0 BRA `(.L_x_571) ;  /* 0x000001e000000947 */ /* 0x000fea0003800000 */
[----:B------:R-:W-:Y:S02]  /*100a0*/  MOV R2, c[0x0][0x4e8] ;  /* 0x00013a0000027a02 */ /* 0x000fe40000000f00 */
[----:B------:R-:W-:-:S03]  /*100b0*/  IADD3 R6, R12, R11, RZ ;  /* 0x0000000b0c067210 */ /* 0x000fc60007ffe0ff */
[----:B------:R-:W-:-:S05]  /*100c0*/  IMAD R0, R2, c[0x0][0x388], RZ ;  /* 0x0000e20002007a24 */ /* 0x000fca00078e02ff */
[----:B------:R-:W-:-:S13]  /*100d0*/  ISETP.GE.AND P0, PT, R6, R0, PT ;  /* 0x000000000600720c */ /* 0x000fda0003f06270 */
[----:B------:R-:W-:Y:S05]  /*100e0*/  @P0 BRA `(.L_x_571) ;  /* 0x0000019000000947 */ /* 0x000fea0003800000 */
[----:B------:R-:W-:Y:S01]  /*100f0*/  ISETP.NE.AND P0, PT, R2, 0x1, PT ;  /* 0x000000010200780c */ /* 0x000fe20003f05270 */
[----:B------:R-:W-:Y:S01]  /*10100*/  IMAD R4, R8, c[0x0][0x490], RZ ;  /* 0x0001240008047a24 */ /* 0x000fe200078e02ff */
[----:B------:R-:W-:Y:S01]  /*10110*/  MOV R0, R6 ;  /* 0x0000000600007202 */ /* 0x000fe20000000f00 */
[----:B------:R-:W-:-:S04]  /*10120*/  IMAD.WIDE.U32 R2, R14, c[0x0][0x490], RZ ;  /* 0x000124000e027a25 */ /* 0x000fc800078e00ff */
[----:B------:R-:W-:Y:S02]  /*10130*/  IMAD R4, R14, c[0x0][0x494], R4 ;  /* 0x000125000e047a24 */ /* 0x000fe400078e0204 */
[----:B------:R-:W-:-:S03]  /*10140*/  IMAD R9, R10, c[0x0][0x498], RZ ;  /* 0x000126000a097a24 */ /* 0x000fc600078e02ff */
[----:B------:R-:W-:Y:S01]  /*10150*/  IADD3 R3, R3, R4, RZ ;  /* 0x0000000403037210 */ /* 0x000fe20007ffe0ff */
[----:B------:R-:W-:-:S05]  /*10160*/  @P0 IMAD.HI.U32 R5, R6, c[0x0][0x4ec], RZ ;  /* 0x00013b0006050a27 */ /* 0x000fca00078e00ff */
[----:B------:R-:W-:Y:S01]  /*10170*/  @P0 SHF.R.U32.HI R0, RZ, c[0x0][0x4f0], R5 ;  /* 0x00013c00ff000a19 */ /* 0x000fe20000011605 */
[----:B------:R-:W-:-:S03]  /*10180*/  IMAD.WIDE.U32 R4, R13, c[0x0][0x498], R2 ;  /* 0x000126000d047a25 */ /* 0x000fc600078e0002 */
[C---:B------:R-:W-:Y:S01]  /*10190*/  IADD3 R7, -R0.reuse, RZ, RZ ;  /* 0x000000ff00077210 */ /* 0x040fe20007ffe1ff */
[----:B------:R-:W-:Y:S01]  /*101a0*/  IMAD R3, R13, c[0x0][0x49c], R9 ;  /* 0x000127000d037a24 */ /* 0x000fe200078e0209 */
[----:B------:R-:W-:-:S03]  /*101b0*/  IADD3 R4, P0, R0, R4, RZ ;  /* 0x0000000400047210 */ /* 0x000fc60007f1e0ff */
[----:B------:R-:W-:Y:S01]  /*101c0*/  IMAD R2, R7, c[0x0][0x4e8], R6 ;  /* 0x00013a0007027a24 */ /* 0x000fe200078e0206 */
[----:B------:R-:W-:-:S04]  /*101d0*/  SHF.R.S32.HI R6, RZ, 0x1f, R0 ;  /* 0x0000001fff067819 */ /* 0x000fc80000011400 */
[----:B------:R-:W-:Y:S02]  /*101e0*/  SHF.R.S32.HI R0, RZ, 0x1f, R2 ;  /* 0x0000001fff007819 */ /* 0x000fe40000011402 */
[----:B------:R-:W-:-:S03]  /*101f0*/  IADD3.X R5, R6, R5, R3, P0, !PT ;  /* 0x0000000506057210 */ /* 0x000fc600007fe403 */
[----:B------:R-:W-:-:S04]  /*10200*/  IMAD R0, R0, c[0x0][0x488], RZ ;  /* 0x0001220000007a24 */ /* 0x000fc800078e02ff */
[C---:B------:R-:W-:Y:S02]  /*10210*/  IMAD R0, R2.reuse, c[0x0][0x48c], R0 ;  /* 0x0001230002007a24 */ /* 0x040fe400078e0200 */
[----:B------:R-:W-:-:S05]  /*10220*/  IMAD.WIDE.U32 R2, R2, c[0x0][0x488], R4 ;  /* 0x0001220002027a25 */ /* 0x000fca00078e0004 */
[----:B------:R-:W-:Y:S02]  /*10230*/  IADD3 R0, R3, R0, RZ ;  /* 0x0000000003007210 */ /* 0x000fe40007ffe0ff */
[----:B------:R-:W-:-:S04]  /*10240*/  LEA R4, P0, R2, c[0x0][0x450], 0x2 ;  /* 0x0001140002047a11 */ /* 0x000fc800078010ff */
[----:B------:R-:W-:Y:S02]  /*10250*/  LEA.HI.X R5, R2, c[0x0][0x454], R0, 0x2, P0 ;  /* 0x0001150002057a11 */ /* 0x000fe400000f1400 */
[----:B------:R-:W-:-:S05]  /*10260*/  MOV R0, 0xff800000 ;  /* 0xff80000000007802 */ /* 0x000fca0000000f00 */
[----:B------:R1:W-:Y:S02]  /*10270*/  STG.E [R4.64], R0 ;  /* 0x0000000004007986 */ /* 0x0003e4000c101906 */
.L_x_571:
[----:B------:R-:W-:Y:S05]  /*10280*/  BSYNC B0 ;  /* 0x0000000000007941 */ /* 0x000fea0003800000 */
.L_x_570:
[----:B------:R-:W2:Y:S01]  /*10290*/  LDL R2, [R1+0x78] ;  /* 0x0000780001027983 */ /* 0x000ea20000100800 */
[----:B-1----:R-:W-:Y:S01]  /*102a0*/  MOV R0, c[0x0][0x4e8] ;  /* 0x00013a0000007a02 */ /* 0x002fe20000000f00 */
[----:B------:R-:W-:Y:S01]  /*102b0*/  IMAD R6, R10, c[0x0][0x3f0], RZ ;  /* 0x0000fc000a067a24 */ /* 0x000fe200078e02ff */
[----:B------:R-:W-:Y:S02]  /*102c0*/  SHF.R.S32.HI R9, RZ, 0x1f, R11 ;  /* 0x0000001fff097819 */ /* 0x000fe4000001140b */
[----:B------:R-:W-:Y:S01]  /*102d0*/  ISETP.NE.AND P0, PT, R0, 0x1, PT ;  /* 0x000000010000780c */ /* 0x000fe20003f05270 */
[----:B------:R-:W-:Y:S01]  /*102e0*/  IMAD R0, R8, c[0x0][0x3e8], RZ ;  /* 0x0000fa0008007a24 */ /* 0x000fe200078e02ff */
[----:B------:R-:W-:Y:S01]  /*102f0*/  LEA.HI R9, R9, R11, RZ, 0x2 ;  /* 0x0000000b09097211 */ /* 0x000fe200078f10ff */
[----:B------:R-:W-:Y:S02]  /*10300*/  IMAD R8, R13, c[0x0][0x3f4], R6 ;  /* 0x0000fd000d087a24 */ /* 0x000fe400078e0206 */
[----:B------:R-:W-:Y:S01]  /*10310*/  IMAD R5, R14, c[0x0][0x3ec], R0 ;  /* 0x0000fb000e057a24 */ /* 0x000fe200078e0200 */
[----:B------:R-:W-:-:S04]  /*10320*/  SHF.R.S32.HI R9, RZ, 0x2, R9 ;  /* 0x00000002ff097819 */ /* 0x000fc80000011409 */
[-C--:B------:R-:W-:Y:S02]  /*10330*/  IADD3 R10, R9, R12.reuse, RZ ;  /* 0x0000000c090a7210 */ /* 0x080fe40007ffe0ff */
[----:B--2---:R-:W-:Y:S01]  /*10340*/  IADD3 R4, R2, R12, RZ ;  /* 0x0000000c02047210 */ /* 0x004fe20007ffe0ff */
[----:B------:R-:W-:-:S03]  /*10350*/  IMAD.WIDE.U32 R2, R14, c[0x0][0x3e8], RZ ;  /* 0x0000fa000e027a25 */ /* 0x000fc600078e00ff */
[----:B------:R-:W-:Y:S01]  /*10360*/  MOV R0, R4 ;  /* 0x0000000400007202 */ /* 0x000fe20000000f00 */
[----:B------:R-:W-:-:S04]  /*10370*/  @P0 IMAD.HI.U32 R7, R4, c[0x0][0x4ec], RZ ;  /* 0x00013b0004070a27 */ /* 0x000fc800078e00ff */
[----:B------:R-:W-:Y:S01]  /*10380*/  IMAD.IADD R3, R3, 0x1, R5 ;  /* 0x0000000103037824 */ /* 0x000fe200078e0205 */
[----:B------:R-:W-:-:S03]  /*10390*/  @P0 SHF.R.U32.HI R0, RZ, c[0x0][0x4f0], R7 ;  /* 0x00013c00ff000a19 */ /* 0x000fc60000011607 */
[----:B------:R-:W-:Y:S01]  /*103a0*/  IMAD.WIDE.U32 R2, R13, c[0x0][0x3f0], R2 ;  /* 0x0000fc000d027a25 */ /* 0x000fe200078e0002 */
[----:B------:R-:W-:Y:S02]  /*103b0*/  SHF.R.S32.HI R6, RZ, 0x1f, R0 ;  /* 0x0000001fff067819 */ /* 0x000fe40000011400 */
[----:B------:R-:W-:Y:S02]  /*103c0*/  IADD3 R5, -R0, RZ, RZ ;  /* 0x000000ff00057210 */ /* 0x000fe40007ffe1ff */
[----:B------:R-:W-:Y:S01]  /*103d0*/  IADD3 R3, R3, R8, RZ ;  /* 0x0000000803037210 */ /* 0x000fe20007ffe0ff */
[----:B------:R-:W-:Y:S02]  /*103e0*/  IMAD R6, R6, c[0x0][0x3e0], RZ ;  /* 0x0000f80006067a24 */ /* 0x000fe400078e02ff */
[----:B------:R-:W-:Y:S02]  /*103f0*/  IMAD R4, R5, c[0x0][0x4e8], R4 ;  /* 0x00013a0005047a24 */ /* 0x000fe400078e0204 */
[----:B------:R-:W-:-:S02]  /*10400*/  IMAD R5, R0, c[0x0][0x3e4], R6 ;  /* 0x0000f90000057a24 */ /* 0x000fc400078e0206 */
[----:B------:R-:W-:Y:S01]  /*10410*/  IMAD.WIDE.U32 R2, R0, c[0x0][0x3e0], R2 ;  /* 0x0000f80000027a25 */ /* 0x000fe200078e0002 */
[----:B------:R-:W-:-:S03]  /*10420*/  SHF.R.S32.HI R0, RZ, 0x1f, R4 ;  /* 0x0000001fff007819 */ /* 0x000fc60000011404 */
[----:B------:R-:W-:Y:S02]  /*10430*/  IMAD.IADD R3, R3, 0x1, R5 ;  /* 0x0000000103037824 */ /* 0x000fe400078e0205 */
[----:B------:R-:W-:Y:S02]  /*10440*/  IMAD R0, R0, c[0x0][0x3d8], RZ ;  /* 0x0000f60000007a24 */ /* 0x000fe400078e02ff */
[----:B------:R-:W-:-:S04]  /*10450*/  IMAD.WIDE.U32 R2, R4, c[0x0][0x3d8], R2 ;  /* 0x0000f60004027a25 */ /* 0x000fc800078e0002 */
[----:B------:R-:W-:Y:S01]  /*10460*/  IMAD R4, R4, c[0x0][0x3dc], R0 ;  /* 0x0000f70004047a24 */ /* 0x000fe200078e0200 */
[----:B------:R-:W-:-:S04]  /*10470*/  LEA R11, P0, R2, c[0x0][0x380], 0x1 ;  /* 0x0000e000020b7a11 */ /* 0x000fc800078008ff */
[----:B------:R-:W-:-:S04]  /*10480*/  IADD3 R3, R3, R4, RZ ;  /* 0x0000000403037210 */ /* 0x000fc80007ffe0ff */
[----:B------:R-:W-:Y:S01]  /*10490*/  LEA.HI.X R3, R2, c[0x0][0x384], R3, 0x1, P0 ;  /* 0x0000e10002037a11 */ /* 0x000fe200000f0c03 */
[----:B------:R-:W-:Y:S05]  /*104a0*/  BRA.DIV ~URZ, `(.L_x_572) ;  /* 0x00000d727f007947 */ /* 0x000fea000b800000 */
[----:B------:R1:W2:Y:S02]  /*104b0*/  SHFL.IDX PT, R2, R3, RZ, 0x1c1f ;  /* 0x001c1fff03027589 */ /* 0x0002a400000e0000 */
.L_x_596:
[----:B------:R-:W-:Y:S05]  /*104c0*/  BRA.DIV ~URZ, `(.L_x_573) ;  /* 0x00000dc27f007947 */ /* 0x000fea000b800000 */
[----:B------:R3:W4:Y:S02]  /*104d0*/  SHFL.IDX PT, R0, R11, RZ, 0x1c1f ;  /* 0x001c1fff0b007589 */ /* 0x00072400000e0000 */
.L_x_597:
[----:B------:R-:W-:Y:S01]  /*104e0*/  MOV R12, c[0x0][0x4e8] ;  /* 0x00013a00000c7a02 */ /* 0x000fe20000000f00 */
[----:B------:R-:W-:Y:S04]  /*104f0*/  BSSY B0, `(.L_x_574) ;  /* 0x0000015000007945 */ /* 0x000fe80003800000 */
[----:B------:R-:W-:-:S05]  /*10500*/  IMAD R12, R12, c[0x0][0x388], RZ ;  /* 0x0000e2000c0c7a24 */ /* 0x000fca00078e02ff */
[----:B------:R-:W-:-:S13]  /*10510*/  ISETP.GE.AND P0, PT, R10, R12, PT ;  /* 0x0000000c0a00720c */ /* 0x000fda0003f06270 */
[----:B------:R-:W-:Y:S05]  /*10520*/  @P0 BRA `(.L_x_575) ;  /* 0x0000011000000947 */ /* 0x000fea0003800000 */
[----:B------:R-:W5:Y:S04]  /*10530*/  LDL.64 R18, [R1+0x38] ;  /* 0x0000380001127983 */ /* 0x000f680000100a00 */
[----:B---3--:R-:W3:Y:S04]  /*10540*/  LDL R15, [R1+0x40] ;  /* 0x00004000010f7983 */ /* 0x008ee80000100800 */
[----:B----4-:R-:W4:Y:S04]  /*10550*/  LDL R13, [R1+0x44] ;  /* 0x00004400010d7983 */ /* 0x010f280000100800 */
[----:B--2---:R-:W2:Y:S04]  /*10560*/  LDL R16, [R1+0x70] ;  /* 0x0000700001107983 */ /* 0x004ea80000100800 */
[----:B------:R-:W2:Y:S01]  /*10570*/  LDL R14, [R1+0x6c] ;  /* 0x00006c00010e7983 */ /* 0x000ea20000100800 */
[----:B-----5:R-:W-:-:S02]  /*10580*/  ISETP.GE.AND P2, PT, R18, c[0x0][0x3c8], PT ;  /* 0x0000f20012007a0c */ /* 0x020fc40003f46270 */
[----:B---3--:R-:W-:Y:S02]  /*10590*/  ISETP.GE.AND P1, PT, R15, c[0x0][0x3c8], PT ;  /* 0x0000f2000f007a0c */ /* 0x008fe40003f26270 */
[----:B----4-:R-:W-:-:S09]  /*105a0*/  ISETP.GE.AND P0, PT, R13, c[0x0][0x3c8], PT ;  /* 0x0000f2000d007a0c */ /* 0x010fd20003f06270 */
[CC--:B------:R-:W-:Y:S02]  /*105b0*/  @!P2 LEA R8, P5, R18.reuse, R0.reuse, 0x1 ;  /* 0x000000001208a211 */ /* 0x0c0fe400078a08ff */
[----:B------:R-:W-:Y:S02]  /*105c0*/  @!P1 LEA R6, P4, R15, R0, 0x1 ;  /* 0x000000000f069211 */ /* 0x000fe400078808ff */
[----:B------:R-:W-:Y:S02]  /*105d0*/  @!P2 LEA.HI.X R9, R18, R2, R19, 0x1, P5 ;  /* 0x000000021209a211 */ /* 0x000fe400028f0c13 */
[----:B------:R-:W-:Y:S02]  /*105e0*/  @!P0 LEA R4, P3, R13, R0, 0x1 ;  /* 0x000000000d048211 */ /* 0x000fe400078608ff */
[-C--:B--2---:R-:W-:Y:S02]  /*105f0*/  @!P1 LEA.HI.X R7, R15, R2.reuse, R16, 0x1, P4 ;  /* 0x000000020f079211 */ /* 0x084fe400020f0c10 */
[----:B------:R-:W-:Y:S01]  /*10600*/  @!P0 LEA.HI.X R5, R13, R2, R14, 0x1, P3 ;  /* 0x000000020d058211 */ /* 0x000fe200018f0c0e */
[----:B------:R2:W-:Y:S04]  /*10610*/  @!P2 ST.E.128 [R8.64], RZ ;  /* 0x000000ff0800a985 */ /* 0x0005e8000c101d06 */
[----:B------:R2:W-:Y:S04]  /*10620*/  @!P1 ST.E.128 [R6.64], RZ ;  /* 0x000000ff06009985 */ /* 0x0005e8000c101d06 */
[----:B------:R2:W-:Y:S02]  /*10630*/  @!P0 ST.E.128 [R4.64], RZ ;  /* 0x000000ff04008985 */ /* 0x0005e4000c101d06 */
.L_x_575:
[----:B------:R-:W-:Y:S05]  /*10640*/  BSYNC B0 ;  /* 0x0000000000007941 */ /* 0x000fea0003800000 */
.L_x_574:
[----:B------:R-:W-:Y:S05]  /*10650*/  BRA.DIV ~URZ, `(.L_x_576) ;  /* 0x00000c927f007947 */ /* 0x000fea000b800000 */
[----:B--2---:R2:W1:Y:S04]  /*10660*/  SHFL.IDX PT, R2, R3, 0x1, 0x1c1f ;  /* 0x003c1f0003027f89 */ /* 0x00446800000e0000 */
[----:B----4-:R2:W4:Y:S02]  /*10670*/  SHFL.IDX PT, R0, R11, 0x1, 0x1c1f ;  /* 0x003c1f000b007f89 */ /* 0x01052400000e0000 */
.L_x_598:
        /* <DEDUP_REMOVED lines=8> */
[----:B------:R-:W4:Y:S01]  /*10700*/  LDL R14, [R1+0x6c] ;  /* 0x00006c00010e7983 */ /* 0x000f220000100800 */
[----:B-----5:R-:W-:-:S02]  /*10710*/  ISETP.GE.AND P2, PT, R18, c[0x0][0x3c8], PT ;  /* 0x0000f20012007a0c */ /* 0x020fc40003f46270 */
[----:B--2---:R-:W-:Y:S02]  /*10720*/  ISETP.GE.AND P1, PT, R15, c[0x0][0x3c8], PT ;  /* 0x0000f2000f007a0c */ /* 0x004fe40003f26270 */
[----:B---3--:R-:W-:-:S09]  /*10730*/  ISETP.GE.AND P0, PT, R13, c[0x0][0x3c8], PT ;  /* 0x0000f2000d007a0c */ /* 0x008fd20003f06270 */
[CC--:B------:R-:W-:Y:S02]  /*10740*/  @!P2 LEA R8, P5, R18.reuse, R0.reuse, 0x1 ;  /* 0x000000001208a211 */ /* 0x0c0fe400078a08ff */
[----:B------:R-:W-:Y:S02]  /*10750*/  @!P1 LEA R6, P4, R15, R0, 0x1 ;  /* 0x000000000f069211 */ /* 0x000fe400078808ff */
[----:B-1----:R-:W-:Y:S02]  /*10760*/  @!P2 LEA.HI.X R9, R18, R2, R19, 0x1, P5 ;  /* 0x000000021209a211 */ /* 0x002fe400028f0c13 */
[----:B------:R-:W-:Y:S02]  /*10770*/  @!P0 LEA R4, P3, R13, R0, 0x1 ;  /* 0x000000000d048211 */ /* 0x000fe400078608ff */
[-C--:B----4-:R-:W-:Y:S02]  /*10780*/  @!P1 LEA.HI.X R7, R15, R2.reuse, R16, 0x1, P4 ;  /* 0x000000020f079211 */ /* 0x090fe400020f0c10 */
[----:B------:R-:W-:Y:S01]  /*10790*/  @!P0 LEA.HI.X R5, R13, R2, R14, 0x1, P3 ;  /* 0x000000020d058211 */ /* 0x000fe200018f0c0e */
[----:B------:R1:W-:Y:S04]  /*107a0*/  @!P2 ST.E.128 [R8.64], RZ ;  /* 0x000000ff0800a985 */ /* 0x0003e8000c101d06 */
[----:B------:R1:W-:Y:S04]  /*107b0*/  @!P1 ST.E.128 [R6.64], RZ ;  /* 0x000000ff06009985 */ /* 0x0003e8000c101d06 */
[----:B------:R1:W-:Y:S02]  /*107c0*/  @!P0 ST.E.128 [R4.64], RZ ;  /* 0x000000ff04008985 */ /* 0x0003e4000c101d06 */
.L_x_578:
[----:B------:R-:W-:Y:S05]  /*107d0*/  BSYNC B0 ;  /* 0x0000000000007941 */ /* 0x000fea0003800000 */
.L_x_577:
[----:B------:R-:W-:Y:S05]  /*107e0*/  BRA.DIV ~URZ, `(.L_x_579) ;  /* 0x00000bc27f007947 */ /* 0x000fea000b800000 */
[----:B-1----:R1:W2:Y:S02]  /*107f0*/  SHFL.IDX PT, R2, R3, 0x2, 0x1c1f ;  /* 0x005c1f0003027f89 */ /* 0x0022a400000e0000 */
.L_x_599:
[----:B------:R-:W-:Y:S05]  /*10800*/  BRA.DIV ~URZ, `(.L_x_580) ;  /* 0x00000c127f007947 */ /* 0x000fea000b800000 */
[----:B----4-:R4:W1:Y:S02]  /*10810*/  SHFL.IDX PT, R0, R11, 0x2, 0x1c1f ;  /* 0x005c1f000b007f89 */ /* 0x01086400000e0000 */
.L_x_600:
[----:B------:R-:W-:Y:S01]  /*10820*/  IADD3 R4, R10, 0x40, RZ ;  /* 0x000000400a047810 */ /* 0x000fe20007ffe0ff */
[----:B------:R-:W-:Y:S03]  /*10830*/  BSSY B0, `(.L_x_581) ;  /* 0x0000014000007945 */ /* 0x000fe60003800000 */
        /* <DEDUP_REMOVED lines=10> */
[CC--:B-1----:R-:W-:Y:S02]  /*108e0*/  @!P2 LEA R8, P5, R18.reuse, R0.reuse, 0x1 ;  /* 0x000000001208a211 */ /* 0x0c2fe400078a08ff */
        /* <DEDUP_REMOVED lines=8> */
.L_x_582:
[----:B------:R-:W-:Y:S05]  /*10970*/  BSYNC B0 ;  /* 0x0000000000007941 */ /* 0x000fea0003800000 */
.L_x_581:
[----:B------:R-:W-:Y:S05]  /*10980*/  BRA.DIV ~URZ, `(.L_x_583) ;  /* 0x00000af27f007947 */ /* 0x000fea000b800000 */
[----:B--2---:R2:W3:Y:S04]  /*10990*/  SHFL.IDX PT, R2, R3, 0x3, 0x1c1f ;  /* 0x007c1f0003027f89 */ /* 0x0044e800000e0000 */
[----:B-1----:R2:W1:Y:S02]  /*109a0*/  SHFL.IDX PT, R0, R11, 0x3, 0x1c1f ;  /* 0x007c1f000b007f89 */ /* 0x00246400000e0000 */
.L_x_601:
[----:B------:R-:W-:-:S04]  /*109b0*/  IADD3 R10, R10, 0x60, RZ ;  /* 0x000000600a0a7810 */ /* 0x000fc80007ffe0ff */
[----:B------:R-:W-:-:S13]  /*109c0*/  ISETP.GE.AND P0, PT, R10, R12, PT ;  /* 0x0000000c0a00720c */ /* 0x000fda0003f06270 */
[----:B------:R-:W-:Y:S05]  /*109d0*/  @P0 BRA `(.L_x_569) ;  /* 0x0000011000000947 */ /* 0x000fea0003800000 */
[----:B------:R-:W5:Y:S04]  /*109e0*/  LDL.64 R16, [R1+0x38] ;  /* 0x0000380001107983 */ /* 0x000f680000100a00 */
[----:B--2---:R-:W2:Y:S04]  /*109f0*/  LDL R13, [R1+0x40] ;  /* 0x00004000010d7983 */ /* 0x004ea80000100800 */
[----:B----4-:R-:W4:Y:S04]  /*10a00*/  LDL R3, [R1+0x44] ;  /* 0x0000440001037983 */ /* 0x010f280000100800 */
[----:B---3--:R-:W3:Y:S04]  /*10a10*/  LDL R14, [R1+0x70] ;  /* 0x00007000010e7983 */ /* 0x008ee80000100800 */
[----:B------:R-:W3:Y:S01]  /*10a20*/  LDL R11, [R1+0x6c] ;  /* 0x00006c00010b7983 */ /* 0x000ee20000100800 */
[----:B-----5:R-:W-:-:S02]  /*10a30*/  ISETP.GE.AND P2, PT, R16, c[0x0][0x3c8], PT ;  /* 0x0000f20010007a0c */ /* 0x020fc40003f46270 */
[----:B--2---:R-:W-:Y:S02]  /*10a40*/  ISETP.GE.AND P1, PT, R13, c[0x0][0x3c8], PT ;  /* 0x0000f2000d007a0c */ /* 0x004fe40003f26270 */
[----:B----4-:R-:W-:-:S09]  /*10a50*/  ISETP.GE.AND P0, PT, R3, c[0x0][0x3c8], PT ;  /* 0x0000f20003007a0c */ /* 0x010fd20003f06270 */
[CC--:B-1----:R-:W-:Y:S02]  /*10a60*/  @!P2 LEA R8, P5, R16.reuse, R0.reuse, 0x1 ;  /* 0x000000001008a211 */ /* 0x0c2fe400078a08ff */
[----:B------:R-:W-:Y:S02]  /*10a70*/  @!P1 LEA R6, P4, R13, R0, 0x1 ;  /* 0x000000000d069211 */ /* 0x000fe400078808ff */
[----:B------:R-:W-:Y:S02]  /*10a80*/  @!P2 LEA.HI.X R9, R16, R2, R17, 0x1, P5 ;  /* 0x000000021009a211 */ /* 0x000fe400028f0c11 */
[----:B------:R-:W-:Y:S02]  /*10a90*/  @!P0 LEA R4, P3, R3, R0, 0x1 ;  /* 0x0000000003048211 */ /* 0x000fe400078608ff */
[-C--:B---3--:R-:W-:Y:S02]  /*10aa0*/  @!P1 LEA.HI.X R7, R13, R2.reuse, R14, 0x1, P4 ;  /* 0x000000020d079211 */ /* 0x088fe400020f0c0e */
[----:B------:R-:W-:Y:S01]  /*10ab0*/  @!P0 LEA.HI.X R5, R3, R2, R11, 0x1, P3 ;  /* 0x0000000203058211 */ /* 0x000fe200018f0c0b */
[----:B------:R1:W-:Y:S04]  /*10ac0*/  @!P2 ST.E.128 [R8.64], RZ ;  /* 0x000000ff0800a985 */ /* 0x0003e8000c101d06 */
[----:B------:R1:W-:Y:S04]  /*10ad0*/  @!P1 ST.E.128 [R6.64], RZ ;  /* 0x000000ff06009985 */ /* 0x0003e8000c101d06 */
[----:B------:R1:W-:Y:S02]  /*10ae0*/  @!P0 ST.E.128 [R4.64], RZ ;  /* 0x000000ff04008985 */ /* 0x0003e4000c101d06 */
.L_x_569:
[----:B----4-:R-:W-:Y:S05]  /*10af0*/  BSYNC B1 ;  /* 0x0000000000017941 */ /* 0x010fea0003800000 */
.L_x_560:
[----:B-1----:R-:W4:Y:S02]  /*10b00*/  LDL R0, [R1+0x7c] ;  /* 0x00007c0001007983 */ /* 0x002f240000100800 */
[----:B----4-:R-:W-:-:S13]  /*10b10*/  ISETP.NE.AND P0, PT, R0, RZ, PT ;  /* 0x000000ff0000720c */ /* 0x010fda0003f05270 */
[----:B------:R-:W-:Y:S01]  /*10b20*/  @P0 WARPSYNC 0xffffffff ;  /* 0xffffffff00000948 */ /* 0x000fe20003800000 */
[----:B------:R-:W-:Y:S06]  /*10b30*/  @P0 BAR.SYNC.DEFER_BLOCKING 0x5, 0x80 ;  /* 0x0142000000000b1d */ /* 0x000fec0000010000 */
[----:B------:R-:W1:Y:S04]  /*10b40*/  @P0 LDS R0, [0xc100] ;  /* 0x00c10000ff000984 */ /* 0x000e680000000800 */
[----:B-1----:R1:W-:Y:S04]  /*10b50*/  @P0 STL [R1+0x74], R0 ;  /* 0x0000740001000387 */ /* 0x0023e80000100800 */
[----:B------:R-:W-:Y:S06]  /*10b60*/  @P0 BAR.ARV 0x4, 0x80 ;  /* 0x0102000000000b1d */ /* 0x000fec0000002000 */
[----:B------:R-:W-:Y:S05]  /*10b70*/  @P0 BRA `(.L_x_584) ;  /* 0x0000007000000947 */ /* 0x000fea0003800000 */
[----:B------:R-:W-:Y:S05]  /*10b80*/  BRA.DIV ~URZ, `(.L_x_585) ;  /* 0x000009b27f007947 */ /* 0x000fea000b800000 */
[----:B-1----:R1:W4:Y:S02]  /*10b90*/  SHFL.IDX PT, R0, R60, RZ, 0x1f ;  /* 0x00001fff3c007589 */ /* 0x00232400000e0000 */
.L_x_602:
[----:B------:R-:W-:Y:S01]  /*10ba0*/  WARPSYNC 0xffffffff ;  /* 0xffffffff00007948 */ /* 0x000fe20003800000 */
[----:B------:R-:W-:Y:S06]  /*10bb0*/  BAR.SYNC.DEFER_BLOCKING 0x4, 0x80 ;  /* 0x0102000000007b1d */ /* 0x000fec0000010000 */
[----:B----4-:R4:W-:Y:S04]  /*10bc0*/  STL [R1+0x74], R0 ;  /* 0x0000740001007387 */ /* 0x0109e80000100800 */
[----:B------:R4:W-:Y:S04]  /*10bd0*/  @!P6 STS [0xc100], R60 ;  /* 0x00c1003cff00e388 */ /* 0x0009e80000000800 */
[----:B------:R-:W-:Y:S06]  /*10be0*/  BAR.ARV 0x5, 0x80 ;  /* 0x0142000000007b1d */ /* 0x000fec0000002000 */
.L_x_584:
[----:B-1--4-:R-:W4:Y:S02]  /*10bf0*/  LDL R0, [R1+0x74] ;  /* 0x0000740001007983 */ /* 0x012f240000100800 */
[----:B----4-:R-:W-:-:S13]  /*10c00*/  ISETP.GE.AND P0, PT, R0, c[0x0][0x538], PT ;  /* 0x00014e0000007a0c */ /* 0x010fda0003f06270 */
[----:B--23-5:R-:W-:Y:S01]  /*10c10*/  @P0 CALL.REL.NOINC `(.L_x_586) ;  /* 0x0000001000000944 */ /* 0x02cfe20003c00000 */
[----:B------:R-:W-:Y:S05]  /*10c20*/  BRA `(.L_x_587) ;  /* 0xfffefe0000007947 */ /* 0x000fea000383ffff */
.L_x_586:
[----:B------:R-:W-:Y:S05]  /*10c30*/  EXIT ;  /* 0x000000000000794d */ /* 0x000fea0003800000 */
.L_x_538:
[----:B------:R-:W-:Y:S01]  /*10c40*/  IMAD.MOV.U32 R7, RZ, RZ, R10 ;  /* 0x000000ffff077224 */ /* 0x000fe200078e000a */
[----:B--2---:R-:W-:Y:S01]  /*10c50*/  MOV R4, RZ ;  /* 0x000000ff00047202 */ /* 0x004fe20000000f00 */
[----:B------:R-:W-:Y:S01]  /*10c60*/  IMAD.MOV.U32 R0, RZ, RZ, 0x1c1f ;  /* 0x00001c1fff007424 */ /* 0x000fe200078e00ff */
[----:B------:R-:W-:Y:S02]  /*10c70*/  MOV R5, 0x10c90 ;  /* 0x00010c9000057802 */ /* 0x000fe40000000f00 */
[----:B------:R-:W-:Y:S05]  /*10c80*/  CALL.REL.NOINC `($__internal_1_$__cuda_sm70_shflsync_idx_p) ;  /* 0x0000095000007944 */ /* 0x000fea0003c00000 */
[----:B------:R-:W-:Y:S01]  /*10c90*/  MOV R2, R0 ;  /* 0x0000000000027202 */ /* 0x000fe20000000f00 */
[----:B------:R-:W-:Y:S05]  /*10ca0*/  BRA `(.L_x_588) ;  /* 0xffff0b6000007947 */ /* 0x000fea000383ffff */
.L_x_539:
[----:B------:R-:W-:Y:S01]  /*10cb0*/  IMAD.MOV.U32 R7, RZ, RZ, R12 ;  /* 0x000000ffff077224 */ /* 0x000fe200078e000c */
[----:B--2---:R-:W-:Y:S01]  /*10cc0*/  MOV R4, RZ ;  /* 0x000000ff00047202 */ /* 0x004fe20000000f00 */
[----:B------:R-:W-:Y:S01]  /*10cd0*/  IMAD.MOV.U32 R0, RZ, RZ, 0x1c1f ;  /* 0x00001c1fff007424 */ /* 0x000fe200078e00ff */
[----:B------:R-:W-:Y:S02]  /*10ce0*/  MOV R5, 0x10d00 ;  /* 0x00010d0000057802 */ /* 0x000fe40000000f00 */
[----:B-1-3--:R-:W-:Y:S05]  /*10cf0*/  CALL.REL.NOINC `($__internal_1_$__cuda_sm70_shflsync_idx_p) ;  /* 0x000008e000007944 */ /* 0x00afea0003c00000 */
[----:B------:R-:W-:Y:S05]  /*10d00*/  BRA `(.L_x_589) ;  /* 0xffff0b2000007947 */ /* 0x000fea000383ffff */
.L_x_542:
[----:B--2---:R-:W-:Y:S01]  /*10d10*/  IMAD.MOV.U32 R7, RZ, RZ, R10 ;  /* 0x000000ffff077224 */ /* 0x004fe200078e000a */
[----:B------:R-:W-:Y:S01]  /*10d20*/  MOV R4, 0x1 ;  /* 0x0000000100047802 */ /* 0x000fe20000000f00 */
[----:B----4-:R-:W-:Y:S01]  /*10d30*/  IMAD.MOV.U32 R0, RZ, RZ, 0x1c1f ;  /* 0x00001c1fff007424 */ /* 0x010fe200078e00ff */
[----:B------:R-:W-:-:S02]  /*10d40*/  MOV R5, 0x10d60 ;  /* 0x00010d6000057802 */ /* 0x000fc40000000f00 */
[----:B-1-3--:R-:W-:Y:S05]  /*10d50*/  CALL.REL.NOINC `($__internal_1_$__cuda_sm70_shflsync_idx_p) ;  /* 0x0000088000007944 */ /* 0x00afea0003c00000 */
[----:B------:R-:W-:Y:S01]  /*10d60*/  IMAD.MOV.U32 R2, RZ, RZ, R0 ;  /* 0x000000ffff027224 */ /* 0x000fe200078e0000 */
[----:B------:R-:W-:Y:S01]  /*10d70*/  MOV R4, 0x1 ;  /* 0x0000000100047802 */ /* 0x000fe20000000f00 */
[----:B------:R-:W-:Y:S01]  /*10d80*/  IMAD.MOV.U32 R7, RZ, RZ, R12 ;  /* 0x000000ffff077224 */ /* 0x000fe200078e000c */
[----:B------:R-:W-:-:S02]  /*10d90*/  MOV R0, 0x1c1f ;  /* 0x00001c1f00007802 */ /* 0x000fc40000000f00 */
[----:B------:R-:W-:Y:S02]  /*10da0*/  MOV R5, 0x10dc0 ;  /* 0x00010dc000057802 */ /* 0x000fe40000000f00 */
[----:B------:R-:W-:Y:S05]  /*10db0*/  CALL.REL.NOINC `($__internal_1_$__cuda_sm70_shflsync_idx_p) ;  /* 0x0000082000007944 */ /* 0x000fea0003c00000 */
[----:B------:R-:W-:Y:S05]  /*10dc0*/  BRA `(.L_x_590) ;  /* 0xffff0c4000007947 */ /* 0x000fea000383ffff */
.L_x_545:
[----:B-1----:R-:W-:Y:S01]  /*10dd0*/  IMAD.MOV.U32 R7, RZ, RZ, R10 ;  /* 0x000000ffff077224 */ /* 0x002fe200078e000a */
[----:B------:R-:W-:Y:S01]  /*10de0*/  MOV R4, 0x2 ;  /* 0x0000000200047802 */ /* 0x000fe20000000f00 */
[----:B--2---:R-:W-:Y:S01]  /*10df0*/  IMAD.MOV.U32 R0, RZ, RZ, 0x1c1f ;  /* 0x00001c1fff007424 */ /* 0x004fe200078e00ff */
[----:B------:R-:W-:Y:S02]  /*10e00*/  MOV R5, 0x10e20 ;  /* 0x00010e2000057802 */ /* 0x000fe40000000f00 */
[----:B---3--:R-:W-:Y:S05]  /*10e10*/  CALL.REL.NOINC `($__internal_1_$__cuda_sm70_shflsync_idx_p) ;  /* 0x000007c000007944 */ /* 0x008fea0003c00000 */
[----:B------:R-:W-:Y:S01]  /*10e20*/  MOV R2, R0 ;  /* 0x0000000000027202 */ /* 0x000fe20000000f00 */
[----:B------:R-:W-:Y:S05]  /*10e30*/  BRA `(.L_x_591) ;  /* 0xffff0d9000007947 */ /* 0x000fea000383ffff */
.L_x_546:
[----:B------:R-:W-:Y:S01]  /*10e40*/  IMAD.MOV.U32 R7, RZ, RZ, R12 ;  /* 0x000000ffff077224 */ /* 0x000fe200078e000c */
[----:B------:R-:W-:Y:S01]  /*10e50*/  MOV R4, 0x2 ;  /* 0x0000000200047802 */ /* 0x000fe20000000f00 */
[----:B--2---:R-:W-:Y:S01]  /*10e60*/  IMAD.MOV.U32 R0, RZ, RZ, 0x1c1f ;  /* 0x00001c1fff007424 */ /* 0x004fe200078e00ff */
[----:B------:R-:W-:Y:S02]  /*10e70*/  MOV R5, 0x10e90 ;  /* 0x00010e9000057802 */ /* 0x000fe40000000f00 */
[----:B-1-34-:R-:W-:Y:S05]  /*10e80*/  CALL.REL.NOINC `($__internal_1_$__cuda_sm70_shflsync_idx_p) ;  /* 0x0000075000007944 */ /* 0x01afea0003c00000 */
[----:B------:R-:W-:Y:S05]  /*10e90*/  BRA `(.L_x_592) ;  /* 0xffff0d5000007947 */ /* 0x000fea000383ffff */
.L_x_549:
[----:B-1----:R-:W-:Y:S01]  /*10ea0*/  IMAD.MOV.U32 R7, RZ, RZ, R10 ;  /* 0x000000ffff077224 */ /* 0x002fe200078e000a */
[----:B------:R-:W-:Y:S01]  /*10eb0*/  MOV R4, 0x3 ;  /* 0x0000000300047802 */ /* 0x000fe20000000f00 */
[----:B------:R-:W-:Y:S01]  /*10ec0*/  IMAD.MOV.U32 R0, RZ, RZ, 0x1c1f ;  /* 0x00001c1fff007424 */ /* 0x000fe200078e00ff */
[----:B------:R-:W-:-:S02]  /*10ed0*/  MOV R5, 0x10ef0 ;  /* 0x00010ef000057802 */ /* 0x000fc40000000f00 */
[----:B--234-:R-:W-:Y:S05]  /*10ee0*/  CALL.REL.NOINC `($__internal_1_$__cuda_sm70_shflsync_idx_p) ;  /* 0x000006f000007944 */ /* 0x01cfea0003c00000 */
[----:B------:R-:W-:Y:S01]  /*10ef0*/  IMAD.MOV.U32 R2, RZ, RZ, R0 ;  /* 0x000000ffff027224 */ /* 0x000fe200078e0000 */
[----:B------:R-:W-:Y:S01]  /*10f00*/  MOV R4, 0x3 ;  /* 0x0000000300047802 */ /* 0x000fe20000000f00 */
[----:B------:R-:W-:Y:S01]  /*10f10*/  IMAD.MOV.U32 R7, RZ, RZ, R12 ;  /* 0x000000ffff077224 */ /* 0x000fe200078e000c */
[----:B------:R-:W-:-:S02]  /*10f20*/  MOV R0, 0x1c1f ;  /* 0x00001c1f00007802 */ /* 0x000fc40000000f00 */
[----:B------:R-:W-:Y:S02]  /*10f30*/  MOV R5, 0x10f50 ;  /* 0x00010f5000057802 */ /* 0x000fe40000000f00 */
[----:B------:R-:W-:Y:S05]  /*10f40*/  CALL.REL.NOINC `($__internal_1_$__cuda_sm70_shflsync_idx_p) ;  /* 0x0000069000007944 */ /* 0x000fea0003c00000 */
[----:B------:R-:W-:Y:S05]  /*10f50*/  BRA `(.L_x_593) ;  /* 0xffff0e6000007947 */ /* 0x000fea000383ffff */
.L_x_556:
[----:B---3--:R1:W5:Y:S01]  /*10f60*/  LDL R0, [R1+0x20] ;  /* 0x0000200001007983 */ /* 0x0083620000100800 */
[----:B------:R-:W-:Y:S02]  /*10f70*/  MOV R3, 0x2 ;  /* 0x0000000200037802 */ /* 0x000fe40000000f00 */
[----:B------:R-:W-:Y:S02]  /*10f80*/  MOV R2, 0x10fa0 ;  /* 0x00010fa000027802 */ /* 0x000fe40000000f00 */
[----:B-1---5:R-:W-:Y:S05]  /*10f90*/  CALL.REL.NOINC `($__internal_0_$__cuda_sm70_shflsync_bfly_p) ;  /* 0x0000060000007944 */ /* 0x022fea0003c00000 */
[----:B------:R-:W-:Y:S01]  /*10fa0*/  MOV R4, R8 ;  /* 0x0000000800047202 */ /* 0x000fe20000000f00 */
[----:B------:R-:W-:Y:S05]  /*10fb0*/  BRA `(.L_x_594) ;  /* 0xffffd25000007947 */ /* 0x000fea000383ffff */
.L_x_557:
[----:B------:R-:W-:Y:S01]  /*10fc0*/  IMAD.MOV.U32 R0, RZ, RZ, R4 ;  /* 0x000000ffff007224 */ /* 0x000fe200078e0004 */
[----:B------:R-:W-:Y:S02]  /*10fd0*/  MOV R3, 0x1 ;  /* 0x0000000100037802 */ /* 0x000fe40000000f00 */
[----:B------:R-:W-:Y:S02]  /*10fe0*/  MOV R2, 0x11000 ;  /* 0x0001100000027802 */ /* 0x000fe40000000f00 */
[----:B------:R-:W-:Y:S05]  /*10ff0*/  CALL.REL.NOINC `($__internal_0_$__cuda_sm70_shflsync_bfly_p) ;  /* 0x000005a000007944 */ /* 0x000fea0003c00000 */
[----:B------:R1:W5:Y:S01]  /*11000*/  LDL R0, [R1+0x24] ;  /* 0x0000240001007983 */ /* 0x0003620000100800 */
[----:B------:R-:W-:Y:S01]  /*11010*/  FADD.FTZ R4, R4, R8 ;  /* 0x0000000804047221 */ /* 0x000fe20000010000 */
[----:B------:R-:W-:Y:S02]  /*11020*/  MOV R3, 0x2 ;  /* 0x0000000200037802 */ /* 0x000fe40000000f00 */
[----:B------:R-:W-:-:S02]  /*11030*/  MOV R2, 0x11050 ;  /* 0x0001105000027802 */ /* 0x000fc40000000f00 */
[----:B-1---5:R-:W-:Y:S05]  /*11040*/  CALL.REL.NOINC `($__internal_0_$__cuda_sm70_shflsync_bfly_p) ;  /* 0x0000055000007944 */ /* 0x022fea0003c00000 */
[----:B------:R-:W2:Y:S01]  /*11050*/  LDL.LU R0, [R1+0x24] ;  /* 0x0000240001007983 */ /* 0x000ea20000300800 */
[----:B------:R-:W-:-:S02]  /*11060*/  MOV R3, 0x1 ;  /* 0x0000000100037802 */ /* 0x000fc40000000f00 */
[----:B------:R-:W-:Y:S01]  /*11070*/  MOV R2, 0x110b0 ;  /* 0x000110b000027802 */ /* 0x000fe20000000f00 */
[----:B--2---:R-:W-:-:S05]  /*11080*/  FADD.FTZ R5, R0, R8 ;  /* 0x0000000800057221 */ /* 0x004fca0000010000 */
[----:B------:R-:W-:Y:S02]  /*11090*/  MOV R0, R5 ;  /* 0x0000000500007202 */ /* 0x000fe40000000f00 */
[----:B------:R-:W-:Y:S05]  /*110a0*/  CALL.REL.NOINC `($__internal_0_$__cuda_sm70_shflsync_bfly_p) ;  /* 0x000004f000007944 */ /* 0x000fea0003c00000 */
[----:B------:R1:W5:Y:S01]  /*110b0*/  LDL R0, [R1+0x28] ;  /* 0x0000280001007983 */ /* 0x0003620000100800 */
[----:B------:R-:W-:Y:S01]  /*110c0*/  FADD.FTZ R5, R5, R8 ;  /* 0x0000000805057221 */ /* 0x000fe20000010000 */
[----:B------:R-:W-:Y:S02]  /*110d0*/  MOV R3, 0x2 ;  /* 0x0000000200037802 */ /* 0x000fe40000000f00 */
[----:B------:R-:W-:Y:S02]  /*110e0*/  MOV R2, 0x11100 ;  /* 0x0001110000027802 */ /* 0x000fe40000000f00 */
[----:B-1---5:R-:W-:Y:S05]  /*110f0*/  CALL.REL.NOINC `($__internal_0_$__cuda_sm70_shflsync_bfly_p) ;  /* 0x000004a000007944 */ /* 0x022fea0003c00000 */
[----:B------:R-:W2:Y:S01]  /*11100*/  LDL.LU R0, [R1+0x28] ;  /* 0x0000280001007983 */ /* 0x000ea20000300800 */
[----:B------:R-:W-:Y:S02]  /*11110*/  MOV R3, 0x1 ;  /* 0x0000000100037802 */ /* 0x000fe40000000f00 */
        /* <DEDUP_REMOVED lines=15> */
[----:B------:R-:W-:Y:S05]  /*11210*/  BRA `(.L_x_595) ;  /* 0xffffd12000007947 */ /* 0x000fea000383ffff */
.L_x_572:
[----:B------:R-:W-:Y:S01]  /*11220*/  IMAD.MOV.U32 R7, RZ, RZ, R3 ;  /* 0x000000ffff077224 */ /* 0x000fe200078e0003 */
[----:B------:R-:W-:Y:S01]  /*11230*/  MOV R4, RZ ;  /* 0x000000ff00047202 */ /* 0x000fe20000000f00 */
[----:B------:R-:W-:Y:S01]  /*11240*/  IMAD.MOV.U32 R0, RZ, RZ, 0x1c1f ;  /* 0x00001c1fff007424 */ /* 0x000fe200078e00ff */
[----:B------:R-:W-:Y:S02]  /*11250*/  MOV R5, 0x11270 ;  /* 0x0001127000057802 */ /* 0x000fe40000000f00 */
[----:B------:R-:W-:Y:S05]  /*11260*/  CALL.REL.NOINC `($__internal_1_$__cuda_sm70_shflsync_idx_p) ;  /* 0x0000037000007944 */ /* 0x000fea0003c00000 */
[----:B------:R-:W-:Y:S01]  /*11270*/  MOV R2, R0 ;  /* 0x0000000000027202 */ /* 0x000fe20000000f00 */
[----:B------:R-:W-:Y:S05]  /*11280*/  BRA `(.L_x_596) ;  /* 0xfffff23000007947 */ /* 0x000fea000383ffff */
.L_x_573:
[----:B------:R-:W-:Y:S01]  /*11290*/  IMAD.MOV.U32 R7, RZ, RZ, R11 ;  /* 0x000000ffff077224 */ /* 0x000fe200078e000b */
[----:B------:R-:W-:Y:S01]  /*112a0*/  MOV R4, RZ ;  /* 0x000000ff00047202 */ /* 0x000fe20000000f00 */
[----:B------:R-:W-:Y:S01]  /*112b0*/  IMAD.MOV.U32 R0, RZ, RZ, 0x1c1f ;  /* 0x00001c1fff007424 */ /* 0x000fe200078e00ff */
[----:B------:R-:W-:Y:S02]  /*112c0*/  MOV R5, 0x112e0 ;  /* 0x000112e000057802 */ /* 0x000fe40000000f00 */
[----:B-12---:R-:W-:Y:S05]  /*112d0*/  CALL.REL.NOINC `($__internal_1_$__cuda_sm70_shflsync_idx_p) ;  /* 0x0000030000007944 */ /* 0x006fea0003c00000 */
[----:B------:R-:W-:Y:S05]  /*112e0*/  BRA `(.L_x_597) ;  /* 0xfffff1f000007947 */ /* 0x000fea000383ffff */
.L_x_576:
        /* <DEDUP_REMOVED lines=12> */
.L_x_579:
[----:B-1----:R-:W-:Y:S01]  /*113b0*/  IMAD.MOV.U32 R7, RZ, RZ, R3 ;  /* 0x000000ffff077224 */ /* 0x002fe200078e0003 */
[----:B------:R-:W-:Y:S01]  /*113c0*/  MOV R4, 0x2 ;  /* 0x0000000200047802 */ /* 0x000fe20000000f00 */
[----:B----4-:R-:W-:Y:S01]  /*113d0*/  IMAD.MOV.U32 R0, RZ, RZ, 0x1c1f ;  /* 0x00001c1fff007424 */ /* 0x010fe200078e00ff */
[----:B------:R-:W-:Y:S02]  /*113e0*/  MOV R5, 0x11400 ;  /* 0x0001140000057802 */ /* 0x000fe40000000f00 */
[----:B--23--:R-:W-:Y:S05]  /*113f0*/  CALL.REL.NOINC `($__internal_1_$__cuda_sm70_shflsync_idx_p) ;  /* 0x000001e000007944 */ /* 0x00cfea0003c00000 */
[----:B------:R-:W-:Y:S01]  /*11400*/  MOV R2, R0 ;  /* 0x0000000000027202 */ /* 0x000fe20000000f00 */
[----:B------:R-:W-:Y:S05]  /*11410*/  BRA `(.L_x_599) ;  /* 0xfffff3e000007947 */ /* 0x000fea000383ffff */
.L_x_580:
[----:B------:R-:W-:Y:S01]  /*11420*/  IMAD.MOV.U32 R7, RZ, RZ, R11 ;  /* 0x000000ffff077224 */ /* 0x000fe200078e000b */
[----:B------:R-:W-:Y:S01]  /*11430*/  MOV R4, 0x2 ;  /* 0x0000000200047802 */ /* 0x000fe20000000f00 */
[----:B----4-:R-:W-:Y:S01]  /*11440*/  IMAD.MOV.U32 R0, RZ, RZ, 0x1c1f ;  /* 0x00001c1fff007424 */ /* 0x010fe200078e00ff */
[----:B------:R-:W-:Y:S02]  /*11450*/  MOV R5, 0x11470 ;  /* 0x0001147000057802 */ /* 0x000fe40000000f00 */
[----:B-123--:R-:W-:Y:S05]  /*11460*/  CALL.REL.NOINC `($__internal_1_$__cuda_sm70_shflsync_idx_p) ;  /* 0x0000017000007944 */ /* 0x00efea0003c00000 */
[----:B------:R-:W-:Y:S05]  /*11470*/  BRA `(.L_x_600) ;  /* 0xfffff3a000007947 */ /* 0x000fea000383ffff */
.L_x_583:
        /* <DEDUP_REMOVED lines=12> */
.L_x_585:
[----:B------:R-:W-:Y:S01]  /*11540*/  IMAD.MOV.U32 R7, RZ, RZ, R60 ;  /* 0x000000ffff077224 */ /* 0x000fe200078e003c */
[----:B------:R-:W-:Y:S01]  /*11550*/  MOV R4, RZ ;  /* 0x000000ff00047202 */ /* 0x000fe20000000f00 */
[----:B-1----:R-:W-:Y:S01]  /*11560*/  IMAD.MOV.U32 R0, RZ, RZ, 0x1f ;  /* 0x0000001fff007424 */ /* 0x002fe200078e00ff */
[----:B------:R-:W-:Y:S02]  /*11570*/  MOV R5, 0x11590 ;  /* 0x0001159000057802 */ /* 0x000fe40000000f00 */
[----:B--23-5:R-:W-:Y:S05]  /*11580*/  CALL.REL.NOINC `($__internal_1_$__cuda_sm70_shflsync_idx_p) ;  /* 0x0000005000007944 */ /* 0x02cfea0003c00000 */
[----:B------:R-:W-:Y:S05]  /*11590*/  BRA `(.L_x_602) ;  /* 0xfffff60000007947 */ /* 0x000fea000383ffff */
        .weak           $__internal_0_$__cuda_sm70_shflsync_bfly_p
        .type           $__internal_0_$__cuda_sm70_shflsync_bfly_p,@function
        .size           $__internal_0_$__cuda_sm70_shflsync_bfly_p,($__internal_1_$__cuda_sm70_shflsync_idx_p - $__internal_0_$__cuda_sm70_shflsync_bfly_p)
$__internal_0_$__cuda_sm70_shflsync_bfly_p:
[----:B------:R-:W-:Y:S04]  /*115a0*/  WARPSYNC R9 ;  /* 0x0000000900007348 */ /* 0x000fe80003800000 */
[----:B------:R1:W2:Y:S02]  /*115b0*/  SHFL.BFLY PT, R8, R0, R3, R10 ;  /* 0x0c00000300087389 */ /* 0x0002a400000e000a */
[----:B-1----:R-:W-:-:S04]  /*115c0*/  MOV R3, 0x0 ;  /* 0x0000000000037802 */ /* 0x002fc80000000f00 */
[----:B--2---:R-:W-:Y:S05]  /*115d0*/  RET.REL.NODEC R2 `(_ZN7cutlass13device_kernelIN5flash19enable_sm80_to_sm89INS1_16FlashAttnFwdSm80INS1_25CollectiveMainloopFwdSm80ILi4ELi1ELb0EN4cute5tupleIJNS5_1CILi128EEENS7_ILi64EEENS7_ILi96EEEEEELi96ENS_6half_tEfNS_4arch4Sm80ELb1ELb0ELb1ELb0ELb0ELb0ELb1ELb0EEENS1_21CollectiveEpilogueFwdINS6_IJS8_SA_S9_EEENS6_IJNS7_ILi1EEESI_SI_EEESC_SE_Li128ELb0ELb1ELb0ELb0EEENS1_30DynamicPersistentTileSchedulerILi128ELi128ELb0ELb1ELb0EEEEEEEEEvNT_6ParamsE) ;  /* 0xfffeea2002007950 */ /* 0x004fea0003c3ffff */
        .weak           $__internal_1_$__cuda_sm70_shflsync_idx_p
        .type           $__internal_1_$__cuda_sm70_shflsync_idx_p,@function
        .size           $__internal_1_$__cuda_sm70_shflsync_idx_p,(.L_x_1514 - $__internal_1_$__cuda_sm70_shflsync_idx_p)
$__internal_1_$__cuda_sm70_shflsync_idx_p:
[----:B------:R-:W-:-:S04]  /*115e0*/  MOV R6, 0xffffffff ;  /* 0xffffffff00067802 */ /* 0x000fc80000000f00 */
[----:B------:R-:W-:Y:S04]  /*115f0*/  WARPSYNC R6 ;  /* 0x0000000600007348 */ /* 0x000fe80003800000 */
[----:B------:R1:W2:Y:S02]  /*11600*/  SHFL.IDX PT, R0, R7, R4, R0 ;  /* 0x0000000407007389 */ /* 0x0002a400000e0000 */
[----:B-1----:R-:W-:Y:S02]  /*11610*/  MOV R4, R5 ;  /* 0x0000000500047202 */ /* 0x002fe40000000f00 */
[----:B------:R-:W-:-:S04]  /*11620*/  MOV R5, 0x0 ;  /* 0x0000000000057802 */ /* 0x000fc80000000f00 */
[----:B--2---:R-:W-:Y:S05]  /*11630*/  RET.REL.NODEC R4 `(_ZN7cutlass13device_kernelIN5flash19enable_sm80_to_sm89INS1_16FlashAttnFwdSm80INS1_25CollectiveMainloopFwdSm80ILi4ELi1ELb0EN4cute5tupleIJNS5_1CILi128EEENS7_ILi64EEENS7_ILi96EEEEEELi96ENS_6half_tEfNS_4arch4Sm80ELb1ELb0ELb1ELb0ELb0ELb0ELb1ELb0EEENS1_21CollectiveEpilogueFwdINS6_IJS8_SA_S9_EEENS6_IJNS7_ILi1EEESI_SI_EEESC_SE_Li128ELb0ELb1ELb0ELb0EEENS1_30DynamicPersistentTileSchedulerILi128ELi128ELb0ELb1ELb0EEEEEEEEEvNT_6ParamsE) ;  /* 0xfffee9c004007950 */ /* 0x004fea0003c3ffff */
.L_x_603:
        /* <DEDUP_REMOVED lines=12> */
.L_x_1514:


//--------------------- .text._ZN7cutlass13device_kernelIN5flash19enable_sm80_to_sm89INS1_16FlashAttnFwdSm80INS1_25CollectiveMainloopFwdSm80ILi4ELi1ELb0EN4cute5tupleIJNS5_1CILi128EEENS7_ILi64EEENS7_ILi96EEEEEELi96ENS_6half_tEfNS_4arch4Sm80ELb1ELb0ELb1ELb1ELb0ELb0ELb1ELb0EEENS1_21CollectiveEpilogueFwdINS6_IJS8_SA_S9_EEENS6_IJNS7_ILi1EEESI_SI_EEESC_SE_Li128ELb1ELb1ELb0ELb0EEENS1_19SingleTileSchedulerILb1ELb0ELb1ELi128EEEEEEEEEvNT_6ParamsE --------------------------
	.section	.text._ZN7cutlass13device_kernelIN5flash19enable_sm80_to_sm89INS1_16FlashAttnFwdSm80INS1_25CollectiveMainloopFwdSm80ILi4ELi1ELb0EN4cute5tupleIJNS5_1CILi128EEENS7_ILi64EEENS7_ILi96EEEEEELi96ENS_6half_tEfNS_4arch4Sm80ELb1ELb0ELb1ELb1ELb0ELb0ELb1ELb0EEENS1_21CollectiveEpilogueFwdINS6_IJS8_SA_S9_EEENS6_IJNS7_ILi1EEESI_SI_EEESC_SE_Li128ELb1ELb1ELb0ELb0EEENS1_19SingleTileSchedulerILb1ELb0ELb1ELi128EEEEEEEEEvNT_6ParamsE,"ax",@progbits
	.sectioninfo	@"SHI_REGISTERS=255"
	.align	128
.text._ZN7cutlass13device_kernelIN5flash19enable_sm80_to_sm89INS1_16FlashAttnFwdSm80INS1_25CollectiveMainloopFwdSm80ILi4ELi1ELb0EN4cute5tupleIJNS5_1CILi128EEENS7_ILi64EEENS7_ILi96EEEEEELi96ENS_6half_tEfNS_4arch4Sm80ELb1ELb0ELb1ELb1ELb0ELb0ELb1ELb0EEENS1_21CollectiveEpilogueFwdINS6_IJS8_SA_S9_EEENS6_IJNS7_ILi1EEESI_SI_EEESC_SE_Li128ELb1ELb1ELb0ELb0EEENS1_19SingleTileSchedulerILb1ELb0ELb1ELi128EEEEEEEEEvNT_6ParamsE:
        .type           _ZN7cutlass13device_kernelIN5flash19enable_sm80_to_sm89INS1_16FlashAttnFwdSm80INS1_25CollectiveMainloopFwdSm80ILi4ELi1ELb0EN4cute5tupleIJNS5_1CILi128EEENS7_ILi64EEENS7_ILi96EEEEEELi96ENS_6half_tEfNS_4arch4Sm80ELb1ELb0ELb1ELb1ELb0ELb0ELb1ELb0EEENS1_21CollectiveEpilogueFwdINS6_IJS8_SA_S9_EEENS6_IJNS7_ILi1EEESI_SI_EEESC_SE_Li128ELb1ELb1ELb0ELb0EEENS1_19SingleTileSchedulerILb1ELb0ELb1ELi128EEEEEEEEEvNT_6ParamsE,@function
        .size           _ZN7cutlass13device_kernelIN5flash19enable_sm80_to_sm89INS1_16FlashAttnFwdSm80INS1_25CollectiveMainloopFwdSm80ILi4ELi1ELb0EN4cute5tupleIJNS5_1CILi128EEENS7_ILi64EEENS7_ILi96EEEEEELi96ENS_6half_tEfNS_4arch4Sm80ELb1ELb0ELb1ELb1ELb0ELb0ELb1ELb0EEENS1_21CollectiveEpilogueFwdINS6_IJS8_SA_S9_EEENS6_IJNS7_ILi1EEESI_SI_EEESC_SE_Li128ELb1ELb1ELb0ELb0EEENS1_19SingleTileSchedulerILb1ELb0ELb1ELi128EEEEEEEEEvNT_6ParamsE,(.L_x_1517 - _ZN7cutlass13device_kernelIN5flash19enable_sm80_to_sm89INS1_16FlashAttnFwdSm80INS1_25CollectiveMainloopFwdSm80ILi4ELi1ELb0EN4cute5tupleIJNS5_1CILi128EEENS7_ILi64EEENS7_ILi96EEEEEELi96ENS_6half_tEfNS_4arch4Sm80ELb1ELb0ELb1ELb1ELb0ELb0ELb1ELb0EEENS1_21CollectiveEpilogueFwdINS6_IJS8_SA_S9_EEENS6_IJNS7_ILi1EEESI_SI_EEESC_SE_Li128ELb1ELb1ELb0ELb0EEENS1_19SingleTileSchedulerILb1ELb0ELb1ELi128EEEEEEEEEvNT_6ParamsE)
        .other          _ZN7cutlass13device_kernelIN5flash19enable_sm80_to_sm89INS1_16FlashAttnFwdSm80INS1_25CollectiveMainloopFwdSm80ILi4ELi1ELb0EN4cute5tupleIJNS5_1CILi128EEENS7_ILi64EEENS7_ILi96EEEEEELi96ENS_6half_tEfNS_4arch4Sm80ELb1ELb0ELb1ELb1ELb0ELb0ELb1ELb0EEENS1_21CollectiveEpilogueFwdINS6_IJS8_SA_S9_EEENS6_IJNS7_ILi1EEESI_SI_EEESC_SE_Li128ELb1ELb1ELb0ELb0EEENS1_19SingleTileSchedulerILb1ELb0ELb1ELi128EEEEEEEEEvNT_6ParamsE,@"STO_CUDA_ENTRY STV_DEFAULT"
_ZN7cutlass13device_kernelIN5flash19enable_sm80_to_sm89INS1_16FlashAttnFwdSm80INS1_25CollectiveMainloopFwdSm80ILi4ELi1ELb0EN4cute5tupleIJNS5_1CILi128EEENS7_ILi64EEENS7_ILi96EEEEEELi96ENS_6half_tEfNS_4arch4Sm80ELb1ELb0ELb1ELb1ELb0ELb0ELb1ELb0EEENS1_21CollectiveEpilogueFwdINS6_IJS8_SA_S9_EEENS6_IJNS7_ILi1EEESI_SI_EEESC_SE_Li128ELb1ELb1ELb0ELb0EEENS1_19SingleTileSchedulerILb1ELb0ELb1ELi128EEEEEEEEEvNT_6ParamsE:
        /* <DEDUP_REMOVED lines=17> */
.L_x_605:
        /* <DEDUP_REMOVED lines=8> */
.L_x_607:
[----:B------:R-:W-:-:S04]  /*0190*/  MOV R0, c[0x0][0x54c] ;  /* 0x0001530000007a02 */ /* 0x000fc80000000f00 */
.L_x_606:
[----:B------:R-:W-:Y:S01]  /*01a0*/  USHF.L.U32 UR4, UR4, 0x7, URZ ;  /* 0x0000000704047899 */ /* 0x000fe2000800063f */
[----:B-----5:R-:W-:-:S05]  /*01b0*/  IMAD R0, R0, c[0x0][0x548], RZ ;  /* 0x0001520000007a24 */ /* 0x020fca00078e02ff */
[----:B------:R-:W-:-:S04]  /*01c0*/  MOV R10, UR4 ;  /* 0x00000004000a7c02 */ /* 0x000fc80008000f00 */
[----:B------:R-:W-:-:S04]  /*01d0*/  ISETP.GE.AND P0, PT, R10, R0, PT ;  /* 0x000000000a00720c */ /* 0x000fc80003f06270 */
[----:B------:R-:W-:-:S05]  /*01e0*/  SEL R0, R5, 0xffffffff, !P0 ;  /* 0xffffffff05007807 */ /* 0x000fca0004000000 */
[----:B------:R2:W-:Y:S01]  /*01f0*/  STL [R1+0x78], R0 ;  /* 0x0000780001007387 */ /* 0x0005e20000100800 */
[----:B------:R-:W-:Y:S05]  /*0200*/  BRA `(.L_x_608) ;  /* 0x0000014000007947 */ /* 0x000fea0003800000 */
.L_x_604:
[----:B------:R-:W-:-:S04]  /*0210*/  ISETP.NE.U32.AND P0, PT, RZ, c[0x0][0x568], PT ;  /* 0x00015a00ff007a0c */ /* 0x000fc80003f05070 */
[----:B------:R-:W-:-:S13]  /*0220*/  ISETP.NE.AND.EX P0, PT, RZ, c[0x0][0x56c], PT, P0 ;  /* 0x00015b00ff007a0c */ /* 0x000fda0003f05300 */
[----:B------:R-:W-:Y:S05]  /*0230*/  @!P0 BRA `(.L_x_609) ;  /* 0x0000002000008947 */ /* 0x000fea0003800000 */
[----:B------:R1:W5:Y:S01]  /*0240*/  LDG.E R0, [R2.64] ;  /* 0x0000000602007981 */ /* 0x000362000c1e1900 */
[----:B------:R-:W-:Y:S05]  /*0250*/  BRA `(.L_x_610) ;  /* 0x0000009000007947 */ /* 0x000fea0003800000 */
.L_x_609:
        /* <DEDUP_REMOVED lines=8> */
.L_x_611:
[----:B------:R-:W-:-:S04]  /*02e0*/  MOV R0, c[0x0][0x54c] ;  /* 0x0001530000007a02 */ /* 0x000fc80000000f00 */
.L_x_610:
[----:B------:R-:W-:Y:S01]  /*02f0*/  USHF.L.U32 UR4, UR4, 0x7, URZ ;  /* 0x0000000704047899 */ /* 0x000fe2000800063f */
[----:B-----5:R-:W-:-:S05]  /*0300*/  IMAD R0, R0, c[0x0][0x548], RZ ;  /* 0x0001520000007a24 */ /* 0x020fca00078e02ff */
[----:B------:R-:W-:-:S04]  /*0310*/  MOV R10, UR4 ;  /* 0x00000004000a7c02 */ /* 0x000fc80008000f00 */
[----:B------:R-:W-:-:S04]  /*0320*/  ISETP.GE.AND P0, PT, R10, R0, PT ;  /* 0x000000000a00720c */ /* 0x000fc80003f06270 */
[----:B------:R-:W-:-:S05]  /*0330*/  SEL R0, R5, 0xffffffff, !P0 ;  /* 0xffffffff05007807 */ /* 0x000fca0004000000 */
[----:B------:R2:W-:Y:S04]  /*0340*/  STL [R1+0x78], R0 ;  /* 0x0000780001007387 */ /* 0x0005e80000100800 */
.L_x_608:
        /* <DEDUP_REMOVED lines=10> */
[CC--:B------:R-:W-:Y:S01]  /*03f0*/  IMAD.WIDE R4, R48.reuse, R29.reuse, c[0x0][0x348] ;  /* 0x0000d20030047625 */ /* 0x0c0fe200078e021d */
[----:B------:R-:W-:Y:S02]  /*0400*/  ISETP.NE.U32.AND P3, PT, RZ, c[0x0][0x348], PT ;  /* 0x0000d200ff007a0c */ /* 0x000fe40003f65070 */
[----:B------:R-:W-:Y:S01]  /*0410*/  ISETP.NE.U32.AND P1, PT, RZ, c[0x0][0x350], PT ;  /* 0x0000d400ff007a0c */ /* 0x000fe20003f25070 */
[----:B-1----:R-:W-:Y:S01]  /*0420*/  IMAD.WIDE R2, R48, R29, c[0x0][0x350] ;  /* 0x0000d40030027625 */ /* 0x002fe200078e021d */
[----:B------:R-:W-:-:S02]  /*0430*/  ISETP.NE.AND.EX P3, PT, RZ, c[0x0][0x34c], PT, P3 ;  /* 0x0000d300ff007a0c */ /* 0x000fc40003f65330 */
[----:B------:R-:W-:-:S03]  /*0440*/  ISETP.NE.AND.EX P1, PT, RZ, c[0x0][0x354], PT, P1 ;  /* 0x0000d500ff007a0c */ /* 0x000fc60003f25310 */
[----:B------:R-:W-:-:S04]  /*0450*/  @P0 IMAD.WIDE R6, R48, R29, c[0x0][0x360] ;  /* 0x0000d80030060625 */ /* 0x000fc800078e021d */
[----:B------:R-:W-:Y:S01]  /*0460*/  @P2 IMAD.WIDE R8, R48, R29, c[0x0][0x370] ;  /* 0x0000dc0030082625 */ /* 0x000fe200078e021d */
[----:B------:R1:W2:Y:S04]  /*0470*/  @P0 LDG.E R0, [R6.64] ;  /* 0x0000000606000981 */ /* 0x0002a8000c1e1900 */
[----:B------:R3:W5:Y:S04]  /*0480*/  @P2 LDG.E R12, [R8.64] ;  /* 0x00000006080c2981 */ /* 0x000768000c1e1900 */
[----:B------:R3:W5:Y:S04]  /*0490*/  @P3 LDG.E R11, [R4.64] ;  /* 0x00000006040b3981 */ /* 0x000768000c1e1900 */
[----:B------:R3:W5:Y:S01]  /*04a0*/  @P1 LDG.E R13, [R2.64] ;  /* 0x00000006020d1981 */ /* 0x000762000c1e1900 */
[----:B-1----:R-:W-:-:S03]  /*04b0*/  IMAD.MOV.U32 R6, RZ, RZ, c[0x0][0x1d0] ;  /* 0x00007400ff067624 */ /* 0x002fc600078e00ff */
[----:B--2---:R3:W-:Y:S01]  /*04c0*/  STL [R1+0x74], R0 ;  /* 0x0000740001007387 */ /* 0x0047e20000100800 */
[----:B------:R-:W-:Y:S01]  /*04d0*/  IMAD.MOV.U32 R161, RZ, RZ, R0 ;  /* 0x000000ffffa17224 */ /* 0x000fe200078e0000 */
[----:B------:R-:W-:Y:S05]  /*04e0*/  @P0 BRA `(.L_x_612) ;  /* 0x0000005000000947 */ /* 0x000fea0003800000 */
[----:B------:R-:W-:Y:S05]  /*04f0*/  @!P3 BRA `(.L_x_612) ;  /* 0x000000400000b947 */ /* 0x000fea0003800000 */
[----:B---3--:R1:W2:Y:S04]  /*0500*/  LDG.E R0, [R4.64] ;  /* 0x0000000604007981 */ /* 0x0082a8000c1e1900 */
[----:B-1----:R-:W2:Y:S02]  /*0510*/  LDG.E R4, [R4.64+0x4] ;  /* 0x0000040604047981 */ /* 0x002ea4000c1e1900 */
[----:B--2---:R-:W-:-:S05]  /*0520*/  IADD3 R161, -R0, R4, RZ ;  /* 0x0000000400a17210 */ /* 0x004fca0007ffe1ff */
[----:B------:R1:W-:Y:S02]  /*0530*/  STL [R1+0x74], R161 ;  /* 0x000074a101007387 */ /* 0x0003e40000100800 */
.L_x_612:
[----:B------:R-:W-:-:S04]  /*0540*/  ISETP.NE.U32.AND P0, PT, RZ, c[0x0][0x368], PT ;  /* 0x0000da00ff007a0c */ /* 0x000fc80003f05070 */
[----:B------:R-:W-:-:S13]  /*0550*/  ISETP.NE.AND.EX P0, PT, RZ, c[0x0][0x36c], PT, P0 ;  /* 0x0000db00ff007a0c */ /* 0x000fda0003f05300 */
[----:B------:R-:W-:Y:S05]  /*0560*/  @!P0 BRA `(.L_x_613) ;  /* 0x0000003000008947 */ /* 0x000fea0003800000 */
[----:B---3--:R-:W-:-:S05]  /*0570*/  IMAD.WIDE R2, R48, R29, c[0x0][0x368] ;  /* 0x0000da0030027625 */ /* 0x008fca00078e021d */
[----:B------:R2:W5:Y:S01]  /*0580*/  LDG.E R6, [R2.64] ;  /* 0x0000000602067981 */ /* 0x000562000c1e1900 */
[----:B------:R-:W-:Y:S05]  /*0590*/  BRA `(.L_x_614) ;  /* 0x0000004000007947 */ /* 0x000fea0003800000 */
.L_x_613:
[----:B------:R-:W-:Y:S05]  /*05a0*/  @!P1 BRA `(.L_x_614) ;  /* 0x0000003000009947 */ /* 0x000fea0003800000 */
[----:B------:R2:W4:Y:S04]  /*05b0*/  LDG.E R6, [R2.64] ;  /* 0x0000000602067981 */ /* 0x000528000c1e1900 */
[----:B--23--:R-:W4:Y:S02]  /*05c0*/  LDG.E R2, [R2.64+0x4] ;  /* 0x0000040602027981 */ /* 0x00cf24000c1e1900 */
[----:B----4-:R-:W-:-:S03]  /*05d0*/  IADD3 R6, -R6, R2, RZ ;  /* 0x0000000206067210 */ /* 0x010fc60007ffe1ff */
.L_x_614:
[----:B---3--:R-:W-:Y:S01]  /*05e0*/  IMAD.MOV.U32 R0, RZ, RZ, c[0x0][0x2c4] ;  /* 0x0000b100ff007624 */ /* 0x008fe200078e00ff */
[----:B-----5:R-:W-:Y:S01]  /*05f0*/  IADD3 R159, -R12, R6, RZ ;  /* 0x000000060c9f7210 */ /* 0x020fe20007ffe1ff */
[----:B------:R-:W-:Y:S01]  /*0600*/  IMAD.MOV.U32 R236, RZ, RZ, R10 ;  /* 0x000000ffffec7224 */ /* 0x000fe200078e000a */
[----:B--2---:R-:W-:Y:S01]  /*0610*/  IADD3 R3, R10, 0x7f, RZ ;  /* 0x0000007f0a037810 */ /* 0x004fe20007ffe0ff */
[----:B------:R-:W-:Y:S01]  /*0620*/  CS2R R94, SRZ ;  /* 0x00000000005e7805 */ /* 0x000fe2000001ff00 */
[----:B------:R-:W-:Y:S01]  /*0630*/  ISETP.NE.AND P2, PT, R0, 0x1, PT ;  /* 0x000000010000780c */ /* 0x000fe20003f45270 */
[----:B------:R2:W-:Y:S01]  /*0640*/  STL [R1+0x50], R159 ;  /* 0x0000509f01007387 */ /* 0x0005e20000100800 */
[C---:B------:R-:W-:Y:S01]  /*0650*/  IADD3 R4, R159.reuse, 0x40, -R161 ;  /* 0x000000409f047810 */ /* 0x040fe20007ffe8a1 */
[----:B------:R-:W-:Y:S01]  /*0660*/  CS2R R92, SRZ ;  /* 0x00000000005c7805 */ /* 0x000fe2000001ff00 */
[----:B------:R-:W-:Y:S01]  /*0670*/  IADD3 R2, R159, 0x3f, RZ ;  /* 0x0000003f9f027810 */ /* 0x000fe20007ffe0ff */
[----:B------:R-:W-:Y:S01]  /*0680*/  CS2R R98, SRZ ;  /* 0x0000000000627805 */ /* 0x000fe2000001ff00 */
[----:B------:R-:W-:Y:S01]  /*0690*/  PLOP3.LUT P0, PT, PT, PT, PT, 0x80, 0x0 ;  /* 0x000000000000781c */ /* 0x000fe20003f0f070 */
[----:B------:R-:W-:Y:S01]  /*06a0*/  CS2R R96, SRZ ;  /* 0x0000000000607805 */ /* 0x000fe2000001ff00 */
[----:B------:R-:W-:Y:S01]  /*06b0*/  IMAD.MOV.U32 R90, RZ, RZ, RZ ;  /* 0x000000ffff5a7224 */ /* 0x000fe200078e00ff */
[----:B------:R-:W-:Y:S01]  /*06c0*/  CS2R R88, SRZ ;  /* 0x0000000000587805 */ /* 0x000fe2000001ff00 */
[----:B------:R-:W-:Y:S01]  /*06d0*/  CS2R R86, SRZ ;  /* 0x0000000000567805 */ /* 0x000fe2000001ff00 */
[----:B------:R-:W-:Y:S01]  /*06e0*/  CS2R R84, SRZ ;  /* 0x0000000000547805 */ /* 0x000fe2000001ff00 */
[----:B------:R-:W-:Y:S01]  /*06f0*/  CS2R R14, SRZ ;  /* 0x00000000000e7805 */ /* 0x000fe2000001ff00 */
[----:B------:R-:W-:Y:S01]  /*0700*/  @P2 IADD3 R0, R236, 0x7f, RZ ;  /* 0x0000007fec002810 */ /* 0x000fe20007ffe0ff */
[----:B------:R-:W-:Y:S01]  /*0710*/  IMAD.MOV.U32 R78, RZ, RZ, RZ ;  /* 0x000000ffff4e7224 */ /* 0x000fe200078e00ff */
[----:B------:R-:W-:Y:S01]  /*0720*/  MOV R76, RZ ;  /* 0x000000ff004c7202 */ /* 0x000fe20000000f00 */
[----:B------:R-:W-:Y:S01]  /*0730*/  CS2R R16, SRZ ;  /* 0x0000000000107805 */ /* 0x000fe2000001ff00 */
[----:B------:R-:W-:Y:S01]  /*0740*/  IMAD.MOV.U32 R82, RZ, RZ, RZ ;  /* 0x000000ffff527224 */ /* 0x000fe200078e00ff */
[----:B------:R-:W-:Y:S01]  /*0750*/  CS2R R18, SRZ ;  /* 0x0000000000127805 */ /* 0x000fe2000001ff00 */
[----:B------:R-:W-:Y:S01]  /*0760*/  @P2 IMAD.HI.U32 R0, R0, c[0x0][0x2c8], RZ ;  /* 0x0000b20000002a27 */ /* 0x000fe200078e00ff */
[----:B------:R-:W-:Y:S01]  /*0770*/  MOV R74, RZ ;  /* 0x000000ff004a7202 */ /* 0x000fe20000000f00 */
[----:B------:R-:W-:Y:S01]  /*0780*/  CS2R R20, SRZ ;  /* 0x0000000000147805 */ /* 0x000fe2000001ff00 */
[----:B------:R-:W-:Y:S01]  /*0790*/  MOV R68, RZ ;  /* 0x000000ff00447202 */ /* 0x000fe20000000f00 */
[----:B------:R-:W-:Y:S01]  /*07a0*/  IMAD.MOV.U32 R80, RZ, RZ, RZ ;  /* 0x000000ffff507224 */ /* 0x000fe200078e00ff */
[----:B------:R-:W-:Y:S01]  /*07b0*/  @P2 SHF.R.U32.HI R3, RZ, c[0x0][0x2cc], R0 ;  /* 0x0000b300ff032a19 */ /* 0x000fe20000011600 */
[----:B------:R-:W-:Y:S01]  /*07c0*/  IMAD.MOV.U32 R72, RZ, RZ, RZ ;  /* 0x000000ffff487224 */ /* 0x000fe200078e00ff */
[----:B------:R-:W-:Y:S01]  /*07d0*/  CS2R R22, SRZ ;  /* 0x0000000000167805 */ /* 0x000fe2000001ff00 */
[----:B------:R-:W-:Y:S01]  /*07e0*/  IMAD.MOV.U32 R70, RZ, RZ, RZ ;  /* 0x000000ffff467224 */ /* 0x000fe200078e00ff */
[----:B------:R-:W-:Y:S01]  /*07f0*/  CS2R R24, SRZ ;  /* 0x0000000000187805 */ /* 0x000fe2000001ff00 */
[----:B------:R-:W-:Y:S01]  /*0800*/  IMAD.IADD R0, R4, 0x1, R3 ;  /* 0x0000000104007824 */ /* 0x000fe200078e0203 */
[----:B------:R-:W-:Y:S01]  /*0810*/  SHF.R.S32.HI R3, RZ, 0x1f, R2 ;  /* 0x0000001fff037819 */ /* 0x000fe20000011402 */
[----:B------:R-:W-:Y:S01]  /*0820*/  IMAD.MOV.U32 R170, RZ, RZ, RZ ;  /* 0x000000ffffaa7224 */ /* 0x000fe200078e00ff */
[----:B------:R-:W-:Y:S01]  /*0830*/  MOV R174, RZ ;  /* 0x000000ff00ae7202 */ /* 0x000fe20000000f00 */
[----:B------:R-:W-:Y:S01]  /*0840*/  IMAD.MOV.U32 R168, RZ, RZ, RZ ;  /* 0x000000ffffa87224 */ /* 0x000fe200078e00ff */
[----:B------:R-:W-:Y:S01]  /*0850*/  SHF.R.S32.HI R4, RZ, 0x1f, R0 ;  /* 0x0000001fff047819 */ /* 0x000fe20000011400 */
[----:B------:R-:W-:Y:S01]  /*0860*/  IMAD.MOV.U32 R172, RZ, RZ, RZ ;  /* 0x000000ffffac7224 */ /* 0x000fe200078e00ff */
[----:B------:R-:W-:Y:S01]  /*0870*/  LEA.HI R2, R3, R2, RZ, 0x6 ;  /* 0x0000000203027211 */ /* 0x000fe200078f30ff */
[----:B------:R-:W-:Y:S01]  /*0880*/  CS2R R166, SRZ ;  /* 0x0000000000a67805 */ /* 0x000fe2000001ff00 */
[----:B------:R-:W-:Y:S01]  /*0890*/  LEA.HI R0, R4, R0, RZ, 0x6 ;  /* 0x0000000004007211 */ /* 0x000fe200078f30ff */
[----:B------:R-:W-:Y:S01]  /*08a0*/  IMAD.IADD R4, R13, 0x1, R12 ;  /* 0x000000010d047824 */ /* 0x000fe200078e020c */
[----:B------:R-:W-:Y:S01]  /*08b0*/  SHF.R.S32.HI R2, RZ, 0x6, R2 ;  /* 0x00000006ff027819 */ /* 0x000fe20000011402 */
[----:B------:R-:W-:Y:S01]  /*08c0*/  CS2R R26, SRZ ;  /* 0x00000000001a7805 */ /* 0x000fe2000001ff00 */
[----:B------:R-:W-:Y:S01]  /*08d0*/  SHF.R.S32.HI R0, RZ, 0x6, R0 ;  /* 0x00000006ff007819 */ /* 0x000fe20000011400 */
[----:B------:R-:W-:Y:S01]  /*08e0*/  IMAD.MOV.U32 R164, RZ, RZ, RZ ;  /* 0x000000ffffa47224 */ /* 0x000fe200078e00ff */
[----:B------:R-:W-:Y:S01]  /*08f0*/  MOV R12, RZ ;  /* 0x000000ff000c7202 */ /* 0x000fe20000000f00 */
[----:B------:R-:W-:Y:S01]  /*0900*/  IMAD.MOV.U32 R28, RZ, RZ, RZ ;  /* 0x000000ffff1c7224 */ /* 0x000fe200078e00ff */
[----:B------:R-:W-:Y:S01]  /*0910*/  IMNMX R204, R2, R0, PT ;  /* 0x0000000002cc7217 */ /* 0x000fe20003800200 */
[----:B------:R-:W-:Y:S01]  /*0920*/  IMAD.MOV.U32 R160, RZ, RZ, RZ ;  /* 0x000000ffffa07224 */ /* 0x000fe200078e00ff */
[----:B------:R-:W-:Y:S01]  /*0930*/  MOV R162, RZ ;  /* 0x000000ff00a27202 */ /* 0x000fe20000000f00 */
[----:B------:R-:W-:Y:S01]  /*0940*/  CS2R R154, SRZ ;  /* 0x00000000009a7805 */ /* 0x000fe2000001ff00 */
[----:B------:R-:W-:Y:S01]  /*0950*/  ISETP.GE.AND P4, PT, R204, 0x1, PT ;  /* 0x00000001cc00780c */ /* 0x000fe20003f86270 */
[----:B------:R-:W-:Y:S01]  /*0960*/  CS2R R30, SRZ ;  /* 0x00000000001e7805 */ /* 0x000fe2000001ff00 */
[----:B------:R-:W-:Y:S01]  /*0970*/  MOV R152, RZ ;  /* 0x000000ff00987202 */ /* 0x000fe20000000f00 */
[----:B------:R-:W-:Y:S01]  /*0980*/  IMAD.MOV.U32 R158, RZ, RZ, RZ ;  /* 0x000000ffff9e7224 */ /* 0x000fe200078e00ff */
[----:B------:R-:W-:Y:S01]  /*0990*/  CS2R R32, SRZ ;  /* 0x0000000000207805 */ /* 0x000fe2000001ff00 */
[----:B------:R-:W-:Y:S01]  /*09a0*/  IMAD.MOV.U32 R156, RZ, RZ, RZ ;  /* 0x000000ffff9c7224 */ /* 0x000fe200078e00ff */
[----:B------:R-:W-:Y:S01]  /*09b0*/  CS2R R150, SRZ ;  /* 0x0000000000967805 */ /* 0x000fe2000001ff00 */
[----:B------:R-:W-:Y:S01]  /*09c0*/  MOV R148, RZ ;  /* 0x000000ff00947202 */ /* 0x000fe20000000f00 */
[----:B------:R-:W-:Y:S01]  /*09d0*/  CS2R R34, SRZ ;  /* 0x0000000000227805 */ /* 0x000fe2000001ff00 */
[----:B------:R-:W-:Y:S01]  /*09e0*/  IMAD.MOV.U32 R146, RZ, RZ, RZ ;  /* 0x000000ffff927224 */ /* 0x000fe200078e00ff */
[----:B------:R-:W-:Y:S01]  /*09f0*/  CS2R R138, SRZ ;  /* 0x00000000008a7805 */ /* 0x000fe2000001ff00 */
[----:B------:R-:W-:Y:S01]  /*0a00*/  IMAD.MOV.U32 R144, RZ, RZ, RZ ;  /* 0x000000ffff907224 */ /* 0x000fe200078e00ff */
        /* <DEDUP_REMOVED lines=25> */
[----:B--2---:R-:W-:-:S04]  /*0ba0*/  ISETP.NE.U32.AND P0, PT, RZ, c[0x0][0x340], PT ;  /* 0x0000d000ff007a0c */ /* 0x004fc80003f05070 */
[----:B------:R-:W-:-:S13]  /*0bb0*/  ISETP.NE.AND.EX P0, PT, RZ, c[0x0][0x344], PT, P0 ;  /* 0x0000d100ff007a0c */ /* 0x000fda0003f05300 */
[----:B------:R-:W-:-:S05]  /*0bc0*/  @P0 IMAD.WIDE R2, R48, R29, c[0x0][0x340] ;  /* 0x0000d00030020625 */ /* 0x000fca00078e021d */
[----:B------:R2:W3:Y:S01]  /*0bd0*/  @P0 LDG.E R22, [R2.64] ;  /* 0x0000000602160981 */ /* 0x0004e2000c1e1900 */
[----:B------:R-:W-:Y:S01]  /*0be0*/  SHF.R.S32.HI R0, RZ, 0x1f, R11 ;  /* 0x0000001fff007819 */ /* 0x000fe2000001140b */
[----:B------:R-:W-:Y:S01]  /*0bf0*/  BSSY B0, `(.L_x_616) ;  /* 0x000008d000007945 */ /* 0x000fe20003800000 */
[----:B------:R-:W-:Y:S01]  /*0c00*/  SHF.R.S32.HI R14, RZ, 0x1f, R157 ;  /* 0x0000001fff0e7819 */ /* 0x000fe2000001149d */
[----:B------:R-:W4:Y:S01]  /*0c10*/  S2R R30, SR_CTAID.Y ;  /* 0x00000000001e7919 */ /* 0x000f220000002600 */
[----:B------:R-:W-:Y:S01]  /*0c20*/  SHF.R.S32.HI R7, RZ, 0x1f, R4 ;  /* 0x0000001fff077819 */ /* 0x000fe20000011404 */
[----:B------:R-:W-:Y:S01]  /*0c30*/  IMAD R0, R0, c[0x0][0x178], RZ ;  /* 0x00005e0000007a24 */ /* 0x000fe200078e02ff */
[CC--:B------:R-:W-:Y:S02]  /*0c40*/  LEA.HI R10, R14.reuse, R157.reuse, RZ, 0x2 ;  /* 0x0000009d0e0a7211 */ /* 0x0c0fe400078f10ff */
[----:B------:R-:W-:Y:S01]  /*0c50*/  LEA.HI R28, R14, R157, RZ, 0x3 ;  /* 0x0000009d0e1c7211 */ /* 0x000fe200078f18ff */
[----:B------:R-:W-:Y:S01]  /*0c60*/  IMAD R0, R11, c[0x0][0x17c], R0 ;  /* 0x00005f000b007a24 */ /* 0x000fe200078e0200 */
[----:B------:R-:W-:-:S02]  /*0c70*/  LOP3.LUT R5, R10, 0xfffffffc, RZ, 0xc0, !PT ;  /* 0xfffffffc0a057812 */ /* 0x000fc400078ec0ff */
[----:B------:R-:W-:Y:S02]  /*0c80*/  SHF.R.S32.HI R26, RZ, 0x3, R28 ;  /* 0x00000003ff1a7819 */ /* 0x000fe4000001141c */
[----:B------:R-:W-:Y:S01]  /*0c90*/  SHF.R.S32.HI R24, RZ, 0x2, R10 ;  /* 0x00000002ff187819 */ /* 0x000fe2000001140a */
[----:B------:R-:W-:Y:S01]  /*0ca0*/  IMAD.IADD R84, R157, 0x1, -R5 ;  /* 0x000000019d547824 */ /* 0x000fe200078e0a05 */
[----:B------:R-:W-:Y:S02]  /*0cb0*/  LEA.HI R27, R14, R157, RZ, 0x4 ;  /* 0x0000009d0e1b7211 */ /* 0x000fe400078f20ff */
[----:B------:R-:W-:Y:S02]  /*0cc0*/  IADD3 R4, P4, R4, R24, RZ ;  /* 0x0000001804047210 */ /* 0x000fe40007f9e0ff */
[----:B------:R-:W-:Y:S02]  /*0cd0*/  SHF.L.U32 R12, R84, 0x3, RZ ;  /* 0x00000003540c7819 */ /* 0x000fe400000006ff */
[----:B------:R-:W-:Y:S01]  /*0ce0*/  LEA.HI.X.SX32 R7, R24, R7, 0x1, P4 ;  /* 0x0000000718077211 */ /* 0x000fe200020f0eff */
[----:B--2---:R-:W-:Y:S01]  /*0cf0*/  IMAD.WIDE.U32 R2, R11, c[0x0][0x178], RZ ;  /* 0x00005e000b027a25 */ /* 0x004fe200078e00ff */
[----:B------:R-:W-:-:S02]  /*0d00*/  SHF.R.S32.HI R13, RZ, 0x1f, R12 ;  /* 0x0000001fff0d7819 */ /* 0x000fc4000001140c */
[----:B----4-:R-:W-:Y:S01]  /*0d10*/  SHF.R.S32.HI R29, RZ, 0x1f, R30 ;  /* 0x0000001fff1d7819 */ /* 0x010fe2000001141e */
[----:B------:R-:W-:Y:S01]  /*0d20*/  IMAD.IADD R3, R3, 0x1, R0 ;  /* 0x0000000103037824 */ /* 0x000fe200078e0200 */
[----:B------:R-:W-:Y:S01]  /*0d30*/  LEA.HI R153, R14, R157, RZ, 0x5 ;  /* 0x0000009d0e997211 */ /* 0x000fe200078f28ff */
[----:B------:R-:W-:Y:S01]  /*0d40*/  IMAD.SHL.U32 R0, R26, 0x40, RZ ;  /* 0x000000401a007824 */ /* 0x000fe200078e00ff */
[----:B------:R-:W-:Y:S01]  /*0d50*/  SHF.R.S32.HI R19, RZ, 0x1f, R48 ;  /* 0x0000001fff137819 */ /* 0x000fe20000011430 */
[----:B------:R-:W-:Y:S01]  /*0d60*/  IMAD R8, R29, c[0x0][0x1b8], RZ ;  /* 0x00006e001d087a24 */ /* 0x000fe200078e02ff */
[----:B------:R-:W-:Y:S01]  /*0d70*/  SHF.R.S32.HI R152, RZ, 0x5, R153 ;  /* 0x00000005ff987819 */ /* 0x000fe20000011499 */
[----:B------:R-:W-:Y:S01]  /*0d80*/  IMAD.WIDE.U32 R16, R4, c[0x0][0x208], R12 ;  /* 0x0000820004107a25 */ /* 0x000fe200078e000c */
[----:B------:R-:W-:Y:S02]  /*0d90*/  LOP3.LUT R0, R0, 0xc0, RZ, 0xc0, !PT ;  /* 0x000000c000007812 */ /* 0x000fe400078ec0ff */
[----:B------:R-:W-:Y:S01]  /*0da0*/  ISETP.GE.AND P6, PT, R12, c[0x0][0x1d4], PT ;  /* 0x000075000c007a0c */ /* 0x000fe20003fc6270 */
[----:B------:R-:W-:Y:S01]  /*0db0*/  IMAD.WIDE.U32 R2, R30, c[0x0][0x1b8], R2 ;  /* 0x00006e001e027a25 */ /* 0x000fe200078e0002 */
[----:B------:R-:W-:-:S02]  /*0dc0*/  LOP3.LUT R6, R0, 0x18, R12, 0xf8, !PT ;  /* 0x0000001800067812 */ /* 0x000fc400078ef80c */
[----:B------:R-:W-:Y:S02]  /*0dd0*/  SHF.R.U32.HI R5, RZ, 0x3, R0 ;  /* 0x00000003ff057819 */ /* 0x000fe40000011600 */
[----:B------:R-:W-:Y:S02]  /*0de0*/  IADD3 R0, R12, 0x40, RZ ;  /* 0x000000400c007810 */ /* 0x000fe40007ffe0ff */
[----:B------:R-:W-:Y:S01]  /*0df0*/  LOP3.LUT R18, R6, R5, RZ, 0x3c, !PT ;  /* 0x0000000506127212 */ /* 0x000fe200078e3cff */
[----:B------:R-:W-:Y:S01]  /*0e00*/  IMAD R5, R30, c[0x0][0x1bc], R8 ;  /* 0x00006f001e057a24 */ /* 0x000fe200078e0208 */
[----:B------:R-:W-:Y:S01]  /*0e10*/  ISETP.GE.AND P4, PT, R0, c[0x0][0x1d4], PT ;  /* 0x0000750000007a0c */ /* 0x000fe20003f86270 */
[C---:B------:R-:W-:Y:S01]  /*0e20*/  IMAD R0, R7.reuse, c[0x0][0x1e0], RZ ;  /* 0x0000780007007a24 */ /* 0x040fe200078e02ff */
[----:B------:R-:W-:Y:S01]  /*0e30*/  SEL R6, R48, RZ, !P3 ;  /* 0x000000ff30067207 */ /* 0x000fe20005800000 */
[----:B------:R-:W-:Y:S02]  /*0e40*/  IMAD R7, R7, c[0x0][0x208], RZ ;  /* 0x0000820007077a24 */ /* 0x000fe400078e02ff */
[C---:B------:R-:W-:Y:S01]  /*0e50*/  IMAD R20, R4.reuse, c[0x0][0x1e4], R0 ;  /* 0x0000790004147a24 */ /* 0x040fe200078e0200 */
[----:B------:R-:W-:Y:S01]  /*0e60*/  LOP3.LUT R0, R27, 0xfffffff0, RZ, 0xc0, !PT ;  /* 0xfffffff01b007812 */ /* 0x000fe200078ec0ff */
[----:B------:R-:W-:-:S02]  /*0e70*/  IMAD R21, R4, c[0x0][0x20c], R7 ;  /* 0x0000830004157a24 */ /* 0x000fc400078e0207 */
[----:B------:R-:W-:Y:S01]  /*0e80*/  IMAD.WIDE.U32 R8, R4, c[0x0][0x1e0], R12 ;  /* 0x0000780004087a25 */ /* 0x000fe200078e000c */
[----:B------:R-:W-:Y:S02]  /*0e90*/  LEA.HI R4, R10, R24, RZ, 0x1 ;  /* 0x000000180a047211 */ /* 0x000fe400078f08ff */
[----:B------:R-:W-:Y:S01]  /*0ea0*/  SEL R10, R19, RZ, !P3 ;  /* 0x000000ff130a7207 */ /* 0x000fe20005800000 */
[----:B------:R-:W-:Y:S02]  /*0eb0*/  IMAD R7, R84, 0x20, R24 ;  /* 0x0000002054077824 */ /* 0x000fe400078e0218 */
[----:B------:R-:W-:Y:S01]  /*0ec0*/  IMAD.IADD R23, R157, 0x1, -R0 ;  /* 0x000000019d177824 */ /* 0x000fe200078e0a00 */
[----:B------:R-:W-:Y:S01]  /*0ed0*/  LOP3.LUT R0, R4, 0x7fffffe, RZ, 0xc0, !PT ;  /* 0x07fffffe04007812 */ /* 0x000fe200078ec0ff */
[----:B------:R-:W-:Y:S01]  /*0ee0*/  IMAD.IADD R3, R3, 0x1, R5 ;  /* 0x0000000103037824 */ /* 0x000fe200078e0205 */
[----:B------:R-:W-:Y:S01]  /*0ef0*/  IADD3 R7, R236, R7, RZ ;  /* 0x00000007ec077210 */ /* 0x000fe20007ffe0ff */
[----:B------:R-:W-:Y:S01]  /*0f00*/  IMAD.IADD R9, R9, 0x1, R20 ;  /* 0x0000000109097824 */ /* 0x000fe200078e0214 */
[----:B------:R-:W-:Y:S01]  /*0f10*/  LEA.HI R25, R23, R23, RZ, 0x1 ;  /* 0x0000001717197211 */ /* 0x000fe200078f08ff */
[----:B------:R-:W-:-:S02]  /*0f20*/  IMAD.IADD R0, R24, 0x1, -R0 ;  /* 0x0000000118007824 */ /* 0x000fc400078e0a00 */
[----:B------:R-:W-:Y:S01]  /*0f30*/  @P2 IMAD.HI.U32 R11, R7, c[0x0][0x2c8], RZ ;  /* 0x0000b200070b2a27 */ /* 0x000fe200078e00ff */
[--C-:B------:R-:W-:Y:S02]  /*0f40*/  SHF.R.S32.HI R15, RZ, 0x1, R25.reuse ;  /* 0x00000001ff0f7819 */ /* 0x100fe40000011419 */
[----:B------:R-:W-:Y:S01]  /*0f50*/  SHF.R.S32.HI R14, RZ, 0x1f, R25 ;  /* 0x0000001fff0e7819 */ /* 0x000fe20000011419 */
[----:B------:R-:W-:Y:S02]  /*0f60*/  IMAD R5, R152, 0x8, R0 ;  /* 0x0000000898057824 */ /* 0x000fe400078e0200 */
[----:B------:R-:W-:Y:S01]  /*0f70*/  IMAD.MOV.U32 R4, RZ, RZ, R7 ;  /* 0x000000ffff047224 */ /* 0x000fe200078e0007 */
[----:B------:R-:W-:Y:S01]  /*0f80*/  @P2 SHF.R.U32.HI R4, RZ, c[0x0][0x2cc], R11 ;  /* 0x0000b300ff042a19 */ /* 0x000fe2000001160b */
[----:B------:R-:W-:Y:S01]  /*0f90*/  IMAD R0, R10, c[0x0][0x1c0], RZ ;  /* 0x000070000a007a24 */ /* 0x000fe200078e02ff */
[----:B------:R-:W-:Y:S01]  /*0fa0*/  LEA.HI R10, R14, R15, RZ, 0x2 ;  /* 0x0000000f0e0a7211 */ /* 0x000fe200078f10ff */
[----:B------:R-:W-:Y:S01]  /*0fb0*/  IMAD.WIDE.U32 R2, R6, c[0x0][0x1c0], R2 ;  /* 0x0000700006027a25 */ /* 0x000fe200078e0002 */
[----:B------:R-:W-:-:S02]  /*0fc0*/  LEA R226, R5, R18, 0x5 ;  /* 0x0000001205e27211 */ /* 0x000fc400078e28ff */
[----:B------:R-:W-:Y:S01]  /*0fd0*/  LOP3.LUT R5, R10, 0xfffffffc, RZ, 0xc0, !PT ;  /* 0xfffffffc0a057812 */ /* 0x000fe200078ec0ff */
[----:B------:R-:W-:Y:S01]  /*0fe0*/  IMAD R11, R6, c[0x0][0x1c4], R0 ;  /* 0x00007100060b7a24 */ /* 0x000fe200078e0200 */
[--C-:B------:R-:W-:Y:S01]  /*0ff0*/  SHF.R.S32.HI R0, RZ, 0x1f, R4.reuse ;  /* 0x0000001fff007819 */ /* 0x100fe20000011404 */
[----:B------:R-:W-:Y:S01]  /*1000*/  IMAD.MOV R6, RZ, RZ, -R4 ;  /* 0x000000ffff067224 */ /* 0x000fe200078e0a04 */
[----:B------:R-:W-:Y:S01]  /*1010*/  IADD3 R20, R15, -R5, RZ ;  /* 0x800000050f147210 */ /* 0x000fe20007ffe0ff */
[----:B------:R-:W-:Y:S01]  /*1020*/  IMAD.IADD R3, R3, 0x1, R11 ;  /* 0x0000000103037824 */ /* 0x000fe200078e020b */
        /* <DEDUP_REMOVED lines=8> */
[----:B------:R-:W-:Y:S02]  /*10b0*/  IMAD R11, R29, c[0x0][0x1e8], RZ ;  /* 0x00007a001d0b7a24 */ /* 0x000fe400078e02ff */
[C---:B------:R-:W-:Y:S02]  /*10c0*/  IMAD R10, R0.reuse, c[0x0][0x1ac], R4 ;  /* 0x00006b00000a7a24 */ /* 0x040fe400078e0204 */
[----:B------:R-:W-:-:S04]  /*10d0*/  IMAD.WIDE.U32 R2, R0, c[0x0][0x1a8], R2 ;  /* 0x00006a0000027a25 */ /* 0x000fc800078e0002 */
[----:B------:R-:W-:Y:S02]  /*10e0*/  IMAD.IADD R7, R17, 0x1, R21 ;  /* 0x0000000111077824 */ /* 0x000fe400078e0215 */
[----:B------:R-:W-:Y:S02]  /*10f0*/  IMAD R14, R29, c[0x0][0x210], RZ ;  /* 0x000084001d0e7a24 */ /* 0x000fe400078e02ff */
[----:B------:R-:W-:Y:S02]  /*1100*/  IMAD.MOV.U32 R6, RZ, RZ, R16 ;  /* 0x000000ffff067224 */ /* 0x000fe400078e0010 */
[C---:B------:R-:W-:Y:S02]  /*1110*/  IMAD R11, R30.reuse, c[0x0][0x1ec], R11 ;  /* 0x00007b001e0b7a24 */ /* 0x040fe400078e020b */
[----:B------:R-:W-:-:S04]  /*1120*/  IMAD.WIDE.U32 R8, R30, c[0x0][0x1e8], R8 ;  /* 0x00007a001e087a25 */ /* 0x000fc800078e0008 */
[----:B------:R-:W-:Y:S01]  /*1130*/  IMAD.IADD R3, R3, 0x1, R10 ;  /* 0x0000000103037824 */ /* 0x000fe200078e020a */
[----:B------:R-:W-:Y:S01]  /*1140*/  IADD3 R9, R9, R11, RZ ;  /* 0x0000000b09097210 */ /* 0x000fe20007ffe0ff */
[----:B------:R-:W-:Y:S01]  /*1150*/  IMAD R14, R30, c[0x0][0x214], R14 ;  /* 0x000085001e0e7a24 */ /* 0x000fe200078e020e */
[----:B------:R-:W-:Y:S01]  /*1160*/  IADD3 R10, R12, 0x20, RZ ;  /* 0x000000200c0a7810 */ /* 0x000fe20007ffe0ff */
[----:B------:R-:W-:-:S03]  /*1170*/  IMAD.WIDE.U32 R6, R30, c[0x0][0x210], R6 ;  /* 0x000084001e067a25 */ /* 0x000fc600078e0006 */
[----:B------:R-:W-:Y:S01]  /*1180*/  ISETP.GE.AND P5, PT, R10, c[0x0][0x1d4], PT ;  /* 0x000075000a007a0c */ /* 0x000fe20003fa6270 */
[----:B------:R-:W-:Y:S02]  /*1190*/  IMAD.IADD R7, R7, 0x1, R14 ;  /* 0x0000000107077824 */ /* 0x000fe400078e020e */
[----:B------:R-:W-:Y:S02]  /*11a0*/  IMAD R16, R161, c[0x0][0x2c4], RZ ;  /* 0x0000b100a1107a24 */ /* 0x000fe400078e02ff */
[----:B------:R-:W-:-:S05]  /*11b0*/  IMAD.SHL.U32 R14, R84, 0x8, RZ ;  /* 0x00000008540e7824 */ /* 0x000fca00078e00ff */
[----:B------:R-:W-:Y:S02]  /*11c0*/  ISETP.GE.AND P3, PT, R14, c[0x0][0x198], PT ;  /* 0x000066000e007a0c */ /* 0x000fe40003f66270 */
[----:B---3--:R-:W-:Y:S01]  /*11d0*/  @P0 SHF.R.S32.HI R5, RZ, 0x1f, R22 ;  /* 0x0000001fff050819 */ /* 0x008fe20000011416 */
[----:B------:R-:W-:Y:S01]  /*11e0*/  @!P0 IMAD.MOV.U32 R5, RZ, RZ, R19 ;  /* 0x000000ffff058224 */ /* 0x000fe200078e0013 */
[----:B------:R-:W-:Y:S01]  /*11f0*/  @P0 MOV R4, R22 ;  /* 0x0000001600040202 */ /* 0x000fe20000000f00 */
[----:B------:R-:W-:Y:S01]  /*1200*/  @!P0 IMAD.MOV.U32 R4, RZ, RZ, R48 ;  /* 0x000000ffff048224 */ /* 0x000fe200078e0030 */
[C---:B------:R-:W-:Y:S02]  /*1210*/  LEA R18, P0, R2.reuse, c[0x0][0x160], 0x1 ;  /* 0x0000580002127a11 */ /* 0x040fe400078008ff */
[----:B------:R-:W-:Y:S02]  /*1220*/  SEL R0, R5, RZ, !P1 ;  /* 0x000000ff05007207 */ /* 0x000fe40004800000 */
[----:B------:R-:W-:-:S02]  /*1230*/  LEA.HI.X R17, R2, c[0x0][0x164], R3, 0x1, P0 ;  /* 0x0000590002117a11 */ /* 0x000fc400000f0c03 */
[----:B------:R-:W-:Y:S01]  /*1240*/  SEL R4, R4, RZ, !P1 ;  /* 0x000000ff04047207 */ /* 0x000fe20004800000 */
[C---:B------:R-:W-:Y:S01]  /*1250*/  IMAD R2, R0.reuse, c[0x0][0x1f0], RZ ;  /* 0x00007c0000027a24 */ /* 0x040fe200078e02ff */
[----:B------:R-:W-:Y:S01]  /*1260*/  ISETP.GE.AND P0, PT, R15, R16, PT ;  /* 0x000000100f00720c */ /* 0x000fe20003f06270 */
[----:B------:R-:W-:Y:S01]  /*1270*/  IMAD R0, R0, c[0x0][0x218], RZ ;  /* 0x0000860000007a24 */ /* 0x000fe200078e02ff */
[----:B------:R-:W-:Y:S01]  /*1280*/  LOP3.LUT P1, RZ, R20, 0x2, RZ, 0xc0, !PT ;  /* 0x0000000214ff7812 */ /* 0x000fe2000782c0ff */
[C---:B------:R-:W-:Y:S01]  /*1290*/  IMAD R11, R4.reuse, c[0x0][0x1f4], R2 ;  /* 0x00007d00040b7a24 */ /* 0x040fe200078e0202 */
[----:B------:R2:W3:Y:S01]  /*12a0*/  SHFL.IDX PT, R5, R17, RZ, 0x1c1f ;  /* 0x001c1fff11057589 */ /* 0x0004e200000e0000 */
[----:B------:R-:W-:-:S04]  /*12b0*/  IMAD.WIDE.U32 R34, R4, c[0x0][0x1f0], R8 ;  /* 0x00007c0004227a25 */ /* 0x000fc800078e0008 */
[C---:B------:R-:W-:Y:S01]  /*12c0*/  IMAD R2, R4.reuse, c[0x0][0x21c], R0 ;  /* 0x0000870004027a24 */ /* 0x040fe200078e0200 */
[----:B------:R-:W-:Y:S01]  /*12d0*/  IADD3 R37, R35, R11, RZ ;  /* 0x0000000b23257210 */ /* 0x000fe20007ffe0ff */
[----:B------:R-:W-:Y:S01]  /*12e0*/  IMAD.WIDE.U32 R30, R4, c[0x0][0x218], R6 ;  /* 0x00008600041e7a25 */ /* 0x000fe200078e0006 */
[----:B------:R2:W-:Y:S01]  /*12f0*/  STL.64 [R1+0x58], R34 ;  /* 0x0000582201007387 */ /* 0x0005e20000100a00 */
[----:B------:R-:W-:Y:S02]  /*1300*/  IADD3 R0, R14, 0x40, RZ ;  /* 0x000000400e007810 */ /* 0x000fe40007ffe0ff */
[----:B------:R-:W-:Y:S01]  /*1310*/  IMAD.IADD R33, R31, 0x1, R2 ;  /* 0x000000011f217824 */ /* 0x000fe200078e0202 */
[----:B------:R2:W-:Y:S01]  /*1320*/  STL.64 [R1+0x60], R30 ;  /* 0x0000601e01007387 */ /* 0x0005e20000100a00 */
[----:B------:R-:W-:Y:S01]  /*1330*/  IMAD.MOV.U32 R6, RZ, RZ, 0x10 ;  /* 0x00000010ff067424 */ /* 0x000fe200078e00ff */
[----:B------:R-:W-:Y:S02]  /*1340*/  ISETP.GE.AND P3, PT, R0, c[0x0][0x198], PT ;  /* 0x0000660000007a0c */ /* 0x000fe40003f66270 */
[----:B------:R2:W-:Y:S02]  /*1350*/  STL [R1+0x4c], R37 ;  /* 0x00004c2501007387 */ /* 0x0005e40000100800 */
[----:B------:R-:W-:-:S02]  /*1360*/  SEL R3, R6, 0xfffffff0, !P1 ;  /* 0xfffffff006037807 */ /* 0x000fc40004800000 */
[----:B------:R2:W-:Y:S01]  /*1370*/  STL [R1+0x54], R33 ;  /* 0x0000542101007387 */ /* 0x0005e20000100800 */
[----:B------:R-:W-:-:S03]  /*1380*/  ISETP.GE.AND P1, PT, R10, c[0x0][0x198], PT ;  /* 0x000066000a007a0c */ /* 0x000fc60003f26270 */
[----:B------:R2:W4:Y:S01]  /*1390*/  SHFL.IDX PT, R4, R18, RZ, 0x1c1f ;  /* 0x001c1fff12047589 */ /* 0x00052200000e0000 */
[----:B------:R-:W-:Y:S01]  /*13a0*/  P2R R11, PR, RZ, 0x2 ;  /* 0x00000002ff0b7803 */ /* 0x000fe20000000000 */
[----:B------:R-:W-:Y:S05]  /*13b0*/  @P0 BRA `(.L_x_617) ;  /* 0x0000010000000947 */ /* 0x000fea0003800000 */
[C---:B---34-:R-:W-:Y:S02]  /*13c0*/  LEA R6, P0, R14.reuse, R4, 0x1 ;  /* 0x000000040e067211 */ /* 0x058fe400078008ff */
[----:B------:R-:W-:Y:S02]  /*13d0*/  SHF.R.S32.HI R2, RZ, 0x1f, R10 ;  /* 0x0000001fff027819 */ /* 0x000fe4000001140a */
[----:B------:R-:W-:Y:S02]  /*13e0*/  SHF.R.S32.HI R8, RZ, 0x1f, R0 ;  /* 0x0000001fff087819 */ /* 0x000fe40000011400 */
[----:B------:R-:W-:Y:S02]  /*13f0*/  LEA.HI.X R7, R14, R5, R13, 0x1, P0 ;  /* 0x000000050e077211 */ /* 0x000fe400000f0c0d */
[----:B------:R-:W-:-:S02]  /*1400*/  LEA.HI R2, R2, R10, RZ, 0x3 ;  /* 0x0000000a02027211 */ /* 0x000fc400078f18ff */
[----:B------:R-:W-:Y:S02]  /*1410*/  ISETP.GE.AND P0, PT, R14, c[0x0][0x198], PT ;  /* 0x000066000e007a0c */ /* 0x000fe40003f06270 */
[----:B------:R-:W-:Y:S02]  /*1420*/  LEA.HI R0, R8, R0, RZ, 0x3 ;  /* 0x0000000008007211 */ /* 0x000fe400078f18ff */
[----:B------:R-:W-:Y:S02]  /*1430*/  LOP3.LUT R8, R2, 0xfffffff8, RZ, 0xc0, !PT ;  /* 0xfffffff802087812 */ /* 0x000fe400078ec0ff */
[----:B------:R-:W-:Y:S01]  /*1440*/  LOP3.LUT R2, R0, 0xfffffff8, RZ, 0xc0, !PT ;  /* 0xfffffff800027812 */ /* 0x000fe200078ec0ff */
[----:B------:R-:W-:Y:S02]  /*1450*/  IMAD.SHL.U32 R0, R226, 0x2, RZ ;  /* 0x00000002e2007824 */ /* 0x000fe400078e00ff */
[----:B------:R-:W-:-:S04]  /*1460*/  IMAD.WIDE R8, R8, 0x2, R4 ;  /* 0x0000000208087825 */ /* 0x000fc800078e0204 */
[----:B------:R-:W-:Y:S01]  /*1470*/  IMAD.WIDE R4, R2, 0x2, R4 ;  /* 0x0000000202047825 */ /* 0x000fe200078e0204 */
[----:B------:R-:W-:Y:S01]  /*1480*/  @!PT LDS RZ, [RZ] ;  /* 0x00000000fffff984 */ /* 0x000fe20000000800 */
[----:B------:R3:W-:Y:S04]  /*1490*/  LDGSTS.E.BYPASS.LTC128B.128 [R0+0x6100], [R6.64], !P0 ;  /* 0x0610000006007fae */ /* 0x0007e8000c101d46 */
[----:B------:R3:W-:Y:S04]  /*14a0*/  LDGSTS.E.BYPASS.LTC128B.128 [R0+0x8100], [R8.64], !P1 ;  /* 0x0810000008007fae */ /* 0x0007e8000c901d46 */
[----:B------:R3:W-:Y:S02]  /*14b0*/  LDGSTS.E.BYPASS.LTC128B.128 [R0+0xa100], [R4.64], !P3 ;  /* 0x0a10000004007fae */ /* 0x0007e4000d901d46 */
.L_x_617:
[----:B---3--:R-:W-:Y:S05]  /*14c0*/  BSYNC B0 ;  /* 0x0000000000007941 */ /* 0x008fea0003800000 */
.L_x_616:
[----:B------:R-:W-:Y:S01]  /*14d0*/  IADD3 R0, R15, 0x20, RZ ;  /* 0x000000200f007810 */ /* 0x000fe20007ffe0ff */
[----:B------:R3:W1:Y:S01]  /*14e0*/  SHFL.IDX PT, R5, R17, 0x1, 0x1c1f ;  /* 0x003c1f0011057f89 */ /* 0x00066200000e0000 */
[----:B------:R-:W-:Y:S02]  /*14f0*/  BSSY B0, `(.L_x_618) ;  /* 0x0000015000007945 */ /* 0x000fe40003800000 */
[----:B------:R-:W-:Y:S01]  /*1500*/  ISETP.GE.AND P0, PT, R0, R16, PT ;  /* 0x000000100000720c */ /* 0x000fe20003f06270 */
[----:B----4-:R3:W4:-:S12]  /*1510*/  SHFL.IDX PT, R4, R18, 0x1, 0x1c1f ;  /* 0x003c1f0012047f89 */ /* 0x01071800000e0000 */
[----:B------:R-:W-:Y:S05]  /*1520*/  @P0 BRA `(.L_x_619) ;  /* 0x0000011000000947 */ /* 0x000fea0003800000 */
[C---:B------:R-:W-:Y:S02]  /*1530*/  IADD3 R0, R14.reuse, 0x40, RZ ;  /* 0x000000400e007810 */ /* 0x040fe40007ffe0ff */
[C---:B----4-:R-:W-:Y:S02]  /*1540*/  LEA R6, P0, R14.reuse, R4, 0x1 ;  /* 0x000000040e067211 */ /* 0x050fe400078008ff */
[----:B------:R-:W-:Y:S02]  /*1550*/  SHF.R.S32.HI R8, RZ, 0x1f, R10 ;  /* 0x0000001fff087819 */ /* 0x000fe4000001140a */
[----:B------:R-:W-:Y:S02]  /*1560*/  SHF.R.S32.HI R2, RZ, 0x1f, R0 ;  /* 0x0000001fff027819 */ /* 0x000fe40000011400 */
[----:B-1----:R-:W-:Y:S02]  /*1570*/  LEA.HI.X R7, R14, R5, R13, 0x1, P0 ;  /* 0x000000050e077211 */ /* 0x002fe400000f0c0d */
        /* <DEDUP_REMOVED lines=12> */
.L_x_619:
[----:B------:R-:W-:Y:S05]  /*1640*/  BSYNC B0 ;  /* 0x0000000000007941 */ /* 0x000fea0003800000 */
.L_x_618:
[----:B-1----:R-:W-:Y:S01]  /*1650*/  IADD3 R0, R15, 0x40, RZ ;  /* 0x000000400f007810 */ /* 0x002fe20007ffe0ff */
[----:B------:R1:W2:Y:S01]  /*1660*/  SHFL.IDX PT, R5, R17, 0x2, 0x1c1f ;  /* 0x005c1f0011057f89 */ /* 0x0002a200000e0000 */
        /* <DEDUP_REMOVED lines=8> */
[----:B--2---:R-:W-:Y:S02]  /*16f0*/  LEA.HI.X R7, R14, R5, R13, 0x1, P0 ;  /* 0x000000050e077211 */ /* 0x004fe400000f0c0d */
        /* <DEDUP_REMOVED lines=12> */
.L_x_621:
[----:B------:R-:W-:Y:S05]  /*17c0*/  BSYNC B0 ;  /* 0x0000000000007941 */ /* 0x000fea0003800000 */
.L_x_620:
[----:B--2-4-:R-:W2:Y:S01]  /*17d0*/  SHFL.IDX PT, R4, R18, 0x3, 0x1c1f ;  /* 0x007c1f0012047f89 */ /* 0x014ea200000e0000 */
[----:B------:R-:W-:Y:S01]  /*17e0*/  IADD3 R0, R15, 0x60, RZ ;  /* 0x000000600f007810 */ /* 0x000fe20007ffe0ff */
[----:B------:R-:W-:Y:S01]  /*17f0*/  IMAD.SHL.U32 R226, R226, 0x2, RZ ;  /* 0x00000002e2e27824 */ /* 0x000fe200078e00ff */
[----:B------:R-:W-:Y:S01]  /*1800*/  P2R R2, PR, RZ, 0x4 ;  /* 0x00000004ff027803 */ /* 0x000fe20000000000 */
[----:B------:R-:W4:Y:S01]  /*1810*/  SHFL.IDX PT, R5, R17, 0x3, 0x1c1f ;  /* 0x007c1f0011057f89 */ /* 0x000f2200000e0000 */
[----:B------:R-:W-:Y:S01]  /*1820*/  ISETP.GE.AND P1, PT, R0, R16, PT ;  /* 0x000000100000720c */ /* 0x000fe20003f26270 */
[----:B------:R-:W-:Y:S01]  /*1830*/  IMAD.IADD R8, R159, 0x1, -R24 ;  /* 0x000000019f087824 */ /* 0x000fe200078e0a18 */
[----:B------:R-:W-:Y:S01]  /*1840*/  ISETP.GE.AND P2, PT, R14, c[0x0][0x198], PT ;  /* 0x000066000e007a0c */ /* 0x000fe20003f46270 */
[----:B------:R-:W-:Y:S01]  /*1850*/  IMAD.MOV.U32 R9, RZ, RZ, c[0x0][0x1e0] ;  /* 0x00007800ff097624 */ /* 0x000fe200078e00ff */
[----:B------:R-:W-:Y:S01]  /*1860*/  IADD3 R148, R204, -0x1, RZ ;  /* 0xffffffffcc947810 */ /* 0x000fe20007ffe0ff */
[----:B------:R-:W-:Y:S01]  /*1870*/  IMAD.MOV.U32 R162, RZ, RZ, R36 ;  /* 0x000000ffffa27224 */ /* 0x000fe200078e0024 */
[----:B------:R-:W-:Y:S01]  /*1880*/  SHF.R.S32.HI R12, RZ, 0x4, R27 ;  /* 0x00000004ff0c7819 */ /* 0x000fe2000001141b */
[----:B------:R-:W-:-:S02]  /*1890*/  IMAD.MOV.U32 R163, RZ, RZ, R37 ;  /* 0x000000ffffa37224 */ /* 0x000fc400078e0025 */
[C---:B------:R-:W-:Y:S02]  /*18a0*/  IMAD.SHL.U32 R155, R9.reuse, 0x40, RZ ;  /* 0x00000040099b7824 */ /* 0x040fe400078e00ff */
[----:B------:R-:W-:Y:S02]  /*18b0*/  IMAD.MOV.U32 R162, RZ, RZ, R34 ;  /* 0x000000ffffa27224 */ /* 0x000fe400078e0022 */
[----:B------:R-:W-:Y:S01]  /*18c0*/  @!P1 IADD3 R0, R14, 0x40, RZ ;  /* 0x000000400e009810 */ /* 0x000fe20007ffe0ff */
[----:B------:R-:W-:Y:S02]  /*18d0*/  IMAD.SHL.U32 R156, R9, 0x20, RZ ;  /* 0x00000020099c7824 */ /* 0x000fe400078e00ff */
[----:B------:R-:W-:Y:S01]  /*18e0*/  IMAD R86, R148, -0x40, R159 ;  /* 0xffffffc094567824 */ /* 0x000fe200078e029f */
[----:B------:R-:W-:Y:S01]  /*18f0*/  STL.64 [R1+0x48], R162 ;  /* 0x000048a201007387 */ /* 0x000fe20000100a00 */
[----:B--2---:R-:W-:-:S04]  /*1900*/  @!P1 LEA R6, P0, R14, R4, 0x1 ;  /* 0x000000040e069211 */ /* 0x004fc800078008ff */
[----:B----4-:R-:W-:Y:S01]  /*1910*/  @!P1 LEA.HI.X R7, R14, R5, R13, 0x1, P0 ;  /* 0x000000050e079211 */ /* 0x010fe200000f0c0d */
[----:B------:R-:W-:Y:S01]  /*1920*/  IMAD.MOV.U32 R14, RZ, RZ, 0x6 ;  /* 0x00000006ff0e7424 */ /* 0x000fe200078e00ff */
[----:B------:R-:W-:Y:S02]  /*1930*/  ISETP.NE.AND P0, PT, R11, RZ, PT ;  /* 0x000000ff0b00720c */ /* 0x000fe40003f05270 */
[----:B------:R-:W-:Y:S01]  /*1940*/  SHF.R.S32.HI R13, RZ, 0x1f, R148 ;  /* 0x0000001fff0d7819 */ /* 0x000fe20000011494 */
[----:B------:R-:W-:Y:S01]  /*1950*/  @!PT LDS RZ, [RZ] ;  /* 0x00000000fffff984 */ /* 0x000fe20000000800 */
[----:B------:R2:W-:Y:S01]  /*1960*/  @!P1 LDGSTS.E.BYPASS.LTC128B.128 [R226+0x7900], [R6.64], !P2 ;  /* 0x0790000006e29fae */ /* 0x0005e2000d101d46 */
[----:B------:R-:W-:Y:S02]  /*1970*/  ISETP.NE.AND P2, PT, R2, RZ, PT ;  /* 0x000000ff0200720c */ /* 0x000fe40003f45270 */
[----:B------:R-:W-:Y:S02]  /*1980*/  @!P1 SHF.R.S32.HI R2, RZ, 0x1f, R0 ;  /* 0x0000001fff029819 */ /* 0x000fe40000011400 */
[----:B------:R-:W-:-:S02]  /*1990*/  SHF.L.U64.HI R154, R9, R14, c[0x0][0x1e4] ;  /* 0x00007900099a7619 */ /* 0x000fc4000001020e */
[----:B------:R-:W-:Y:S02]  /*19a0*/  @!P1 LEA.HI R0, R2, R0, RZ, 0x3 ;  /* 0x0000000002009211 */ /* 0x000fe400078f18ff */
[----:B------:R-:W-:Y:S02]  /*19b0*/  SHF.R.S32.HI R11, RZ, 0x1f, R23 ;  /* 0x0000001fff0b7819 */ /* 0x000fe40000011417 */
[----:B------:R-:W-:Y:S01]  /*19c0*/  @!P1 LOP3.LUT R2, R0, 0xfffffff8, RZ, 0xc0, !PT ;  /* 0xfffffff800029812 */ /* 0x000fe200078ec0ff */
[----:B------:R-:W-:Y:S01]  /*19d0*/  IMAD R0, R148, -0x40, R8 ;  /* 0xffffffc094007824 */ /* 0x000fe200078e0208 */
[----:B------:R-:W-:Y:S02]  /*19e0*/  LEA.HI R11, R11, R23, RZ, 0x3 ;  /* 0x000000170b0b7211 */ /* 0x000fe400078f18ff */
[----:B--2---:R-:W-:-:S04]  /*19f0*/  @!P1 SHF.R.S32.HI R6, RZ, 0x1f, R10 ;  /* 0x0000001fff069819 */ /* 0x004fc8000001140a */
[----:B------:R-:W-:-:S04]  /*1a00*/  @!P1 LEA.HI R6, R6, R10, RZ, 0x3 ;  /* 0x0000000a06069211 */ /* 0x000fc800078f18ff */
[----:B------:R-:W-:-:S05]  /*1a10*/  @!P1 LOP3.LUT R6, R6, 0xfffffff8, RZ, 0xc0, !PT ;  /* 0xfffffff806069812 */ /* 0x000fca00078ec0ff */
[----:B------:R-:W-:-:S04]  /*1a20*/  @!P1 IMAD.WIDE R6, R6, 0x2, R4 ;  /* 0x0000000206069825 */ /* 0x000fc800078e0204 */
[----:B------:R-:W-:Y:S01]  /*1a30*/  @!P1 IMAD.WIDE R4, R2, 0x2, R4 ;  /* 0x0000000202049825 */ /* 0x000fe200078e0204 */
[----:B------:R2:W-:Y:S01]  /*1a40*/  @!P1 LDGSTS.E.BYPASS.LTC128B.128 [R226+0x9900], [R6.64], !P0 ;  /* 0x0990000006e29fae */ /* 0x0005e2000c101d46 */
[----:B------:R-:W-:Y:S02]  /*1a50*/  ISETP.GE.AND P0, PT, R0, 0x1, PT ;  /* 0x000000010000780c */ /* 0x000fe40003f06270 */
[----:B------:R-:W-:Y:S01]  /*1a60*/  LOP3.LUT R2, R28, 0xfffffff8, RZ, 0xc0, !PT ;  /* 0xfffffff81c027812 */ /* 0x000fe200078ec0ff */
[----:B------:R4:W-:Y:S01]  /*1a70*/  @!P1 LDGSTS.E.BYPASS.LTC128B.128 [R226+0xb900], [R4.64], !P3 ;  /* 0x0b90000004e29fae */ /* 0x0009e2000d901d46 */
[----:B------:R-:W-:Y:S01]  /*1a80*/  ISETP.GE.AND P3, PT, R0, 0x21, PT ;  /* 0x000000210000780c */ /* 0x000fe20003f66270 */
[----:B------:R-:W-:Y:S02]  /*1a90*/  IMAD R0, R154, R148, RZ ;  /* 0x000000949a007224 */ /* 0x000fe400078e02ff */
[----:B------:R-:W0:Y:S01]  /*1aa0*/  LDGDEPBAR ;  /* 0x00000000000079af */ /* 0x000e220000000000 */
[----:B------:R-:W-:-:S02]  /*1ab0*/  IMAD.IADD R2, R157, 0x1, -R2 ;  /* 0x000000019d027824 */ /* 0x000fc400078e0a02 */
[----:B------:R-:W-:-:S03]  /*1ac0*/  IMAD R0, R13, R155, R0 ;  /* 0x0000009b0d007224 */ /* 0x000fc600078e0200 */
[----:B------:R-:W-:-:S04]  /*1ad0*/  LEA.HI R8, R2, R2, RZ, 0x1 ;  /* 0x0000000202087211 */ /* 0x000fc800078f08ff */
[----:B------:R-:W-:-:S05]  /*1ae0*/  LOP3.LUT R10, R8, 0x3fffffe, RZ, 0xc0, !PT ;  /* 0x03fffffe080a7812 */ /* 0x000fca00078ec0ff */
[----:B------:R-:W-:Y:S02]  /*1af0*/  IMAD.IADD R10, R2, 0x1, -R10 ;  /* 0x00000001020a7824 */ /* 0x000fe400078e0a0a */
[----:B------:R-:W-:Y:S02]  /*1b00*/  IMAD.SHL.U32 R2, R20, 0x40, RZ ;  /* 0x0000004014027824 */ /* 0x000fe400078e00ff */
[----:B--2---:R-:W-:-:S03]  /*1b10*/  IMAD.MOV.U32 R6, RZ, RZ, 0x5 ;  /* 0x00000005ff067424 */ /* 0x004fc600078e00ff */
[----:B------:R-:W-:Y:S01]  /*1b20*/  LOP3.LUT R2, R2, 0xc0, RZ, 0xc0, !PT ;  /* 0x000000c002027812 */ /* 0x000fe200078ec0ff */
[----:B----4-:R-:W-:Y:S01]  /*1b30*/  IMAD.WIDE.U32 R4, R148, R155, R162 ;  /* 0x0000009b94047225 */ /* 0x010fe200078e00a2 */
[----:B------:R-:W-:Y:S02]  /*1b40*/  SHF.L.U64.HI R158, R9, R6, c[0x0][0x1e4] ;  /* 0x00007900099e7619 */ /* 0x000fe40000010206 */
[----:B------:R-:W-:Y:S01]  /*1b50*/  LEA.HI R9, R27, R12, RZ, 0x1 ;  /* 0x0000000c1b097211 */ /* 0x000fe200078f08ff */
[----:B------:R-:W-:Y:S01]  /*1b60*/  IMAD.IADD R0, R5, 0x1, R0 ;  /* 0x0000000105007824 */ /* 0x000fe200078e0200 */
[----:B------:R-:W-:Y:S01]  /*1b70*/  BAR.SYNC.DEFER_BLOCKING 0x0 ;  /* 0x0000000000007b1d */ /* 0x000fe20000010000 */
[C---:B------:R-:W-:Y:S02]  /*1b80*/  @P0 LEA R6, P1, R4.reuse, c[0x0][0x1c8], 0x1 ;  /* 0x0000720004060a11 */ /* 0x040fe400078208ff */
[----:B------:R-:W-:Y:S02]  /*1b90*/  LOP3.LUT R9, R9, 0xfffffffe, RZ, 0xc0, !PT ;  /* 0xfffffffe09097812 */ /* 0x000fe400078ec0ff */
[----:B------:R-:W-:-:S02]  /*1ba0*/  @P0 LEA.HI.X R7, R4, c[0x0][0x1cc], R0, 0x1, P1 ;  /* 0x0000730004070a11 */ /* 0x000fc400008f0c00 */
[----:B------:R-:W-:Y:S01]  /*1bb0*/  @P3 IADD3 R5, P1, R156, R4, RZ ;  /* 0x000000049c053210 */ /* 0x000fe20007f3e0ff */
[----:B------:R-:W-:Y:S01]  /*1bc0*/  IMAD.IADD R9, R12, 0x1, -R9 ;  /* 0x000000010c097824 */ /* 0x000fe200078e0a09 */
[----:B------:R-:W-:Y:S02]  /*1bd0*/  LOP3.LUT R4, R25, 0x7fffffe, RZ, 0xc0, !PT ;  /* 0x07fffffe19047812 */ /* 0x000fe400078ec0ff */
[----:B------:R-:W-:Y:S01]  /*1be0*/  SHF.R.S32.HI R12, RZ, 0x1, R8 ;  /* 0x00000001ff0c7819 */ /* 0x000fe20000011408 */
[----:B------:R-:W-:Y:S02]  /*1bf0*/  @P3 IMAD.X R0, R158, 0x1, R0, P1 ;  /* 0x000000019e003824 */ /* 0x000fe400008e0600 */
[----:B------:R-:W-:Y:S01]  /*1c00*/  IMAD.IADD R151, R23, 0x1, -R4 ;  /* 0x0000000117977824 */ /* 0x000fe200078e0a04 */
[----:B------:R-:W-:Y:S01]  /*1c10*/  @P3 LEA R4, P1, R5, c[0x0][0x1c8], 0x1 ;  /* 0x0000720005043a11 */ /* 0x000fe200078208ff */
[----:B------:R-:W-:-:S03]  /*1c20*/  IMAD R10, R9, 0x8, R10 ;  /* 0x00000008090a7824 */ /* 0x000fc600078e020a */
[----:B------:R-:W-:Y:S01]  /*1c30*/  @P3 LEA.HI.X R5, R5, c[0x0][0x1cc], R0, 0x1, P1 ;  /* 0x0000730005053a11 */ /* 0x000fe200008f0c00 */
[C---:B------:R-:W-:Y:S01]  /*1c40*/  IMAD.SHL.U32 R0, R12.reuse, 0x40, RZ ;  /* 0x000000400c007824 */ /* 0x040fe200078e00ff */
[----:B------:R-:W-:Y:S01]  /*1c50*/  LOP3.LUT P1, RZ, R12, 0x2, RZ, 0xc0, !PT ;  /* 0x000000020cff7812 */ /* 0x000fe2000782c0ff */
[----:B------:R-:W-:Y:S01]  /*1c60*/  @!PT LDS RZ, [RZ] ;  /* 0x00000000fffff984 */ /* 0x000fe20000000800 */
[----:B------:R-:W-:Y:S01]  /*1c70*/  @!PT LDS RZ, [RZ] ;  /* 0x00000000fffff984 */ /* 0x000fe20000000800 */
[----:B------:R-:W-:Y:S01]  /*1c80*/  @!PT LDS RZ, [RZ] ;  /* 0x00000000fffff984 */ /* 0x000fe20000000800 */
[----:B------:R2:W-:Y:S03]  /*1c90*/  @P0 LDGSTS.E.BYPASS.LTC128B.128 [R226+0x3100], [R6.64], !P6 ;  /* 0x0310000006e20fae */ /* 0x0005e6000f101d46 */
[----:B------:R-:W-:Y:S01]  /*1ca0*/  LOP3.LUT R0, R0, 0xc0, RZ, 0xc0, !PT ;  /* 0x000000c000007812 */ /* 0x000fe200078ec0ff */
[----:B------:R2:W-:Y:S04]  /*1cb0*/  @P0 LDGSTS.E.BYPASS.LTC128B.128 [R226+0x4100], [R6.64+0x40], !P5 ;  /* 0x0410004006e20fae */ /* 0x0005e8000e901d46 */
[----:B------:R2:W-:Y:S04]  /*1cc0*/  @P0 LDGSTS.E.BYPASS.LTC128B.128 [R226+0x5100], [R6.64+0x80], !P4 ;  /* 0x0510008006e20fae */ /* 0x0005e8000e101d46 */
[----:B------:R4:W-:Y:S04]  /*1cd0*/  @P3 LDGSTS.E.BYPASS.LTC128B.128 [R226+0x3900], [R4.64], !P6 ;  /* 0x0390000004e23fae */ /* 0x0009e8000f101d46 */
[----:B------:R4:W-:Y:S04]  /*1ce0*/  @P3 LDGSTS.E.BYPASS.LTC128B.128 [R226+0x4900], [R4.64+0x40], !P5 ;  /* 0x0490004004e23fae */ /* 0x0009e8000e901d46 */
[----:B------:R4:W-:Y:S04]  /*1cf0*/  @P3 LDGSTS.E.BYPASS.LTC128B.128 [R226+0x5900], [R4.64+0x80], !P4 ;  /* 0x0590008004e23fae */ /* 0x0009e8000e101d46 */
[----:B------:R-:W0:Y:S01]  /*1d00*/  LDGDEPBAR ;  /* 0x00000000000079af */ /* 0x000e220000000000 */
[----:B--2---:R-:W-:-:S02]  /*1d10*/  IMAD.SHL.U32 R7, R26, 0x8, RZ ;  /* 0x000000081a077824 */ /* 0x004fc400078e00ff */
[----:B----4-:R-:W-:Y:S01]  /*1d20*/  IMAD.SHL.U32 R5, R11, 0x20, RZ ;  /* 0x000000200b057824 */ /* 0x010fe200078e00ff */
[----:B------:R-:W-:-:S04]  /*1d30*/  DEPBAR.LE SB0, 0x1 ;  /* 0x000080400000791a */ /* 0x000fc80000000000 */
[----:B------:R-:W-:Y:S01]  /*1d40*/  IMAD.SHL.U32 R4, R9, 0x8, RZ ;  /* 0x0000000809047824 */ /* 0x000fe200078e00ff */
[----:B------:R-:W-:Y:S01]  /*1d50*/  LOP3.LUT R149, R5, 0xffffff00, RZ, 0xc0, !PT ;  /* 0xffffff0005957812 */ /* 0x000fe200078ec0ff */
[----:B------:R-:W-:-:S04]  /*1d60*/  DEPBAR.LE SB0, 0x0 ;  /* 0x000080000000791a */ /* 0x000fc80000000000 */
[----:B------:R-:W-:Y:S01]  /*1d70*/  LOP3.LUT R6, R2, 0x8, R4, 0xf8, !PT ;  /* 0x0000000802067812 */ /* 0x000fe200078ef804 */
[----:B------:R-:W-:Y:S01]  /*1d80*/  IMAD R4, R152, 0x200, R149 ;  /* 0x0000020098047824 */ /* 0x000fe200078e0295 */
[----:B------:R-:W-:Y:S02]  /*1d90*/  SHF.R.U32.HI R5, RZ, 0x3, R2 ;  /* 0x00000003ff057819 */ /* 0x000fe40000011602 */
[----:B------:R-:W-:Y:S02]  /*1da0*/  LOP3.LUT R2, R0, 0x8, R7, 0xf8, !PT ;  /* 0x0000000800027812 */ /* 0x000fe400078ef807 */
[----:B------:R-:W-:Y:S02]  /*1db0*/  SHF.R.U32.HI R0, RZ, 0x3, R0 ;  /* 0x00000003ff007819 */ /* 0x000fe40000011600 */
[----:B------:R-:W-:Y:S01]  /*1dc0*/  LOP3.LUT R150, R6, R5, RZ, 0x3c, !PT ;  /* 0x0000000506967212 */ /* 0x000fe200078e3cff */
[----:B------:R-:W-:Y:S01]  /*1dd0*/  IMAD R5, R13, c[0x0][0x208], RZ ;  /* 0x000082000d057a24 */ /* 0x000fe200078e02ff */
[----:B------:R-:W-:Y:S01]  /*1de0*/  LOP3.LUT R0, R2, R0, RZ, 0x3c, !PT ;  /* 0x0000000002007212 */ /* 0x000fe200078e3cff */
[----:B------:R-:W-:-:S04]  /*1df0*/  IMAD.WIDE.U32 R6, R148, c[0x0][0x208], RZ ;  /* 0x0000820094067a25 */ /* 0x000fc800078e00ff */
[----:B------:R-:W-:Y:S02]  /*1e00*/  IMAD R5, R148, c[0x0][0x20c], R5 ;  /* 0x0000830094057a24 */ /* 0x000fe400078e0205 */
[----:B------:R-:W-:Y:S01]  /*1e10*/  IMAD R2, R151, 0x20, R4 ;  /* 0x0000002097027824 */ /* 0x000fe200078e0204 */
[----:B------:R-:W-:Y:S01]  /*1e20*/  BAR.SYNC.DEFER_BLOCKING 0x0 ;  /* 0x0000000000007b1d */ /* 0x000fe20000010000 */
[----:B------:R-:W-:Y:S01]  /*1e30*/  IMAD.U32 R0, R10, 0x20, R0 ;  /* 0x000000200a007824 */ /* 0x000fe200078e0000 */
[----:B------:R-:W-:Y:S01]  /*1e40*/  LEA R4, P0, R6, R30, 0x6 ;  /* 0x0000001e06047211 */ /* 0x000fe200078030ff */
[----:B------:R-:W-:Y:S02]  /*1e50*/  IMAD.IADD R5, R7, 0x1, R5 ;  /* 0x0000000107057824 */ /* 0x000fe400078e0205 */
[----:B------:R-:W-:Y:S02]  /*1e60*/  IMAD.SHL.U32 R208, R0, 0x2, RZ ;  /* 0x0000000200d07824 */ /* 0x000fe400078e00ff */
[----:B------:R-:W-:Y:S01]  /*1e70*/  IMAD.IADD R2, R150, 0x1, R2 ;  /* 0x0000000196027824 */ /* 0x000fe200078e0202 */
[----:B------:R-:W-:-:S02]  /*1e80*/  LEA.HI.X R0, R6, R33, R5, 0x6, P0 ;  /* 0x0000002106007211 */ /* 0x000fc400000f3405 */
[----:B------:R-:W-:Y:S01]  /*1e90*/  LEA R16, P0, R4, c[0x0][0x1f8], 0x1 ;  /* 0x00007e0004107a11 */ /* 0x000fe200078008ff */
[----:B------:R-:W-:Y:S01]  /*1ea0*/  IMAD.SHL.U32 R211, R2, 0x2, RZ ;  /* 0x0000000202d37824 */ /* 0x000fe200078e00ff */
[----:B------:R-:W-:Y:S02]  /*1eb0*/  SEL R2, RZ, 0x1, P6 ;  /* 0x00000001ff027807 */ /* 0x000fe40003000000 */
[----:B-1-3--:R-:W-:Y:S01]  /*1ec0*/  LEA.HI.X R17, R4, c[0x0][0x1fc], R0, 0x1, P0 ;  /* 0x00007f0004117a11 */ /* 0x00afe200000f0c00 */
[----:B------:R-:W-:Y:S01]  /*1ed0*/  IMAD.MOV.U32 R0, RZ, RZ, c[0x0][0x208] ;  /* 0x00008200ff007624 */ /* 0x000fe200078e00ff */
[----:B------:R-:W-:Y:S01]  /*1ee0*/  SEL R6, RZ, 0x2, P5 ;  /* 0x00000002ff067807 */ /* 0x000fe20002800000 */
[----:B------:R-:W-:Y:S01]  /*1ef0*/  IMAD R212, R3, 0x2, R211 ;  /* 0x0000000203d47824 */ /* 0x000fe200078e02d3 */
[----:B------:R-:W-:Y:S01]  /*1f00*/  SEL R5, RZ, 0x4, P4 ;  /* 0x00000004ff057807 */ /* 0x000fe20002000000 */
[C---:B------:R-:W-:Y:S01]  /*1f10*/  IMAD.SHL.U32 R12, R0.reuse, 0x40, RZ ;  /* 0x00000040000c7824 */ /* 0x040fe200078e00ff */
[----:B------:R-:W-:Y:S01]  /*1f20*/  SHF.L.U64.HI R21, R0, R14, c[0x0][0x20c] ;  /* 0x0000830000157619 */ /* 0x000fe2000001020e */
[----:B------:R-:W-:Y:S01]  /*1f30*/  IMAD.IADD R0, R86, 0x1, -R24 ;  /* 0x0000000156007824 */ /* 0x000fe200078e0a18 */
[----:B------:R-:W-:-:S02]  /*1f40*/  IADD3 R20, R5, R6, R2 ;  /* 0x0000000605147210 */ /* 0x000fc40007ffe002 */
[C---:B------:R-:W-:Y:S01]  /*1f50*/  IADD3 R2, R208.reuse, 0x3100, RZ ;  /* 0x00003100d0027810 */ /* 0x040fe20007ffe0ff */
[----:B------:R-:W-:Y:S01]  /*1f60*/  LDSM.16.M88.4 R8, [R211+0x7100] ;  /* 0x00710000d308783b */ /* 0x000fe20000000200 */
[----:B------:R-:W-:Y:S02]  /*1f70*/  IADD3 R213, R208, 0x3120, RZ ;  /* 0x00003120d0d57810 */ /* 0x000fe40007ffe0ff */
[----:B------:R-:W-:Y:S01]  /*1f80*/  IADD3 R18, P0, R12, R16, RZ ;  /* 0x000000100c127210 */ /* 0x000fe20007f1e0ff */
[----:B------:R-:W1:Y:S01]  /*1f90*/  LDSM.16.M88.4 R28, [R208+0x3100] ;  /* 0x00310000d01c783b */ /* 0x000e620000000200 */
[----:B------:R-:W-:Y:S02]  /*1fa0*/  @P1 IADD3 R213, R2, -0x20, RZ ;  /* 0xffffffe002d51810 */ /* 0x000fe40007ffe0ff */
[----:B------:R-:W-:Y:S01]  /*1fb0*/  LOP3.LUT P1, RZ, R20, 0x2, RZ, 0xc0, !PT ;  /* 0x0000000214ff7812 */ /* 0x000fe2000782c0ff */
[----:B------:R-:W2:Y:S01]  /*1fc0*/  LDSM.16.M88.4 R32, [R208+0x3500] ;  /* 0x00350000d020783b */ /* 0x000ea20000000200 */
[C---:B------:R-:W-:Y:S01]  /*1fd0*/  ISETP.LT.OR P3, PT, R0.reuse, 0x1, P6 ;  /* 0x000000010000780c */ /* 0x040fe20003761670 */
[----:B------:R-:W-:Y:S01]  /*1fe0*/  IMAD.X R19, R21, 0x1, R17, P0 ;  /* 0x0000000115137824 */ /* 0x000fe200000e0611 */
[C---:B------:R-:W-:Y:S01]  /*1ff0*/  ISETP.LT.OR P0, PT, R0.reuse, 0x1, !P1 ;  /* 0x000000010000780c */ /* 0x040fe20004f01670 */
[----:B------:R-:W3:Y:S01]  /*2000*/  LDSM.16.M88.4 R44, [R208+0x3900] ;  /* 0x00390000d02c783b */ /* 0x000ee20000000200 */
[----:B------:R-:W-:-:S02]  /*2010*/  ISETP.LT.OR P1, PT, R0, 0x21, !P1 ;  /* 0x000000210000780c */ /* 0x000fc40004f21670 */
[----:B------:R-:W-:Y:S01]  /*2020*/  LOP3.LUT R2, R153, 0xffffffe0, RZ, 0xc0, !PT ;  /* 0xffffffe099027812 */ /* 0x000fe200078ec0ff */
[----:B------:R-:W4:Y:S04]  /*2030*/  LDSM.16.M88.4 R40, [R208+0x3d00] ;  /* 0x003d0000d028783b */ /* 0x000f280000000200 */
[----:B------:R-:W5:Y:S01]  /*2040*/  LDSM.16.M88.4 R12, [R211+0x6100] ;  /* 0x00610000d30c783b */ /* 0x000f620000000200 */
[----:B------:R-:W-:-:S03]  /*2050*/  IMAD.IADD R2, R157, 0x1, -R2 ;  /* 0x000000019d027824 */ /* 0x000fc600078e0a02 */
[----:B------:R-:W-:Y:S04]  /*2060*/  LDSM.16.M88.4 R24, [R212+0x6100] ;  /* 0x00610000d418783b */ /* 0x000fe80000000200 */
[----:B------:R-:W-:Y:S04]  /*2070*/  LDSM.16.M88.4 R4, [R212+0x7100] ;  /* 0x00710000d404783b */ /* 0x000fe80000000200 */
[----:B------:R-:W5:Y:S04]  /*2080*/  LDSM.16.M88.4 R48, [R213] ;  /* 0x00000000d530783b */ /* 0x000f680000000200 */
[----:B------:R-:W-:Y:S04]  /*2090*/  LDSM.16.M88.4 R72, [R213+0x400] ;  /* 0x00040000d548783b */ /* 0x000fe80000000200 */
[----:B------:R-:W-:Y:S04]  /*20a0*/  LDSM.16.M88.4 R68, [R213+0x800] ;  /* 0x00080000d544783b */ /* 0x000fe80000000200 */
        /* <DEDUP_REMOVED lines=11> */
[----:B---3--:R-:W-:Y:S04]  /*2160*/  HMMA.16816.F32 R76, R8, R44, RZ ;  /* 0x0000002c084c723c */ /* 0x008fe800000018ff */
[----:B------:R1:W-:Y:S01]  /*2170*/  LDGSTS.E.BYPASS.LTC128B.128 [R226+0x2100], [R16.64+0x80], !P0 ;  /* 0x0210008010e27fae */ /* 0x0003e2000c101d46 */
[----:B------:R-:W-:-:S03]  /*2180*/  ISETP.LT.OR P0, PT, R0, 0x21, P6 ;  /* 0x000000210000780c */ /* 0x000fc60003701670 */
[C---:B----4-:R-:W-:Y:S08]  /*2190*/  HMMA.16816.F32 R56, R8.reuse, R40, RZ ;  /* 0x000000280838723c */ /* 0x050ff000000018ff */
[----:B------:R-:W-:Y:S02]  /*21a0*/  HMMA.16816.F32 R88, R8, R30, RZ ;  /* 0x0000001e0858723c */ /* 0x000fe400000018ff */
[----:B------:R1:W-:Y:S01]  /*21b0*/  LDGSTS.E.BYPASS.LTC128B.128 [R226+0x900], [R18.64], !P0 ;  /* 0x0090000012e27fae */ /* 0x0003e2000c101d46 */
[----:B------:R-:W-:-:S02]  /*21c0*/  ISETP.GE.AND P0, PT, R204, 0x2, PT ;  /* 0x00000002cc00780c */ /* 0x000fc40003f06270 */
[----:B------:R-:W-:Y:S01]  /*21d0*/  IADD3 R204, R204, -0x2, RZ ;  /* 0xfffffffecccc7810 */ /* 0x000fe20007ffe0ff */
[----:B------:R1:W-:Y:S02]  /*21e0*/  LDGSTS.E.BYPASS.LTC128B.128 [R226+0x1900], [R18.64+0x40], !P1 ;  /* 0x0190004012e27fae */ /* 0x0003e4000c901d46 */
[C---:B------:R-:W-:Y:S02]  /*21f0*/  HMMA.16816.F32 R100, R8.reuse, R34, RZ ;  /* 0x000000220864723c */ /* 0x040fe400000018ff */
[----:B------:R1:W-:Y:S04]  /*2200*/  LDGSTS.E.BYPASS.LTC128B.128 [R226+0x2900], [R18.64+0x80], !P3 ;  /* 0x0290008012e27fae */ /* 0x0003e8000d901d46 */
[----:B------:R-:W-:Y:S02]  /*2210*/  LDSM.16.M88.4 R36, [R208+0x4100] ;  /* 0x00410000d024783b */ /* 0x000fe40000000200 */
[C---:B------:R-:W-:Y:S02]  /*2220*/  HMMA.16816.F32 R96, R8.reuse, R46, RZ ;  /* 0x0000002e0860723c */ /* 0x040fe400000018ff */
[----:B------:R-:W-:Y:S04]  /*2230*/  LDSM.16.M88.4 R20, [R211+0x9100] ;  /* 0x00910000d314783b */ /* 0x000fe80000000200 */
[----:B------:R-:W0:Y:S02]  /*2240*/  LDGDEPBAR ;  /* 0x00000000000079af */ /* 0x000e240000000000 */
[----:B------:R-:W-:Y:S08]  /*2250*/  HMMA.16816.F32 R60, R8, R42, RZ ;  /* 0x0000002a083c723c */ /* 0x000ff000000018ff */
[C---:B-----5:R-:W-:Y:S01]  /*2260*/  HMMA.16816.F32 R8, R12.reuse, R28, RZ ;  /* 0x0000001c0c08723c */ /* 0x060fe200000018ff */
[----:B-1----:R-:W-:Y:S07]  /*2270*/  LDSM.16.M88.4 R16, [R212+0x8100] ;  /* 0x00810000d410783b */ /* 0x002fee0000000200 */
[C---:B------:R-:W-:Y:S01]  /*2280*/  HMMA.16816.F32 R108, R12.reuse, R30, RZ ;  /* 0x0000001e0c6c723c */ /* 0x040fe200000018ff */
[----:B------:R-:W1:Y:S07]  /*2290*/  LDSM.16.M88.4 R28, [R211+0x8100] ;  /* 0x00810000d31c783b */ /* 0x000e6e0000000200 */
[C---:B------:R-:W-:Y:S08]  /*22a0*/  HMMA.16816.F32 R92, R12.reuse, R44, RZ ;  /* 0x0000002c0c5c723c */ /* 0x040ff000000018ff */
[C---:B------:R-:W-:Y:S08]  /*22b0*/  HMMA.16816.F32 R116, R12.reuse, R46, RZ ;  /* 0x0000002e0c74723c */ /* 0x040ff000000018ff */
[C---:B------:R-:W-:Y:S08]  /*22c0*/  HMMA.16816.F32 R44, R12.reuse, R40, RZ ;  /* 0x000000280c2c723c */ /* 0x040ff000000018ff */
[----:B------:R-:W-:Y:S08]  /*22d0*/  HMMA.16816.F32 R112, R12, R42, RZ ;  /* 0x0000002a0c70723c */ /* 0x000ff000000018ff */
[----:B------:R-:W-:Y:S08]  /*22e0*/  HMMA.16816.F32 R40, R24, R48, R8 ;  /* 0x000000301828723c */ /* 0x000ff00000001808 */
[C---:B------:R-:W-:Y:S08]  /*22f0*/  HMMA.16816.F32 R128, R4.reuse, R64, R56 ;  /* 0x000000400480723c */ /* 0x040ff00000001838 */
[----:B------:R-:W-:Y:S08]  /*2300*/  HMMA.16816.F32 R56, R4, R50, R88 ;  /* 0x000000320438723c */ /* 0x000ff00000001858 */
[C---:B------:R-:W-:Y:S08]  /*2310*/  HMMA.16816.F32 R104, R12.reuse, R32, RZ ;  /* 0x000000200c68723c */ /* 0x040ff000000018ff */
[----:B------:R-:W-:Y:S01]  /*2320*/  HMMA.16816.F32 R120, R12, R34, RZ ;  /* 0x000000220c78723c */ /* 0x000fe200000018ff */
[----:B------:R-:W2:Y:S04]  /*2330*/  LDSM.16.M88.4 R32, [R213+0x1000] ;  /* 0x00100000d520783b */ /* 0x000ea80000000200 */
[----:B------:R-:W3:Y:S03]  /*2340*/  LDSM.16.M88.4 R12, [R212+0x9100] ;  /* 0x00910000d40c783b */ /* 0x000ee60000000200 */
[C---:B------:R-:W-:Y:S01]  /*2350*/  HMMA.16816.F32 R8, R4.reuse, R48, R52 ;  /* 0x000000300408723c */ /* 0x040fe20000001834 */
[----:B------:R-:W-:Y:S07]  /*2360*/  LDSM.16.M88.4 R52, [R208+0x4500] ;  /* 0x00450000d034783b */ /* 0x000fee0000000200 */
[----:B------:R-:W-:Y:S08]  /*2370*/  HMMA.16816.F32 R132, R4, R68, R76 ;  /* 0x000000440484723c */ /* 0x000ff0000000184c */
[----:B------:R-:W-:Y:S01]  /*2380*/  HMMA.16816.F32 R76, R24, R50, R108 ;  /* 0x00000032184c723c */ /* 0x000fe2000000186c */
[----:B------:R-:W-:Y:S07]  /*2390*/  LDSM.16.M88.4 R48, [R208+0x4900] ;  /* 0x00490000d030783b */ /* 0x000fee0000000200 */
[----:B-1----:R-:W-:Y:S08]  /*23a0*/  HMMA.16816.F32 R40, R28, R36, R40 ;  /* 0x000000241c28723c */ /* 0x002ff00000001828 */
[C---:B------:R-:W-:Y:S08]  /*23b0*/  HMMA.16816.F32 R136, R4.reuse, R72, R80 ;  /* 0x000000480488723c */ /* 0x040ff00000001850 */
[C---:B------:R-:W-:Y:S08]  /*23c0*/  HMMA.16816.F32 R100, R4.reuse, R74, R100 ;  /* 0x0000004a0464723c */ /* 0x040ff00000001864 */
[C---:B------:R-:W-:Y:S08]  /*23d0*/  HMMA.16816.F32 R124, R4.reuse, R70, R96 ;  /* 0x00000046047c723c */ /* 0x040ff00000001860 */
[----:B------:R-:W-:Y:S08]  /*23e0*/  HMMA.16816.F32 R80, R4, R66, R60 ;  /* 0x000000420450723c */ /* 0x000ff0000000183c */
[----:B------:R-:W-:Y:S01]  /*23f0*/  HMMA.16816.F32 R4, R20, R38, R56 ;  /* 0x000000261404723c */ /* 0x000fe20000001838 */
[----:B------:R-:W-:Y:S07]  /*2400*/  LDSM.16.M88.4 R56, [R208+0x4d00] ;  /* 0x004d0000d038783b */ /* 0x000fee0000000200 */
[----:B------:R-:W-:Y:S01]  /*2410*/  HMMA.16816.F32 R144, R24, R64, R44 ;  /* 0x000000401890723c */ /* 0x000fe2000000182c */
[----:B------:R-:W-:Y:S07]  /*2420*/  LDSM.16.M88.4 R44, [R208+0x5100] ;  /* 0x00510000d02c783b */ /* 0x000fee0000000200 */
[----:B------:R-:W-:Y:S01]  /*2430*/  HMMA.16816.F32 R60, R20, R36, R8 ;  /* 0x00000024143c723c */ /* 0x000fe20000001808 */
[----:B------:R-:W1:Y:S07]  /*2440*/  LDSM.16.M88.4 R8, [R211+0xa100] ;  /* 0x00a10000d308783b */ /* 0x000e6e0000000200 */
[----:B------:R-:W-:Y:S01]  /*2450*/  HMMA.16816.F32 R76, R28, R38, R76 ;  /* 0x000000261c4c723c */ /* 0x000fe2000000184c */
[----:B------:R-:W-:Y:S07]  /*2460*/  LDSM.16.M88.4 R36, [R213+0x2000] ;  /* 0x00200000d524783b */ /* 0x000fee0000000200 */
[----:B--2---:R-:W-:Y:S08]  /*2470*/  HMMA.16816.F32 R40, R16, R32, R40 ;  /* 0x000000201028723c */ /* 0x004ff00000001828 */
[C---:B------:R-:W-:Y:S08]  /*2480*/  HMMA.16816.F32 R140, R24.reuse, R68, R92 ;  /* 0x00000044188c723c */ /* 0x040ff0000000185c */
[----:B------:R-:W-:Y:S08]  /*2490*/  HMMA.16816.F32 R92, R24, R66, R112 ;  /* 0x00000042185c723c */ /* 0x000ff00000001870 */
[----:B---3--:R-:W-:Y:S01]  /*24a0*/  HMMA.16816.F32 R64, R12, R34, R4 ;  /* 0x000000220c40723c */ /* 0x008fe20000001804 */
[----:B------:R-:W2:Y:S07]  /*24b0*/  LDSM.16.M88.4 R4, [R211+0xb100] ;  /* 0x00b10000d304783b */ /* 0x000eae0000000200 */
[C---:B------:R-:W-:Y:S08]  /*24c0*/  HMMA.16816.F32 R104, R24.reuse, R72, R104 ;  /* 0x000000481868723c */ /* 0x040ff00000001868 */
[C---:B------:R-:W-:Y:S08]  /*24d0*/  HMMA.16816.F32 R72, R24.reuse, R74, R120 ;  /* 0x0000004a1848723c */ /* 0x040ff00000001878 */
[----:B------:R-:W-:Y:S01]  /*24e0*/  HMMA.16816.F32 R88, R24, R70, R116 ;  /* 0x000000461858723c */ /* 0x000fe20000001874 */
[----:B------:R-:W3:Y:S07]  /*24f0*/  LDSM.16.M88.4 R24, [R212+0xa100] ;  /* 0x00a10000d418783b */ /* 0x000eee0000000200 */
[----:B------:R-:W-:Y:S08]  /*2500*/  HMMA.16816.F32 R60, R12, R32, R60 ;  /* 0x000000200c3c723c */ /* 0x000ff0000000183c */
[----:B------:R-:W-:Y:S08]  /*2510*/  HMMA.16816.F32 R32, R16, R34, R76 ;  /* 0x000000221020723c */ /* 0x000ff0000000184c */
[----:B-1----:R-:W-:Y:S01]  /*2520*/  HMMA.16816.F32 R68, R8, R44, R40 ;  /* 0x0000002c0844723c */ /* 0x002fe20000001828 */
[----:B------:R-:W-:Y:S07]  /*2530*/  LDSM.16.M88.4 R40, [R213+0x1400] ;  /* 0x00140000d528783b */ /* 0x000fee0000000200 */
[C---:B------:R-:W-:Y:S08]  /*2540*/  HMMA.16816.F32 R108, R20.reuse, R48, R132 ;  /* 0x00000030146c723c */ /* 0x040ff00000001884 */
[C---:B------:R-:W-:Y:S08]  /*2550*/  HMMA.16816.F32 R96, R20.reuse, R52, R136 ;  /* 0x000000341460723c */ /* 0x040ff00000001888 */
[C---:B------:R-:W-:Y:S08]  /*2560*/  HMMA.16816.F32 R132, R20.reuse, R56, R128 ;  /* 0x000000381484723c */ /* 0x040ff00000001880 */
[C---:B------:R-:W-:Y:S08]  /*2570*/  HMMA.16816.F32 R100, R20.reuse, R54, R100 ;  /* 0x000000361464723c */ /* 0x040ff00000001864 */
[C---:B------:R-:W-:Y:S08]  /*2580*/  HMMA.16816.F32 R124, R20.reuse, R50, R124 ;  /* 0x00000032147c723c */ /* 0x040ff0000000187c */
[----:B------:R-:W-:Y:S01]  /*2590*/  HMMA.16816.F32 R120, R20, R58, R80 ;  /* 0x0000003a1478723c */ /* 0x000fe20000001850 */
[----:B------:R-:W1:Y:S07]  /*25a0*/  LDSM.16.M88.4 R20, [R212+0xb100] ;  /* 0x00b10000d414783b */ /* 0x000e6e0000000200 */
[-C--:B------:R-:W-:Y:S08]  /*25b0*/  HMMA.16816.F32 R32, R8, R46.reuse, R32 ;  /* 0x0000002e0820723c */ /* 0x080ff00000001820 */
[----:B--2---:R-:W-:Y:S08]  /*25c0*/  HMMA.16816.F32 R64, R4, R46, R64 ;  /* 0x0000002e0440723c */ /* 0x004ff00000001840 */
[----:B---3--:R-:W-:Y:S08]  /*25d0*/  HMMA.16816.F32 R76, R24, R36, R68 ;  /* 0x00000024184c723c */ /* 0x008ff00000001844 */
[----:B------:R-:W-:Y:S01]  /*25e0*/  HMMA.16816.F32 R60, R4, R44, R60 ;  /* 0x0000002c043c723c */ /* 0x000fe2000000183c */
[----:B------:R-:W2:Y:S07]  /*25f0*/  LDSM.16.M88.4 R44, [R213+0x1800] ;  /* 0x00180000d52c783b */ /* 0x000eae0000000200 */
[----:B------:R-:W-:Y:S08]  /*2600*/  HMMA.16816.F32 R80, R28, R52, R104 ;  /* 0x000000341c50723c */ /* 0x000ff00000001868 */
[----:B------:R-:W-:Y:S01]  /*2610*/  HMMA.16816.F32 R68, R24, R38, R32 ;  /* 0x000000261844723c */ /* 0x000fe20000001820 */
[----:B------:R-:W-:Y:S01]  /*2620*/  FMUL.FTZ R0, R76, c[0x0][0x320] ;  /* 0x0000c8004c007a20 */ /* 0x000fe20000410000 */
[----:B------:R-:W-:Y:S06]  /*2630*/  LDSM.16.M88.4 R32, [R213+0x1c00] ;  /* 0x001c0000d520783b */ /* 0x000fec0000000200 */
[C---:B------:R-:W-:Y:S08]  /*2640*/  HMMA.16816.F32 R72, R28.reuse, R54, R72 ;  /* 0x000000361c48723c */ /* 0x040ff00000001848 */
[C---:B------:R-:W-:Y:S01]  /*2650*/  HMMA.16816.F32 R104, R28.reuse, R48, R140 ;  /* 0x000000301c68723c */ /* 0x040fe2000000188c */
[----:B------:R3:W4:Y:S07]  /*2660*/  MUFU.TANH R142, R0 ;  /* 0x00000000008e7308 */ /* 0x00072e0000002400 */
[C---:B------:R-:W-:Y:S08]  /*2670*/  HMMA.16816.F32 R116, R28.reuse, R50, R88 ;  /* 0x000000321c74723c */ /* 0x040ff00000001858 */
[----:B------:R-:W-:Y:S01]  /*2680*/  HMMA.16816.F32 R128, R28, R56, R144 ;  /* 0x000000381c80723c */ /* 0x000fe20000001890 */
[----:B---3--:R-:W-:-:S04]  /*2690*/  FMUL.FTZ R0, R77, c[0x0][0x320] ;  /* 0x0000c8004d007a20 */ /* 0x008fc80000410000 */
[----:B------:R3:W5:Y:S03]  /*26a0*/  MUFU.TANH R141, R0 ;  /* 0x00000000008d7308 */ /* 0x0007660000002400 */
[----:B------:R-:W-:Y:S01]  /*26b0*/  HMMA.16816.F32 R112, R28, R58, R92 ;  /* 0x0000003a1c70723c */ /* 0x000fe2000000185c */
[----:B------:R-:W2:Y:S07]  /*26c0*/  LDSM.16.M88.4 R28, [R208+0x5500] ;  /* 0x00550000d01c783b */ /* 0x000eae0000000200 */
[----:B-1----:R-:W-:Y:S01]  /*26d0*/  HMMA.16816.F32 R64, R20, R38, R64 ;  /* 0x000000261440723c */ /* 0x002fe20000001840 */
[----:B---3--:R-:W-:-:S07]  /*26e0*/  FMUL.FTZ R0, R68, c[0x0][0x320] ;  /* 0x0000c80044007a20 */ /* 0x008fce0000410000 */
[----:B------:R-:W-:Y:S01]  /*26f0*/  HMMA.16816.F32 R52, R20, R36, R60 ;  /* 0x000000241434723c */ /* 0x000fe2000000183c */
[----:B------:R1:W3:Y:S01]  /*2700*/  MUFU.TANH R140, R0 ;  /* 0x00000000008c7308 */ /* 0x0002e20000002400 */
[----:B------:R-:W3:Y:S06]  /*2710*/  LDSM.16.M88.4 R36, [R213+0x2400] ;  /* 0x00240000d524783b */ /* 0x000eec0000000200 */
[-C--:B------:R-:W-:Y:S08]  /*2720*/  HMMA.16816.F32 R48, R16, R40.reuse, R80 ;  /* 0x000000281030723c */ /* 0x080ff00000001850 */
[----:B------:R-:W-:Y:S01]  /*2730*/  HMMA.16816.F32 R56, R12, R40, R96 ;  /* 0x000000280c38723c */ /* 0x000fe20000001860 */
[----:B-1----:R-:W-:-:S04]  /*2740*/  FMUL.FTZ R0, R69, c[0x0][0x320] ;  /* 0x0000c80045007a20 */ /* 0x002fc80000410000 */
[----:B------:R1:W1:Y:S03]  /*2750*/  MUFU.TANH R139, R0 ;  /* 0x00000000008b7308 */ /* 0x0002660000002400 */
[-C--:B------:R-:W-:Y:S08]  /*2760*/  HMMA.16816.F32 R96, R12, R42.reuse, R100 ;  /* 0x0000002a0c60723c */ /* 0x080ff00000001864 */
[----:B------:R-:W-:Y:S01]  /*2770*/  HMMA.16816.F32 R40, R16, R42, R72 ;  /* 0x0000002a1028723c */ /* 0x000fe20000001848 */
[----:B-1----:R-:W-:-:S07]  /*2780*/  FMUL.FTZ R0, R67, c[0x0][0x320] ;  /* 0x0000c80043007a20 */ /* 0x002fce0000410000 */
[----:B--2---:R-:W-:Y:S01]  /*2790*/  HMMA.16816.F32 R88, R12, R44, R108 ;  /* 0x0000002c0c58723c */ /* 0x004fe2000000186c */
[----:B------:R1:W-:Y:S07]  /*27a0*/  MUFU.TANH R143, R0 ;  /* 0x00000000008f7308 */ /* 0x0003ee0000002400 */
[C---:B------:R-:W-:Y:S08]  /*27b0*/  HMMA.16816.F32 R48, R8.reuse, R28, R48 ;  /* 0x0000001c0830723c */ /* 0x040ff00000001830 */
[----:B------:R-:W-:Y:S01]  /*27c0*/  HMMA.16816.F32 R40, R8, R30, R40 ;  /* 0x0000001e0828723c */ /* 0x000fe20000001828 */
[----:B-1----:R-:W-:-:S04]  /*27d0*/  FMUL.FTZ R0, R52, c[0x0][0x320] ;  /* 0x0000c80034007a20 */ /* 0x002fc80000410000 */
[----:B------:R1:W-:Y:S03]  /*27e0*/  MUFU.TANH R109, R0 ;  /* 0x00000000006d7308 */ /* 0x0003e60000002400 */
[C---:B------:R-:W-:Y:S08]  /*27f0*/  HMMA.16816.F32 R80, R12.reuse, R34, R120 ;  /* 0x000000220c50723c */ /* 0x040ff00000001878 */
[----:B------:R-:W-:Y:S01]  /*2800*/  HMMA.16816.F32 R92, R12, R46, R124 ;  /* 0x0000002e0c5c723c */ /* 0x000fe2000000187c */
[----:B-1----:R-:W-:-:S07]  /*2810*/  FMUL.FTZ R0, R53, c[0x0][0x320] ;  /* 0x0000c80035007a20 */ /* 0x002fce0000410000 */
[----:B------:R-:W-:Y:S01]  /*2820*/  HMMA.16816.F32 R100, R12, R32, R132 ;  /* 0x000000200c64723c */ /* 0x000fe20000001884 */
[----:B------:R1:W-:Y:S01]  /*2830*/  MUFU.TANH R108, R0 ;  /* 0x00000000006c7308 */ /* 0x0003e20000002400 */
[----:B------:R-:W2:Y:S06]  /*2840*/  LDSM.16.M88.4 R12, [R208+0x5900] ;  /* 0x00590000d00c783b */ /* 0x000eac0000000200 */
[C---:B------:R-:W-:Y:S08]  /*2850*/  HMMA.16816.F32 R72, R16.reuse, R44, R104 ;  /* 0x0000002c1048723c */ /* 0x040ff00000001868 */
[----:B------:R-:W-:Y:S01]  /*2860*/  HMMA.16816.F32 R60, R16, R46, R116 ;  /* 0x0000002e103c723c */ /* 0x000fe20000001874 */
[----:B-1----:R-:W-:-:S04]  /*2870*/  FMUL.FTZ R0, R54, c[0x0][0x320] ;  /* 0x0000c80036007a20 */ /* 0x002fc80000410000 */
[----:B------:R1:W-:Y:S02]  /*2880*/  MUFU.TANH R111, R0 ;  /* 0x00000000006f7308 */ /* 0x0003e40000002400 */
[----:B-1----:R-:W-:Y:S02]  /*2890*/  FMUL.FTZ R0, R55, c[0x0][0x320] ;  /* 0x0000c80037007a20 */ /* 0x002fe40000410000 */
[----:B---3--:R-:W-:Y:S04]  /*28a0*/  HMMA.16816.F32 R52, R24, R36, R48 ;  /* 0x000000241834723c */ /* 0x008fe80000001830 */
[----:B------:R1:W-:Y:S04]  /*28b0*/  MUFU.TANH R110, R0 ;  /* 0x00000000006e7308 */ /* 0x0003e80000002400 */
[----:B------:R-:W-:Y:S08]  /*28c0*/  HMMA.16816.F32 R48, R4, R28, R56 ;  /* 0x0000001c0430723c */ /* 0x000ff00000001838 */
[----:B------:R-:W-:Y:S01]  /*28d0*/  HMMA.16816.F32 R56, R24, R38, R40 ;  /* 0x000000261838723c */ /* 0x000fe20000001828 */
[----:B------:R-:W3:Y:S01]  /*28e0*/  LDSM.16.M88.4 R40, [R208+0x5d00] ;  /* 0x005d0000d028783b */ /* 0x000ee20000000200 */
[----:B-1----:R-:W-:-:S04]  /*28f0*/  FMUL.FTZ R0, R78, c[0x0][0x320] ;  /* 0x0000c8004e007a20 */ /* 0x002fc80000410000 */
[----:B------:R1:W-:Y:S02]  /*2900*/  MUFU.TANH R123, R0 ;  /* 0x00000000007b7308 */ /* 0x0003e40000002400 */
[----:B------:R-:W-:Y:S08]  /*2910*/  HMMA.16816.F32 R28, R4, R30, R96 ;  /* 0x0000001e041c723c */ /* 0x000ff00000001860 */
[----:B--2---:R-:W-:Y:S01]  /*2920*/  HMMA.16816.F32 R44, R8, R12, R72 ;  /* 0x0000000c082c723c */ /* 0x004fe20000001848 */
[----:B-1----:R-:W-:-:S07]  /*2930*/  FMUL.FTZ R0, R79, c[0x0][0x320] ;  /* 0x0000c8004f007a20 */ /* 0x002fce0000410000 */
[----:B------:R-:W-:Y:S01]  /*2940*/  HMMA.16816.F32 R76, R4, R14, R92 ;  /* 0x0000000e044c723c */ /* 0x000fe2000000185c */
[----:B------:R1:W-:Y:S07]  /*2950*/  MUFU.TANH R122, R0 ;  /* 0x00000000007a7308 */ /* 0x0003ee0000002400 */
[----:B------:R-:W-:Y:S08]  /*2960*/  HMMA.16816.F32 R28, R20, R38, R28 ;  /* 0x00000026141c723c */ /* 0x000ff0000000181c */
[----:B---3--:R-:W-:Y:S01]  /*2970*/  HMMA.16816.F32 R100, R4, R40, R100 ;  /* 0x000000280464723c */ /* 0x008fe20000001864 */
[----:B-1----:R-:W-:-:S04]  /*2980*/  FMUL.FTZ R0, R70, c[0x0][0x320] ;  /* 0x0000c80046007a20 */ /* 0x002fc80000410000 */
[----:B------:R1:W-:Y:S03]  /*2990*/  MUFU.TANH R121, R0 ;  /* 0x0000000000797308 */ /* 0x0003e60000002400 */
[----:B------:R-:W-:Y:S01]  /*29a0*/  HMMA.16816.F32 R80, R4, R42, R80 ;  /* 0x0000002a0450723c */ /* 0x000fe20000001850 */
[----:B-1----:R-:W-:-:S07]  /*29b0*/  FMUL.FTZ R0, R71, c[0x0][0x320] ;  /* 0x0000c80047007a20 */ /* 0x002fce0000410000 */
[----:B------:R-:W-:Y:S01]  /*29c0*/  HMMA.16816.F32 R68, R16, R34, R112 ;  /* 0x000000221044723c */ /* 0x000fe20000001870 */
[----:B------:R1:W-:Y:S02]  /*29d0*/  MUFU.TANH R120, R0 ;  /* 0x0000000000787308 */ /* 0x0003e40000002400 */
[----:B-1----:R-:W-:-:S06]  /*29e0*/  FMUL.FTZ R0, R64, c[0x0][0x320] ;  /* 0x0000c80040007a20 */ /* 0x002fcc0000410000 */
[----:B------:R1:W-:Y:S02]  /*29f0*/  MUFU.TANH R104, R0 ;  /* 0x0000000000687308 */ /* 0x0003e40000002400 */
[----:B-1----:R-:W-:-:S06]  /*2a00*/  FMUL.FTZ R0, R65, c[0x0][0x320] ;  /* 0x0000c80041007a20 */ /* 0x002fcc0000410000 */
[----:B------:R1:W-:Y:S02]  /*2a10*/  MUFU.TANH R87, R0 ;  /* 0x0000000000577308 */ /* 0x0003e40000002400 */
[----:B-1----:R-:W-:Y:S02]  /*2a20*/  FMUL.FTZ R0, R66, c[0x0][0x320] ;  /* 0x0000c80042007a20 */ /* 0x002fe40000410000 */
[----:B------:R-:W-:Y:S01]  /*2a30*/  HMMA.16816.F32 R64, R16, R32, R128 ;  /* 0x000000201040723c */ /* 0x000fe20000001880 */
[----:B------:R-:W1:Y:S03]  /*2a40*/  LDSM.16.M88.4 R32, [R213+0x2800] ;  /* 0x00280000d520783b */ /* 0x000e660000000200 */
[----:B------:R2:W-:Y:S04]  /*2a50*/  MUFU.TANH R105, R0 ;  /* 0x0000000000697308 */ /* 0x0005e80000002400 */
[----:B------:R-:W-:Y:S08]  /*2a60*/  HMMA.16816.F32 R16, R20, R36, R48 ;  /* 0x000000241410723c */ /* 0x000ff00000001830 */
[----:B------:R-:W-:Y:S01]  /*2a70*/  HMMA.16816.F32 R48, R4, R12, R88 ;  /* 0x0000000c0430723c */ /* 0x000fe20000001858 */
[----:B--2---:R-:W-:-:S04]  /*2a80*/  FMUL.FTZ R0, R52, c[0x0][0x320] ;  /* 0x0000c80034007a20 */ /* 0x004fc80000410000 */
[----:B------:R2:W3:Y:S02]  /*2a90*/  MUFU.TANH R136, R0 ;  /* 0x0000000000887308 */ /* 0x0004e40000002400 */
[----:B------:R-:W-:Y:S01]  /*2aa0*/  SHF.R.S32.HI R4, RZ, 0x1f, R152 ;  /* 0x0000001fff047819 */ /* 0x000fe20000011498 */
[----:B------:R-:W-:Y:S01]  /*2ab0*/  FMUL.FTZ R7, R59, c[0x0][0x320] ;  /* 0x0000c8003b077a20 */ /* 0x000fe20000410000 */
[----:B------:R-:W-:Y:S01]  /*2ac0*/  SHF.R.S32.HI R5, RZ, 0x1f, R2 ;  /* 0x0000001fff057819 */ /* 0x000fe20000011402 */
[C---:B------:R-:W-:Y:S03]  /*2ad0*/  HMMA.16816.F32 R12, R8.reuse, R14, R60 ;  /* 0x0000000e080c723c */ /* 0x040fe6000000183c */
[----:B------:R-:W-:Y:S05]  /*2ae0*/  MUFU.TANH R92, R7 ;  /* 0x00000007005c7308 */ /* 0x000fea0000002400 */
[----:B------:R-:W-:Y:S01]  /*2af0*/  HMMA.16816.F32 R64, R8, R40, R64 ;  /* 0x000000280840723c */ /* 0x000fe20000001840 */
[----:B--2---:R-:W-:-:S04]  /*2b00*/  FMUL.FTZ R0, R53, c[0x0][0x320] ;  /* 0x0000c80035007a20 */ /* 0x004fc80000410000 */
[----:B------:R2:W2:Y:S03]  /*2b10*/  MUFU.TANH R137, R0 ;  /* 0x0000000000897308 */ /* 0x0004a60000002400 */
[----:B------:R-:W-:Y:S07]  /*2b20*/  HMMA.16816.F32 R40, R8, R42, R68 ;  /* 0x0000002a0828723c */ /* 0x000fee0000001844 */
[----:B------:R-:W-:Y:S01]  /*2b30*/  IMAD.MOV.U32 R11, RZ, RZ, -0x40 ;  /* 0xffffffc0ff0b7424 */ /* 0x000fe200078e00ff */
[----:B-1----:R-:W-:Y:S03]  /*2b40*/  HMMA.16816.F32 R36, R20, R32, R48 ;  /* 0x000000201424723c */ /* 0x002fe60000001830 */
[----:B------:R-:W-:-:S02]  /*2b50*/  IMAD R11, R148, R11, 0x1 ;  /* 0x00000001940b7424 */ /* 0x000fc400078e020b */
[----:B--2---:R-:W-:-:S04]  /*2b60*/  FMUL.FTZ R0, R56, c[0x0][0x320] ;  /* 0x0000c80038007a20 */ /* 0x004fc80000410000 */
[----:B------:R1:W2:Y:S02]  /*2b70*/  MUFU.TANH R138, R0 ;  /* 0x00000000008a7308 */ /* 0x0002a40000002400 */
[----:B-1----:R-:W-:-:S06]  /*2b80*/  FMUL.FTZ R0, R57, c[0x0][0x320] ;  /* 0x0000c80039007a20 */ /* 0x002fcc0000410000 */
[----:B------:R1:W-:Y:S02]  /*2b90*/  MUFU.TANH R96, R0 ;  /* 0x0000000000607308 */ /* 0x0003e40000002400 */
[----:B-1----:R-:W-:-:S06]  /*2ba0*/  FMUL.FTZ R0, R54, c[0x0][0x320] ;  /* 0x0000c80036007a20 */ /* 0x002fcc0000410000 */
[----:B------:R1:W-:Y:S02]  /*2bb0*/  MUFU.TANH R88, R0 ;  /* 0x0000000000587308 */ /* 0x0003e40000002400 */
[----:B-1----:R-:W-:Y:S02]  /*2bc0*/  FMUL.FTZ R0, R55, c[0x0][0x320] ;  /* 0x0000c80037007a20 */ /* 0x002fe40000410000 */
[C---:B------:R-:W-:Y:S04]  /*2bd0*/  HMMA.16816.F32 R52, R24.reuse, R32, R44 ;  /* 0x000000201834723c */ /* 0x040fe8000000182c */
[----:B------:R1:W-:Y:S04]  /*2be0*/  MUFU.TANH R94, R0 ;  /* 0x00000000005e7308 */ /* 0x0003e80000002400 */
[-C--:B------:R-:W-:Y:S08]  /*2bf0*/  HMMA.16816.F32 R44, R24, R34.reuse, R12 ;  /* 0x00000022182c723c */ /* 0x080ff0000000180c */
[----:B------:R-:W-:Y:S01]  /*2c00*/  HMMA.16816.F32 R32, R20, R34, R76 ;  /* 0x000000221420723c */ /* 0x000fe2000000184c */
[----:B-1----:R-:W-:-:S02]  /*2c10*/  FMUL.FTZ R0, R16, c[0x0][0x320] ;  /* 0x0000c80010007a20 */ /* 0x002fc40000410000 */
[----:B------:R-:W-:Y:S02]  /*2c20*/  FMUL.FTZ R16, R28, c[0x0][0x320] ;  /* 0x0000c8001c107a20 */ /* 0x000fe40000410000 */
[----:B------:R1:W1:Y:S02]  /*2c30*/  MUFU.TANH R85, R0 ;  /* 0x0000000000557308 */ /* 0x0002640000002400 */
[----:B-1----:R-:W-:-:S06]  /*2c40*/  FMUL.FTZ R0, R17, c[0x0][0x320] ;  /* 0x0000c80011007a20 */ /* 0x002fcc0000410000 */
[----:B------:R1:W-:Y:S02]  /*2c50*/  MUFU.TANH R56, R0 ;  /* 0x0000000000387308 */ /* 0x0003e40000002400 */
[----:B-1----:R-:W-:-:S06]  /*2c60*/  FMUL.FTZ R0, R18, c[0x0][0x320] ;  /* 0x0000c80012007a20 */ /* 0x002fcc0000410000 */
[----:B------:R1:W-:Y:S02]  /*2c70*/  MUFU.TANH R73, R0 ;  /* 0x0000000000497308 */ /* 0x0003e40000002400 */
[----:B-1----:R-:W-:-:S06]  /*2c80*/  FMUL.FTZ R0, R19, c[0x0][0x320] ;  /* 0x0000c80013007a20 */ /* 0x002fcc0000410000 */
[----:B------:R1:W-:Y:S02]  /*2c90*/  MUFU.TANH R72, R0 ;  /* 0x0000000000487308 */ /* 0x0003e40000002400 */
[----:B-1----:R-:W-:Y:S01]  /*2ca0*/  LEA.HI R0, R4, R152, RZ, 0x2 ;  /* 0x0000009804007211 */ /* 0x002fe200078f10ff */
[----:B------:R-:W-:-:S05]  /*2cb0*/  FMUL.FTZ R4, R58, c[0x0][0x320] ;  /* 0x0000c8003a047a20 */ /* 0x000fca0000410000 */
[----:B------:R1:W1:Y:S01]  /*2cc0*/  MUFU.TANH R58, R16 ;  /* 0x00000010003a7308 */ /* 0x0002620000002400 */
[----:B------:R-:W-:-:S05]  /*2cd0*/  LOP3.LUT R0, R0, 0xffffffc, RZ, 0xc0, !PT ;  /* 0x0ffffffc00007812 */ /* 0x000fca00078ec0ff */
[----:B------:R-:W-:Y:S01]  /*2ce0*/  IMAD.IADD R6, R152, 0x1, -R0 ;  /* 0x0000000198067824 */ /* 0x000fe200078e0a00 */
[----:B------:R-:W-:Y:S01]  /*2cf0*/  LEA.HI R0, R84, R84, RZ, 0x1 ;  /* 0x0000005454007211 */ /* 0x000fe200078f08ff */
[----:B------:R2:W-:Y:S01]  /*2d00*/  MUFU.TANH R93, R4 ;  /* 0x00000004005d7308 */ /* 0x0005e20000002400 */
[----:B-1----:R-:W1:Y:S01]  /*2d10*/  LDSM.16.M88.4 R16, [R213+0x2c00] ;  /* 0x002c0000d510783b */ /* 0x002e620000000200 */
[----:B------:R-:W-:-:S04]  /*2d20*/  DEPBAR.LE SB0, 0x0 ;  /* 0x000080000000791a */ /* 0x000fc80000000000 */
[----:B--2---:R-:W-:-:S04]  /*2d30*/  LEA.HI R4, R5, R2, RZ, 0x2 ;  /* 0x0000000205047211 */ /* 0x004fc800078f10ff */
[C---:B------:R-:W-:Y:S02]  /*2d40*/  LEA.HI.SX32 R5, R4.reuse, R236, 0x1e ;  /* 0x000000ec04057211 */ /* 0x040fe400078ff2ff */
[----:B------:R-:W-:-:S03]  /*2d50*/  LOP3.LUT R4, R4, 0x7ffffffc, RZ, 0xc0, !PT ;  /* 0x7ffffffc04047812 */ /* 0x000fc600078ec0ff */
[----:B------:R-:W-:Y:S01]  /*2d60*/  IMAD R7, R6, 0x10, R5 ;  /* 0x0000001006077824 */ /* 0x000fe200078e0205 */
[C---:B------:R-:W-:Y:S01]  /*2d70*/  LOP3.LUT R6, R0.reuse, 0x1ffffffe, RZ, 0xc0, !PT ;  /* 0x1ffffffe00067812 */ /* 0x040fe200078ec0ff */
[----:B------:R-:W-:Y:S02]  /*2d80*/  IMAD.SHL.U32 R5, R0, 0x20, RZ ;  /* 0x0000002000057824 */ /* 0x000fe400078e00ff */
[----:B------:R-:W-:-:S03]  /*2d90*/  IMAD.IADD R2, R2, 0x1, -R4 ;  /* 0x0000000102027824 */ /* 0x000fc600078e0a04 */
[----:B------:R-:W-:Y:S01]  /*2da0*/  LOP3.LUT R0, R5, 0xffffffc0, RZ, 0xc0, !PT ;  /* 0xffffffc005007812 */ /* 0x000fe200078ec0ff */
[----:B------:R-:W-:Y:S02]  /*2db0*/  IMAD.IADD R5, R84, 0x1, -R6 ;  /* 0x0000000154057824 */ /* 0x000fe400078e0a06 */
[----:B------:R-:W-:Y:S02]  /*2dc0*/  FMUL.FTZ R6, R29, c[0x0][0x320] ;  /* 0x0000c8001d067a20 */ /* 0x000fe40000410000 */
[----:B------:R-:W-:Y:S02]  /*2dd0*/  IMAD.IADD R0, R0, 0x1, R7 ;  /* 0x0000000100007824 */ /* 0x000fe400078e0207 */
[----:B------:R2:W-:Y:S01]  /*2de0*/  MUFU.TANH R107, R6 ;  /* 0x00000006006b7308 */ /* 0x0005e20000002400 */
[----:B------:R-:W-:Y:S02]  /*2df0*/  IMAD.SHL.U32 R12, R2, 0x2, RZ ;  /* 0x00000002020c7824 */ /* 0x000fe400078e00ff */
[----:B------:R-:W-:-:S03]  /*2e00*/  IMAD R160, R5, 0x8, R0 ;  /* 0x0000000805a07824 */ /* 0x000fc600078e0200 */
[----:B------:R-:W-:Y:S01]  /*2e10*/  IADD3 R2, -R12, R11, R159 ;  /* 0x0000000b0c027210 */ /* 0x000fe20007ffe19f */
[----:B------:R-:W-:Y:S01]  /*2e20*/  @P2 IMAD.HI.U32 R5, R160, c[0x0][0x2c8], RZ ;  /* 0x0000b200a0052a27 */ /* 0x000fe200078e00ff */
[----:B------:R-:W-:Y:S01]  /*2e30*/  STL [R1+0x6c], R160 ;  /* 0x00006ca001007387 */ /* 0x000fe20000100800 */
[-C--:B-1----:R-:W-:Y:S02]  /*2e40*/  HMMA.16816.F32 R64, R24, R16.reuse, R64 ;  /* 0x000000101840723c */ /* 0x082fe40000001840 */
[----:B------:R-:W-:Y:S01]  /*2e50*/  IMAD.MOV.U32 R0, RZ, RZ, R160 ;  /* 0x000000ffff007224 */ /* 0x000fe200078e00a0 */
[----:B------:R-:W-:Y:S01]  /*2e60*/  @P2 SHF.R.U32.HI R0, RZ, c[0x0][0x2cc], R5 ;  /* 0x0000b300ff002a19 */ /* 0x000fe20000011605 */
[----:B------:R-:W-:Y:S01]  /*2e70*/  FMUL.FTZ R5, R31, c[0x0][0x320] ;  /* 0x0000c8001f057a20 */ /* 0x000fe20000410000 */
[----:B------:R-:W-:Y:S01]  /*2e80*/  STL [R1+0x70], R12 ;  /* 0x0000700c01007387 */ /* 0x000fe20000100800 */
[----:B--2---:R-:W-:Y:S02]  /*2e90*/  FMUL.FTZ R6, R30, c[0x0][0x320] ;  /* 0x0000c8001e067a20 */ /* 0x004fe40000410000 */
[----:B------:R1:W-:Y:S01]  /*2ea0*/  MUFU.TANH R106, R5 ;  /* 0x00000005006a7308 */ /* 0x0003e20000002400 */
[----:B------:R-:W2:Y:S01]  /*2eb0*/  SHFL.IDX PT, R7, R0, RZ, 0x1c1f ;  /* 0x001c1fff00077589 */ /* 0x000ea200000e0000 */
[C---:B------:R-:W-:Y:S03]  /*2ec0*/  HMMA.16816.F32 R28, R20.reuse, R16, R100 ;  /* 0x00000010141c723c */ /* 0x040fe60000001864 */
[----:B------:R-:W2:Y:S03]  /*2ed0*/  SHFL.IDX PT, R8, R0, 0x1, 0x1c1f ;  /* 0x003c1f0000087f89 */ /* 0x000ea600000e0000 */
[----:B------:R3:W-:Y:S01]  /*2ee0*/  MUFU.TANH R59, R6 ;  /* 0x00000006003b7308 */ /* 0x0007e20000002400 */
[----:B------:R-:W2:Y:S01]  /*2ef0*/  SHFL.IDX PT, R10, R0, 0x2, 0x1c1f ;  /* 0x005c1f00000a7f89 */ /* 0x000ea200000e0000 */
[----:B------:R-:W-:Y:S03]  /*2f00*/  HMMA.16816.F32 R20, R20, R18, R80 ;  /* 0x000000121414723c */ /* 0x000fe60000001850 */
[----:B------:R2:W4:Y:S01]  /*2f10*/  SHFL.IDX PT, R9, R0, 0x3, 0x1c1f ;  /* 0x007c1f0000097f89 */ /* 0x00052200000e0000 */
[----:B-1----:R-:W-:-:S04]  /*2f20*/  FMUL.FTZ R5, R52, c[0x0][0x320] ;  /* 0x0000c80034057a20 */ /* 0x002fc80000410000 */
[----:B------:R-:W-:Y:S01]  /*2f30*/  HMMA.16816.F32 R24, R24, R18, R40 ;  /* 0x000000121818723c */ /* 0x000fe20000001828 */
[----:B------:R1:W-:Y:S01]  /*2f40*/  MUFU.TANH R174, R5 ;  /* 0x0000000500ae7308 */ /* 0x0003e20000002400 */
[----:B---3--:R-:W-:-:S14]  /*2f50*/  @P0 SHF.R.S32.HI R6, RZ, 0x1f, R204 ;  /* 0x0000001fff060819 */ /* 0x008fdc00000114cc */
[----:B------:R-:W-:Y:S02]  /*2f60*/  FMUL.FTZ R19, R22, c[0x0][0x320] ;  /* 0x0000c80016137a20 */ /* 0x000fe40000410000 */
[----:B--2---:R-:W-:Y:S02]  /*2f70*/  @P0 IMAD R0, R154, R204, RZ ;  /* 0x000000cc9a000224 */ /* 0x004fe400078e02ff */
[----:B-1----:R-:W-:-:S04]  /*2f80*/  @P0 IMAD.WIDE.U32 R4, R204, R155, R162 ;  /* 0x0000009bcc040225 */ /* 0x002fc800078e00a2 */
[----:B------:R-:W-:Y:S01]  /*2f90*/  @P0 IMAD R0, R6, R155, R0 ;  /* 0x0000009b06000224 */ /* 0x000fe200078e0200 */
[----:B------:R-:W-:Y:S01]  /*2fa0*/  BAR.SYNC.DEFER_BLOCKING 0x0 ;  /* 0x0000000000007b1d */ /* 0x000fe20000010000 */
[C---:B------:R-:W-:Y:S01]  /*2fb0*/  @P0 LEA R14, P1, R4.reuse, c[0x0][0x1c8], 0x1 ;  /* 0x00007200040e0a11 */ /* 0x040fe200078208ff */
[----:B------:R-:W-:Y:S02]  /*2fc0*/  FMUL.FTZ R6, R53, c[0x0][0x320] ;  /* 0x0000c80035067a20 */ /* 0x000fe40000410000 */
[----:B------:R-:W-:Y:S02]  /*2fd0*/  @P0 IMAD.IADD R0, R5, 0x1, R0 ;  /* 0x0000000105000824 */ /* 0x000fe400078e0200 */
[----:B------:R1:W-:Y:S01]  /*2fe0*/  MUFU.TANH R177, R6 ;  /* 0x0000000600b17308 */ /* 0x0003e20000002400 */
[----:B------:R-:W-:Y:S02]  /*2ff0*/  FMUL.FTZ R18, R23, c[0x0][0x320] ;  /* 0x0000c80017127a20 */ /* 0x000fe40000410000 */
[----:B------:R-:W-:Y:S01]  /*3000*/  @P0 LEA.HI.X R15, R4, c[0x0][0x1cc], R0, 0x1, P1 ;  /* 0x00007300040f0a11 */ /* 0x000fe200008f0c00 */
[----:B------:R-:W-:-:S02]  /*3010*/  IMAD.IADD R0, R2, 0x1, -R161 ;  /* 0x0000000102007824 */ /* 0x000fc400078e0aa1 */
[----:B------:R-:W-:Y:S02]  /*3020*/  FMUL.FTZ R4, R44, c[0x0][0x320] ;  /* 0x0000c8002c047a20 */ /* 0x000fe40000410000 */
[C---:B------:R-:W-:Y:S02]  /*3030*/  IMAD.IADD R2, R0.reuse, 0x1, R7 ;  /* 0x0000000100027824 */ /* 0x040fe400078e0207 */
[----:B------:R2:W-:Y:S01]  /*3040*/  MUFU.TANH R178, R4 ;  /* 0x0000000400b27308 */ /* 0x0005e20000002400 */
[C---:B------:R-:W-:Y:S02]  /*3050*/  IMAD.IADD R5, R0.reuse, 0x1, R8 ;  /* 0x0000000100057824 */ /* 0x040fe400078e0208 */
[C---:B------:R-:W-:Y:S02]  /*3060*/  IMAD.IADD R7, R0.reuse, 0x1, R10 ;  /* 0x0000000100077824 */ /* 0x040fe400078e020a */
[----:B----4-:R-:W-:Y:S02]  /*3070*/  IMAD.IADD R0, R0, 0x1, R9 ;  /* 0x0000000100007824 */ /* 0x010fe400078e0209 */
[----:B-1----:R-:W-:Y:S01]  /*3080*/  IMAD.IADD R6, R86, 0x1, -R12 ;  /* 0x0000000156067824 */ /* 0x002fe200078e0a0c */
[----:B------:R-:W-:Y:S01]  /*3090*/  @!PT LDS RZ, [RZ] ;  /* 0x00000000fffff984 */ /* 0x000fe20000000800 */
[----:B------:R-:W-:Y:S01]  /*30a0*/  @!PT LDS RZ, [RZ] ;  /* 0x00000000fffff984 */ /* 0x000fe20000000800 */
[----:B------:R-:W-:Y:S01]  /*30b0*/  @!PT LDS RZ, [RZ] ;  /* 0x00000000fffff984 */ /* 0x000fe20000000800 */
[----:B------:R1:W-:Y:S01]  /*30c0*/  @P0 LDGSTS.E.BYPASS.LTC128B.128 [R226+0x3100], [R14.64], !P6 ;  /* 0x031000000ee20fae */ /* 0x0003e2000f101d46 */
[----:B------:R-:W-:-:S02]  /*30d0*/  FMUL.FTZ R8, R45, c[0x0][0x320] ;  /* 0x0000c8002d087a20 */ /* 0x000fc40000410000 */
[----:B------:R-:W-:Y:S01]  /*30e0*/  FMUL.FTZ R26, R26, c[0x0][0x320] ;  /* 0x0000c8001a1a7a20 */ /* 0x000fe20000410000 */
[C---:B------:R-:W-:Y:S01]  /*30f0*/  IMNMX R5, R6.reuse, R5, PT ;  /* 0x0000000506057217 */ /* 0x040fe20003800200 */
[----:B------:R-:W-:Y:S01]  /*3100*/  MUFU.TANH R57, R8 ;  /* 0x0000000800397308 */ /* 0x000fe20000002400 */
[C---:B------:R-:W-:Y:S01]  /*3110*/  IMNMX R0, R6.reuse, R0, PT ;  /* 0x0000000006007217 */ /* 0x040fe20003800200 */
[----:B------:R-:W-:Y:S01]  /*3120*/  FMUL.FTZ R27, R27, c[0x0][0x320] ;  /* 0x0000c8001b1b7a20 */ /* 0x000fe20000410000 */
[C---:B--2---:R-:W-:Y:S01]  /*3130*/  IMNMX R4, R6.reuse, R2, PT ;  /* 0x0000000206047217 */ /* 0x044fe20003800200 */
[----:B------:R1:W-:Y:S01]  /*3140*/  @P0 LDGSTS.E.BYPASS.LTC128B.128 [R226+0x4100], [R14.64+0x40], !P5 ;  /* 0x041000400ee20fae */ /* 0x0003e2000e901d46 */
[----:B------:R-:W-:Y:S01]  /*3150*/  IMNMX R2, R6, R7, PT ;  /* 0x0000000706027217 */ /* 0x000fe20003800200 */
[----:B------:R-:W-:Y:S01]  /*3160*/  FMUL.FTZ R6, R36, c[0x0][0x320] ;  /* 0x0000c80024067a20 */ /* 0x000fe20000410000 */
[C---:B------:R-:W-:Y:S01]  /*3170*/  ISETP.GT.AND P1, PT, R4.reuse, RZ, PT ;  /* 0x000000ff0400720c */ /* 0x040fe20003f24270 */
[----:B------:R1:W-:Y:S01]  /*3180*/  @P0 LDGSTS.E.BYPASS.LTC128B.128 [R226+0x5100], [R14.64+0x80], !P4 ;  /* 0x051000800ee20fae */ /* 0x0003e2000e101d46 */
[----:B------:R-:W-:Y:S01]  /*3190*/  ISETP.GT.AND P3, PT, R4, 0x1, PT ;  /* 0x000000010400780c */ /* 0x000fe20003f64270 */
[----:B------:R2:W3:Y:S01]  /*31a0*/  MUFU.TANH R12, R6 ;  /* 0x00000006000c7308 */ /* 0x0004e20000002400 */
[----:B------:R-:W-:-:S02]  /*31b0*/  FSEL R44, R142, -INF , P1 ;  /* 0xff8000008e2c7808 */ /* 0x000fc40000800000 */
[----:B------:R-:W-:Y:S02]  /*31c0*/  ISETP.GT.AND P1, PT, R4, 0x8, PT ;  /* 0x000000080400780c */ /* 0x000fe40003f24270 */
[----:B-----5:R-:W-:Y:S02]  /*31d0*/  FSEL R45, R141, -INF , P3 ;  /* 0xff8000008d2d7808 */ /* 0x020fe40001800000 */
[----:B------:R-:W-:Y:S02]  /*31e0*/  FSEL R48, R140, -INF , P1 ;  /* 0xff8000008c307808 */ /* 0x000fe40000800000 */
[C---:B------:R-:W-:Y:S02]  /*31f0*/  ISETP.GT.AND P3, PT, R4.reuse, 0x9, PT ;  /* 0x000000090400780c */ /* 0x040fe40003f64270 */
[----:B------:R-:W-:Y:S02]  /*3200*/  ISETP.GT.AND P1, PT, R4, 0x10, PT ;  /* 0x000000100400780c */ /* 0x000fe40003f24270 */
[----:B------:R-:W-:-:S02]  /*3210*/  FSEL R49, R139, -INF , P3 ;  /* 0xff8000008b317808 */ /* 0x000fc40001800000 */
[----:B------:R-:W-:Y:S01]  /*3220*/  FSEL R136, R136, -INF , P1 ;  /* 0xff80000088887808 */ /* 0x000fe20000800000 */
[----:B--2---:R-:W-:Y:S01]  /*3230*/  FMUL.FTZ R6, R37, c[0x0][0x320] ;  /* 0x0000c80025067a20 */ /* 0x004fe20000410000 */
[C---:B------:R-:W-:Y:S02]  /*3240*/  ISETP.GT.AND P3, PT, R4.reuse, 0x11, PT ;  /* 0x000000110400780c */ /* 0x040fe40003f64270 */
[----:B------:R-:W-:Y:S01]  /*3250*/  ISETP.GT.AND P1, PT, R4, 0x18, PT ;  /* 0x000000180400780c */ /* 0x000fe20003f24270 */
[----:B------:R2:W-:Y:S01]  /*3260*/  MUFU.TANH R11, R6 ;  /* 0x00000006000b7308 */ /* 0x0005e20000002400 */
[----:B------:R-:W-:Y:S02]  /*3270*/  FSEL R137, R137, -INF , P3 ;  /* 0xff80000089897808 */ /* 0x000fe40001800000 */
[----:B------:R-:W-:Y:S02]  /*3280*/  FSEL R138, R138, -INF , P1 ;  /* 0xff8000008a8a7808 */ /* 0x000fe40000800000 */
[----:B------:R-:W-:-:S02]  /*3290*/  ISETP.GT.AND P3, PT, R2, RZ, PT ;  /* 0x000000ff0200720c */ /* 0x000fc40003f64270 */
[----:B------:R-:W-:Y:S01]  /*32a0*/  ISETP.GT.AND P1, PT, R2, 0x1, PT ;  /* 0x000000010200780c */ /* 0x000fe20003f24270 */
[----:B--2---:R-:W-:Y:S01]  /*32b0*/  FMUL.FTZ R6, R32, c[0x0][0x320] ;  /* 0x0000c80020067a20 */ /* 0x004fe20000410000 */
[----:B------:R-:W-:Y:S02]  /*32c0*/  FSEL R32, R109, -INF , P3 ;  /* 0xff8000006d207808 */ /* 0x000fe40001800000 */
[----:B------:R-:W-:Y:S01]  /*32d0*/  ISETP.GT.AND P3, PT, R2, 0x8, PT ;  /* 0x000000080200780c */ /* 0x000fe20003f64270 */
[----:B------:R2:W4:Y:S03]  /*32e0*/  MUFU.TANH R10, R6 ;  /* 0x00000006000a7308 */ /* 0x0005260000002400 */
[----:B------:R-:W-:Y:S02]  /*32f0*/  FSEL R36, R104, -INF , P3 ;  /* 0xff80000068247808 */ /* 0x000fe40001800000 */
[----:B------:R-:W-:-:S04]  /*3300*/  ISETP.GT.AND P3, PT, R2, 0x10, PT ;  /* 0x000000100200780c */ /* 0x000fc80003f64270 */
[----:B------:R-:W-:Y:S02]  /*3310*/  FSEL R52, R85, -INF , P3 ;  /* 0xff80000055347808 */ /* 0x000fe40001800000 */
[----:B------:R-:W-:-:S04]  /*3320*/  ISETP.GT.AND P3, PT, R2, 0x18, PT ;  /* 0x000000180200780c */ /* 0x000fc80003f64270 */
[----:B------:R-:W-:Y:S01]  /*3330*/  FSEL R53, R58, -INF , P3 ;  /* 0xff8000003a357808 */ /* 0x000fe20001800000 */
[----:B--2---:R-:W-:Y:S01]  /*3340*/  FMUL.FTZ R6, R33, c[0x0][0x320] ;  /* 0x0000c80021067a20 */ /* 0x004fe20000410000 */
[----:B------:R-:W-:Y:S02]  /*3350*/  FSEL R33, R108, -INF , P1 ;  /* 0xff8000006c217808 */ /* 0x000fe40000800000 */
[C---:B------:R-:W-:Y:S01]  /*3360*/  ISETP.GT.AND P1, PT, R2.reuse, 0x9, PT ;  /* 0x000000090200780c */ /* 0x040fe20003f24270 */
[----:B------:R2:W5:Y:S01]  /*3370*/  MUFU.TANH R7, R6 ;  /* 0x0000000600077308 */ /* 0x0005620000002400 */
[C---:B------:R-:W-:Y:S02]  /*3380*/  ISETP.GT.AND P3, PT, R2.reuse, 0x20, PT ;  /* 0x000000200200780c */ /* 0x040fe40003f64270 */
[----:B------:R-:W-:Y:S02]  /*3390*/  FSEL R37, R87, -INF , P1 ;  /* 0xff80000057257808 */ /* 0x000fe40000800000 */
[----:B------:R-:W-:-:S02]  /*33a0*/  ISETP.GT.AND P1, PT, R2, 0x11, PT ;  /* 0x000000110200780c */ /* 0x000fc40003f24270 */
[----:B---3--:R-:W-:Y:S02]  /*33b0*/  FSEL R179, R12, -INF , P3 ;  /* 0xff8000000cb37808 */ /* 0x008fe40001800000 */
[----:B------:R-:W-:Y:S02]  /*33c0*/  FSEL R56, R56, -INF , P1 ;  /* 0xff80000038387808 */ /* 0x000fe40000800000 */
[C---:B------:R-:W-:Y:S02]  /*33d0*/  ISETP.GT.AND P1, PT, R2.reuse, 0x19, PT ;  /* 0x000000190200780c */ /* 0x040fe40003f24270 */
[----:B------:R-:W-:Y:S02]  /*33e0*/  ISETP.GT.AND P3, PT, R2, 0x28, PT ;  /* 0x000000280200780c */ /* 0x000fe40003f64270 */
[----:B------:R-:W-:Y:S01]  /*33f0*/  FSEL R107, R107, -INF , P1 ;  /* 0xff8000006b6b7808 */ /* 0x000fe20000800000 */
[----:B--2---:R-:W-:Y:S01]  /*3400*/  FMUL.FTZ R6, R28, c[0x0][0x320] ;  /* 0x0000c8001c067a20 */ /* 0x004fe20000410000 */
[----:B------:R-:W-:-:S02]  /*3410*/  ISETP.GT.AND P1, PT, R2, 0x21, PT ;  /* 0x000000210200780c */ /* 0x000fc40003f24270 */
[----:B----4-:R-:W-:Y:S01]  /*3420*/  FSEL R181, R10, -INF , P3 ;  /* 0xff8000000ab57808 */ /* 0x010fe20001800000 */
[----:B------:R2:W3:Y:S01]  /*3430*/  MUFU.TANH R9, R6 ;  /* 0x0000000600097308 */ /* 0x0004e20000002400 */
[----:B------:R-:W-:Y:S01]  /*3440*/  FSEL R182, R11, -INF , P1 ;  /* 0xff8000000bb67808 */ /* 0x000fe20000800000 */
[----:B------:R-:W-:Y:S01]  /*3450*/  FMUL.FTZ R11, R31, c[0x0][0x320] ;  /* 0x0000c8001f0b7a20 */ /* 0x000fe20000410000 */
[C---:B------:R-:W-:Y:S02]  /*3460*/  ISETP.GT.AND P1, PT, R2.reuse, 0x29, PT ;  /* 0x000000290200780c */ /* 0x040fe40003f24270 */
[C---:B------:R-:W-:Y:S02]  /*3470*/  ISETP.GT.AND P3, PT, R2.reuse, 0x30, PT ;  /* 0x000000300200780c */ /* 0x040fe40003f64270 */
[----:B-----5:R-:W-:Y:S01]  /*3480*/  FSEL R183, R7, -INF , P1 ;  /* 0xff80000007b77808 */ /* 0x020fe20000800000 */
[----:B------:R-:W-:Y:S01]  /*3490*/  FMUL.FTZ R7, R21, c[0x0][0x320] ;  /* 0x0000c80015077a20 */ /* 0x000fe20000410000 */
[----:B------:R-:W-:-:S03]  /*34a0*/  ISETP.GT.AND P1, PT, R2, 0x31, PT ;  /* 0x000000310200780c */ /* 0x000fc60003f24270 */
[----:B------:R4:W-:Y:S01]  /*34b0*/  MUFU.TANH R10, R7 ;  /* 0x00000007000a7308 */ /* 0x0009e20000002400 */
[----:B--2---:R-:W-:Y:S01]  /*34c0*/  FMUL.FTZ R6, R29, c[0x0][0x320] ;  /* 0x0000c8001d067a20 */ /* 0x004fe20000410000 */
[----:B---3--:R-:W-:Y:S01]  /*34d0*/  FSEL R248, R9, -INF , P3 ;  /* 0xff80000009f87808 */ /* 0x008fe20001800000 */
[----:B------:R-:W-:Y:S01]  /*34e0*/  FMUL.FTZ R9, R30, c[0x0][0x320] ;  /* 0x0000c8001e097a20 */ /* 0x000fe20000410000 */
[----:B------:R-:W-:-:S04]  /*34f0*/  ISETP.GT.AND P3, PT, R2, 0x38, PT ;  /* 0x000000380200780c */ /* 0x000fc80003f64270 */
[----:B------:R2:W3:Y:S01]  /*3500*/  MUFU.TANH R8, R6 ;  /* 0x0000000600087308 */ /* 0x0004e20000002400 */
[----:B----4-:R-:W-:-:S07]  /*3510*/  FMUL.FTZ R7, R38, c[0x0][0x320] ;  /* 0x0000c80026077a20 */ /* 0x010fce0000410000 */
[----:B------:R4:W-:Y:S01]  /*3520*/  MUFU.TANH R21, R7 ;  /* 0x0000000700157308 */ /* 0x0009e20000002400 */
[----:B--2---:R-:W-:Y:S01]  /*3530*/  FMUL.FTZ R6, R20, c[0x0][0x320] ;  /* 0x0000c80014067a20 */ /* 0x004fe20000410000 */
[----:B---3--:R-:W-:Y:S01]  /*3540*/  FSEL R251, R8, -INF , P1 ;  /* 0xff80000008fb7808 */ /* 0x008fe20000800000 */
[----:B------:R-:W-:Y:S01]  /*3550*/  FMUL.FTZ R8, R35, c[0x0][0x320] ;  /* 0x0000c80023087a20 */ /* 0x000fe20000410000 */
[----:B------:R-:W-:-:S04]  /*3560*/  ISETP.GT.AND P1, PT, R2, 0x39, PT ;  /* 0x000000390200780c */ /* 0x000fc80003f24270 */
[----:B------:R2:W3:Y:S01]  /*3570*/  MUFU.TANH R12, R6 ;  /* 0x00000006000c7308 */ /* 0x0004e20000002400 */
[----:B------:R-:W-:Y:S02]  /*3580*/  FSEL R237, R10, -INF , P1 ;  /* 0xff8000000aed7808 */ /* 0x000fe40000800000 */
[----:B------:R-:W-:Y:S01]  /*3590*/  ISETP.GT.AND P1, PT, R0, 0x1, PT ;  /* 0x000000010000780c */ /* 0x000fe20003f24270 */
[----:B----4-:R-:W-:-:S03]  /*35a0*/  FMUL.FTZ R7, R34, c[0x0][0x320] ;  /* 0x0000c80022077a20 */ /* 0x010fc60000410000 */
[----:B------:R-:W-:Y:S01]  /*35b0*/  FSEL R17, R110, -INF , P1 ;  /* 0xff8000006e117808 */ /* 0x000fe20000800000 */
[----:B------:R-:W-:Y:S01]  /*35c0*/  MUFU.TANH R8, R8 ;  /* 0x0000000800087308 */ /* 0x000fe20000002400 */
[----:B------:R-:W-:-:S04]  /*35d0*/  ISETP.GT.AND P1, PT, R0, 0x9, PT ;  /* 0x000000090000780c */ /* 0x000fc80003f24270 */
[----:B------:R-:W-:Y:S02]  /*35e0*/  FSEL R28, R143, -INF , P1 ;  /* 0xff8000008f1c7808 */ /* 0x000fe40000800000 */
[----:B--2---:R-:W-:Y:S01]  /*35f0*/  FMNMX.FTZ R6, R32, R33, !PT ;  /* 0x0000002120067209 */ /* 0x004fe20007810000 */
[----:B------:R-:W-:Y:S01]  /*3600*/  MUFU.TANH R10, R7 ;  /* 0x00000007000a7308 */ /* 0x000fe20000002400 */
[----:B---3--:R-:W-:Y:S02]  /*3610*/  FSEL R232, R12, -INF , P3 ;  /* 0xff8000000ce87808 */ /* 0x008fe40001800000 */
[----:B------:R-:W-:Y:S02]  /*3620*/  FMNMX.FTZ R6, R36, R6, !PT ;  /* 0x0000000624067209 */ /* 0x000fe40007810000 */
[----:B------:R-:W-:Y:S02]  /*3630*/  ISETP.GT.AND P3, PT, R0, RZ, PT ;  /* 0x000000ff0000720c */ /* 0x000fe40003f64270 */
[----:B------:R-:W-:Y:S01]  /*3640*/  FMNMX.FTZ R2, R37, R6, !PT ;  /* 0x0000000625027209 */ /* 0x000fe20007810000 */
[----:B------:R-:W-:Y:S01]  /*3650*/  FMUL.FTZ R6, R39, c[0x0][0x320] ;  /* 0x0000c80027067a20 */ /* 0x000fe20000410000 */
[----:B------:R-:W-:Y:S01]  /*3660*/  FSEL R16, R111, -INF , P3 ;  /* 0xff8000006f107808 */ /* 0x000fe20001800000 */
[----:B------:R-:W-:Y:S01]  /*3670*/  MUFU.TANH R12, R9 ;  /* 0x00000009000c7308 */ /* 0x000fe20000002400 */
[----:B------:R-:W-:-:S02]  /*3680*/  FMNMX.FTZ R2, R52, R2, !PT ;  /* 0x0000000234027209 */ /* 0x000fc40007810000 */
[----:B------:R-:W-:Y:S02]  /*3690*/  ISETP.GT.AND P3, PT, R0, 0x8, PT ;  /* 0x000000080000780c */ /* 0x000fe40003f64270 */
[----:B------:R-:W-:Y:S02]  /*36a0*/  FMNMX.FTZ R2, R56, R2, !PT ;  /* 0x0000000238027209 */ /* 0x000fe40007810000 */
[----:B------:R-:W-:Y:S01]  /*36b0*/  FSEL R20, R105, -INF , P3 ;  /* 0xff80000069147808 */ /* 0x000fe20001800000 */
[----:B------:R2:W3:Y:S01]  /*36c0*/  MUFU.TANH R13, R6 ;  /* 0x00000006000d7308 */ /* 0x0004e20000002400 */
[----:B------:R-:W-:Y:S02]  /*36d0*/  FMNMX.FTZ R2, R53, R2, !PT ;  /* 0x0000000235027209 */ /* 0x000fe40007810000 */
[----:B------:R-:W-:Y:S02]  /*36e0*/  ISETP.GT.AND P3, PT, R0, 0x10, PT ;  /* 0x000000100000780c */ /* 0x000fe40003f64270 */
[----:B------:R-:W-:-:S02]  /*36f0*/  FMNMX.FTZ R2, R107, R2, !PT ;  /* 0x000000026b027209 */ /* 0x000fc40007810000 */
[----:B------:R-:W-:Y:S01]  /*3700*/  ISETP.GT.AND P1, PT, R0, 0x11, PT ;  /* 0x000000110000780c */ /* 0x000fe20003f24270 */
[----:B------:R-:W4:Y:S01]  /*3710*/  MUFU.TANH R9, R11 ;  /* 0x0000000b00097308 */ /* 0x000f220000002400 */
[----:B------:R-:W-:Y:S02]  /*3720*/  FMNMX.FTZ R2, R179, R2, !PT ;  /* 0x00000002b3027209 */ /* 0x000fe40007810000 */
[----:B------:R-:W-:Y:S02]  /*3730*/  FSEL R50, R73, -INF , P3 ;  /* 0xff80000049327808 */ /* 0x000fe40001800000 */
[----:B------:R-:W-:Y:S02]  /*3740*/  FMNMX.FTZ R2, R182, R2, !PT ;  /* 0x00000002b6027209 */ /* 0x000fe40007810000 */
[----:B------:R-:W-:Y:S01]  /*3750*/  ISETP.GT.AND P3, PT, R0, 0x18, PT ;  /* 0x000000180000780c */ /* 0x000fe20003f64270 */
[----:B------:R-:W5:Y:S01]  /*3760*/  MUFU.TANH R11, R19 ;  /* 0x00000013000b7308 */ /* 0x000f620000002400 */
[----:B------:R-:W-:-:S02]  /*3770*/  FMNMX.FTZ R2, R181, R2, !PT ;  /* 0x00000002b5027209 */ /* 0x000fc40007810000 */
[----:B--2---:R-:W-:Y:S02]  /*3780*/  FMNMX.FTZ R6, R16, R17, !PT ;  /* 0x0000001110067209 */ /* 0x004fe40007810000 */
[----:B------:R-:W-:Y:S02]  /*3790*/  FMNMX.FTZ R2, R183, R2, !PT ;  /* 0x00000002b7027209 */ /* 0x000fe40007810000 */
[----:B------:R-:W-:Y:S02]  /*37a0*/  FMNMX.FTZ R6, R20, R6, !PT ;  /* 0x0000000614067209 */ /* 0x000fe40007810000 */
[----:B------:R-:W-:Y:S02]  /*37b0*/  FMNMX.FTZ R2, R248, R2, !PT ;  /* 0x00000002f8027209 */ /* 0x000fe40007810000 */
[----:B------:R-:W-:Y:S02]  /*37c0*/  FMNMX.FTZ R6, R28, R6, !PT ;  /* 0x000000061c067209 */ /* 0x000fe40007810000 */
[----:B------:R-:W-:-:S02]  /*37d0*/  FMNMX.FTZ R2, R251, R2, !PT ;  /* 0x00000002fb027209 */ /* 0x000fc40007810000 */
        /* <DEDUP_REMOVED lines=10> */
[----:B------:R-:W-:Y:S01]  /*3880*/  ISETP.GT.AND P1, PT, R0, 0x21, PT ;  /* 0x000000210000780c */ /* 0x000fe20003f24270 */
[----:B------:R-:W2:Y:S01]  /*3890*/  SHFL.BFLY PT, R6, R7, 0x2, 0x1f ;  /* 0x0c401f0007067f89 */ /* 0x000ea200000e0000 */
[----:B------:R-:W-:-:S02]  /*38a0*/  FSEL R172, R21, -INF , P3 ;  /* 0xff80000015ac7808 */ /* 0x000fc40001800000 */
[----:B------:R-:W-:Y:S02]  /*38b0*/  FMNMX.FTZ R2, R106, R2, !PT ;  /* 0x000000026a027209 */ /* 0x000fe40007810000 */
[----:B------:R-:W-:Y:S02]  /*38c0*/  ISETP.GT.AND P3, PT, R0, 0x28, PT ;  /* 0x000000280000780c */ /* 0x000fe40003f64270 */
[----:B---3--:R-:W-:Y:S01]  /*38d0*/  FSEL R173, R13, -INF , P1 ;  /* 0xff8000000dad7808 */ /* 0x008fe20000800000 */
[----:B------:R-:W-:Y:S01]  /*38e0*/  FMUL.FTZ R13, R66, c[0x0][0x320] ;  /* 0x0000c800420d7a20 */ /* 0x000fe20000410000 */
[----:B------:R-:W-:Y:S02]  /*38f0*/  FMNMX.FTZ R2, R172, R2, !PT ;  /* 0x00000002ac027209 */ /* 0x000fe40007810000 */
[----:B------:R-:W-:Y:S02]  /*3900*/  ISETP.GT.AND P1, PT, R0, 0x29, PT ;  /* 0x000000290000780c */ /* 0x000fe40003f24270 */
[----:B------:R-:W-:Y:S01]  /*3910*/  FSEL R175, R10, -INF , P3 ;  /* 0xff8000000aaf7808 */ /* 0x000fe20001800000 */
[----:B------:R-:W-:Y:S01]  /*3920*/  MUFU.TANH R13, R13 ;  /* 0x0000000d000d7308 */ /* 0x000fe20000002400 */
[----:B------:R-:W-:-:S02]  /*3930*/  FMNMX.FTZ R2, R173, R2, !PT ;  /* 0x00000002ad027209 */ /* 0x000fc40007810000 */
[----:B------:R-:W-:Y:S02]  /*3940*/  ISETP.GT.AND P3, PT, R0, 0x30, PT ;  /* 0x000000300000780c */ /* 0x000fe40003f64270 */
[----:B------:R-:W-:Y:S01]  /*3950*/  FSEL R176, R8, -INF , P1 ;  /* 0xff80000008b07808 */ /* 0x000fe20000800000 */
[----:B------:R-:W-:Y:S01]  /*3960*/  FMUL.FTZ R8, R64, c[0x0][0x320] ;  /* 0x0000c80040087a20 */ /* 0x000fe20000410000 */
[----:B------:R-:W-:Y:S01]  /*3970*/  FMNMX.FTZ R2, R175, R2, !PT ;  /* 0x00000002af027209 */ /* 0x000fe20007810000 */
[----:B------:R-:W3:Y:S01]  /*3980*/  MUFU.TANH R10, R18 ;  /* 0x00000012000a7308 */ /* 0x000ee20000002400 */
[----:B------:R-:W-:Y:S02]  /*3990*/  ISETP.GT.AND P1, PT, R0, 0x31, PT ;  /* 0x000000310000780c */ /* 0x000fe40003f24270 */
[----:B------:R-:W-:Y:S02]  /*39a0*/  FSEL R221, R12, -INF , P3 ;  /* 0xff8000000cdd7808 */ /* 0x000fe40001800000 */
[----:B------:R-:W-:-:S02]  /*39b0*/  FMNMX.FTZ R2, R176, R2, !PT ;  /* 0x00000002b0027209 */ /* 0x000fc40007810000 */
[----:B----4-:R-:W-:Y:S01]  /*39c0*/  FSEL R224, R9, -INF , P1 ;  /* 0xff80000009e07808 */ /* 0x010fe20000800000 */
[----:B------:R-:W-:Y:S01]  /*39d0*/  MUFU.TANH R12, R8 ;  /* 0x00000008000c7308 */ /* 0x000fe20000002400 */
[C---:B------:R-:W-:Y:S02]  /*39e0*/  ISETP.GT.AND P3, PT, R0.reuse, 0x38, PT ;  /* 0x000000380000780c */ /* 0x040fe40003f64270 */
[----:B------:R-:W-:Y:S02]  /*39f0*/  ISETP.GT.AND P1, PT, R0, 0x39, PT ;  /* 0x000000390000780c */ /* 0x000fe40003f24270 */
[----:B------:R-:W-:Y:S01]  /*3a00*/  FMNMX.FTZ R0, R221, R2, !PT ;  /* 0x00000002dd007209 */ /* 0x000fe20007810000 */
[----:B------:R-:W-:Y:S01]  /*3a10*/  FMUL.FTZ R2, R65, c[0x0][0x320] ;  /* 0x0000c80041027a20 */ /* 0x000fe20000410000 */
[----:B-----5:R-:W-:Y:S01]  /*3a20*/  FSEL R223, R11, -INF , P3 ;  /* 0xff8000000bdf7808 */ /* 0x020fe20001800000 */
[----:B------:R-:W-:Y:S01]  /*3a30*/  FMUL.FTZ R11, R46, c[0x0][0x320] ;  /* 0x0000c8002e0b7a20 */ /* 0x000fe20000410000 */
[----:B------:R-:W-:Y:S01]  /*3a40*/  FMNMX.FTZ R0, R224, R0, !PT ;  /* 0x00000000e0007209 */ /* 0x000fe20007810000 */
[----:B------:R4:W5:Y:S01]  /*3a50*/  MUFU.TANH R8, R2 ;  /* 0x0000000200087308 */ /* 0x0009620000002400 */
[----:B---3--:R-:W-:Y:S01]  /*3a60*/  FSEL R227, R10, -INF , P1 ;  /* 0xff8000000ae37808 */ /* 0x008fe20000800000 */
[----:B------:R-:W-:Y:S01]  /*3a70*/  FMUL.FTZ R18, R67, c[0x0][0x320] ;  /* 0x0000c80043127a20 */ /* 0x000fe20000410000 */
[----:B------:R-:W-:-:S02]  /*3a80*/  FMNMX.FTZ R0, R223, R0, !PT ;  /* 0x00000000df007209 */ /* 0x000fc40007810000 */
[----:B--2---:R-:W-:Y:S02]  /*3a90*/  FMNMX.FTZ R6, R7, R6, !PT ;  /* 0x0000000607067209 */ /* 0x004fe40007810000 */
[----:B------:R-:W-:Y:S02]  /*3aa0*/  FMNMX.FTZ R0, R227, R0, !PT ;  /* 0x00000000e3007209 */ /* 0x000fe40007810000 */
[C---:B------:R-:W-:Y:S01]  /*3ab0*/  ISETP.GT.AND P3, PT, R4.reuse, 0x19, PT ;  /* 0x000000190400780c */ /* 0x040fe20003f64270 */
[----:B------:R-:W-:Y:S01]  /*3ac0*/  SHFL.BFLY PT, R103, R6, 0x1, 0x1f ;  /* 0x0c201f0006677f89 */ /* 0x000fe200000e0000 */
[----:B------:R-:W-:Y:S02]  /*3ad0*/  ISETP.GT.AND P1, PT, R4, 0x20, PT ;  /* 0x000000200400780c */ /* 0x000fe40003f24270 */
[----:B------:R-:W-:Y:S01]  /*3ae0*/  FSEL R101, R96, -INF , P3 ;  /* 0xff80000060657808 */ /* 0x000fe20001800000 */
[----:B------:R-:W2:Y:S01]  /*3af0*/  SHFL.BFLY PT, R7, R0, 0x2, 0x1f ;  /* 0x0c401f0000077f89 */ /* 0x000ea200000e0000 */
[----:B------:R-:W-:Y:S01]  /*3b00*/  ISETP.GT.AND P3, PT, R4, 0x21, PT ;  /* 0x000000210400780c */ /* 0x000fe20003f64270 */
[----:B----4-:R-:W-:Y:S01]  /*3b10*/  FMUL.FTZ R2, R24, c[0x0][0x320] ;  /* 0x0000c80018027a20 */ /* 0x010fe20000410000 */
[----:B------:R-:W-:-:S02]  /*3b20*/  FSEL R174, R174, -INF , P1 ;  /* 0xff800000aeae7808 */ /* 0x000fc40000800000 */
[----:B------:R-:W-:Y:S01]  /*3b30*/  FSEL R177, R177, -INF , P3 ;  /* 0xff800000b1b17808 */ /* 0x000fe20001800000 */
[----:B------:R3:W4:Y:S01]  /*3b40*/  MUFU.TANH R10, R2 ;  /* 0x00000002000a7308 */ /* 0x0007220000002400 */
[C---:B------:R-:W-:Y:S02]  /*3b50*/  ISETP.GT.AND P3, PT, R4.reuse, 0x29, PT ;  /* 0x000000290400780c */ /* 0x040fe40003f64270 */
[C---:B------:R-:W-:Y:S02]  /*3b60*/  ISETP.GT.AND P1, PT, R4.reuse, 0x28, PT ;  /* 0x000000280400780c */ /* 0x040fe40003f24270 */
[----:B------:R-:W-:Y:S02]  /*3b70*/  FSEL R180, R57, -INF , P3 ;  /* 0xff80000039b47808 */ /* 0x000fe40001800000 */
[----:B------:R-:W-:Y:S02]  /*3b80*/  ISETP.GT.AND P3, PT, R4, 0x31, PT ;  /* 0x000000310400780c */ /* 0x000fe40003f64270 */
[----:B------:R-:W-:-:S02]  /*3b90*/  FSEL R178, R178, -INF , P1 ;  /* 0xff800000b2b27808 */ /* 0x000fc40000800000 */
[----:B-----5:R-:W-:Y:S02]  /*3ba0*/  FSEL R228, R8, -INF , P3 ;  /* 0xff80000008e47808 */ /* 0x020fe40001800000 */
[C---:B------:R-:W-:Y:S02]  /*3bb0*/  ISETP.GT.AND P1, PT, R4.reuse, 0x30, PT ;  /* 0x000000300400780c */ /* 0x040fe40003f24270 */
[----:B------:R-:W-:Y:S01]  /*3bc0*/  ISETP.GT.AND P3, PT, R4, 0x39, PT ;  /* 0x000000390400780c */ /* 0x000fe20003f64270 */
[----:B---3--:R-:W-:Y:S01]  /*3bd0*/  FMUL.FTZ R2, R25, c[0x0][0x320] ;  /* 0x0000c80019027a20 */ /* 0x008fe20000410000 */
[----:B------:R-:W-:Y:S01]  /*3be0*/  FSEL R225, R12, -INF , P1 ;  /* 0xff8000000ce17808 */ /* 0x000fe20000800000 */
[----:B------:R-:W-:Y:S01]  /*3bf0*/  FMUL.FTZ R12, R47, c[0x0][0x320] ;  /* 0x0000c8002f0c7a20 */ /* 0x000fe20000410000 */
[----:B--2---:R-:W-:Y:S01]  /*3c00*/  FMNMX.FTZ R8, R0, R7, !PT ;  /* 0x0000000700087209 */ /* 0x004fe20007810000 */
[----:B------:R2:W3:Y:S01]  /*3c10*/  MUFU.TANH R9, R2 ;  /* 0x0000000200097308 */ /* 0x0004e20000002400 */
[----:B------:R-:W-:Y:S01]  /*3c20*/  ISETP.GT.AND P1, PT, R4, 0x38, PT ;  /* 0x000000380400780c */ /* 0x000fe20003f24270 */
[----:B------:R-:W-:Y:S01]  /*3c30*/  FMUL.FTZ R4, R55, c[0x0][0x320] ;  /* 0x0000c80037047a20 */ /* 0x000fe20000410000 */
[----:B------:R-:W-:Y:S01]  /*3c40*/  FMNMX.FTZ R103, R6, R103, !PT ;  /* 0x0000006706677209 */ /* 0x000fe20007810000 */
[----:B------:R-:W-:Y:S01]  /*3c50*/  SHFL.BFLY PT, R102, R8, 0x1, 0x1f ;  /* 0x0c201f0008667f89 */ /* 0x000fe200000e0000 */
[----:B----4-:R-:W-:-:S02]  /*3c60*/  FSEL R229, R10, -INF , P1 ;  /* 0xff8000000ae57808 */ /* 0x010fc40000800000 */
[----:B------:R-:W-:Y:S01]  /*3c70*/  ISETP.GT.AND P1, PT, R5, RZ, PT ;  /* 0x000000ff0500720c */ /* 0x000fe20003f24270 */
[----:B------:R-:W-:Y:S03]  /*3c80*/  MUFU.TANH R7, R4 ;  /* 0x0000000400077308 */ /* 0x000fe60000002400 */
[----:B------:R-:W-:Y:S02]  /*3c90*/  FSEL R42, R123, -INF , P1 ;  /* 0xff8000007b2a7808 */ /* 0x000fe40000800000 */
[----:B------:R-:W-:Y:S01]  /*3ca0*/  ISETP.GT.AND P1, PT, R5, 0x8, PT ;  /* 0x000000080500780c */ /* 0x000fe20003f24270 */
[----:B--2---:R-:W-:Y:S01]  /*3cb0*/  FMUL.FTZ R2, R54, c[0x0][0x320] ;  /* 0x0000c80036027a20 */ /* 0x004fe20000410000 */
[----:B---3--:R-:W-:Y:S01]  /*3cc0*/  FSEL R231, R9, -INF , P3 ;  /* 0xff80000009e77808 */ /* 0x008fe20001800000 */
[----:B------:R-:W-:Y:S01]  /*3cd0*/  MUFU.TANH R4, R11 ;  /* 0x0000000b00047308 */ /* 0x000fe20000002400 */
[----:B------:R-:W-:-:S02]  /*3ce0*/  ISETP.GT.AND P3, PT, R5, 0x1, PT ;  /* 0x000000010500780c */ /* 0x000fc40003f64270 */
[----:B------:R-:W-:Y:S02]  /*3cf0*/  FSEL R43, R121, -INF , P1 ;  /* 0xff800000792b7808 */ /* 0x000fe40000800000 */
[----:B------:R-:W-:Y:S02]  /*3d00*/  FSEL R41, R122, -INF , P3 ;  /* 0xff8000007a297808 */ /* 0x000fe40001800000 */
[C---:B------:R-:W-:Y:S01]  /*3d10*/  ISETP.GT.AND P3, PT, R5.reuse, 0x9, PT ;  /* 0x000000090500780c */ /* 0x040fe20003f64270 */
[----:B------:R2:W3:Y:S01]  /*3d20*/  MUFU.TANH R19, R2 ;  /* 0x0000000200137308 */ /* 0x0004e20000002400 */
[C---:B------:R-:W-:Y:S02]  /*3d30*/  ISETP.GT.AND P1, PT, R5.reuse, 0x10, PT ;  /* 0x000000100500780c */ /* 0x040fe40003f24270 */
[----:B------:R-:W-:Y:S02]  /*3d40*/  FSEL R40, R120, -INF , P3 ;  /* 0xff80000078287808 */ /* 0x000fe40001800000 */
[----:B------:R-:W-:-:S02]  /*3d50*/  ISETP.GT.AND P3, PT, R5, 0x11, PT ;  /* 0x000000110500780c */ /* 0x000fc40003f64270 */
[----:B------:R-:W-:Y:S01]  /*3d60*/  FSEL R95, R88, -INF , P1 ;  /* 0xff800000585f7808 */ /* 0x000fe20000800000 */
[----:B------:R-:W4:Y:S01]  /*3d70*/  MUFU.TANH R12, R12 ;  /* 0x0000000c000c7308 */ /* 0x000f220000002400 */
[C---:B------:R-:W-:Y:S02]  /*3d80*/  ISETP.GT.AND P1, PT, R5.reuse, 0x18, PT ;  /* 0x000000180500780c */ /* 0x040fe40003f24270 */
[----:B------:R-:W-:Y:S02]  /*3d90*/  FSEL R94, R94, -INF , P3 ;  /* 0xff8000005e5e7808 */ /* 0x000fe40001800000 */
[----:B------:R-:W-:Y:S02]  /*3da0*/  ISETP.GT.AND P3, PT, R5, 0x19, PT ;  /* 0x000000190500780c */ /* 0x000fe40003f64270 */
[----:B------:R-:W-:Y:S01]  /*3db0*/  FSEL R93, R93, -INF , P1 ;  /* 0xff8000005d5d7808 */ /* 0x000fe20000800000 */
[----:B------:R-:W5:Y:S01]  /*3dc0*/  MUFU.TANH R11, R18 ;  /* 0x00000012000b7308 */ /* 0x000f620000002400 */
[----:B--2---:R-:W-:-:S02]  /*3dd0*/  FMNMX.FTZ R2, R44, R45, !PT ;  /* 0x0000002d2c027209 */ /* 0x004fc40007810000 */
[----:B------:R-:W-:Y:S02]  /*3de0*/  ISETP.GT.AND P1, PT, R5, 0x20, PT ;  /* 0x000000200500780c */ /* 0x000fe40003f24270 */
[----:B------:R-:W-:Y:S02]  /*3df0*/  FMNMX.FTZ R0, R48, R2, !PT ;  /* 0x0000000230007209 */ /* 0x000fe40007810000 */
[----:B------:R-:W-:Y:S01]  /*3e00*/  FMNMX.FTZ R2, R42, R41, !PT ;  /* 0x000000292a027209 */ /* 0x000fe20007810000 */
[----:B------:R-:W2:Y:S01]  /*3e10*/  MUFU.TANH R10, R26 ;  /* 0x0000001a000a7308 */ /* 0x000ea20000002400 */
[----:B------:R-:W-:Y:S02]  /*3e20*/  FMNMX.FTZ R0, R49, R0, !PT ;  /* 0x0000000031007209 */ /* 0x000fe40007810000 */
[----:B------:R-:W-:Y:S02]  /*3e30*/  FMNMX.FTZ R2, R43, R2, !PT ;  /* 0x000000022b027209 */ /* 0x000fe40007810000 */
[----:B------:R-:W-:-:S02]  /*3e40*/  FMNMX.FTZ R0, R136, R0, !PT ;  /* 0x0000000088007209 */ /* 0x000fc40007810000 */
[----:B------:R-:W-:Y:S01]  /*3e50*/  FMNMX.FTZ R2, R40, R2, !PT ;  /* 0x0000000228027209 */ /* 0x000fe20007810000 */
[----:B------:R-:W1:Y:S01]  /*3e60*/  MUFU.TANH R9, R27 ;  /* 0x0000001b00097308 */ /* 0x000e620000002400 */
        /* <DEDUP_REMOVED lines=8> */
[----:B------:R-:W-:Y:S02]  /*3ef0*/  FMNMX.FTZ R0, R177, R0, !PT ;  /* 0x00000000b1007209 */ /* 0x000fe40007810000 */
[----:B------:R-:W-:Y:S02]  /*3f00*/  ISETP.GT.AND P3, PT, R5, 0x21, PT ;  /* 0x000000210500780c */ /* 0x000fe40003f64270 */
[----:B------:R-:W-:-:S02]  /*3f10*/  FMNMX.FTZ R0, R178, R0, !PT ;  /* 0x00000000b2007209 */ /* 0x000fc40007810000 */
[----:B---3--:R-:W-:Y:S02]  /*3f20*/  FSEL R155, R19, -INF , P1 ;  /* 0xff800000139b7808 */ /* 0x008fe40000800000 */
[----:B------:R-:W-:Y:S02]  /*3f30*/  FMNMX.FTZ R0, R180, R0, !PT ;  /* 0x00000000b4007209 */ /* 0x000fe40007810000 */
[----:B------:R-:W-:Y:S02]  /*3f40*/  FMNMX.FTZ R2, R92, R2, !PT ;  /* 0x000000025c027209 */ /* 0x000fe40007810000 */
[----:B------:R-:W-:Y:S02]  /*3f50*/  FMNMX.FTZ R0, R225, R0, !PT ;  /* 0x00000000e1007209 */ /* 0x000fe40007810000 */
[----:B------:R-:W-:Y:S02]  /*3f60*/  FSEL R154, R7, -INF , P3 ;  /* 0xff800000079a7808 */ /* 0x000fe40001800000 */
[----:B------:R-:W-:-:S02]  /*3f70*/  FMNMX.FTZ R0, R228, R0, !PT ;  /* 0x00000000e4007209 */ /* 0x000fc40007810000 */
[----:B------:R-:W-:Y:S02]  /*3f80*/  ISETP.GT.AND P1, PT, R5, 0x28, PT ;  /* 0x000000280500780c */ /* 0x000fe40003f24270 */
[----:B------:R-:W-:Y:S02]  /*3f90*/  FMNMX.FTZ R0, R229, R0, !PT ;  /* 0x00000000e5007209 */ /* 0x000fe40007810000 */
[----:B------:R-:W-:Y:S02]  /*3fa0*/  FMNMX.FTZ R2, R155, R2, !PT ;  /* 0x000000029b027209 */ /* 0x000fe40007810000 */
[----:B------:R-:W-:Y:S02]  /*3fb0*/  FMNMX.FTZ R7, R231, R0, !PT ;  /* 0x00000000e7077209 */ /* 0x000fe40007810000 */
[----:B------:R-:W-:Y:S02]  /*3fc0*/  ISETP.GT.AND P3, PT, R5, 0x29, PT ;  /* 0x000000290500780c */ /* 0x000fe40003f64270 */
[----:B------:R-:W-:Y:S01]  /*3fd0*/  FSEL R153, R4, -INF , P1 ;  /* 0xff80000004997808 */ /* 0x000fe20000800000 */
[----:B------:R-:W3:Y:S01]  /*3fe0*/  SHFL.BFLY PT, R6, R7, 0x2, 0x1f ;  /* 0x0c401f0007067f89 */ /* 0x000ee200000e0000 */
[----:B------:R-:W-:Y:S01]  /*3ff0*/  FMNMX.FTZ R0, R154, R2, !PT ;  /* 0x000000029a007209 */ /* 0x000fe20007810000 */
[----:B------:R-:W-:Y:S01]  /*4000*/  IMAD R4, R151, 0x20, R149 ;  /* 0x0000002097047824 */ /* 0x000fe200078e0295 */
[----:B------:R-:W-:-:S02]  /*4010*/  ISETP.GT.AND P1, PT, R5, 0x30, PT ;  /* 0x000000300500780c */ /* 0x000fc40003f24270 */
[----:B----4-:R-:W-:Y:S01]  /*4020*/  FSEL R152, R12, -INF , P3 ;  /* 0xff8000000c987808 */ /* 0x010fe20001800000 */
[----:B------:R-:W-:Y:S01]  /*4030*/  FMUL.FTZ R12, R103, c[0x0][0x2d0] ;  /* 0x0000b400670c7a20 */ /* 0x000fe20000410000 */
[----:B------:R-:W-:Y:S02]  /*4040*/  FMNMX.FTZ R0, R153, R0, !PT ;  /* 0x0000000099007209 */ /* 0x000fe40007810000 */
[----:B------:R-:W-:Y:S02]  /*4050*/  ISETP.GT.AND P3, PT, R5, 0x31, PT ;  /* 0x000000310500780c */ /* 0x000fe40003f64270 */
[----:B------:R-:W-:Y:S02]  /*4060*/  FSEL R13, R13, -INF , P1 ;  /* 0xff8000000d0d7808 */ /* 0x000fe40000800000 */
[----:B------:R-:W-:Y:S02]  /*4070*/  FMNMX.FTZ R0, R152, R0, !PT ;  /* 0x0000000098007209 */ /* 0x000fe40007810000 */
[----:B------:R-:W-:-:S02]  /*4080*/  FSETP.NEU.FTZ.AND P1, PT, R103, -INF , PT ;  /* 0xff8000006700780b */ /* 0x000fc40003f3d000 */
[----:B-----5:R-:W-:Y:S02]  /*4090*/  FSEL R216, R11, -INF , P3 ;  /* 0xff8000000bd87808 */ /* 0x020fe40001800000 */
[----:B------:R-:W-:Y:S02]  /*40a0*/  ISETP.GT.AND P3, PT, R5, 0x38, PT ;  /* 0x000000380500780c */ /* 0x000fe40003f64270 */
[----:B------:R-:W-:Y:S02]  /*40b0*/  FMNMX.FTZ R2, R13, R0, !PT ;  /* 0x000000000d027209 */ /* 0x000fe40007810000 */
[----:B------:R-:W-:Y:S02]  /*40c0*/  FSEL R12, R12, RZ, P1 ;  /* 0x000000ff0c0c7208 */ /* 0x000fe40000800000 */
[----:B------:R-:W-:Y:S02]  /*40d0*/  ISETP.GT.AND P1, PT, R5, 0x39, PT ;  /* 0x000000390500780c */ /* 0x000fe40003f24270 */
[----:B--2---:R-:W-:Y:S01]  /*40e0*/  FSEL R218, R10, -INF , P3 ;  /* 0xff8000000ada7808 */ /* 0x004fe20001800000 */
[--C-:B------:R-:W-:Y:S01]  /*40f0*/  FFMA.FTZ R0, R32, c[0x0][0x2d0], -R12.reuse ;  /* 0x0000b40020007a23 */ /* 0x100fe2000001080c */
[----:B------:R-:W-:Y:S01]  /*4100*/  FMNMX.FTZ R2, R216, R2, !PT ;  /* 0x00000002d8027209 */ /* 0x000fe20007810000 */
[----:B------:R-:W-:Y:S01]  /*4110*/  FFMA.FTZ R5, R33, c[0x0][0x2d0], -R12 ;  /* 0x0000b40021057a23 */ /* 0x000fe2000001080c */
[----:B-1----:R-:W-:Y:S01]  /*4120*/  FSEL R222, R9, -INF , P1 ;  /* 0xff80000009de7808 */ /* 0x002fe20000800000 */
[----:B------:R1:W-:Y:S01]  /*4130*/  MUFU.EX2 R189, R0 ;  /* 0x0000000000bd7308 */ /* 0x0003e20000000800 */
[----:B------:R-:W-:-:S02]  /*4140*/  FMNMX.FTZ R2, R218, R2, !PT ;  /* 0x00000002da027209 */ /* 0x000fc40007810000 */
[----:B---3--:R-:W-:Y:S02]  /*4150*/  FMNMX.FTZ R7, R7, R6, !PT ;  /* 0x0000000607077209 */ /* 0x008fe40007810000 */
[----:B------:R-:W-:Y:S01]  /*4160*/  FMNMX.FTZ R6, R222, R2, !PT ;  /* 0x00000002de067209 */ /* 0x000fe20007810000 */
[--C-:B------:R-:W-:Y:S01]  /*4170*/  FFMA.FTZ R2, R36, c[0x0][0x2d0], -R12.reuse ;  /* 0x0000b40024027a23 */ /* 0x100fe2000001080c */
[----:B------:R-:W-:Y:S01]  /*4180*/  FMNMX.FTZ R102, R8, R102, !PT ;  /* 0x0000006608667209 */ /* 0x000fe20007810000 */
[----:B------:R-:W2:Y:S01]  /*4190*/  SHFL.BFLY PT, R10, R7, 0x1, 0x1f ;  /* 0x0c201f00070a7f89 */ /* 0x000ea200000e0000 */
[----:B------:R3:W-:Y:S01]  /*41a0*/  MUFU.EX2 R190, R5 ;  /* 0x0000000500be7308 */ /* 0x0007e20000000800 */
[----:B------:R-:W-:Y:S02]  /*41b0*/  FFMA.FTZ R8, R37, c[0x0][0x2d0], -R12 ;  /* 0x0000b40025087a23 */ /* 0x000fe4000001080c */
[----:B------:R-:W4:Y:S01]  /*41c0*/  SHFL.BFLY PT, R9, R6, 0x2, 0x1f ;  /* 0x0c401f0006097f89 */ /* 0x000f2200000e0000 */
[----:B-1----:R-:W-:Y:S01]  /*41d0*/  IMAD.IADD R0, R150, 0x1, R4 ;  /* 0x0000000196007824 */ /* 0x002fe200078e0204 */
[----:B------:R-:W-:-:S03]  /*41e0*/  @P0 LEA R4, P1, R156, R14, 0x1 ;  /* 0x0000000e9c040211 */ /* 0x000fc600078208ff */
[----:B------:R1:W-:Y:S01]  /*41f0*/  MUFU.EX2 R186, R2 ;  /* 0x0000000200ba7308 */ /* 0x0003e20000000800 */
[----:B------:R-:W-:Y:S02]  /*4200*/  IMAD.MOV.U32 R14, RZ, RZ, R159 ;  /* 0x000000ffff0e7224 */ /* 0x000fe400078e009f */
[----:B------:R-:W-:Y:S01]  /*4210*/  IMAD.SHL.U32 R209, R0, 0x2, RZ ;  /* 0x0000000200d17824 */ /* 0x000fe200078e00ff */
[----:B---3--:R-:W-:-:S03]  /*4220*/  @P0 LEA.HI.X R5, R156, R15, R158, 0x1, P1 ;  /* 0x0000000f9c050211 */ /* 0x008fc600008f0c9e */
[----:B------:R-:W-:Y:S01]  /*4230*/  IMAD R210, R3, 0x2, R209 ;  /* 0x0000000203d27824 */ /* 0x000fe200078e02d1 */
[C---:B------:R-:W-:Y:S01]  /*4240*/  FSETP.NEU.FTZ.AND P1, PT, R102.reuse, -INF , PT ;  /* 0xff8000006600780b */ /* 0x040fe20003f3d000 */
[----:B------:R3:W5:Y:S01]  /*4250*/  MUFU.EX2 R185, R8 ;  /* 0x0000000800b97308 */ /* 0x0007620000000800 */
[----:B------:R-:W-:Y:S01]  /*4260*/  IMAD.MOV.U32 R15, RZ, RZ, R161 ;  /* 0x000000ffff0f7224 */ /* 0x000fe200078e00a1 */
[----:B------:R4:W-:Y:S01]  /*4270*/  @P0 LDGSTS.E.BYPASS.LTC128B.128 [R226+0x3900], [R4.64], !P6 ;  /* 0x0390000004e20fae */ /* 0x0009e2000f101d46 */
[----:B--2---:R-:W-:Y:S01]  /*4280*/  FMNMX.FTZ R105, R7, R10, !PT ;  /* 0x0000000a07697209 */ /* 0x004fe20007810000 */
[----:B-1----:R-:W-:Y:S02]  /*4290*/  FMUL.FTZ R2, R102, c[0x0][0x2d0] ;  /* 0x0000b40066027a20 */ /* 0x002fe40000410000 */
[----:B------:R4:W-:Y:S03]  /*42a0*/  @P0 LDGSTS.E.BYPASS.LTC128B.128 [R226+0x4900], [R4.64+0x40], !P5 ;  /* 0x0490004004e20fae */ /* 0x0009e6000e901d46 */
[----:B------:R-:W-:Y:S01]  /*42b0*/  FSEL R2, R2, RZ, P1 ;  /* 0x000000ff02027208 */ /* 0x000fe20000800000 */
[----:B------:R4:W-:Y:S01]  /*42c0*/  @P0 LDGSTS.E.BYPASS.LTC128B.128 [R226+0x5900], [R4.64+0x80], !P4 ;  /* 0x0590008004e20fae */ /* 0x0009e2000e101d46 */
[----:B------:R-:W-:-:S03]  /*42d0*/  FSETP.NEU.FTZ.AND P0, PT, R105, -INF , PT ;  /* 0xff8000006900780b */ /* 0x000fc60003f1d000 */
[--C-:B------:R-:W-:Y:S01]  /*42e0*/  FFMA.FTZ R0, R17, c[0x0][0x2d0], -R2.reuse ;  /* 0x0000b40011007a23 */ /* 0x100fe20000010802 */
[----:B------:R-:W-:Y:S01]  /*42f0*/  LDSM.16.MT88.4 R24, [R209+0x100] ;  /* 0x00010000d118783b */ /* 0x000fe20000004200 */
[--C-:B---3--:R-:W-:Y:S02]  /*4300*/  FFMA.FTZ R8, R16, c[0x0][0x2d0], -R2.reuse ;  /* 0x0000b40010087a23 */ /* 0x108fe40000010802 */
[----:B------:R1:W-:Y:S01]  /*4310*/  MUFU.EX2 R188, R0 ;  /* 0x0000000000bc7308 */ /* 0x0003e20000000800 */
[--C-:B------:R-:W-:Y:S01]  /*4320*/  FFMA.FTZ R3, R28, c[0x0][0x2d0], -R2.reuse ;  /* 0x0000b4001c037a23 */ /* 0x100fe20000010802 */
[----:B------:R-:W-:Y:S04]  /*4330*/  LDSM.16.MT88.4 R16, [R210+0x100] ;  /* 0x00010000d210783b */ /* 0x000fe80000004200 */
[----:B------:R-:W-:Y:S02]  /*4340*/  LDSM.16.MT88.4 R28, [R210+0x1100] ;  /* 0x00110000d21c783b */ /* 0x000fe40000004200 */
[----:B------:R-:W-:Y:S02]  /*4350*/  MUFU.EX2 R184, R3 ;  /* 0x0000000300b87308 */ /* 0x000fe40000000800 */
[----:B------:R-:W-:Y:S04]  /*4360*/  LDSM.16.MT88.4 R32, [R209+0x2100] ;  /* 0x00210000d120783b */ /* 0x000fe80000004200 */
[----:B------:R-:W-:Y:S01]  /*4370*/  LDSM.16.MT88.4 R36, [R210+0x2100] ;  /* 0x00210000d224783b */ /* 0x000fe20000004200 */
[----:B-1----:R-:W-:Y:S01]  /*4380*/  FFMA.FTZ R0, R20, c[0x0][0x2d0], -R2 ;  /* 0x0000b40014007a23 */ /* 0x002fe20000010802 */
[----:B------:R-:W-:Y:S02]  /*4390*/  MUFU.EX2 R187, R8 ;  /* 0x0000000800bb7308 */ /* 0x000fe40000000800 */
[----:B------:R-:W-:Y:S01]  /*43a0*/  LDSM.16.MT88.4 R20, [R209+0x1100] ;  /* 0x00110000d114783b */ /* 0x000fe20000004200 */
[----:B----4-:R-:W-:-:S02]  /*43b0*/  FMNMX.FTZ R4, R6, R9, !PT ;  /* 0x0000000906047209 */ /* 0x010fc40007810000 */
[----:B-----5:R-:W-:Y:S01]  /*43c0*/  F2FP.PACK_AB R6, R185, R186 ;  /* 0x000000bab906723e */ /* 0x020fe200000000ff */
[----:B------:R-:W0:Y:S02]  /*43d0*/  LDGDEPBAR ;  /* 0x00000000000079af */ /* 0x000e240000000000 */
[----:B------:R1:W2:Y:S02]  /*43e0*/  MUFU.EX2 R252, R0 ;  /* 0x0000000000fc7308 */ /* 0x0002a40000000800 */
[----:B------:R-:W3:Y:S01]  /*43f0*/  SHFL.BFLY PT, R5, R4, 0x1, 0x1f ;  /* 0x0c201f0004057f89 */ /* 0x000ee200000e0000 */
[----:B-1----:R-:W-:Y:S01]  /*4400*/  FMUL.FTZ R0, R105, c[0x0][0x2d0] ;  /* 0x0000b40069007a20 */ /* 0x002fe20000410000 */
[----:B--2---:R-:W-:-:S04]  /*4410*/  F2FP.PACK_AB R7, R184, R252 ;  /* 0x000000fcb807723e */ /* 0x004fc800000000ff */
[----:B------:R-:W-:Y:S02]  /*4420*/  FSEL R0, R0, RZ, P0 ;  /* 0x000000ff00007208 */ /* 0x000fe40000000000 */
[----:B---3--:R-:W-:-:S03]  /*4430*/  FMNMX.FTZ R104, R4, R5, !PT ;  /* 0x0000000504687209 */ /* 0x008fc60007810000 */
[--C-:B------:R-:W-:Y:S01]  /*4440*/  FFMA.FTZ R3, R44, c[0x0][0x2d0], -R0.reuse ;  /* 0x0000b4002c037a23 */ /* 0x100fe20000010800 */
[----:B------:R-:W-:Y:S01]  /*4450*/  F2FP.PACK_AB R4, R190, R189 ;  /* 0x000000bdbe04723e */ /* 0x000fe200000000ff */
[----:B------:R-:W-:Y:S01]  /*4460*/  FFMA.FTZ R8, R48, c[0x0][0x2d0], -R0 ;  /* 0x0000b40030087a23 */ /* 0x000fe20000010800 */
[----:B------:R-:W-:Y:S01]  /*4470*/  FSETP.NEU.FTZ.AND P0, PT, R104, -INF , PT ;  /* 0xff8000006800780b */ /* 0x000fe20003f1d000 */
[----:B------:R1:W-:Y:S01]  /*4480*/  MUFU.EX2 R247, R3 ;  /* 0x0000000300f77308 */ /* 0x0003e20000000800 */
[----:B------:R-:W-:-:S07]  /*4490*/  F2FP.PACK_AB R5, R188, R187 ;  /* 0x000000bbbc05723e */ /* 0x000fce00000000ff */
[----:B------:R2:W-:Y:S01]  /*44a0*/  MUFU.EX2 R249, R8 ;  /* 0x0000000800f97308 */ /* 0x0005e20000000800 */
[----:B------:R-:W-:Y:S01]  /*44b0*/  HMMA.16816.F32 R124, R4, R24, RZ ;  /* 0x00000018047c723c */ /* 0x000fe200000018ff */
[----:B-1----:R-:W-:-:S07]  /*44c0*/  FFMA.FTZ R3, R45, c[0x0][0x2d0], -R0 ;  /* 0x0000b4002d037a23 */ /* 0x002fce0000010800 */
[----:B------:R-:W-:Y:S01]  /*44d0*/  HMMA.16816.F32 R120, R4, R16, RZ ;  /* 0x000000100478723c */ /* 0x000fe200000018ff */
[----:B------:R1:W-:Y:S01]  /*44e0*/  MUFU.EX2 R242, R3 ;  /* 0x0000000300f27308 */ /* 0x0003e20000000800 */
[----:B--2---:R-:W-:-:S06]  /*44f0*/  FFMA.FTZ R8, R49, c[0x0][0x2d0], -R0 ;  /* 0x0000b40031087a23 */ /* 0x004fcc0000010800 */
[C---:B------:R-:W-:Y:S01]  /*4500*/  HMMA.16816.F32 R116, R4.reuse, R20, RZ ;  /* 0x000000140474723c */ /* 0x040fe200000018ff */
[----:B------:R-:W2:Y:S07]  /*4510*/  MUFU.EX2 R250, R8 ;  /* 0x0000000800fa7308 */ /* 0x000eae0000000800 */
[----:B------:R-:W-:Y:S01]  /*4520*/  HMMA.16816.F32 R112, R4, R28, RZ ;  /* 0x0000001c0470723c */ /* 0x000fe200000018ff */
[----:B-1----:R-:W-:-:S05]  /*4530*/  FMUL.FTZ R3, R104, c[0x0][0x2d0] ;  /* 0x0000b40068037a20 */ /* 0x002fca0000410000 */
[----:B------:R-:W-:Y:S02]  /*4540*/  FSEL R3, R3, RZ, P0 ;  /* 0x000000ff03037208 */ /* 0x000fe40000000000 */
[----:B------:R-:W-:Y:S01]  /*4550*/  HMMA.16816.F32 R108, R4, R32, RZ ;  /* 0x00000020046c723c */ /* 0x000fe200000018ff */
[----:B--2---:R-:W-:Y:S02]  /*4560*/  F2FP.PACK_AB R10, R250, R249 ;  /* 0x000000f9fa0a723e */ /* 0x004fe400000000ff */
[----:B------:R-:W-:-:S04]  /*4570*/  FFMA.FTZ R8, R42, c[0x0][0x2d0], -R3 ;  /* 0x0000b4002a087a23 */ /* 0x000fc80000010803 */
[----:B------:R1:W-:Y:S01]  /*4580*/  MUFU.EX2 R239, R8 ;  /* 0x0000000800ef7308 */ /* 0x0003e20000000800 */
[C---:B------:R-:W-:Y:S08]  /*4590*/  HMMA.16816.F32 R96, R4.reuse, R36, RZ ;  /* 0x000000240460723c */ /* 0x040ff000000018ff */
[----:B------:R-:W-:Y:S01]  /*45a0*/  HMMA.16816.F32 R88, R4, R26, RZ ;  /* 0x0000001a0458723c */ /* 0x000fe200000018ff */
[----:B-1----:R-:W-:-:S07]  /*45b0*/  FFMA.FTZ R8, R41, c[0x0][0x2d0], -R3 ;  /* 0x0000b40029087a23 */ /* 0x002fce0000010803 */
[C---:B------:R-:W-:Y:S01]  /*45c0*/  HMMA.16816.F32 R84, R4.reuse, R18, RZ ;  /* 0x000000120454723c */ /* 0x040fe200000018ff */
[----:B------:R1:W2:Y:S07]  /*45d0*/  MUFU.EX2 R238, R8 ;  /* 0x0000000800ee7308 */ /* 0x0002ae0000000800 */
[C---:B------:R-:W-:Y:S08]  /*45e0*/  HMMA.16816.F32 R80, R4.reuse, R22, RZ ;  /* 0x000000160450723c */ /* 0x040ff000000018ff */
[----:B------:R-:W-:Y:S01]  /*45f0*/  HMMA.16816.F32 R76, R4, R30, RZ ;  /* 0x0000001e044c723c */ /* 0x000fe200000018ff */
[----:B-1----:R-:W-:Y:S01]  /*4600*/  FFMA.FTZ R8, R43, c[0x0][0x2d0], -R3 ;  /* 0x0000b4002b087a23 */ /* 0x002fe20000010803 */
[----:B--2---:R-:W-:-:S03]  /*4610*/  F2FP.PACK_AB R9, R238, R239 ;  /* 0x000000efee09723e */ /* 0x004fc600000000ff */
[----:B------:R1:W-:Y:S03]  /*4620*/  MUFU.EX2 R241, R8 ;  /* 0x0000000800f17308 */ /* 0x0003e60000000800 */
[C---:B------:R-:W-:Y:S08]  /*4630*/  HMMA.16816.F32 R72, R4.reuse, R34, RZ ;  /* 0x000000220448723c */ /* 0x040ff000000018ff */
[----:B------:R-:W-:Y:S01]  /*4640*/  HMMA.16816.F32 R64, R4, R38, RZ ;  /* 0x000000260440723c */ /* 0x000fe200000018ff */
[----:B-1----:R-:W-:-:S06]  /*4650*/  FFMA.FTZ R8, R40, c[0x0][0x2d0], -R3 ;  /* 0x0000b40028087a23 */ /* 0x002fcc0000010803 */
[----:B------:R-:W-:Y:S01]  /*4660*/  FFMA.FTZ R4, R52, c[0x0][0x2d0], -R12 ;  /* 0x0000b40034047a23 */ /* 0x000fe2000001080c */
[----:B------:R-:W-:Y:S01]  /*4670*/  LDSM.16.MT88.4 R40, [R210+0x2500] ;  /* 0x00250000d228783b */ /* 0x000fe20000004200 */
[----:B------:R1:W2:Y:S08]  /*4680*/  MUFU.EX2 R246, R8 ;  /* 0x0000000800f67308 */ /* 0x0002b00000000800 */
[----:B------:R3:W-:Y:S01]  /*4690*/  MUFU.EX2 R240, R4 ;  /* 0x0000000400f07308 */ /* 0x0007e20000000800 */
[----:B-1----:R-:W-:-:S02]  /*46a0*/  F2FP.PACK_AB R8, R242, R247 ;  /* 0x000000f7f208723e */ /* 0x002fc400000000ff */
[----:B--2---:R-:W-:Y:S01]  /*46b0*/  F2FP.PACK_AB R11, R246, R241 ;  /* 0x000000f1f60b723e */ /* 0x004fe200000000ff */
[----:B---3--:R-:W-:-:S06]  /*46c0*/  FFMA.FTZ R4, R56, c[0x0][0x2d0], -R12 ;  /* 0x0000b40038047a23 */ /* 0x008fcc000001080c */
[C---:B------:R-:W-:Y:S01]  /*46d0*/  HMMA.16816.F32 R68, R8.reuse, R24, RZ ;  /* 0x000000180844723c */ /* 0x040fe200000018ff */
[----:B------:R1:W-:Y:S07]  /*46e0*/  MUFU.EX2 R245, R4 ;  /* 0x0000000400f57308 */ /* 0x0003ee0000000800 */
        /* <DEDUP_REMOVED lines=10> */
[----:B------:R-:W-:Y:S01]  /*4790*/  LDSM.16.MT88.4 R20, [R210+0x500] ;  /* 0x00050000d214783b */ /* 0x000fe20000004200 */
[----:B------:R1:W3:Y:S06]  /*47a0*/  MUFU.EX2 R243, R4 ;  /* 0x0000000400f37308 */ /* 0x0002ec0000000800 */
[C---:B------:R-:W-:Y:S08]  /*47b0*/  HMMA.16816.F32 R52, R8.reuse, R28, RZ ;  /* 0x0000001c0834723c */ /* 0x040ff000000018ff */
[----:B------:R-:W-:Y:S01]  /*47c0*/  HMMA.16816.F32 R144, R8, R30, RZ ;  /* 0x0000001e0890723c */ /* 0x000fe200000018ff */
[----:B------:R-:W4:Y:S01]  /*47d0*/  LDSM.16.MT88.4 R28, [R210+0x1500] ;  /* 0x00150000d21c783b */ /* 0x000f220000004200 */
[----:B-1----:R-:W-:Y:S01]  /*47e0*/  FFMA.FTZ R4, R50, c[0x0][0x2d0], -R2 ;  /* 0x0000b40032047a23 */ /* 0x002fe20000010802 */
[----:B---3--:R-:W-:-:S03]  /*47f0*/  F2FP.PACK_AB R6, R243, R244 ;  /* 0x000000f4f306723e */ /* 0x008fc600000000ff */
[----:B------:R1:W-:Y:S02]  /*4800*/  MUFU.EX2 R230, R4 ;  /* 0x0000000400e67308 */ /* 0x0003e40000000800 */
[C---:B------:R-:W-:Y:S08]  /*4810*/  HMMA.16816.F32 R156, R8.reuse, R34, RZ ;  /* 0x00000022089c723c */ /* 0x040ff000000018ff */
[----:B------:R-:W-:Y:S01]  /*4820*/  HMMA.16816.F32 R44, R8, R36, RZ ;  /* 0x00000024082c723c */ /* 0x000fe200000018ff */
[----:B-1----:R-:W-:-:S07]  /*4830*/  FFMA.FTZ R4, R51, c[0x0][0x2d0], -R2 ;  /* 0x0000b40033047a23 */ /* 0x002fce0000010802 */
[C---:B------:R-:W-:Y:S01]  /*4840*/  HMMA.16816.F32 R160, R8.reuse, R38, RZ ;  /* 0x0000002608a0723c */ /* 0x040fe200000018ff */
[----:B------:R-:W-:Y:S01]  /*4850*/  LDSM.16.MT88.4 R36, [R210+0x2900] ;  /* 0x00290000d224783b */ /* 0x000fe20000004200 */
[----:B------:R1:W3:Y:S06]  /*4860*/  MUFU.EX2 R235, R4 ;  /* 0x0000000400eb7308 */ /* 0x0002ec0000000800 */
[----:B------:R-:W-:Y:S01]  /*4870*/  HMMA.16816.F32 R48, R8, R32, RZ ;  /* 0x000000200830723c */ /* 0x000fe200000018ff */
[----:B------:R-:W5:Y:S06]  /*4880*/  LDSM.16.MT88.4 R32, [R209+0x2500] ;  /* 0x00250000d120783b */ /* 0x000f6c0000004200 */
[----:B------:R-:W-:-:S02]  /*4890*/  FFMA.FTZ R8, R138, c[0x0][0x2d0], -R0 ;  /* 0x0000b4008a087a23 */ /* 0x000fc40000010800 */
[----:B------:R-:W-:Y:S02]  /*48a0*/  IMAD.MOV.U32 R11, RZ, RZ, R187 ;  /* 0x000000ffff0b7224 */ /* 0x000fe400078e00bb */
[----:B------:R2:W-:Y:S01]  /*48b0*/  MUFU.EX2 R217, R8 ;  /* 0x0000000800d97308 */ /* 0x0005e20000000800 */
[----:B-1----:R-:W-:Y:S01]  /*48c0*/  FFMA.FTZ R4, R100, c[0x0][0x2d0], -R2 ;  /* 0x0000b40064047a23 */ /* 0x002fe20000010802 */
[----:B---3--:R-:W-:Y:S01]  /*48d0*/  F2FP.PACK_AB R5, R235, R230 ;  /* 0x000000e6eb05723e */ /* 0x008fe200000000ff */
[----:B------:R-:W-:Y:S02]  /*48e0*/  IMAD.MOV.U32 R10, RZ, RZ, R186 ;  /* 0x000000ffff0a7224 */ /* 0x000fe400078e00ba */
[----:B------:R-:W-:-:S03]  /*48f0*/  IMAD.MOV.U32 R9, RZ, RZ, R188 ;  /* 0x000000ffff097224 */ /* 0x000fc600078e00bc */
[----:B------:R1:W-:Y:S01]  /*4900*/  MUFU.EX2 R234, R4 ;  /* 0x0000000400ea7308 */ /* 0x0003e20000000800 */
[----:B--2---:R-:W-:-:S07]  /*4910*/  FFMA.FTZ R8, R101, c[0x0][0x2d0], -R0 ;  /* 0x0000b40065087a23 */ /* 0x004fce0000010800 */
[----:B------:R2:W-:Y:S01]  /*4920*/  MUFU.EX2 R215, R8 ;  /* 0x0000000800d77308 */ /* 0x0005e20000000800 */
[----:B-1----:R-:W-:-:S07]  /*4930*/  FFMA.FTZ R4, R106, c[0x0][0x2d0], -R2 ;  /* 0x0000b4006a047a23 */ /* 0x002fce0000010802 */
[----:B------:R1:W3:Y:S01]  /*4940*/  MUFU.EX2 R233, R4 ;  /* 0x0000000400e97308 */ /* 0x0002e20000000800 */
[----:B--2---:R-:W-:-:S07]  /*4950*/  FFMA.FTZ R8, R95, c[0x0][0x2d0], -R3 ;  /* 0x0000b4005f087a23 */ /* 0x004fce0000010803 */
[----:B------:R2:W-:Y:S01]  /*4960*/  MUFU.EX2 R207, R8 ;  /* 0x0000000800cf7308 */ /* 0x0005e20000000800 */
[----:B-1----:R-:W-:Y:S01]  /*4970*/  FFMA.FTZ R4, R136, c[0x0][0x2d0], -R0 ;  /* 0x0000b40088047a23 */ /* 0x002fe20000010800 */
[----:B---3--:R-:W-:-:S06]  /*4980*/  F2FP.PACK_AB R7, R233, R234 ;  /* 0x000000eae907723e */ /* 0x008fcc00000000ff */
[----:B------:R1:W-:Y:S01]  /*4990*/  MUFU.EX2 R220, R4 ;  /* 0x0000000400dc7308 */ /* 0x0003e20000000800 */
[----:B--2---:R-:W-:-:S07]  /*49a0*/  FFMA.FTZ R8, R94, c[0x0][0x2d0], -R3 ;  /* 0x0000b4005e087a23 */ /* 0x004fce0000010803 */
[----:B------:R2:W-:Y:S01]  /*49b0*/  MUFU.EX2 R214, R8 ;  /* 0x0000000800d67308 */ /* 0x0005e20000000800 */
[----:B-1----:R-:W-:-:S07]  /*49c0*/  FFMA.FTZ R4, R137, c[0x0][0x2d0], -R0 ;  /* 0x0000b40089047a23 */ /* 0x002fce0000010800 */
[----:B------:R1:W3:Y:S01]  /*49d0*/  MUFU.EX2 R219, R4 ;  /* 0x0000000400db7308 */ /* 0x0002e20000000800 */
[----:B--2---:R-:W-:-:S07]  /*49e0*/  FFMA.FTZ R8, R93, c[0x0][0x2d0], -R3 ;  /* 0x0000b4005d087a23 */ /* 0x004fce0000010803 */
[----:B------:R2:W-:Y:S01]  /*49f0*/  MUFU.EX2 R206, R8 ;  /* 0x0000000800ce7308 */ /* 0x0005e20000000800 */
[----:B-1----:R-:W-:-:S07]  /*4a00*/  F2FP.PACK_AB R4, R245, R240 ;  /* 0x000000f0f504723e */ /* 0x002fce00000000ff */
[----:B------:R-:W-:Y:S01]  /*4a10*/  HMMA.16816.F32 R168, R4, R24, R124 ;  /* 0x0000001804a8723c */ /* 0x000fe2000000187c */
[----:B--2---:R-:W-:-:S07]  /*4a20*/  FFMA.FTZ R8, R92, c[0x0][0x2d0], -R3 ;  /* 0x0000b4005c087a23 */ /* 0x004fce0000010803 */
[C---:B----4-:R-:W-:Y:S01]  /*4a30*/  HMMA.16816.F32 R124, R4.reuse, R28, R112 ;  /* 0x0000001c047c723c */ /* 0x050fe20000001870 */
[----:B------:R1:W2:Y:S07]  /*4a40*/  MUFU.EX2 R205, R8 ;  /* 0x0000000800cd7308 */ /* 0x0002ae0000000800 */
[C---:B------:R-:W-:Y:S08]  /*4a50*/  HMMA.16816.F32 R164, R4.reuse, R20, R120 ;  /* 0x0000001404a4723c */ /* 0x040ff00000001878 */
[----:B-----5:R-:W-:Y:S01]  /*4a60*/  HMMA.16816.F32 R112, R4, R32, R108 ;  /* 0x000000200470723c */ /* 0x020fe2000000186c */
[----:B-1----:R-:W-:-:S04]  /*4a70*/  FFMA.FTZ R8, R179, c[0x0][0x2d0], -R12 ;  /* 0x0000b400b3087a23 */ /* 0x002fc8000001080c */
[----:B------:R1:W-:Y:S03]  /*4a80*/  MUFU.EX2 R203, R8 ;  /* 0x0000000800cb7308 */ /* 0x0003e60000000800 */
[C---:B------:R-:W-:Y:S08]  /*4a90*/  HMMA.16816.F32 R108, R4.reuse, R40, R96 ;  /* 0x00000028046c723c */ /* 0x040ff00000001860 */
[----:B------:R-:W-:Y:S01]  /*4aa0*/  HMMA.16816.F32 R120, R4, R26, R88 ;  /* 0x0000001a0478723c */ /* 0x000fe20000001858 */
[----:B-1----:R-:W-:-:S07]  /*4ab0*/  FFMA.FTZ R8, R182, c[0x0][0x2d0], -R12 ;  /* 0x0000b400b6087a23 */ /* 0x002fce000001080c */
        /* <DEDUP_REMOVED lines=9> */
[----:B------:R-:W-:Y:S01]  /*4b50*/  HMMA.16816.F32 R84, R4, R42, R64 ;  /* 0x0000002a0454723c */ /* 0x000fe20000001840 */
[----:B------:R1:W5:Y:S06]  /*4b60*/  MUFU.EX2 R200, R8 ;  /* 0x0000000800c87308 */ /* 0x00036c0000000800 */
[----:B---3--:R-:W-:Y:S02]  /*4b70*/  F2FP.PACK_AB R4, R219, R220 ;  /* 0x000000dcdb04723e */ /* 0x008fe400000000ff */
[----:B------:R-:W-:Y:S02]  /*4b80*/  F2FP.PACK_AB R6, R215, R217 ;  /* 0x000000d9d706723e */ /* 0x000fe400000000ff */
[----:B------:R-:W-:-:S02]  /*4b90*/  F2FP.PACK_AB R5, R214, R207 ;  /* 0x000000cfd605723e */ /* 0x000fc400000000ff */
[----:B--2---:R-:W-:Y:S01]  /*4ba0*/  F2FP.PACK_AB R7, R205, R206 ;  /* 0x000000cecd07723e */ /* 0x004fe200000000ff */
[----:B-1----:R-:W-:-:S06]  /*4bb0*/  FFMA.FTZ R8, R172, c[0x0][0x2d0], -R2 ;  /* 0x0000b400ac087a23 */ /* 0x002fcc0000010802 */
[C---:B------:R-:W-:Y:S01]  /*4bc0*/  HMMA.16816.F32 R76, R4.reuse, R20, R60 ;  /* 0x00000014044c723c */ /* 0x040fe2000000183c */
[----:B------:R1:W-:Y:S07]  /*4bd0*/  MUFU.EX2 R187, R8 ;  /* 0x0000000800bb7308 */ /* 0x0003ee0000000800 */
[C---:B------:R-:W-:Y:S07]  /*4be0*/  HMMA.16816.F32 R60, R4.reuse, R26, R140 ;  /* 0x0000001a043c723c */ /* 0x040fee000000188c */
[----:B------:R-:W-:Y:S01]  /*4bf0*/  IMAD.MOV.U32 R140, RZ, RZ, R184 ;  /* 0x000000ffff8c7224 */ /* 0x000fe200078e00b8 */
[----:B------:R-:W-:Y:S01]  /*4c00*/  HMMA.16816.F32 R80, R4, R24, R68 ;  /* 0x000000180450723c */ /* 0x000fe20000001844 */
[----:B-1----:R-:W-:Y:S01]  /*4c10*/  FFMA.FTZ R8, R173, c[0x0][0x2d0], -R2 ;  /* 0x0000b400ad087a23 */ /* 0x002fe20000010802 */
[----:B------:R-:W1:Y:S01]  /*4c20*/  LDSM.16.MT88.4 R24, [R209+0x900] ;  /* 0x00090000d118783b */ /* 0x000e620000004200 */
[----:B------:R-:W-:-:S02]  /*4c30*/  IMAD.MOV.U32 R141, RZ, RZ, R185 ;  /* 0x000000ffff8d7224 */ /* 0x000fc400078e00b9 */
[----:B------:R2:W3:Y:S01]  /*4c40*/  MUFU.EX2 R186, R8 ;  /* 0x0000000800ba7308 */ /* 0x0004e20000000800 */
[----:B------:R-:W-:Y:S02]  /*4c50*/  IMAD.MOV.U32 R143, RZ, RZ, R190 ;  /* 0x000000ffff8f7224 */ /* 0x000fe400078e00be */
[----:B------:R-:W-:Y:S01]  /*4c60*/  HMMA.16816.F32 R72, R4, R16, R56 ;  /* 0x000000100448723c */ /* 0x000fe20000001838 */
[----:B------:R-:W-:-:S07]  /*4c70*/  IMAD.MOV.U32 R142, RZ, RZ, R189 ;  /* 0x000000ffff8e7224 */ /* 0x000fce00078e00bd */
[----:B------:R-:W-:Y:S01]  /*4c80*/  HMMA.16816.F32 R68, R4, R28, R52 ;  /* 0x0000001c0444723c */ /* 0x000fe20000001834 */
[----:B--2---:R-:W-:-:S07]  /*4c90*/  FFMA.FTZ R8, R175, c[0x0][0x2d0], -R2 ;  /* 0x0000b400af087a23 */ /* 0x004fce0000010802 */
[C---:B------:R-:W-:Y:S01]  /*4ca0*/  HMMA.16816.F32 R64, R4.reuse, R32, R48 ;  /* 0x000000200440723c */ /* 0x040fe20000001830 */
[----:B------:R2:W-:Y:S07]  /*4cb0*/  MUFU.EX2 R184, R8 ;  /* 0x0000000800b87308 */ /* 0x0005ee0000000800 */
[C---:B------:R-:W-:Y:S08]  /*4cc0*/  HMMA.16816.F32 R196, R4.reuse, R40, R44 ;  /* 0x0000002804c4723c */ /* 0x040ff0000000182c */
[C---:B------:R-:W-:Y:S01]  /*4cd0*/  HMMA.16816.F32 R52, R4.reuse, R22, R132 ;  /* 0x000000160434723c */ /* 0x040fe20000001884 */
[----:B--2---:R-:W-:Y:S01]  /*4ce0*/  FFMA.FTZ R8, R176, c[0x0][0x2d0], -R2 ;  /* 0x0000b400b0087a23 */ /* 0x004fe20000010802 */
[----:B------:R-:W-:Y:S03]  /*4cf0*/  LDSM.16.MT88.4 R20, [R209+0x1900] ;  /* 0x00190000d114783b */ /* 0x000fe60000004200 */
[----:B------:R2:W1:Y:S03]  /*4d00*/  MUFU.EX2 R185, R8 ;  /* 0x0000000800b97308 */ /* 0x0004660000000800 */
[C---:B------:R-:W-:Y:S01]  /*4d10*/  HMMA.16816.F32 R48, R4.reuse, R18, R128 ;  /* 0x000000120430723c */ /* 0x040fe20000001880 */
[----:B------:R-:W1:Y:S07]  /*4d20*/  LDSM.16.MT88.4 R16, [R210+0x900] ;  /* 0x00090000d210783b */ /* 0x000e6e0000004200 */
[----:B------:R-:W-:Y:S01]  /*4d30*/  HMMA.16816.F32 R44, R4, R30, R144 ;  /* 0x0000001e042c723c */ /* 0x000fe20000001890 */
[----:B------:R-:W1:Y:S01]  /*4d40*/  LDSM.16.MT88.4 R28, [R210+0x1900] ;  /* 0x00190000d21c783b */ /* 0x000e620000004200 */
[----:B--2---:R-:W-:-:S03]  /*4d50*/  FFMA.FTZ R8, R174, c[0x0][0x2d0], -R0 ;  /* 0x0000b400ae087a23 */ /* 0x004fc60000010800 */
[----:B------:R-:W-:Y:S03]  /*4d60*/  LDSM.16.MT88.4 R172, [R210+0x1d00] ;  /* 0x001d0000d2ac783b */ /* 0x000fe60000004200 */
[C---:B------:R-:W-:Y:S01]  /*4d70*/  HMMA.16816.F32 R56, R4.reuse, R34, R156 ;  /* 0x000000220438723c */ /* 0x040fe2000000189c */
[----:B------:R2:W-:Y:S01]  /*4d80*/  MUFU.EX2 R179, R8 ;  /* 0x0000000800b37308 */ /* 0x0005e20000000800 */
[----:B------:R-:W1:Y:S04]  /*4d90*/  LDSM.16.MT88.4 R32, [R209+0x2900] ;  /* 0x00290000d120783b */ /* 0x000e680000004200 */
[----:B------:R-:W1:Y:S02]  /*4da0*/  LDSM.16.MT88.4 R156, [R209+0x1d00] ;  /* 0x001d0000d19c783b */ /* 0x000e640000004200 */
[----:B------:R-:W-:Y:S07]  /*4db0*/  HMMA.16816.F32 R40, R4, R42, R160 ;  /* 0x0000002a0428723c */ /* 0x000fee00000018a0 */
[----:B----4-:R-:W-:Y:S01]  /*4dc0*/  F2FP.PACK_AB R4, R202, R203 ;  /* 0x000000cbca04723e */ /* 0x010fe200000000ff */
[----:B--2---:R-:W-:Y:S01]  /*4dd0*/  FFMA.FTZ R8, R177, c[0x0][0x2d0], -R0 ;  /* 0x0000b400b1087a23 */ /* 0x004fe20000010800 */
[----:B-----5:R-:W-:-:S02]  /*4de0*/  F2FP.PACK_AB R6, R200, R201 ;  /* 0x000000c9c806723e */ /* 0x020fc400000000ff */
[----:B---3--:R-:W-:Y:S01]  /*4df0*/  F2FP.PACK_AB R5, R186, R187 ;  /* 0x000000bbba05723e */ /* 0x008fe200000000ff */
[----:B------:R2:W3:Y:S01]  /*4e00*/  MUFU.EX2 R176, R8 ;  /* 0x0000000800b07308 */ /* 0x0004e20000000800 */
[----:B-1----:R-:W-:-:S07]  /*4e10*/  F2FP.PACK_AB R7, R185, R184 ;  /* 0x000000b8b907723e */ /* 0x002fce00000000ff */
[----:B------:R-:W-:Y:S01]  /*4e20*/  HMMA.16816.F32 R116, R4, R24, R168 ;  /* 0x000000180474723c */ /* 0x000fe200000018a8 */
[----:B--2---:R-:W-:-:S07]  /*4e30*/  FFMA.FTZ R8, R178, c[0x0][0x2d0], -R0 ;  /* 0x0000b400b2087a23 */ /* 0x004fce0000010800 */
[C---:B------:R-:W-:Y:S01]  /*4e40*/  HMMA.16816.F32 R192, R4.reuse, R36, R108 ;  /* 0x0000002404c0723c */ /* 0x040fe2000000186c */
[----:B------:R1:W-:Y:S07]  /*4e50*/  MUFU.EX2 R177, R8 ;  /* 0x0000000800b17308 */ /* 0x0003ee0000000800 */
[C---:B------:R-:W-:Y:S08]  /*4e60*/  HMMA.16816.F32 R164, R4.reuse, R16, R164 ;  /* 0x0000001004a4723c */ /* 0x040ff000000018a4 */
[----:B------:R-:W-:Y:S01]  /*4e70*/  HMMA.16816.F32 R148, R4, R20, R148 ;  /* 0x000000140494723c */ /* 0x000fe20000001894 */
[----:B-1----:R-:W-:-:S04]  /*4e80*/  FFMA.FTZ R8, R180, c[0x0][0x2d0], -R0 ;  /* 0x0000b400b4087a23 */ /* 0x002fc80000010800 */
[----:B------:R1:W2:Y:S03]  /*4e90*/  MUFU.EX2 R178, R8 ;  /* 0x0000000800b27308 */ /* 0x0002a60000000800 */
[C---:B------:R-:W-:Y:S01]  /*4ea0*/  HMMA.16816.F32 R180, R4.reuse, R28, R124 ;  /* 0x0000001c04b4723c */ /* 0x040fe2000000187c */
[----:B------:R-:W-:Y:S07]  /*4eb0*/  LDSM.16.MT88.4 R124, [R209+0xd00] ;  /* 0x000d0000d17c783b */ /* 0x000fee0000004200 */
[----:B------:R-:W-:Y:S01]  /*4ec0*/  HMMA.16816.F32 R188, R4, R32, R112 ;  /* 0x0000002004bc723c */ /* 0x000fe20000001870 */
[----:B-1----:R-:W-:-:S07]  /*4ed0*/  FFMA.FTZ R8, R155, c[0x0][0x2d0], -R3 ;  /* 0x0000b4009b087a23 */ /* 0x002fce0000010803 */
[C---:B------:R-:W-:Y:S01]  /*4ee0*/  HMMA.16816.F32 R120, R4.reuse, R26, R120 ;  /* 0x0000001a0478723c */ /* 0x040fe20000001878 */
[----:B------:R1:W-:Y:S07]  /*4ef0*/  MUFU.EX2 R107, R8 ;  /* 0x00000008006b7308 */ /* 0x0003ee0000000800 */
[C---:B------:R-:W-:Y:S08]  /*4f00*/  HMMA.16816.F32 R136, R4.reuse, R18, R136 ;  /* 0x000000120488723c */ /* 0x040ff00000001888 */
        /* <DEDUP_REMOVED lines=9> */
[----:B--2---:R-:W-:Y:S02]  /*4fa0*/  F2FP.PACK_AB R6, R178, R177 ;  /* 0x000000b1b206723e */ /* 0x004fe400000000ff */
[----:B----4-:R-:W-:Y:S01]  /*4fb0*/  F2FP.PACK_AB R5, R106, R107 ;  /* 0x0000006b6a05723e */ /* 0x010fe200000000ff */
[----:B-1----:R-:W-:-:S04]  /*4fc0*/  FFMA.FTZ R8, R152, c[0x0][0x2d0], -R3 ;  /* 0x0000b40098087a23 */ /* 0x002fc80000010803 */
[----:B------:R-:W1:Y:S02]  /*4fd0*/  MUFU.EX2 R100, R8 ;  /* 0x0000000800647308 */ /* 0x000e640000000800 */
[----:B-1----:R-:W-:Y:S01]  /*4fe0*/  F2FP.PACK_AB R7, R100, R101 ;  /* 0x000000656407723e */ /* 0x002fe200000000ff */
[----:B------:R-:W-:Y:S02]  /*4ff0*/  FFMA.FTZ R8, R248, c[0x0][0x2d0], -R12 ;  /* 0x0000b400f8087a23 */ /* 0x000fe4000001080c */
[----:B------:R-:W-:-:S04]  /*5000*/  IMAD.MOV.U32 R248, RZ, RZ, R143 ;  /* 0x000000fffff87224 */ /* 0x000fc800078e008f */
[C---:B------:R-:W-:Y:S07]  /*5010*/  HMMA.16816.F32 R160, R4.reuse, R26, R60 ;  /* 0x0000001a04a0723c */ /* 0x040fee000000183c */
[----:B------:R-:W-:Y:S01]  /*5020*/  IMAD.MOV.U32 R27, RZ, RZ, R14 ;  /* 0x000000ffff1b7224 */ /* 0x000fe200078e000e */
[C---:B------:R-:W-:Y:S01]  /*5030*/  HMMA.16816.F32 R60, R4.reuse, R18, R52 ;  /* 0x00000012043c723c */ /* 0x040fe20000001834 */
[----:B------:R1:W-:Y:S06]  /*5040*/  MUFU.EX2 R52, R8 ;  /* 0x0000000800347308 */ /* 0x0003ec0000000800 */
[----:B------:R-:W-:Y:S01]  /*5050*/  IMAD.MOV.U32 R53, RZ, RZ, R142 ;  /* 0x000000ffff357224 */ /* 0x000fe200078e008e */
[----:B------:R-:W-:Y:S01]  /*5060*/  HMMA.16816.F32 R112, R4, R24, R80 ;  /* 0x000000180470723c */ /* 0x000fe20000001850 */
[----:B------:R-:W2:Y:S01]  /*5070*/  LDSM.16.MT88.4 R80, [R209+0x2d00] ;  /* 0x002d0000d150783b */ /* 0x000ea20000004200 */
[----:B------:R-:W-:-:S02]  /*5080*/  IMAD.MOV.U32 R54, RZ, RZ, R141 ;  /* 0x000000ffff367224 */ /* 0x000fc400078e008d */
[----:B------:R-:W-:Y:S02]  /*5090*/  IMAD.MOV.U32 R55, RZ, RZ, R140 ;  /* 0x000000ffff377224 */ /* 0x000fe400078e008c */
[----:B------:R-:W-:Y:S02]  /*50a0*/  LDSM.16.MT88.4 R140, [R210+0xd00] ;  /* 0x000d0000d28c783b */ /* 0x000fe40000004200 */
[C---:B------:R-:W-:Y:S01]  /*50b0*/  HMMA.16816.F32 R48, R4.reuse, R22, R48 ;  /* 0x000000160430723c */ /* 0x040fe20000001830 */
[--C-:B-1----:R-:W-:Y:S02]  /*50c0*/  FFMA.FTZ R8, R251, c[0x0][0x2d0], -R12.reuse ;  /* 0x0000b400fb087a23 */ /* 0x102fe4000001080c */
[----:B------:R-:W-:Y:S02]  /*50d0*/  IMAD.MOV.U32 R251, RZ, RZ, R15 ;  /* 0x000000fffffb7224 */ /* 0x000fe400078e000f */
        /* <DEDUP_REMOVED lines=15> */
[----:B------:R-:W-:Y:S01]  /*51d0*/  HMMA.16816.F32 R40, R4, R38, R40 ;  /* 0x000000260428723c */ /* 0x000fe20000001828 */
[----:B------:R1:W-:Y:S01]  /*51e0*/  MUFU.EX2 R23, R8 ;  /* 0x0000000800177308 */ /* 0x0003e20000000800 */
[----:B------:R-:W3:Y:S01]  /*51f0*/  LDSM.16.MT88.4 R4, [R210+0x2d00] ;  /* 0x002d0000d204783b */ /* 0x000ee20000004200 */
[C---:B------:R-:W-:Y:S01]  /*5200*/  IADD3 R221, R213.reuse, 0x1000, RZ ;  /* 0x00001000d5dd7810 */ /* 0x040fe20007ffe0ff */
[----:B-1----:R-:W-:Y:S01]  /*5210*/  FFMA.FTZ R8, R224, c[0x0][0x2d0], -R2 ;  /* 0x0000b400e0087a23 */ /* 0x002fe20000010802 */
[----:B------:R-:W-:-:S04]  /*5220*/  IADD3 R224, R213, 0x400, RZ ;  /* 0x00000400d5e07810 */ /* 0x000fc80007ffe0ff */
[----:B------:R1:W4:Y:S02]  /*5230*/  MUFU.EX2 R22, R8 ;  /* 0x0000000800167308 */ /* 0x0003240000000800 */
[--C-:B-1----:R-:W-:Y:S01]  /*5240*/  FFMA.FTZ R8, R223, c[0x0][0x2d0], -R2.reuse ;  /* 0x0000b400df087a23 */ /* 0x102fe20000010802 */
[----:B----4-:R-:W-:Y:S01]  /*5250*/  F2FP.PACK_AB R93, R22, R23 ;  /* 0x00000017165d723e */ /* 0x010fe200000000ff */
[----:B------:R-:W-:Y:S01]  /*5260*/  FFMA.FTZ R2, R227, c[0x0][0x2d0], -R2 ;  /* 0x0000b400e3027a23 */ /* 0x000fe20000010802 */
[----:B------:R-:W-:-:S03]  /*5270*/  IADD3 R223, R213, 0x800, RZ ;  /* 0x00000800d5df7810 */ /* 0x000fc60007ffe0ff */
[----:B------:R1:W-:Y:S08]  /*5280*/  MUFU.EX2 R20, R8 ;  /* 0x0000000800147308 */ /* 0x0003f00000000800 */
[----:B------:R4:W5:Y:S01]  /*5290*/  MUFU.EX2 R21, R2 ;  /* 0x0000000200157308 */ /* 0x0009620000000800 */
[----:B-1----:R-:W-:Y:S02]  /*52a0*/  FADD.FTZ R8, R239, R238 ;  /* 0x000000eeef087221 */ /* 0x002fe40000010000 */
[----:B----4-:R-:W-:Y:S01]  /*52b0*/  FFMA.FTZ R2, R225, c[0x0][0x2d0], -R0 ;  /* 0x0000b400e1027a23 */ /* 0x010fe20000010800 */
[----:B-----5:R-:W-:-:S04]  /*52c0*/  F2FP.PACK_AB R95, R21, R20 ;  /* 0x00000014155f723e */ /* 0x020fc800000000ff */
[----:B------:R1:W-:Y:S03]  /*52d0*/  MUFU.EX2 R19, R2 ;  /* 0x0000000200137308 */ /* 0x0003e60000000800 */
[C---:B------:R-:W-:Y:S08]  /*52e0*/  HMMA.16816.F32 R152, R92.reuse, R158, R96 ;  /* 0x0000009e5c98723c */ /* 0x040ff00000001860 */
[----:B--2---:R-:W-:Y:S01]  /*52f0*/  HMMA.16816.F32 R76, R92, R82, R88 ;  /* 0x000000525c4c723c */ /* 0x004fe20000001858 */
[----:B-1----:R-:W-:-:S04]  /*5300*/  FFMA.FTZ R2, R228, c[0x0][0x2d0], -R0 ;  /* 0x0000b400e4027a23 */ /* 0x002fc80000010800 */
[----:B------:R1:W2:Y:S03]  /*5310*/  MUFU.EX2 R18, R2 ;  /* 0x0000000200127308 */ /* 0x0002a60000000800 */
[C---:B---3--:R-:W-:Y:S08]  /*5320*/  HMMA.16816.F32 R88, R92.reuse, R4, R192 ;  /* 0x000000045c58723c */ /* 0x048ff000000018c0 */
[----:B------:R-:W-:Y:S01]  /*5330*/  HMMA.16816.F32 R116, R92, R124, R116 ;  /* 0x0000007c5c74723c */ /* 0x000fe20000001874 */
[--C-:B-1----:R-:W-:Y:S01]  /*5340*/  FFMA.FTZ R2, R229, c[0x0][0x2d0], -R0.reuse ;  /* 0x0000b400e5027a23 */ /* 0x102fe20000010800 */
[----:B--2---:R-:W-:Y:S01]  /*5350*/  F2FP.PACK_AB R96, R18, R19 ;  /* 0x000000131260723e */ /* 0x004fe200000000ff */
[----:B------:R-:W-:-:S05]  /*5360*/  FFMA.FTZ R0, R231, c[0x0][0x2d0], -R0 ;  /* 0x0000b400e7007a23 */ /* 0x000fca0000010800 */
[C---:B------:R-:W-:Y:S01]  /*5370*/  HMMA.16816.F32 R120, R92.reuse, R126, R120 ;  /* 0x0000007e5c78723c */ /* 0x040fe20000001878 */
[----:B------:R-:W-:Y:S07]  /*5380*/  MUFU.EX2 R17, R2 ;  /* 0x0000000200117308 */ /* 0x000fee0000000800 */
        /* <DEDUP_REMOVED lines=9> */
[----:B-1----:R-:W-:Y:S01]  /*5420*/  FFMA.FTZ R0, R216, c[0x0][0x2d0], -R3 ;  /* 0x0000b400d8007a23 */ /* 0x002fe20000010803 */
[----:B------:R-:W-:-:S06]  /*5430*/  IADD3 R216, R213, 0x2400, RZ ;  /* 0x00002400d5d87810 */ /* 0x000fcc0007ffe0ff */
[C---:B------:R-:W-:Y:S01]  /*5440*/  HMMA.16816.F32 R72, R92.reuse, R80, R188 ;  /* 0x000000505c48723c */ /* 0x040fe200000018bc */
[----:B------:R1:W2:Y:S07]  /*5450*/  MUFU.EX2 R13, R0 ;  /* 0x00000000000d7308 */ /* 0x0002ae0000000800 */
[----:B------:R-:W-:Y:S01]  /*5460*/  HMMA.16816.F32 R92, R92, R6, R108 ;  /* 0x000000065c5c723c */ /* 0x000fe2000000186c */
[--C-:B-1----:R-:W-:Y:S01]  /*5470*/  FFMA.FTZ R0, R218, c[0x0][0x2d0], -R3.reuse ;  /* 0x0000b400da007a23 */ /* 0x102fe20000010803 */
[----:B--2---:R-:W-:Y:S01]  /*5480*/  F2FP.PACK_AB R97, R13, R12 ;  /* 0x0000000c0d61723e */ /* 0x004fe200000000ff */
[----:B------:R-:W-:Y:S01]  /*5490*/  FFMA.FTZ R3, R222, c[0x0][0x2d0], -R3 ;  /* 0x0000b400de037a23 */ /* 0x000fe20000010803 */
[C---:B------:R-:W-:Y:S01]  /*54a0*/  IADD3 R222, R213.reuse, 0xc00, RZ ;  /* 0x00000c00d5de7810 */ /* 0x040fe20007ffe0ff */
[----:B------:R1:W-:Y:S01]  /*54b0*/  MUFU.EX2 R14, R0 ;  /* 0x00000000000e7308 */ /* 0x0003e20000000800 */
[----:B------:R-:W-:-:S07]  /*54c0*/  IADD3 R218, R213, 0x1c00, RZ ;  /* 0x00001c00d5da7810 */ /* 0x000fce0007ffe0ff */
[----:B------:R2:W3:Y:S01]  /*54d0*/  MUFU.EX2 R15, R3 ;  /* 0x00000003000f7308 */ /* 0x0004e20000000800 */
[----:B-1----:R-:W-:-:S05]  /*54e0*/  @P2 IMAD.HI.U32 R0, R236, c[0x0][0x2c8], RZ ;  /* 0x0000b200ec002a27 */ /* 0x002fca00078e00ff */
[----:B------:R-:W-:Y:S01]  /*54f0*/  @P2 SHF.R.U32.HI R236, RZ, c[0x0][0x2cc], R0 ;  /* 0x0000b300ffec2a19 */ /* 0x000fe20000011600 */
[----:B--2---:R-:W-:-:S03]  /*5500*/  FADD.FTZ R3, R53, R248 ;  /* 0x000000f835037221 */ /* 0x004fc60000010000 */
[----:B------:R-:W-:Y:S02]  /*5510*/  IADD3 R0, R236, R27, -R251 ;  /* 0x0000001bec007210 */ /* 0x000fe40007ffe8fb */
[----:B---3--:R-:W-:Y:S01]  /*5520*/  F2FP.PACK_AB R99, R15, R14 ;  /* 0x0000000e0f63723e */ /* 0x008fe200000000ff */
[----:B------:R-:W-:Y:S01]  /*5530*/  FADD.FTZ R10, R10, R3 ;  /* 0x000000030a0a7221 */ /* 0x000fe20000010000 */
[----:B------:R-:W-:-:S04]  /*5540*/  SHF.R.S32.HI R2, RZ, 0x1f, R0 ;  /* 0x0000001fff027819 */ /* 0x000fc80000011400 */
[----:B------:R-:W-:Y:S01]  /*5550*/  LEA.HI R27, R2, R0, RZ, 0x6 ;  /* 0x00000000021b7211 */ /* 0x000fe200078f30ff */
        /* <DEDUP_REMOVED lines=13> */
[----:B------:R-:W-:Y:S01]  /*5630*/  IADD3 R220, R213, 0x1400, RZ ;  /* 0x00001400d5dc7810 */ /* 0x000fe20007ffe0ff */
[----:B------:R-:W-:Y:S02]  /*5640*/  FADD.FTZ R3, R207, R3 ;  /* 0x00000003cf037221 */ /* 0x000fe40000010000 */
[----:B------:R-:W-:-:S02]  /*5650*/  FADD.FTZ R4, R240, R2 ;  /* 0x00000002f0047221 */ /* 0x000fc40000010000 */
[----:B------:R-:W-:Y:S01]  /*5660*/  FADD.FTZ R2, R230, R0 ;  /* 0x00000000e6027221 */ /* 0x000fe20000010000 */
[C---:B------:R-:W-:Y:S01]  /*5670*/  HMMA.16816.F32 R160, R96.reuse, R172, R68 ;  /* 0x000000ac60a0723c */ /* 0x040fe20000001844 */
[----:B------:R-:W-:Y:S01]  /*5680*/  FADD.FTZ R0, R219, R5 ;  /* 0x00000005db007221 */ /* 0x000fe20000010000 */
[C---:B------:R-:W-:Y:S01]  /*5690*/  IADD3 R219, R213.reuse, 0x1800, RZ ;  /* 0x00001800d5db7810 */ /* 0x040fe20007ffe0ff */
[----:B------:R-:W-:Y:S01]  /*56a0*/  FADD.FTZ R3, R214, R3 ;  /* 0x00000003d6037221 */ /* 0x000fe20000010000 */
[----:B------:R-:W-:Y:S01]  /*56b0*/  IADD3 R214, R213, 0x2c00, RZ ;  /* 0x00002c00d5d67810 */ /* 0x000fe20007ffe0ff */
[----:B------:R-:W-:Y:S02]  /*56c0*/  FADD.FTZ R4, R245, R4 ;  /* 0x00000004f5047221 */ /* 0x000fe40000010000 */
[----:B------:R-:W-:Y:S01]  /*56d0*/  FADD.FTZ R0, R217, R0 ;  /* 0x00000000d9007221 */ /* 0x000fe20000010000 */
[----:B------:R-:W-:Y:S01]  /*56e0*/  HMMA.16816.F32 R128, R96, R140, R128 ;  /* 0x0000008c6080723c */ /* 0x000fe20000001880 */
[----:B------:R-:W-:Y:S01]  /*56f0*/  FADD.FTZ R5, R235, R2 ;  /* 0x00000002eb057221 */ /* 0x000fe20000010000 */
[----:B------:R-:W-:Y:S01]  /*5700*/  IADD3 R217, R213, 0x2000, RZ ;  /* 0x00002000d5d97810 */ /* 0x000fe20007ffe0ff */
[----:B------:R-:W-:-:S02]  /*5710*/  FADD.FTZ R3, R206, R3 ;  /* 0x00000003ce037221 */ /* 0x000fc40000010000 */
[----:B------:R-:W-:Y:S02]  /*5720*/  FADD.FTZ R4, R244, R4 ;  /* 0x00000004f4047221 */ /* 0x000fe40000010000 */
[----:B------:R-:W-:Y:S01]  /*5730*/  FADD.FTZ R0, R215, R0 ;  /* 0x00000000d7007221 */ /* 0x000fe20000010000 */
[C---:B------:R-:W-:Y:S01]  /*5740*/  HMMA.16816.F32 R144, R96.reuse, R156, R144 ;  /* 0x0000009c6090723c */ /* 0x040fe20000001890 */
[----:B------:R-:W-:Y:S01]  /*5750*/  FADD.FTZ R5, R234, R5 ;  /* 0x00000005ea057221 */ /* 0x000fe20000010000 */
[----:B------:R-:W-:Y:S01]  /*5760*/  IADD3 R215, R213, 0x2800, RZ ;  /* 0x00002800d5d77810 */ /* 0x000fe20007ffe0ff */
        /* <DEDUP_REMOVED lines=28> */
[----:B------:R-:W-:Y:S01]  /*5930*/  HMMA.16816.F32 R96, R96, R6, R40 ;  /* 0x000000066060723c */ /* 0x000fe20000001828 */
[----:B------:R-:W-:Y:S02]  /*5940*/  FADD.FTZ R5, R23, R5 ;  /* 0x0000000517057221 */ /* 0x000fe40000010000 */
[----:B------:R-:W-:Y:S02]  /*5950*/  FADD.FTZ R2, R13, R0 ;  /* 0x000000000d027221 */ /* 0x000fe40000010000 */
[----:B------:R-:W-:Y:S02]  /*5960*/  FADD.FTZ R0, R26, R4 ;  /* 0x000000041a007221 */ /* 0x000fe40000010000 */
[----:B------:R-:W-:Y:S02]  /*5970*/  FADD.FTZ R4, R17, R3 ;  /* 0x0000000311047221 */ /* 0x000fe40000010000 */
[----:B------:R-:W-:-:S02]  /*5980*/  FADD.FTZ R5, R22, R5 ;  /* 0x0000000516057221 */ /* 0x000fc40000010000 */
[----:B------:R-:W-:Y:S02]  /*5990*/  FADD.FTZ R3, R14, R2 ;  /* 0x000000020e037221 */ /* 0x000fe40000010000 */
[----:B------:R-:W-:Y:S01]  /*59a0*/  FADD.FTZ R2, R25, R0 ;  /* 0x0000000019027221 */ /* 0x000fe20000010000 */
[----:B------:R-:W-:Y:S01]  /*59b0*/  SHF.R.S32.HI R0, RZ, 0x6, R27 ;  /* 0x00000006ff007819 */ /* 0x000fe2000001141b */
[----:B------:R-:W-:Y:S02]  /*59c0*/  FADD.FTZ R5, R20, R5 ;  /* 0x0000000514057221 */ /* 0x000fe40000010000 */
[----:B------:R-:W-:Y:S01]  /*59d0*/  FADD.FTZ R6, R16, R4 ;  /* 0x0000000410067221 */ /* 0x000fe20000010000 */
[----:B------:R-:W-:Y:S01]  /*59e0*/  IMNMX R0, RZ, R0, !PT ;  /* 0x00000000ff007217 */ /* 0x000fe20007800200 */
[----:B------:R-:W-:Y:S02]  /*59f0*/  FADD.FTZ R4, R15, R3 ;  /* 0x000000030f047221 */ /* 0x000fe40000010000 */
[----:B------:R-:W-:Y:S01]  /*5a00*/  FADD.FTZ R3, R24, R2 ;  /* 0x0000000218037221 */ /* 0x000fe20000010000 */
[----:B------:R1:W-:Y:S01]  /*5a10*/  STL [R1+0x14], R6 ;  /* 0x0000140601007387 */ /* 0x0003e20000100800 */
[----:B------:R-:W-:Y:S01]  /*5a20*/  FADD.FTZ R2, R21, R5 ;  /* 0x0000000515027221 */ /* 0x000fe20000010000 */
[----:B------:R-:W-:-:S02]  /*5a30*/  ISETP.GE.AND P0, PT, R204, R0, PT ;  /* 0x00000000cc00720c */ /* 0x000fc40003f06270 */
[----:B------:R1:W-:Y:S04]  /*5a40*/  STL [R1+0x18], R4 ;  /* 0x0000180401007387 */ /* 0x0003e80000100800 */
[----:B------:R1:W-:Y:S04]  /*5a50*/  STL [R1+0x40], R0 ;  /* 0x0000400001007387 */ /* 0x0003e80000100800 */
[----:B------:R1:W-:Y:S04]  /*5a60*/  STL [R1+0x1c], R3 ;  /* 0x00001c0301007387 */ /* 0x0003e80000100800 */
[----:B------:R1:W-:Y:S01]  /*5a70*/  STL [R1+0x20], R2 ;  /* 0x0000200201007387 */ /* 0x0003e20000100800 */
[----:B------:R-:W-:Y:S05]  /*5a80*/  @!P0 BRA `(.L_x_622) ;  /* 0x000049f000008947 */ /* 0x000fea0003800000 */
[----:B------:R-:W2:Y:S04]  /*5a90*/  LDL.64 R32, [R1+0x60] ;  /* 0x0000600001207983 */ /* 0x000ea80000100a00 */
[----:B------:R-:W3:Y:S04]  /*5aa0*/  LDL.64 R30, [R1+0x58] ;  /* 0x00005800011e7983 */ /* 0x000ee80000100a00 */
[----:B------:R-:W4:Y:S04]  /*5ab0*/  LDL.64 R28, [R1+0x50] ;  /* 0x00005000011c7983 */ /* 0x000f280000100a00 */
[----:B------:R-:W5:Y:S01]  /*5ac0*/  LDL.64 R54, [R1+0x48] ;  /* 0x0000480001367983 */ /* 0x000f620000100a00 */
[----:B------:R-:W-:Y:S01]  /*5ad0*/  IMAD.MOV.U32 R101, RZ, RZ, R104 ;  /* 0x000000ffff657224 */ /* 0x000fe200078e0068 */
[----:B------:R-:W-:Y:S01]  /*5ae0*/  MOV R106, R103 ;  /* 0x00000067006a7202 */ /* 0x000fe20000000f00 */
[----:B------:R-:W-:-:S02]  /*5af0*/  IMAD.MOV.U32 R100, RZ, RZ, R105 ;  /* 0x000000ffff647224 */ /* 0x000fc400078e0069 */
[----:B------:R-:W-:Y:S02]  /*5b00*/  IMAD.MOV.U32 R107, RZ, RZ, R102 ;  /* 0x000000ffff6b7224 */ /* 0x000fe400078e0066 */
[----:B------:R-:W-:Y:S01]  /*5b10*/  IMAD.MOV.U32 R225, RZ, RZ, R204 ;  /* 0x000000ffffe17224 */ /* 0x000fe200078e00cc */
[C---:B-12---:R-:W-:Y:S02]  /*5b20*/  IADD3 R2, P0, R32.reuse, 0x20, RZ ;  /* 0x0000002020027810 */ /* 0x046fe40007f1e0ff */
[----:B------:R-:W-:Y:S02]  /*5b30*/  IADD3 R0, P3, R32, 0x40, RZ ;  /* 0x0000004020007810 */ /* 0x000fe40007f7e0ff */
[----:B---3--:R-:W-:Y:S01]  /*5b40*/  IADD3 R3, P1, R30, 0x20, RZ ;  /* 0x000000201e037810 */ /* 0x008fe20007f3e0ff */
[----:B------:R4:W-:Y:S04]  /*5b50*/  STL [R1+0x3c], R2 ;  /* 0x00003c0201007387 */ /* 0x0009e80000100800 */
[----:B------:R1:W-:Y:S04]  /*5b60*/  STL [R1+0x34], R0 ;  /* 0x0000340001007387 */ /* 0x0003e80000100800 */
[----:B------:R2:W-:Y:S01]  /*5b70*/  STL [R1+0x2c], R3 ;  /* 0x00002c0301007387 */ /* 0x0005e20000100800 */
[----:B----4-:R-:W-:-:S02]  /*5b80*/  IADD3.X R2, RZ, R29, RZ, P0, !PT ;  /* 0x0000001dff027210 */ /* 0x010fc400007fe4ff */
[----:B-1----:R-:W-:-:S03]  /*5b90*/  IADD3 R0, P0, R30, 0x40, RZ ;  /* 0x000000401e007810 */ /* 0x002fc60007f1e0ff */
[----:B------:R5:W-:Y:S01]  /*5ba0*/  STL [R1+0x38], R2 ;  /* 0x0000380201007387 */ /* 0x000be20000100800 */
[----:B--2---:R-:W-:-:S03]  /*5bb0*/  IADD3.X R3, RZ, R29, RZ, P3, !PT ;  /* 0x0000001dff037210 */ /* 0x004fc60001ffe4ff */
[----:B------:R1:W-:Y:S04]  /*5bc0*/  STL [R1+0x24], R0 ;  /* 0x0000240001007387 */ /* 0x0003e80000100800 */
[----:B------:R-:W-:Y:S01]  /*5bd0*/  STL [R1+0x30], R3 ;  /* 0x0000300301007387 */ /* 0x000fe20000100800 */
[----:B-----5:R-:W-:Y:S01]  /*5be0*/  IMAD.X R2, RZ, RZ, R55, P1 ;  /* 0x000000ffff027224 */ /* 0x020fe200008e0637 */
[----:B-1----:R-:W-:-:S05]  /*5bf0*/  IADD3.X R0, RZ, R55, RZ, P0, !PT ;  /* 0x00000037ff007210 */ /* 0x002fca00007fe4ff */
[----:B------:R1:W-:Y:S04]  /*5c00*/  STL [R1+0x10], R0 ;  /* 0x0000100001007387 */ /* 0x0003e80000100800 */
[----:B------:R2:W-:Y:S04]  /*5c10*/  STL [R1+0x28], R2 ;  /* 0x0000280201007387 */ /* 0x0005e80000100800 */
[----:B------:R-:W1:Y:S02]  /*5c20*/  LDL R55, [R1+0x6c] ;  /* 0x00006c0001377983 */ /* 0x000e640000100800 */
[----:B-1----:R-:W-:-:S05]  /*5c30*/  @P2 IMAD.HI.U32 R0, R55, c[0x0][0x2c8], RZ ;  /* 0x0000b20037002a27 */ /* 0x002fca00078e00ff */
[----:B------:R2:W-:Y:S02]  /*5c40*/  @P2 STL [R1+0x68], R0 ;  /* 0x0000680001002387 */ /* 0x0005e40000100800 */
.L_x_623:
[----:B------:R-:W3:Y:S01]  /*5c50*/  LDL R47, [R1+0x3c] ;  /* 0x00003c00012f7983 */ /* 0x000ee20000100800 */
[----:B------:R-:W-:Y:S04]  /*5c60*/  DEPBAR.LE SB0, 0x0 ;  /* 0x000080000000791a */ /* 0x000fe80000000000 */
[----:B------:R-:W4:Y:S01]  /*5c70*/  LDL.64 R42, [R1+0x60] ;  /* 0x00006000012a7983 */ /* 0x000f220000100a00 */
[C---:B------:R-:W-:Y:S01]  /*5c80*/  ISETP.GE.AND P3, PT, R225.reuse, RZ, PT ;  /* 0x000000ffe100720c */ /* 0x040fe20003f66270 */
[----:B------:R-:W-:Y:S01]  /*5c90*/  IMAD.MOV.U32 R46, RZ, RZ, c[0x0][0x20c] ;  /* 0x00008300ff2e7624 */ /* 0x000fe200078e00ff */
[----:B------:R-:W-:Y:S02]  /*5ca0*/  MOV R45, c[0x0][0x208] ;  /* 0x00008200002d7a02 */ /* 0x000fe40000000f00 */
[----:B------:R-:W-:Y:S01]  /*5cb0*/  MOV R238, c[0x0][0x1e0] ;  /* 0x0000780000ee7a02 */ /* 0x000fe20000000f00 */
[----:B------:R-:W5:Y:S04]  /*5cc0*/  LDL R55, [R1+0x38] ;  /* 0x0000380001377983 */ /* 0x000f680000100800 */
[----:B--2---:R-:W2:Y:S01]  /*5cd0*/  LDL.64 R40, [R1+0x50] ;  /* 0x0000500001287983 */ /* 0x004ea20000100a00 */
[----:B------:R-:W-:Y:S03]  /*5ce0*/  IMAD.SHL.U32 R238, R238, 0x20, RZ ;  /* 0x00000020eeee7824 */ /* 0x000fe600078e00ff */
[----:B------:R-:W-:Y:S01]  /*5cf0*/  @P3 SHF.R.S32.HI R0, RZ, 0x1f, R225 ;  /* 0x0000001fff003819 */ /* 0x000fe200000114e1 */
[C---:B------:R-:W-:Y:S01]  /*5d00*/  @P3 IMAD.WIDE.U32 R28, R225.reuse, c[0x0][0x208], RZ ;  /* 0x00008200e11c3a25 */ /* 0x040fe200078e00ff */
[----:B------:R-:W2:Y:S03]  /*5d10*/  LDL R58, [R1+0x34] ;  /* 0x00003400013a7983 */ /* 0x000ea60000100800 */
[----:B------:R-:W-:Y:S01]  /*5d20*/  @P3 IMAD R0, R0, c[0x0][0x208], RZ ;  /* 0x0000820000003a24 */ /* 0x000fe200078e02ff */
[----:B------:R-:W2:Y:S01]  /*5d30*/  LDL R54, [R1+0x30] ;  /* 0x0000300001367983 */ /* 0x000ea20000100800 */
[C---:B------:R-:W-:Y:S02]  /*5d40*/  @P3 IMAD.SHL.U32 R2, R28.reuse, 0x40, RZ ;  /* 0x000000401c023824 */ /* 0x040fe400078e00ff */
[----:B------:R-:W-:Y:S01]  /*5d50*/  @P3 IMAD R0, R225, c[0x0][0x20c], R0 ;  /* 0x00008300e1003a24 */ /* 0x000fe200078e0200 */
[----:B------:R-:W-:Y:S04]  /*5d60*/  BAR.SYNC.DEFER_BLOCKING 0x0 ;  /* 0x0000000000007b1d */ /* 0x000fe80000010000 */
[----:B------:R-:W-:Y:S04]  /*5d70*/  @P3 IADD3 R0, R29, R0, RZ ;  /* 0x000000001d003210 */ /* 0x000fe80007ffe0ff */
[----:B------:R-:W-:Y:S01]  /*5d80*/  @P3 SHF.L.U64.HI R0, R28, 0x6, R0 ;  /* 0x000000061c003819 */ /* 0x000fe20000010200 */
[----:B------:R-:W-:Y:S08]  /*5d90*/  LDSM.16.M88.4 R64, [R211+0x6100] ;  /* 0x00610000d340783b */ /* 0x000ff00000000200 */
[----:B------:R-:W1:Y:S08]  /*5da0*/  LDSM.16.M88.4 R16, [R208+0x3100] ;  /* 0x00310000d010783b */ /* 0x000e700000000200 */
[----:B------:R-:W1:Y:S08]  /*5db0*/  LDSM.16.M88.4 R60, [R211+0x7100] ;  /* 0x00710000d33c783b */ /* 0x000e700000000200 */
[----:B------:R-:W1:Y:S08]  /*5dc0*/  LDSM.16.M88.4 R32, [R208+0x3500] ;  /* 0x00350000d020783b */ /* 0x000e700000000200 */
[----:B------:R-:W2:Y:S06]  /*5dd0*/  LDL.64 R240, [R1+0x58] ;  /* 0x0000580001f07983 */ /* 0x000eac0000100a00 */
[----:B------:R-:W2:Y:S08]  /*5de0*/  LDSM.16.M88.4 R48, [R208+0x3900] ;  /* 0x00390000d030783b */ /* 0x000eb00000000200 */
[----:B------:R-:W2:Y:S01]  /*5df0*/  LDL.64 R234, [R1+0x48] ;  /* 0x0000480001ea7983 */ /* 0x000ea20000100a00 */
[-C--:B-1----:R-:W-:Y:S05]  /*5e00*/  HMMA.16816.F32 R4, R64, R16.reuse, RZ ;  /* 0x000000104004723c */ /* 0x082fea00000018ff */
[----:B------:R-:W1:Y:S03]  /*5e10*/  LDSM.16.M88.4 R108, [R208+0x3d00] ;  /* 0x003d0000d06c783b */ /* 0x000e660000000200 */
[C---:B------:R-:W-:Y:S05]  /*5e20*/  HMMA.16816.F32 R8, R60.reuse, R16, RZ ;  /* 0x000000103c08723c */ /* 0x040fea00000018ff */
[----:B------:R-:W-:Y:S03]  /*5e30*/  LDSM.16.M88.4 R176, [R212+0x6100] ;  /* 0x00610000d4b0783b */ /* 0x000fe60000000200 */
[-C--:B------:R-:W-:Y:S05]  /*5e40*/  HMMA.16816.F32 R12, R60, R18.reuse, RZ ;  /* 0x000000123c0c723c */ /* 0x080fea00000018ff */
[----:B------:R-:W1:Y:S03]  /*5e50*/  LDSM.16.M88.4 R180, [R213] ;  /* 0x00000000d5b4783b */ /* 0x000e660000000200 */
[C---:B------:R-:W-:Y:S05]  /*5e60*/  HMMA.16816.F32 R16, R64.reuse, R18, RZ ;  /* 0x000000124010723c */ /* 0x040fea00000018ff */
[----:B------:R-:W1:Y:S03]  /*5e70*/  LDSM.16.M88.4 R184, [R212+0x7100] ;  /* 0x00710000d4b8783b */ /* 0x000e660000000200 */
[-C--:B------:R-:W-:Y:S05]  /*5e80*/  HMMA.16816.F32 R20, R64, R32.reuse, RZ ;  /* 0x000000204014723c */ /* 0x080fea00000018ff */
[----:B------:R-:W1:Y:S03]  /*5e90*/  LDSM.16.M88.4 R188, [R224] ;  /* 0x00000000e0bc783b */ /* 0x000e660000000200 */
[C---:B------:R-:W-:Y:S05]  /*5ea0*/  HMMA.16816.F32 R24, R60.reuse, R32, RZ ;  /* 0x000000203c18723c */ /* 0x040fea00000018ff */
[----:B------:R-:W1:Y:S03]  /*5eb0*/  LDSM.16.M88.4 R192, [R223] ;  /* 0x00000000dfc0783b */ /* 0x000e660000000200 */
[-C--:B------:R-:W-:Y:S05]  /*5ec0*/  HMMA.16816.F32 R28, R60, R34.reuse, RZ ;  /* 0x000000223c1c723c */ /* 0x080fea00000018ff */
[----:B------:R-:W1:Y:S03]  /*5ed0*/  LDSM.16.M88.4 R196, [R222] ;  /* 0x00000000dec4783b */ /* 0x000e660000000200 */
[C---:B------:R-:W-:Y:S05]  /*5ee0*/  HMMA.16816.F32 R32, R64.reuse, R34, RZ ;  /* 0x000000224020723c */ /* 0x040fea00000018ff */
[----:B------:R-:W2:Y:S04]  /*5ef0*/  LDL R237, [R1+0x68] ;  /* 0x0000680001ed7983 */ /* 0x000ea80000100800 */
[----:B------:R-:W2:Y:S04]  /*5f00*/  LDL R232, [R1+0x2c] ;  /* 0x00002c0001e87983 */ /* 0x000ea80000100800 */
[----:B------:R-:W2:Y:S04]  /*5f10*/  LDL R231, [R1+0x28] ;  /* 0x0000280001e77983 */ /* 0x000ea80000100800 */
[----:B------:R-:W2:Y:S04]  /*5f20*/  LDL R252, [R1+0x24] ;  /* 0x0000240001fc7983 */ /* 0x000ea80000100800 */
[----:B------:R-:W2:Y:S04]  /*5f30*/  LDL R251, [R1+0x10] ;  /* 0x0000100001fb7983 */ /* 0x000ea80000100800 */
[----:B------:R-:W2:Y:S04]  /*5f40*/  LDL R236, [R1+0x70] ;  /* 0x0000700001ec7983 */ /* 0x000ea80000100800 */
[----:B------:R-:W2:Y:S01]  /*5f50*/  LDL R233, [R1+0x50] ;  /* 0x0000500001e97983 */ /* 0x000ea20000100800 */
[C---:B---3--:R-:W-:Y:S02]  /*5f60*/  @P3 IADD3 R36, P0, R2.reuse, R47, RZ ;  /* 0x0000002f02243210 */ /* 0x048fe40007f1e0ff */
[----:B----4-:R-:W-:Y:S03]  /*5f70*/  @P3 IADD3 R3, P1, R2, R42, RZ ;  /* 0x0000002a02033210 */ /* 0x010fe60007f3e0ff */
[----:B-----5:R-:W-:Y:S01]  /*5f80*/  @P3 IMAD.X R38, R0, 0x1, R55, P0 ;  /* 0x0000000100263824 */ /* 0x020fe200000e0637 */
[----:B------:R-:W-:Y:S02]  /*5f90*/  @P3 LEA R56, P0, R36, c[0x0][0x1f8], 0x1 ;  /* 0x00007e0024383a11 */ /* 0x000fe400078008ff */
[----:B--2---:R-:W-:Y:S02]  /*5fa0*/  @P3 IADD3.X R37, R0, R41, RZ, P1, !PT ;  /* 0x0000002900253210 */ /* 0x004fe40000ffe4ff */
[C---:B------:R-:W-:Y:S02]  /*5fb0*/  @P3 LEA R52, P1, R3.reuse, c[0x0][0x1f8], 0x1 ;  /* 0x00007e0003343a11 */ /* 0x040fe400078208ff */
[----:B------:R-:W-:Y:S02]  /*5fc0*/  @P3 LEA.HI.X R57, R36, c[0x0][0x1fc], R38, 0x1, P0 ;  /* 0x00007f0024393a11 */ /* 0x000fe400000f0c26 */
[----:B------:R-:W-:Y:S02]  /*5fd0*/  @P3 LEA.HI.X R53, R3, c[0x0][0x1fc], R37, 0x1, P1 ;  /* 0x00007f0003353a11 */ /* 0x000fe400008f0c25 */
[-C--:B------:R-:W-:Y:S01]  /*5fe0*/  HMMA.16816.F32 R36, R64, R48.reuse, RZ ;  /* 0x000000304024723c */ /* 0x080fe200000018ff */
[C---:B------:R-:W-:Y:S02]  /*5ff0*/  @P3 LEA R3, P0, R45.reuse, R2, 0x5 ;  /* 0x000000022d033211 */ /* 0x040fe400078028ff */
[----:B------:R-:W-:Y:S01]  /*6000*/  @P3 IADD3 R44, P1, R2, R58, RZ ;  /* 0x0000003a022c3210 */ /* 0x000fe20007f3e0ff */
[----:B------:R-:W-:Y:S01]  /*6010*/  @!PT LDS RZ, [RZ] ;  /* 0x00000000fffff984 */ /* 0x000fe20000000800 */
[----:B------:R-:W-:Y:S01]  /*6020*/  @!PT LDS RZ, [RZ] ;  /* 0x00000000fffff984 */ /* 0x000fe20000000800 */
[----:B------:R-:W-:Y:S01]  /*6030*/  @!PT LDS RZ, [RZ] ;  /* 0x00000000fffff984 */ /* 0x000fe20000000800 */
[----:B------:R1:W-:Y:S01]  /*6040*/  @P3 LDGSTS.E.BYPASS.LTC128B.128 [R226+0x100], [R52.64], !P6 ;  /* 0x0010000034e23fae */ /* 0x0003e2000f101d46 */
[----:B------:R-:W-:Y:S02]  /*6050*/  @P3 LEA.HI.X R2, R45, R0, R46, 0x5, P0 ;  /* 0x000000002d023211 */ /* 0x000fe400000f2c2e */
[----:B------:R-:W-:Y:S02]  /*6060*/  @P3 IADD3 R45, P0, R3, R42, RZ ;  /* 0x0000002a032d3210 */ /* 0x000fe40007f1e0ff */
[----:B------:R-:W-:Y:S03]  /*6070*/  @P3 IADD3.X R0, R0, R54, RZ, P1, !PT ;  /* 0x0000003600003210 */ /* 0x000fe60000ffe4ff */
[----:B------:R-:W-:Y:S01]  /*6080*/  @P3 IMAD.X R46, R2, 0x1, R41, P0 ;  /* 0x00000001022e3824 */ /* 0x000fe200000e0629 */
[----:B------:R2:W-:Y:S01]  /*6090*/  @P3 LDGSTS.E.BYPASS.LTC128B.128 [R226+0x1100], [R56.64], !P5 ;  /* 0x0110000038e23fae */ /* 0x0005e2000e901d46 */
[C---:B------:R-:W-:Y:S02]  /*60a0*/  HMMA.16816.F32 R40, R60.reuse, R48, RZ ;  /* 0x000000303c28723c */ /* 0x040fe400000018ff */
[C---:B------:R-:W-:Y:S02]  /*60b0*/  @P3 LEA R104, P1, R44.reuse, c[0x0][0x1f8], 0x1 ;  /* 0x00007e002c683a11 */ /* 0x040fe400078208ff */
[C---:B------:R-:W-:Y:S02]  /*60c0*/  @P3 LEA R200, P0, R45.reuse, c[0x0][0x1f8], 0x1 ;  /* 0x00007e002dc83a11 */ /* 0x040fe400078008ff */
[----:B------:R-:W-:Y:S02]  /*60d0*/  @P3 LEA.HI.X R105, R44, c[0x0][0x1fc], R0, 0x1, P1 ;  /* 0x00007f002c693a11 */ /* 0x000fe400008f0c00 */
[----:B------:R-:W-:Y:S03]  /*60e0*/  @P3 LEA.HI.X R201, R45, c[0x0][0x1fc], R46, 0x1, P0 ;  /* 0x00007f002dc93a11 */ /* 0x000fe600000f0c2e */
[----:B------:R3:W-:Y:S01]  /*60f0*/  @P3 LDGSTS.E.BYPASS.LTC128B.128 [R226+0x2100], [R104.64], !P4 ;  /* 0x0210000068e23fae */ /* 0x0007e2000e101d46 */
[C---:B------:R-:W-:Y:S02]  /*6100*/  @P3 IADD3 R0, P1, R3.reuse, R47, RZ ;  /* 0x0000002f03003210 */ /* 0x040fe40007f3e0ff */
[-C--:B------:R-:W-:Y:S01]  /*6110*/  HMMA.16816.F32 R44, R60, R50.reuse, RZ ;  /* 0x000000323c2c723c */ /* 0x080fe200000018ff */
[----:B------:R-:W-:Y:S02]  /*6120*/  @P3 IADD3 R3, P0, R3, R58, RZ ;  /* 0x0000003a03033210 */ /* 0x000fe40007f1e0ff */
[----:B------:R-:W-:Y:S02]  /*6130*/  @P3 IADD3.X R55, R2, R55, RZ, P1, !PT ;  /* 0x0000003702373210 */ /* 0x000fe40000ffe4ff */
[----:B------:R4:W-:Y:S01]  /*6140*/  @P3 LDGSTS.E.BYPASS.LTC128B.128 [R226+0x900], [R200.64], !P6 ;  /* 0x00900000c8e23fae */ /* 0x0009e2000f101d46 */
[----:B------:R-:W-:Y:S01]  /*6150*/  @P3 LEA R102, P1, R0, c[0x0][0x1f8], 0x1 ;  /* 0x00007e0000663a11 */ /* 0x000fe200078208ff */
[----:B------:R-:W-:Y:S01]  /*6160*/  @P3 IMAD.X R54, R2, 0x1, R54, P0 ;  /* 0x0000000102363824 */ /* 0x000fe200000e0636 */
[C---:B------:R-:W-:Y:S04]  /*6170*/  HMMA.16816.F32 R48, R64.reuse, R50, RZ ;  /* 0x000000324030723c */ /* 0x040fe800000018ff */
[C---:B------:R-:W-:Y:S02]  /*6180*/  @P3 LEA R2, P0, R3.reuse, c[0x0][0x1f8], 0x1 ;  /* 0x00007e0003023a11 */ /* 0x040fe400078008ff */
[----:B------:R-:W-:Y:S02]  /*6190*/  @P3 LEA.HI.X R103, R0, c[0x0][0x1fc], R55, 0x1, P1 ;  /* 0x00007f0000673a11 */ /* 0x000fe400008f0c37 */
[----:B------:R-:W-:Y:S02]  /*61a0*/  @P3 LEA.HI.X R3, R3, c[0x0][0x1fc], R54, 0x1, P0 ;  /* 0x00007f0003033a11 */ /* 0x000fe400000f0c36 */
[-C--:B-1----:R-:W-:Y:S01]  /*61b0*/  HMMA.16816.F32 R52, R64, R108.reuse, RZ ;  /* 0x0000006c4034723c */ /* 0x082fe200000018ff */
[----:B------:R1:W-:Y:S07]  /*61c0*/  @P3 LDGSTS.E.BYPASS.LTC128B.128 [R226+0x1900], [R102.64], !P5 ;  /* 0x0190000066e23fae */ /* 0x0003ee000e901d46 */
[C---:B--2---:R-:W-:Y:S01]  /*61d0*/  HMMA.16816.F32 R56, R60.reuse, R108, RZ ;  /* 0x0000006c3c38723c */ /* 0x044fe200000018ff */
[----:B------:R2:W-:Y:S01]  /*61e0*/  @P3 LDGSTS.E.BYPASS.LTC128B.128 [R226+0x2900], [R2.64], !P4 ;  /* 0x0290000002e23fae */ /* 0x0005e2000e101d46 */
[C---:B------:R-:W-:Y:S06]  /*61f0*/  ISETP.GE.AND P3, PT, R225.reuse, 0x1, PT ;  /* 0x00000001e100780c */ /* 0x040fec0003f66270 */
[-C--:B------:R-:W-:Y:S01]  /*6200*/  HMMA.16816.F32 R60, R60, R110.reuse, RZ ;  /* 0x0000006e3c3c723c */ /* 0x080fe200000018ff */
[----:B----4-:R-:W-:Y:S07]  /*6210*/  LDSM.16.M88.4 R200, [R208+0x4500] ;  /* 0x00450000d0c8783b */ /* 0x010fee0000000200 */
[----:B------:R-:W-:Y:S01]  /*6220*/  HMMA.16816.F32 R64, R64, R110, RZ ;  /* 0x0000006e4040723c */ /* 0x000fe200000018ff */
[----:B------:R-:W0:Y:S07]  /*6230*/  LDGDEPBAR ;  /* 0x00000000000079af */ /* 0x000e2e0000000000 */
[-C--:B------:R-:W-:Y:S01]  /*6240*/  HMMA.16816.F32 R4, R176, R180.reuse, R4 ;  /* 0x000000b4b004723c */ /* 0x080fe20000001804 */
[----:B------:R-:W-:Y:S07]  /*6250*/  LDSM.16.M88.4 R108, [R211+0x8100] ;  /* 0x00810000d36c783b */ /* 0x000fee0000000200 */
[C---:B------:R-:W-:Y:S01]  /*6260*/  HMMA.16816.F32 R8, R184.reuse, R180, R8 ;  /* 0x000000b4b808723c */ /* 0x040fe20000001808 */
[----:B------:R-:W-:Y:S07]  /*6270*/  LDSM.16.M88.4 R204, [R208+0x4900] ;  /* 0x00490000d0cc783b */ /* 0x000fee0000000200 */
[-C--:B------:R-:W-:Y:S08]  /*6280*/  HMMA.16816.F32 R12, R184, R182.reuse, R12 ;  /* 0x000000b6b80c723c */ /* 0x080ff0000000180c */
[C---:B------:R-:W-:Y:S01]  /*6290*/  HMMA.16816.F32 R16, R176.reuse, R182, R16 ;  /* 0x000000b6b010723c */ /* 0x040fe20000001810 */
        /* <DEDUP_REMOVED lines=10> */
[----:B------:R-:W1:Y:S07]  /*6340*/  LDSM.16.M88.4 R192, [R208+0x4d00] ;  /* 0x004d0000d0c0783b */ /* 0x000e6e0000000200 */
[-C--:B------:R-:W-:Y:S08]  /*6350*/  HMMA.16816.F32 R52, R176, R196.reuse, R52 ;  /* 0x000000c4b034723c */ /* 0x080ff00000001834 */
[C---:B------:R-:W-:Y:S08]  /*6360*/  HMMA.16816.F32 R56, R184.reuse, R196, R56 ;  /* 0x000000c4b838723c */ /* 0x040ff00000001838 */
[-C--:B------:R-:W-:Y:S01]  /*6370*/  HMMA.16816.F32 R60, R184, R198.reuse, R60 ;  /* 0x000000c6b83c723c */ /* 0x080fe2000000183c */
[----:B------:R-:W-:Y:S07]  /*6380*/  LDSM.16.M88.4 R184, [R212+0x9100] ;  /* 0x00910000d4b8783b */ /* 0x000fee0000000200 */
[----:B------:R-:W-:Y:S01]  /*6390*/  HMMA.16816.F32 R64, R176, R198, R64 ;  /* 0x000000c6b040723c */ /* 0x000fe20000001840 */
[----:B------:R-:W-:Y:S07]  /*63a0*/  LDSM.16.M88.4 R176, [R212+0x8100] ;  /* 0x00810000d4b0783b */ /* 0x000fee0000000200 */
[-C--:B----4-:R-:W-:Y:S01]  /*63b0*/  HMMA.16816.F32 R4, R108, R180.reuse, R4 ;  /* 0x000000b46c04723c */ /* 0x090fe20000001804 */
[----:B------:R-:W-:Y:S07]  /*63c0*/  LDSM.16.M88.4 R196, [R220] ;  /* 0x00000000dcc4783b */ /* 0x000fee0000000200 */
[C---:B-----5:R-:W-:Y:S08]  /*63d0*/  HMMA.16816.F32 R8, R188.reuse, R180, R8 ;  /* 0x000000b4bc08723c */ /* 0x060ff00000001808 */
[-C--:B------:R-:W-:Y:S08]  /*63e0*/  HMMA.16816.F32 R12, R188, R182.reuse, R12 ;  /* 0x000000b6bc0c723c */ /* 0x080ff0000000180c */
[C---:B------:R-:W-:Y:S01]  /*63f0*/  HMMA.16816.F32 R16, R108.reuse, R182, R16 ;  /* 0x000000b66c10723c */ /* 0x040fe20000001810 */
[----:B------:R-:W4:Y:S07]  /*6400*/  LDSM.16.M88.4 R180, [R221] ;  /* 0x00000000ddb4783b */ /* 0x000f2e0000000200 */
[-C--:B------:R-:W-:Y:S08]  /*6410*/  HMMA.16816.F32 R20, R108, R200.reuse, R20 ;  /* 0x000000c86c14723c */ /* 0x080ff00000001814 */
[C---:B------:R-:W-:Y:S08]  /*6420*/  HMMA.16816.F32 R24, R188.reuse, R200, R24 ;  /* 0x000000c8bc18723c */ /* 0x040ff00000001818 */
[-C--:B------:R-:W-:Y:S08]  /*6430*/  HMMA.16816.F32 R28, R188, R202.reuse, R28 ;  /* 0x000000cabc1c723c */ /* 0x080ff0000000181c */
[C---:B------:R-:W-:Y:S01]  /*6440*/  HMMA.16816.F32 R32, R108.reuse, R202, R32 ;  /* 0x000000ca6c20723c */ /* 0x040fe20000001820 */
[----:B------:R-:W5:Y:S07]  /*6450*/  LDSM.16.M88.4 R200, [R219] ;  /* 0x00000000dbc8783b */ /* 0x000f6e0000000200 */
[-C--:B------:R-:W-:Y:S08]  /*6460*/  HMMA.16816.F32 R36, R108, R204.reuse, R36 ;  /* 0x000000cc6c24723c */ /* 0x080ff00000001824 */
[C---:B------:R-:W-:Y:S08]  /*6470*/  HMMA.16816.F32 R40, R188.reuse, R204, R40 ;  /* 0x000000ccbc28723c */ /* 0x040ff00000001828 */
[-C--:B------:R-:W-:Y:S08]  /*6480*/  HMMA.16816.F32 R44, R188, R206.reuse, R44 ;  /* 0x000000cebc2c723c */ /* 0x080ff0000000182c */
[C---:B------:R-:W-:Y:S01]  /*6490*/  HMMA.16816.F32 R48, R108.reuse, R206, R48 ;  /* 0x000000ce6c30723c */ /* 0x040fe20000001830 */
[----:B------:R-:W2:Y:S07]  /*64a0*/  LDSM.16.M88.4 R204, [R218] ;  /* 0x00000000dacc783b */ /* 0x000eae0000000200 */
[-C--:B-1----:R-:W-:Y:S08]  /*64b0*/  HMMA.16816.F32 R52, R108, R192.reuse, R52 ;  /* 0x000000c06c34723c */ /* 0x082ff00000001834 */
[C---:B------:R-:W-:Y:S08]  /*64c0*/  HMMA.16816.F32 R56, R188.reuse, R192, R56 ;  /* 0x000000c0bc38723c */ /* 0x040ff00000001838 */
[-C--:B------:R-:W-:Y:S01]  /*64d0*/  HMMA.16816.F32 R60, R188, R194.reuse, R60 ;  /* 0x000000c2bc3c723c */ /* 0x080fe2000000183c */
[----:B------:R-:W-:Y:S07]  /*64e0*/  LDSM.16.M88.4 R188, [R211+0xb100] ;  /* 0x00b10000d3bc783b */ /* 0x000fee0000000200 */
[----:B------:R-:W-:Y:S01]  /*64f0*/  HMMA.16816.F32 R64, R108, R194, R64 ;  /* 0x000000c26c40723c */ /* 0x000fe20000001840 */
[----:B------:R-:W-:Y:S07]  /*6500*/  LDSM.16.M88.4 R108, [R211+0xa100] ;  /* 0x00a10000d36c783b */ /* 0x000fee0000000200 */
[-C--:B----4-:R-:W-:Y:S01]  /*6510*/  HMMA.16816.F32 R4, R176, R180.reuse, R4 ;  /* 0x000000b4b004723c */ /* 0x090fe20000001804 */
[----:B------:R-:W-:Y:S07]  /*6520*/  LDSM.16.M88.4 R192, [R208+0x5500] ;  /* 0x00550000d0c0783b */ /* 0x000fee0000000200 */
        /* <DEDUP_REMOVED lines=9> */
[-C--:B-----5:R-:W-:Y:S08]  /*65c0*/  HMMA.16816.F32 R36, R176, R200.reuse, R36 ;  /* 0x000000c8b024723c */ /* 0x0a0ff00000001824 */
[C---:B------:R-:W-:Y:S08]  /*65d0*/  HMMA.16816.F32 R40, R184.reuse, R200, R40 ;  /* 0x000000c8b828723c */ /* 0x040ff00000001828 */
[-C--:B------:R-:W-:Y:S08]  /*65e0*/  HMMA.16816.F32 R44, R184, R202.reuse, R44 ;  /* 0x000000cab82c723c */ /* 0x080ff0000000182c */
[C---:B------:R-:W-:Y:S01]  /*65f0*/  HMMA.16816.F32 R48, R176.reuse, R202, R48 ;  /* 0x000000cab030723c */ /* 0x040fe20000001830 */
[----:B------:R-:W-:Y:S07]  /*6600*/  LDSM.16.M88.4 R200, [R217] ;  /* 0x00000000d9c8783b */ /* 0x000fee0000000200 */
[-C--:B--2---:R-:W-:Y:S08]  /*6610*/  HMMA.16816.F32 R52, R176, R204.reuse, R52 ;  /* 0x000000ccb034723c */ /* 0x084ff00000001834 */
[C---:B------:R-:W-:Y:S07]  /*6620*/  HMMA.16816.F32 R56, R184.reuse, R204, R56 ;  /* 0x000000ccb838723c */ /* 0x040fee0000001838 */
[----:B------:R-:W-:Y:S01]  /*6630*/  IADD3 R204, R225, -0x1, RZ ;  /* 0xffffffffe1cc7810 */ /* 0x000fe20007ffe0ff */
[-C--:B------:R-:W-:Y:S01]  /*6640*/  HMMA.16816.F32 R60, R184, R206.reuse, R60 ;  /* 0x000000ceb83c723c */ /* 0x080fe2000000183c */
[----:B------:R-:W2:Y:S03]  /*6650*/  LDSM.16.M88.4 R184, [R208+0x5900] ;  /* 0x00590000d0b8783b */ /* 0x000ea60000000200 */
[----:B------:R-:W-:Y:S04]  /*6660*/  @P3 SHF.R.S32.HI R0, RZ, 0x1f, R204 ;  /* 0x0000001fff003819 */ /* 0x000fe800000114cc */
[----:B------:R-:W-:Y:S01]  /*6670*/  HMMA.16816.F32 R64, R176, R206, R64 ;  /* 0x000000ceb040723c */ /* 0x000fe20000001840 */
[----:B------:R-:W4:Y:S03]  /*6680*/  LDSM.16.M88.4 R176, [R212+0xa100] ;  /* 0x00a10000d4b0783b */ /* 0x000f260000000200 */
[----:B------:R-:W-:Y:S04]  /*6690*/  @P3 IMAD R0, R0, c[0x0][0x1e0], RZ ;  /* 0x0000780000003a24 */ /* 0x000fe800078e02ff */
[-C--:B-1----:R-:W-:Y:S05]  /*66a0*/  HMMA.16816.F32 R4, R108, R180.reuse, R4 ;  /* 0x000000b46c04723c */ /* 0x082fea0000001804 */
[----:B------:R-:W-:Y:S03]  /*66b0*/  @P3 IMAD R0, R204, c[0x0][0x1e4], R0 ;  /* 0x00007900cc003a24 */ /* 0x000fe600078e0200 */
[C---:B------:R-:W-:Y:S08]  /*66c0*/  HMMA.16816.F32 R8, R188.reuse, R180, R8 ;  /* 0x000000b4bc08723c */ /* 0x040ff00000001808 */
[-C--:B------:R-:W-:Y:S08]  /*66d0*/  HMMA.16816.F32 R12, R188, R182.reuse, R12 ;  /* 0x000000b6bc0c723c */ /* 0x080ff0000000180c */
[C---:B------:R-:W-:Y:S01]  /*66e0*/  HMMA.16816.F32 R16, R108.reuse, R182, R16 ;  /* 0x000000b66c10723c */ /* 0x040fe20000001810 */
[----:B------:R-:W1:Y:S07]  /*66f0*/  LDSM.16.M88.4 R180, [R212+0xb100] ;  /* 0x00b10000d4b4783b */ /* 0x000e6e0000000200 */
[-C--:B------:R-:W-:Y:S08]  /*6700*/  HMMA.16816.F32 R20, R108, R192.reuse, R20 ;  /* 0x000000c06c14723c */ /* 0x080ff00000001814 */
        /* <DEDUP_REMOVED lines=11> */
[-C--:B----4-:R-:W-:Y:S08]  /*67c0*/  HMMA.16816.F32 R4, R176, R200.reuse, R4 ;  /* 0x000000c8b004723c */ /* 0x090ff00000001804 */
[C---:B-1----:R-:W-:Y:S08]  /*67d0*/  HMMA.16816.F32 R8, R180.reuse, R200, R8 ;  /* 0x000000c8b408723c */ /* 0x042ff00000001808 */
        /* <DEDUP_REMOVED lines=20> */
[----:B------:R5:W-:Y:S01]  /*6920*/  MUFU.TANH R228, R7 ;  /* 0x0000000700e47308 */ /* 0x000be20000002400 */
[----:B------:R-:W-:Y:S09]  /*6930*/  FMUL.FTZ R17, R17, c[0x0][0x320] ;  /* 0x0000c80011117a20 */ /* 0x000ff20000410000 */
[----:B------:R-:W1:Y:S10]  /*6940*/  MUFU.TANH R207, R8 ;  /* 0x0000000800cf7308 */ /* 0x000e740000002400 */
[----:B------:R-:W1:Y:S01]  /*6950*/  MUFU.TANH R206, R9 ;  /* 0x0000000900ce7308 */ /* 0x000e620000002400 */
[----:B-----5:R-:W5:Y:S09]  /*6960*/  LDSM.16.M88.4 R4, [R216] ;  /* 0x00000000d804783b */ /* 0x020f720000000200 */
[----:B------:R-:W1:Y:S10]  /*6970*/  MUFU.TANH R205, R10 ;  /* 0x0000000a00cd7308 */ /* 0x000e740000002400 */
[----:B------:R1:W1:Y:S10]  /*6980*/  MUFU.TANH R201, R11 ;  /* 0x0000000b00c97308 */ /* 0x0002740000002400 */
[----:B------:R-:W-:Y:S10]  /*6990*/  MUFU.TANH R109, R13 ;  /* 0x0000000d006d7308 */ /* 0x000ff40000002400 */
[----:B------:R-:W-:Y:S01]  /*69a0*/  MUFU.TANH R108, R14 ;  /* 0x0000000e006c7308 */ /* 0x000fe20000002400 */
[-C--:B-----5:R-:W-:Y:S01]  /*69b0*/  HMMA.16816.F32 R20, R176, R4.reuse, R20 ;  /* 0x00000004b014723c */ /* 0x0a0fe20000001814 */
[----:B-1----:R-:W1:Y:S08]  /*69c0*/  LDSM.16.M88.4 R8, [R215] ;  /* 0x00000000d708783b */ /* 0x002e700000000200 */
[----:B------:R-:W-:Y:S01]  /*69d0*/  MUFU.TANH R184, R15 ;  /* 0x0000000f00b87308 */ /* 0x000fe20000002400 */
[C---:B------:R-:W-:Y:S09]  /*69e0*/  HMMA.16816.F32 R24, R180.reuse, R4, R24 ;  /* 0x00000004b418723c */ /* 0x040ff20000001818 */
[----:B------:R-:W-:Y:S01]  /*69f0*/  MUFU.TANH R199, R16 ;  /* 0x0000001000c77308 */ /* 0x000fe20000002400 */
[-C--:B------:R-:W-:Y:S04]  /*6a00*/  HMMA.16816.F32 R28, R180, R6.reuse, R28 ;  /* 0x00000006b41c723c */ /* 0x080fe8000000181c */
[----:B------:R-:W-:Y:S04]  /*6a10*/  FMUL.FTZ R21, R21, c[0x0][0x320] ;  /* 0x0000c80015157a20 */ /* 0x000fe80000410000 */
[C---:B------:R-:W-:Y:S01]  /*6a20*/  HMMA.16816.F32 R32, R176.reuse, R6, R32 ;  /* 0x00000006b020723c */ /* 0x040fe20000001820 */
[----:B------:R-:W5:Y:S03]  /*6a30*/  MUFU.TANH R110, R12 ;  /* 0x0000000c006e7308 */ /* 0x000f660000002400 */
[----:B------:R-:W-:Y:S02]  /*6a40*/  FMUL.FTZ R20, R20, c[0x0][0x320] ;  /* 0x0000c80014147a20 */ /* 0x000fe40000410000 */
[----:B------:R-:W-:Y:S02]  /*6a50*/  FMUL.FTZ R22, R22, c[0x0][0x320] ;  /* 0x0000c80016167a20 */ /* 0x000fe40000410000 */
[----:B------:R-:W-:Y:S03]  /*6a60*/  @P3 IMAD.WIDE.U32 R6, R204, c[0x0][0x1e0], RZ ;  /* 0x00007800cc063a25 */ /* 0x000fe600078e00ff */
[----:B------:R-:W-:Y:S01]  /*6a70*/  MUFU.TANH R198, R17 ;  /* 0x0000001100c67308 */ /* 0x000fe20000002400 */
[----:B------:R-:W-:Y:S01]  /*6a80*/  @P3 IMAD.IADD R0, R7, 0x1, R0 ;  /* 0x0000000107003824 */ /* 0x000fe200078e0200 */
[C---:B------:R-:W-:Y:S01]  /*6a90*/  @P3 SHF.L.U32 R3, R6.reuse, 0x6, RZ ;  /* 0x0000000606033819 */ /* 0x040fe200000006ff */
[----:B------:R-:W2:Y:S01]  /*6aa0*/  LDL R7, [R1+0x74] ;  /* 0x0000740001077983 */ /* 0x000ea20000100800 */
[----:B------:R-:W-:Y:S01]  /*6ab0*/  FMUL.FTZ R23, R23, c[0x0][0x320] ;  /* 0x0000c80017177a20 */ /* 0x000fe20000410000 */
[-C--:B-1----:R-:W-:Y:S03]  /*6ac0*/  HMMA.16816.F32 R36, R176, R8.reuse, R36 ;  /* 0x00000008b024723c */ /* 0x082fe60000001824 */
[----:B------:R-:W-:Y:S01]  /*6ad0*/  @P3 SHF.L.U64.HI R2, R6, 0x6, R0 ;  /* 0x0000000606023819 */ /* 0x000fe20000010200 */
[----:B------:R-:W-:Y:S01]  /*6ae0*/  FMUL.FTZ R30, R30, c[0x0][0x320] ;  /* 0x0000c8001e1e7a20 */ /* 0x000fe20000410000 */
[----:B------:R-:W-:Y:S01]  /*6af0*/  MUFU.TANH R17, R19 ;  /* 0x0000001300117308 */ /* 0x000fe20000002400 */
[----:B------:R1:W2:Y:S01]  /*6b00*/  LDL R0, [R1+0x6c] ;  /* 0x00006c0001007983 */ /* 0x0002a20000100800 */
[----:B------:R-:W-:Y:S01]  /*6b10*/  @P3 IADD3 R4, P0, R3, R240, RZ ;  /* 0x000000f003043210 */ /* 0x000fe20007f1e0ff */
[----:B------:R-:W-:Y:S01]  /*6b20*/  FMUL.FTZ R34, R34, c[0x0][0x320] ;  /* 0x0000c80022227a20 */ /* 0x000fe20000410000 */
[C---:B------:R-:W-:Y:S04]  /*6b30*/  HMMA.16816.F32 R40, R180.reuse, R8, R40 ;  /* 0x00000008b428723c */ /* 0x040fe80000001828 */
[----:B------:R-:W-:Y:S01]  /*6b40*/  FMUL.FTZ R35, R35, c[0x0][0x320] ;  /* 0x0000c80023237a20 */ /* 0x000fe20000410000 */
[----:B------:R-:W-:Y:S01]  /*6b50*/  @P3 IADD3.X R6, R2, R235, RZ, P0, !PT ;  /* 0x000000eb02063210 */ /* 0x000fe200007fe4ff */
[----:B------:R1:W-:Y:S01]  /*6b60*/  MUFU.TANH R187, R34 ;  /* 0x0000002200bb7308 */ /* 0x0003e20000002400 */
[----:B------:R-:W-:Y:S01]  /*6b70*/  FMUL.FTZ R32, R32, c[0x0][0x320] ;  /* 0x0000c80020207a20 */ /* 0x000fe20000410000 */
[----:B------:R-:W-:Y:S01]  /*6b80*/  @P3 IADD3 R5, P0, R3, R232, RZ ;  /* 0x000000e803053210 */ /* 0x000fe20007f1e0ff */
[----:B------:R-:W-:Y:S01]  /*6b90*/  FMUL.FTZ R33, R33, c[0x0][0x320] ;  /* 0x0000c80021217a20 */ /* 0x000fe20000410000 */
[-C--:B------:R-:W-:Y:S03]  /*6ba0*/  HMMA.16816.F32 R44, R180, R10.reuse, R44 ;  /* 0x0000000ab42c723c */ /* 0x080fe6000000182c */
[----:B------:R-:W-:Y:S02]  /*6bb0*/  FMUL.FTZ R31, R31, c[0x0][0x320] ;  /* 0x0000c8001f1f7a20 */ /* 0x000fe40000410000 */
[----:B------:R-:W-:Y:S01]  /*6bc0*/  FMUL.FTZ R36, R36, c[0x0][0x320] ;  /* 0x0000c80024247a20 */ /* 0x000fe20000410000 */
[----:B------:R-:W2:Y:S01]  /*6bd0*/  MUFU.TANH R111, R18 ;  /* 0x00000012006f7308 */ /* 0x000ea20000002400 */
[----:B------:R-:W-:Y:S01]  /*6be0*/  FMUL.FTZ R28, R28, c[0x0][0x320] ;  /* 0x0000c8001c1c7a20 */ /* 0x000fe20000410000 */
[C---:B------:R-:W-:Y:S04]  /*6bf0*/  HMMA.16816.F32 R48, R176.reuse, R10, R48 ;  /* 0x0000000ab030723c */ /* 0x040fe80000001830 */
[----:B------:R-:W-:Y:S02]  /*6c00*/  FMUL.FTZ R39, R39, c[0x0][0x320] ;  /* 0x0000c80027277a20 */ /* 0x000fe40000410000 */
[----:B------:R-:W-:Y:S02]  /*6c10*/  FMUL.FTZ R29, R29, c[0x0][0x320] ;  /* 0x0000c8001d1d7a20 */ /* 0x000fe40000410000 */
[----:B------:R3:W-:Y:S01]  /*6c20*/  MUFU.TANH R188, R35 ;  /* 0x0000002300bc7308 */ /* 0x0007e20000002400 */
[----:B------:R-:W-:Y:S03]  /*6c30*/  FMUL.FTZ R40, R40, c[0x0][0x320] ;  /* 0x0000c80028287a20 */ /* 0x000fe60000410000 */
[----:B-1----:R-:W-:Y:S01]  /*6c40*/  @P3 LEA R34, P1, R4, c[0x0][0x1c8], 0x1 ;  /* 0x0000720004223a11 */ /* 0x002fe200078208ff */
        /* <DEDUP_REMOVED lines=12> */
[----:B---3--:R-:W-:Y:S01]  /*6d10*/  @P3 LEA.HI.X R35, R4, c[0x0][0x1cc], R6, 0x1, P1 ;  /* 0x0000730004233a11 */ /* 0x008fe200008f0c06 */
[----:B------:R-:W-:Y:S01]  /*6d20*/  @P3 IMAD.X R6, R2, 0x1, R231, P0 ;  /* 0x0000000102063824 */ /* 0x000fe200000e06e7 */
[----:B------:R-:W-:Y:S01]  /*6d30*/  @P3 IADD3 R4, P0, R3, R252, RZ ;  /* 0x000000fc03043210 */ /* 0x000fe20007f1e0ff */
        /* <DEDUP_REMOVED lines=9> */
[C---:B-1----:R-:W-:Y:S09]  /*6dd0*/  @P3 LEA R32, P1, R5.reuse, c[0x0][0x1c8], 0x1 ;  /* 0x0000720005203a11 */ /* 0x042ff200078208ff */
[----:B------:R-:W1:Y:S10]  /*6de0*/  MUFU.TANH R103, R20 ;  /* 0x0000001400677308 */ /* 0x000e740000002400 */
[----:B------:R1:W-:Y:S01]  /*6df0*/  MUFU.TANH R195, R30 ;  /* 0x0000001e00c37308 */ /* 0x0003e20000002400 */
[----:B---3--:R-:W-:Y:S01]  /*6e00*/  @P3 LEA.HI.X R33, R5, c[0x0][0x1cc], R6, 0x1, P1 ;  /* 0x0000730005213a11 */ /* 0x008fe200008f0c06 */
[----:B------:R-:W-:Y:S01]  /*6e10*/  @P3 IMAD.X R5, R2, 0x1, R251, P0 ;  /* 0x0000000102053824 */ /* 0x000fe200000e06fb */
[----:B------:R-:W-:Y:S02]  /*6e20*/  @P3 IADD3 R9, P0, R238, R3, RZ ;  /* 0x00000003ee093210 */ /* 0x000fe40007f1e0ff */
[----:B------:R-:W-:Y:S05]  /*6e30*/  MOV R238, 0x5 ;  /* 0x0000000500ee7802 */ /* 0x000fea0000000f00 */
[----:B------:R-:W-:Y:S10]  /*6e40*/  MUFU.TANH R189, R25 ;  /* 0x0000001900bd7308 */ /* 0x000ff40000002400 */
[----:B------:R3:W-:Y:S01]  /*6e50*/  MUFU.TANH R196, R31 ;  /* 0x0000001f00c47308 */ /* 0x0007e20000002400 */
[C---:B-1----:R-:W-:Y:S09]  /*6e60*/  @P3 LEA R30, P1, R4.reuse, c[0x0][0x1c8], 0x1 ;  /* 0x00007200041e3a11 */ /* 0x042ff200078208ff */
[----:B------:R-:W1:Y:S10]  /*6e70*/  MUFU.TANH R105, R22 ;  /* 0x0000001600697308 */ /* 0x000e740000002400 */
[----:B------:R1:W-:Y:S01]  /*6e80*/  MUFU.TANH R193, R28 ;  /* 0x0000001c00c17308 */ /* 0x0003e20000002400 */
[----:B---3--:R-:W-:Y:S02]  /*6e90*/  @P3 LEA.HI.X R31, R4, c[0x0][0x1cc], R5, 0x1, P1 ;  /* 0x00007300041f3a11 */ /* 0x008fe400008f0c05 */
[----:B------:R-:W-:Y:S07]  /*6ea0*/  @P3 IADD3 R3, P1, R9, R240, RZ ;  /* 0x000000f009033210 */ /* 0x000fee0007f3e0ff */
[----:B------:R-:W-:Y:S10]  /*6eb0*/  MUFU.TANH R191, R27 ;  /* 0x0000001b00bf7308 */ /* 0x000ff40000002400 */
[----:B------:R3:W-:Y:S10]  /*6ec0*/  MUFU.TANH R194, R29 ;  /* 0x0000001d00c27308 */ /* 0x0007f40000002400 */
[----:B------:R1:W1:Y:S10]  /*6ed0*/  MUFU.TANH R104, R23 ;  /* 0x0000001700687308 */ /* 0x0002740000002400 */
[----:B------:R1:W-:Y:S10]  /*6ee0*/  MUFU.TANH R192, R26 ;  /* 0x0000001a00c07308 */ /* 0x0003f40000002400 */
[----:B------:R1:W1:Y:S10]  /*6ef0*/  MUFU.TANH R190, R24 ;  /* 0x0000001800be7308 */ /* 0x0002740000002400 */
[----:B------:R-:W-:Y:S10]  /*6f00*/  MUFU.TANH R203, R39 ;  /* 0x0000002700cb7308 */ /* 0x000ff40000002400 */
[----:B------:R-:W-:Y:S10]  /*6f10*/  MUFU.TANH R39, R40 ;  /* 0x0000002800277308 */ /* 0x000ff40000002400 */
[----:B------:R-:W-:Y:S10]  /*6f20*/  MUFU.TANH R247, R41 ;  /* 0x0000002900f77308 */ /* 0x000ff40000002400 */
[----:B------:R-:W-:Y:S10]  /*6f30*/  MUFU.TANH R242, R44 ;  /* 0x0000002c00f27308 */ /* 0x000ff40000002400 */
[----:B------:R-:W-:Y:S10]  /*6f40*/  MUFU.TANH R243, R45 ;  /* 0x0000002d00f37308 */ /* 0x000ff40000002400 */
[----:B------:R-:W1:Y:S10]  /*6f50*/  MUFU.TANH R200, R37 ;  /* 0x0000002500c87308 */ /* 0x000e740000002400 */
[----:B------:R1:W1:Y:S10]  /*6f60*/  MUFU.TANH R202, R38 ;  /* 0x0000002600ca7308 */ /* 0x0002740000002400 */
[----:B------:R-:W1:Y:S10]  /*6f70*/  MUFU.TANH R48, R48 ;  /* 0x0000003000307308 */ /* 0x000e740000002400 */
[----:B------:R-:W1:Y:S10]  /*6f80*/  MUFU.TANH R49, R49 ;  /* 0x0000003100317308 */ /* 0x000e740000002400 */
[----:B------:R-:W-:Y:S10]  /*6f90*/  MUFU.TANH R42, R42 ;  /* 0x0000002a002a7308 */ /* 0x000ff40000002400 */
[----:B------:R-:W-:Y:S10]  /*6fa0*/  MUFU.TANH R43, R43 ;  /* 0x0000002b002b7308 */ /* 0x000ff40000002400 */
[----:B------:R-:W-:Y:S01]  /*6fb0*/  MUFU.TANH R50, R50 ;  /* 0x0000003200327308 */ /* 0x000fe20000002400 */
[----:B--2---:R-:W-:Y:S02]  /*6fc0*/  @P2 SHF.R.U32.HI R0, RZ, c[0x0][0x2cc], R237 ;  /* 0x0000b300ff002a19 */ /* 0x004fe400000116ed */
[----:B------:R-:W-:Y:S03]  /*6fd0*/  MOV R237, 0xffffffc0 ;  /* 0xffffffc000ed7802 */ /* 0x000fe60000000f00 */
[----:B------:R-:W2:Y:S02]  /*6fe0*/  SHFL.IDX PT, R15, R0, RZ, 0x1c1f ;  /* 0x001c1fff000f7589 */ /* 0x000ea400000e0000 */
[----:B------:R-:W-:Y:S02]  /*6ff0*/  IMAD R6, R225, R237, 0x1 ;  /* 0x00000001e1067424 */ /* 0x000fe400078e02ed */
[----:B------:R-:W-:Y:S01]  /*7000*/  MUFU.TANH R51, R51 ;  /* 0x0000003300337308 */ /* 0x000fe20000002400 */
[----:B------:R-:W-:Y:S03]  /*7010*/  IMAD.MOV.U32 R237, RZ, RZ, c[0x0][0x1e0] ;  /* 0x00007800ffed7624 */ /* 0x000fe600078e00ff */
[----:B------:R-:W2:Y:S02]  /*7020*/  SHFL.IDX PT, R16, R0, 0x1, 0x1c1f ;  /* 0x003c1f0000107f89 */ /* 0x000ea400000e0000 */
[----:B------:R-:W-:Y:S04]  /*7030*/  SHF.L.U64.HI R237, R237, R238, c[0x0][0x1e4] ;  /* 0x00007900eded7619 */ /* 0x000fe800000102ee */
[----:B------:R-:W-:Y:S01]  /*7040*/  MUFU.TANH R46, R46 ;  /* 0x0000002e002e7308 */ /* 0x000fe20000002400 */
[----:B------:R-:W-:Y:S01]  /*7050*/  @P3 IADD3.X R12, R237, R2, RZ, P0, !PT ;  /* 0x00000002ed0c3210 */ /* 0x000fe200007fe4ff */
[----:B------:R-:W2:Y:S01]  /*7060*/  SHFL.IDX PT, R14, R0, 0x2, 0x1c1f ;  /* 0x005c1f00000e7f89 */ /* 0x000ea200000e0000 */
[----:B------:R-:W-:Y:S02]  /*7070*/  IADD3 R2, R233, R6, -R236 ;  /* 0x00000006e9027210 */ /* 0x000fe40007ffe8ec */
[C---:B-1----:R-:W-:Y:S01]  /*7080*/  @P3 LEA R28, P0, R3.reuse, c[0x0][0x1c8], 0x1 ;  /* 0x00007200031c3a11 */ /* 0x042fe200078008ff */
[C---:B------:R-:W-:Y:S04]  /*7090*/  @P3 IMAD.X R8, R12.reuse, 0x1, R235, P1 ;  /* 0x000000010c083824 */ /* 0x040fe800008e06eb */
[----:B------:R-:W-:Y:S01]  /*70a0*/  MUFU.TANH R47, R47 ;  /* 0x0000002f002f7308 */ /* 0x000fe20000002400 */
[----:B------:R1:W2:Y:S01]  /*70b0*/  SHFL.IDX PT, R13, R0, 0x3, 0x1c1f ;  /* 0x007c1f00000d7f89 */ /* 0x0002a200000e0000 */
[----:B---3--:R-:W-:Y:S02]  /*70c0*/  @P3 LEA.HI.X R29, R3, c[0x0][0x1cc], R8, 0x1, P0 ;  /* 0x00007300031d3a11 */ /* 0x008fe400000f0c08 */
[----:B------:R-:W-:Y:S04]  /*70d0*/  @P3 IADD3 R10, P0, R9, R232, RZ ;  /* 0x000000e8090a3210 */ /* 0x000fe80007f1e0ff */
[----:B------:R-:W-:Y:S02]  /*70e0*/  @P3 IADD3.X R36, R12, R231, RZ, P0, !PT ;  /* 0x000000e70c243210 */ /* 0x000fe400007fe4ff */
[----:B-1----:R-:W-:Y:S02]  /*70f0*/  IADD3 R0, R2, -R7, RZ ;  /* 0x8000000702007210 */ /* 0x002fe40007ffe0ff */
[----:B------:R-:W1:Y:S01]  /*7100*/  LDSM.16.M88.4 R4, [R214] ;  /* 0x00000000d604783b */ /* 0x000e620000000200 */
[----:B------:R-:W-:Y:S04]  /*7110*/  DEPBAR.LE SB0, 0x0 ;  /* 0x000080000000791a */ /* 0x000fe80000000000 */
[C---:B--2---:R-:W-:Y:S01]  /*7120*/  IMAD.IADD R8, R0.reuse, 0x1, R15 ;  /* 0x0000000100087824 */ /* 0x044fe200078e020f */
[C---:B------:R-:W-:Y:S01]  /*7130*/  IADD3 R3, R0.reuse, R16, RZ ;  /* 0x0000001000037210 */ /* 0x040fe20007ffe0ff */
[C---:B------:R-:W-:Y:S01]  /*7140*/  IMAD.IADD R2, R0.reuse, 0x1, R14 ;  /* 0x0000000100027824 */ /* 0x040fe200078e020e */
[----:B------:R-:W-:Y:S01]  /*7150*/  BAR.SYNC.DEFER_BLOCKING 0x0 ;  /* 0x0000000000007b1d */ /* 0x000fe20000010000 */
[----:B------:R-:W-:Y:S01]  /*7160*/  IMAD.IADD R0, R0, 0x1, R13 ;  /* 0x0000000100007824 */ /* 0x000fe200078e020d */
[C---:B------:R-:W-:Y:S02]  /*7170*/  ISETP.GT.AND P1, PT, R8.reuse, RZ, PT ;  /* 0x000000ff0800720c */ /* 0x040fe40003f24270 */
[----:B------:R-:W-:Y:S02]  /*7180*/  ISETP.GT.AND P0, PT, R8, 0x1, PT ;  /* 0x000000010800780c */ /* 0x000fe40003f04270 */
[----:B------:R-:W-:Y:S02]  /*7190*/  FSEL R11, R230, -INF , P1 ;  /* 0xff800000e60b7808 */ /* 0x000fe40000800000 */
[----:B------:R-:W-:Y:S02]  /*71a0*/  ISETP.GT.AND P1, PT, R3, RZ, PT ;  /* 0x000000ff0300720c */ /* 0x000fe40003f24270 */
[----:B------:R-:W-:Y:S02]  /*71b0*/  FSEL R14, R229, -INF , P0 ;  /* 0xff800000e50e7808 */ /* 0x000fe40000000000 */
[----:B----4-:R-:W-:Y:S02]  /*71c0*/  FSEL R19, R227, -INF , P1 ;  /* 0xff800000e3137808 */ /* 0x010fe40000800000 */
[----:B------:R-:W-:Y:S02]  /*71d0*/  ISETP.GT.AND P1, PT, R2, RZ, PT ;  /* 0x000000ff0200720c */ /* 0x000fe40003f24270 */
[----:B------:R-:W-:Y:S02]  /*71e0*/  ISETP.GT.AND P0, PT, R3, 0x1, PT ;  /* 0x000000010300780c */ /* 0x000fe40003f04270 */
[----:B------:R-:W-:Y:S02]  /*71f0*/  FSEL R21, R207, -INF , P1 ;  /* 0xff800000cf157808 */ /* 0x000fe40000800000 */
[----:B------:R-:W-:Y:S02]  /*7200*/  FSEL R18, R228, -INF , P0 ;  /* 0xff800000e4127808 */ /* 0x000fe40000000000 */
[----:B------:R-:W-:Y:S02]  /*7210*/  ISETP.GT.AND P0, PT, R2, 0x1, PT ;  /* 0x000000010200780c */ /* 0x000fe40003f04270 */
[----:B------:R-:W-:Y:S01]  /*7220*/  ISETP.GT.AND P1, PT, R0, RZ, PT ;  /* 0x000000ff0000720c */ /* 0x000fe20003f24270 */
[----:B------:R-:W-:Y:S01]  /*7230*/  @!PT LDS RZ, [RZ] ;  /* 0x00000000fffff984 */ /* 0x000fe20000000800 */
[----:B------:R-:W-:Y:S01]  /*7240*/  @!PT LDS RZ, [RZ] ;  /* 0x00000000fffff984 */ /* 0x000fe20000000800 */
[----:B------:R-:W-:Y:S01]  /*7250*/  @!PT LDS RZ, [RZ] ;  /* 0x00000000fffff984 */ /* 0x000fe20000000800 */
[----:B------:R2:W-:Y:S01]  /*7260*/  @P3 LDGSTS.E.BYPASS.LTC128B.128 [R226+0x3100], [R34.64], !P6 ;  /* 0x0310000022e23fae */ /* 0x0005e2000f101d46 */
[----:B------:R-:W-:Y:S02]  /*7270*/  FSEL R20, R206, -INF , P0 ;  /* 0xff800000ce147808 */ /* 0x000fe40000000000 */
[----:B------:R-:W-:Y:S02]  /*7280*/  ISETP.GT.AND P0, PT, R0, 0x1, PT ;  /* 0x000000010000780c */ /* 0x000fe40003f04270 */
[----:B------:R-:W-:Y:S01]  /*7290*/  FSEL R25, R205, -INF , P1 ;  /* 0xff800000cd197808 */ /* 0x000fe20000800000 */
[-C--:B-1----:R-:W-:Y:S02]  /*72a0*/  HMMA.16816.F32 R52, R176, R4.reuse, R52 ;  /* 0x00000004b034723c */ /* 0x082fe40000001834 */
[----:B------:R1:W-:Y:S03]  /*72b0*/  @P3 LDGSTS.E.BYPASS.LTC128B.128 [R226+0x4100], [R32.64], !P5 ;  /* 0x0410000020e23fae */ /* 0x0003e6000e901d46 */
[----:B------:R-:W-:Y:S02]  /*72c0*/  ISETP.GT.AND P1, PT, R2, 0x8, PT ;  /* 0x000000080200780c */ /* 0x000fe40003f24270 */
[----:B------:R-:W-:Y:S01]  /*72d0*/  FSEL R27, R201, -INF , P0 ;  /* 0xff800000c91b7808 */ /* 0x000fe20000000000 */
[C---:B------:R-:W-:Y:S02]  /*72e0*/  HMMA.16816.F32 R56, R180.reuse, R4, R56 ;  /* 0x00000004b438723c */ /* 0x040fe40000001838 */
[----:B------:R3:W-:Y:S02]  /*72f0*/  @P3 LDGSTS.E.BYPASS.LTC128B.128 [R226+0x5100], [R30.64], !P4 ;  /* 0x051000001ee23fae */ /* 0x0007e4000e101d46 */
[----:B-----5:R-:W-:Y:S02]  /*7300*/  FSEL R22, R110, -INF , P1 ;  /* 0xff8000006e167808 */ /* 0x020fe40000800000 */
[----:B------:R-:W-:Y:S02]  /*7310*/  ISETP.GT.AND P0, PT, R2, 0x9, PT ;  /* 0x000000090200780c */ /* 0x000fe40003f04270 */
[----:B------:R-:W-:Y:S01]  /*7320*/  ISETP.GT.AND P1, PT, R0, 0x8, PT ;  /* 0x000000080000780c */ /* 0x000fe20003f24270 */
[-C--:B------:R-:W-:Y:S01]  /*7330*/  HMMA.16816.F32 R60, R180, R6.reuse, R60 ;  /* 0x00000006b43c723c */ /* 0x080fe2000000183c */
[----:B------:R4:W-:Y:S02]  /*7340*/  @P3 LDGSTS.E.BYPASS.LTC128B.128 [R226+0x3900], [R28.64], !P6 ;  /* 0x039000001ce23fae */ /* 0x0009e4000f101d46 */
[----:B------:R-:W-:Y:S02]  /*7350*/  FSEL R23, R109, -INF , P0 ;  /* 0xff8000006d177808 */ /* 0x000fe40000000000 */
[----:B------:R-:W-:Y:S02]  /*7360*/  FSEL R26, R108, -INF , P1 ;  /* 0xff8000006c1a7808 */ /* 0x000fe40000800000 */
[----:B------:R-:W-:Y:S01]  /*7370*/  ISETP.GT.AND P0, PT, R0, 0x9, PT ;  /* 0x000000090000780c */ /* 0x000fe20003f04270 */
[----:B------:R-:W-:Y:S04]  /*7380*/  HMMA.16816.F32 R64, R176, R6, R64 ;  /* 0x00000006b040723c */ /* 0x000fe80000001840 */
[----:B------:R-:W-:Y:S01]  /*7390*/  ISETP.GT.AND P1, PT, R8, 0x8, PT ;  /* 0x000000080800780c */ /* 0x000fe20003f24270 */
[----:B------:R-:W-:Y:S01]  /*73a0*/  FMUL.FTZ R5, R53, c[0x0][0x320] ;  /* 0x0000c80035057a20 */ /* 0x000fe20000410000 */
[----:B------:R-:W-:Y:S01]  /*73b0*/  FSEL R24, R184, -INF , P0 ;  /* 0xff800000b8187808 */ /* 0x000fe20000000000 */
[----:B------:R-:W-:Y:S01]  /*73c0*/  FMUL.FTZ R52, R52, c[0x0][0x320] ;  /* 0x0000c80034347a20 */ /* 0x000fe20000410000 */
[----:B------:R-:W-:Y:S01]  /*73d0*/  FSEL R13, R199, -INF , P1 ;  /* 0xff800000c70d7808 */ /* 0x000fe20000800000 */
[----:B------:R-:W-:Y:S01]  /*73e0*/  FMUL.FTZ R38, R54, c[0x0][0x320] ;  /* 0x0000c80036267a20 */ /* 0x000fe20000410000 */
[----:B------:R-:W-:Y:S01]  /*73f0*/  ISETP.GT.AND P1, PT, R3, 0x8, PT ;  /* 0x000000080300780c */ /* 0x000fe20003f24270 */
[----:B------:R-:W-:Y:S01]  /*7400*/  MUFU.TANH R5, R5 ;  /* 0x0000000500057308 */ /* 0x000fe20000002400 */
[----:B------:R-:W-:Y:S01]  /*7410*/  ISETP.GT.AND P0, PT, R8, 0x9, PT ;  /* 0x000000090800780c */ /* 0x000fe20003f04270 */
[----:B------:R-:W-:Y:S01]  /*7420*/  FMUL.FTZ R37, R55, c[0x0][0x320] ;  /* 0x0000c80037257a20 */ /* 0x000fe20000410000 */
[----:B------:R-:W-:Y:S01]  /*7430*/  FSEL R16, R111, -INF , P1 ;  /* 0xff8000006f107808 */ /* 0x000fe20000800000 */
[----:B------:R-:W-:Y:S01]  /*7440*/  FMUL.FTZ R59, R59, c[0x0][0x320] ;  /* 0x0000c8003b3b7a20 */ /* 0x000fe20000410000 */
[----:B------:R-:W-:Y:S01]  /*7450*/  FSEL R15, R198, -INF , P0 ;  /* 0xff800000c60f7808 */ /* 0x000fe20000000000 */
[----:B------:R-:W-:Y:S01]  /*7460*/  FMUL.FTZ R56, R56, c[0x0][0x320] ;  /* 0x0000c80038387a20 */ /* 0x000fe20000410000 */
[----:B------:R-:W-:Y:S01]  /*7470*/  ISETP.GT.AND P0, PT, R3, 0x9, PT ;  /* 0x000000090300780c */ /* 0x000fe20003f04270 */
[----:B------:R-:W-:Y:S01]  /*7480*/  FMUL.FTZ R63, R63, c[0x0][0x320] ;  /* 0x0000c8003f3f7a20 */ /* 0x000fe20000410000 */
[----:B------:R-:W-:Y:S01]  /*7490*/  ISETP.GT.AND P1, PT, R8, 0x10, PT ;  /* 0x000000100800780c */ /* 0x000fe20003f24270 */
[----:B------:R-:W5:Y:S01]  /*74a0*/  MUFU.TANH R52, R52 ;  /* 0x0000003400347308 */ /* 0x000f620000002400 */
[----:B------:R-:W-:Y:S01]  /*74b0*/  FSEL R17, R17, -INF , P0 ;  /* 0xff80000011117808 */ /* 0x000fe20000000000 */
[----:B------:R-:W-:Y:S01]  /*74c0*/  FMUL.FTZ R57, R57, c[0x0][0x320] ;  /* 0x0000c80039397a20 */ /* 0x000fe20000410000 */
[----:B------:R-:W-:Y:S01]  /*74d0*/  FSEL R40, R103, -INF , P1 ;  /* 0xff80000067287808 */ /* 0x000fe20000800000 */
[----:B------:R-:W-:Y:S01]  /*74e0*/  FMUL.FTZ R64, R64, c[0x0][0x320] ;  /* 0x0000c80040407a20 */ /* 0x000fe20000410000 */
[----:B------:R-:W-:Y:S01]  /*74f0*/  ISETP.GT.AND P1, PT, R3, 0x10, PT ;  /* 0x000000100300780c */ /* 0x000fe20003f24270 */
[----:B------:R-:W-:Y:S01]  /*7500*/  FMUL.FTZ R65, R65, c[0x0][0x320] ;  /* 0x0000c80041417a20 */ /* 0x000fe20000410000 */
[----:B------:R-:W-:Y:S01]  /*7510*/  ISETP.GT.AND P0, PT, R8, 0x11, PT ;  /* 0x000000110800780c */ /* 0x000fe20003f04270 */
[----:B------:R-:W-:Y:S01]  /*7520*/  FMUL.FTZ R7, R67, c[0x0][0x320] ;  /* 0x0000c80043077a20 */ /* 0x000fe20000410000 */
[----:B------:R-:W-:Y:S01]  /*7530*/  FSEL R44, R105, -INF , P1 ;  /* 0xff800000692c7808 */ /* 0x000fe20000800000 */
[----:B------:R-:W-:Y:S01]  /*7540*/  MUFU.TANH R108, R63 ;  /* 0x0000003f006c7308 */ /* 0x000fe20000002400 */
[----:B------:R-:W-:Y:S01]  /*7550*/  FSEL R41, R102, -INF , P0 ;  /* 0xff80000066297808 */ /* 0x000fe20000000000 */
[----:B------:R-:W-:Y:S01]  /*7560*/  FMUL.FTZ R61, R61, c[0x0][0x320] ;  /* 0x0000c8003d3d7a20 */ /* 0x000fe20000410000 */
[----:B------:R-:W-:Y:S01]  /*7570*/  ISETP.GT.AND P0, PT, R3, 0x11, PT ;  /* 0x000000110300780c */ /* 0x000fe20003f04270 */
[----:B------:R-:W-:Y:S01]  /*7580*/  FMUL.FTZ R60, R60, c[0x0][0x320] ;  /* 0x0000c8003c3c7a20 */ /* 0x000fe20000410000 */
[----:B------:R-:W-:Y:S01]  /*7590*/  ISETP.GT.AND P1, PT, R2, 0x10, PT ;  /* 0x000000100200780c */ /* 0x000fe20003f24270 */
[----:B------:R-:W-:Y:S01]  /*75a0*/  FMUL.FTZ R58, R58, c[0x0][0x320] ;  /* 0x0000c8003a3a7a20 */ /* 0x000fe20000410000 */
[----:B------:R-:W-:Y:S01]  /*75b0*/  FSEL R45, R104, -INF , P0 ;  /* 0xff800000682d7808 */ /* 0x000fe20000000000 */
[----:B------:R-:W-:Y:S01]  /*75c0*/  FMUL.FTZ R62, R62, c[0x0][0x320] ;  /* 0x0000c8003e3e7a20 */ /* 0x000fe20000410000 */
[----:B------:R-:W-:Y:S01]  /*75d0*/  FSEL R190, R190, -INF , P1 ;  /* 0xff800000bebe7808 */ /* 0x000fe20000800000 */
[----:B------:R-:W-:Y:S01]  /*75e0*/  MUFU.TANH R64, R64 ;  /* 0x0000004000407308 */ /* 0x000fe20000002400 */
[----:B------:R-:W-:Y:S02]  /*75f0*/  ISETP.GT.AND P1, PT, R0, 0x10, PT ;  /* 0x000000100000780c */ /* 0x000fe40003f24270 */
[----:B------:R-:W-:Y:S02]  /*7600*/  ISETP.GT.AND P0, PT, R2, 0x11, PT ;  /* 0x000000110200780c */ /* 0x000fe40003f04270 */
[----:B------:R-:W-:Y:S02]  /*7610*/  FMNMX.FTZ R105, R11, R100, !PT ;  /* 0x000000640b697209 */ /* 0x000fe40007810000 */
[----:B------:R-:W-:Y:S02]  /*7620*/  FSEL R192, R192, -INF , P1 ;  /* 0xff800000c0c07808 */ /* 0x000fe40000800000 */
[----:B------:R-:W-:Y:S01]  /*7630*/  FSEL R189, R189, -INF , P0 ;  /* 0xff800000bdbd7808 */ /* 0x000fe20000000000 */
[----:B------:R-:W-:Y:S01]  /*7640*/  MUFU.TANH R7, R7 ;  /* 0x0000000700077308 */ /* 0x000fe20000002400 */
[----:B------:R-:W-:Y:S02]  /*7650*/  ISETP.GT.AND P1, PT, R2, 0x18, PT ;  /* 0x000000180200780c */ /* 0x000fe40003f24270 */
[----:B------:R-:W-:Y:S02]  /*7660*/  ISETP.GT.AND P0, PT, R0, 0x11, PT ;  /* 0x000000110000780c */ /* 0x000fe40003f04270 */
[----:B------:R-:W-:Y:S02]  /*7670*/  FMNMX.FTZ R105, R14, R105, !PT ;  /* 0x000000690e697209 */ /* 0x000fe40007810000 */
[----:B------:R-:W-:Y:S02]  /*7680*/  FSEL R191, R191, -INF , P0 ;  /* 0xff800000bfbf7808 */ /* 0x000fe40000000000 */
[----:B------:R-:W-:Y:S01]  /*7690*/  ISETP.GT.AND P0, PT, R2, 0x19, PT ;  /* 0x000000190200780c */ /* 0x000fe20003f04270 */
[----:B------:R-:W1:Y:S01]  /*76a0*/  MUFU.TANH R65, R65 ;  /* 0x0000004100417308 */ /* 0x000e620000002400 */
[----:B------:R-:W-:Y:S02]  /*76b0*/  FSEL R193, R193, -INF , P1 ;  /* 0xff800000c1c17808 */ /* 0x000fe40000800000 */
        /* <DEDUP_REMOVED lines=14> */
[----:B------:R-:W-:Y:S02]  /*77a0*/  FMNMX.FTZ R105, R40, R105, !PT ;  /* 0x0000006928697209 */ /* 0x000fe40007810000 */
[----:B------:R-:W-:Y:S01]  /*77b0*/  FSEL R186, R186, -INF , P0 ;  /* 0xff800000baba7808 */ /* 0x000fe20000000000 */
[----:B------:R-:W-:Y:S01]  /*77c0*/  MUFU.TANH R56, R56 ;  /* 0x0000003800387308 */ /* 0x000fe20000002400 */
[----:B------:R-:W-:Y:S02]  /*77d0*/  ISETP.GT.AND P0, PT, R3, 0x19, PT ;  /* 0x000000190300780c */ /* 0x000fe40003f04270 */
[----:B------:R-:W-:Y:S02]  /*77e0*/  FSEL R187, R187, -INF , P1 ;  /* 0xff800000bbbb7808 */ /* 0x000fe40000800000 */
[----:B------:R-:W-:Y:S02]  /*77f0*/  ISETP.GT.AND P1, PT, R8, 0x20, PT ;  /* 0x000000200800780c */ /* 0x000fe40003f24270 */
[----:B------:R-:W-:Y:S02]  /*7800*/  FMNMX.FTZ R4, R18, R4, !PT ;  /* 0x0000000412047209 */ /* 0x000fe40007810000 */
[----:B------:R-:W-:Y:S01]  /*7810*/  FMNMX.FTZ R105, R41, R105, !PT ;  /* 0x0000006929697209 */ /* 0x000fe20007810000 */
[----:B------:R-:W-:Y:S01]  /*7820*/  MUFU.TANH R57, R57 ;  /* 0x0000003900397308 */ /* 0x000fe20000002400 */
[----:B------:R-:W-:Y:S02]  /*7830*/  FSEL R188, R188, -INF , P0 ;  /* 0xff800000bcbc7808 */ /* 0x000fe40000000000 */
[----:B------:R-:W-:Y:S02]  /*7840*/  FSEL R197, R197, -INF , P1 ;  /* 0xff800000c5c57808 */ /* 0x000fe40000800000 */
[----:B------:R-:W-:Y:S02]  /*7850*/  ISETP.GT.AND P1, PT, R3, 0x20, PT ;  /* 0x000000200300780c */ /* 0x000fe40003f24270 */
[----:B------:R-:W-:Y:S02]  /*7860*/  ISETP.GT.AND P0, PT, R8, 0x21, PT ;  /* 0x000000210800780c */ /* 0x000fe40003f04270 */
[----:B------:R-:W-:Y:S01]  /*7870*/  FMNMX.FTZ R4, R16, R4, !PT ;  /* 0x0000000410047209 */ /* 0x000fe20007810000 */
[----:B------:R-:W-:Y:S01]  /*7880*/  MUFU.TANH R61, R61 ;  /* 0x0000003d003d7308 */ /* 0x000fe20000002400 */
[----:B------:R-:W-:Y:S02]  /*7890*/  FMNMX.FTZ R105, R185, R105, !PT ;  /* 0x00000069b9697209 */ /* 0x000fe40007810000 */
[----:B------:R-:W-:Y:S02]  /*78a0*/  FSEL R200, R200, -INF , P0 ;  /* 0xff800000c8c87808 */ /* 0x000fe40000000000 */
[----:B------:R-:W-:Y:S02]  /*78b0*/  ISETP.GT.AND P0, PT, R3, 0x21, PT ;  /* 0x000000210300780c */ /* 0x000fe40003f04270 */
[----:B------:R-:W-:Y:S02]  /*78c0*/  FSEL R202, R202, -INF , P1 ;  /* 0xff800000caca7808 */ /* 0x000fe40000800000 */
[----:B------:R-:W-:Y:S01]  /*78d0*/  ISETP.GT.AND P1, PT, R2, 0x20, PT ;  /* 0x000000200200780c */ /* 0x000fe20003f24270 */
[----:B------:R-:W-:Y:S01]  /*78e0*/  MUFU.TANH R60, R60 ;  /* 0x0000003c003c7308 */ /* 0x000fe20000002400 */
[----:B------:R-:W-:Y:S02]  /*78f0*/  FMNMX.FTZ R4, R17, R4, !PT ;  /* 0x0000000411047209 */ /* 0x000fe40007810000 */
[----:B------:R-:W-:Y:S02]  /*7900*/  FMNMX.FTZ R105, R186, R105, !PT ;  /* 0x00000069ba697209 */ /* 0x000fe40007810000 */
[----:B------:R-:W-:Y:S02]  /*7910*/  FSEL R231, R39, -INF , P1 ;  /* 0xff80000027e77808 */ /* 0x000fe40000800000 */
[----:B------:R-:W-:Y:S02]  /*7920*/  FSEL R203, R203, -INF , P0 ;  /* 0xff800000cbcb7808 */ /* 0x000fe40000000000 */
[C---:B------:R-:W-:Y:S01]  /*7930*/  ISETP.GT.AND P0, PT, R8.reuse, 0x28, PT ;  /* 0x000000280800780c */ /* 0x040fe20003f04270 */
[----:B------:R-:W-:Y:S01]  /*7940*/  MUFU.TANH R58, R58 ;  /* 0x0000003a003a7308 */ /* 0x000fe20000002400 */
[----:B------:R-:W-:Y:S02]  /*7950*/  ISETP.GT.AND P1, PT, R8, 0x29, PT ;  /* 0x000000290800780c */ /* 0x000fe40003f24270 */
[----:B------:R-:W-:Y:S02]  /*7960*/  FMNMX.FTZ R4, R44, R4, !PT ;  /* 0x000000042c047209 */ /* 0x000fe40007810000 */
[----:B------:R-:W-:Y:S02]  /*7970*/  FMNMX.FTZ R105, R197, R105, !PT ;  /* 0x00000069c5697209 */ /* 0x000fe40007810000 */
[----:B------:R-:W-:Y:S02]  /*7980*/  FSEL R205, R48, -INF , P0 ;  /* 0xff80000030cd7808 */ /* 0x000fe40000000000 */
[C---:B------:R-:W-:Y:S01]  /*7990*/  ISETP.GT.AND P0, PT, R8.reuse, 0x30, PT ;  /* 0x000000300800780c */ /* 0x040fe20003f04270 */
[----:B------:R-:W-:Y:S01]  /*79a0*/  MUFU.TANH R62, R62 ;  /* 0x0000003e003e7308 */ /* 0x000fe20000002400 */
[----:B------:R-:W-:Y:S02]  /*79b0*/  FSEL R206, R49, -INF , P1 ;  /* 0xff80000031ce7808 */ /* 0x000fe40000800000 */
[----:B------:R-:W-:Y:S02]  /*79c0*/  ISETP.GT.AND P1, PT, R8, 0x31, PT ;  /* 0x000000310800780c */ /* 0x000fe40003f24270 */
[----:B------:R-:W-:Y:S02]  /*79d0*/  FMNMX.FTZ R4, R45, R4, !PT ;  /* 0x000000042d047209 */ /* 0x000fe40007810000 */
[----:B------:R-:W-:Y:S02]  /*79e0*/  FMNMX.FTZ R105, R200, R105, !PT ;  /* 0x00000069c8697209 */ /* 0x000fe40007810000 */
[----:B-----5:R-:W-:Y:S02]  /*79f0*/  FSEL R228, R52, -INF , P0 ;  /* 0xff80000034e47808 */ /* 0x020fe40000000000 */
[----:B------:R-:W-:Y:S02]  /*7a00*/  FSEL R227, R5, -INF , P1 ;  /* 0xff80000005e37808 */ /* 0x000fe40000800000 */
[C---:B------:R-:W-:Y:S02]  /*7a10*/  ISETP.GT.AND P1, PT, R8.reuse, 0x39, PT ;  /* 0x000000390800780c */ /* 0x040fe40003f24270 */
[----:B------:R-:W-:Y:S01]  /*7a20*/  ISETP.GT.AND P0, PT, R8, 0x38, PT ;  /* 0x000000380800780c */ /* 0x000fe20003f04270 */
[----:B------:R-:W-:Y:S01]  /*7a30*/  FMUL.FTZ R8, R66, c[0x0][0x320] ;  /* 0x0000c80042087a20 */ /* 0x000fe20000410000 */
[----:B------:R-:W-:Y:S02]  /*7a40*/  FMNMX.FTZ R105, R205, R105, !PT ;  /* 0x00000069cd697209 */ /* 0x000fe40007810000 */
[----:B------:R-:W-:Y:S02]  /*7a50*/  FMNMX.FTZ R4, R187, R4, !PT ;  /* 0x00000004bb047209 */ /* 0x000fe40007810000 */
[----:B-1----:R-:W-:Y:S01]  /*7a60*/  FSEL R236, R65, -INF , P1 ;  /* 0xff80000041ec7808 */ /* 0x002fe20000800000 */
[----:B------:R-:W1:Y:S01]  /*7a70*/  MUFU.TANH R8, R8 ;  /* 0x0000000800087308 */ /* 0x000e620000002400 */
[----:B------:R-:W-:Y:S02]  /*7a80*/  FSEL R230, R64, -INF , P0 ;  /* 0xff80000040e67808 */ /* 0x000fe40000000000 */
[----:B------:R-:W-:Y:S02]  /*7a90*/  ISETP.GT.AND P0, PT, R2, 0x21, PT ;  /* 0x000000210200780c */ /* 0x000fe40003f04270 */
[----:B------:R-:W-:Y:S02]  /*7aa0*/  FMNMX.FTZ R105, R206, R105, !PT ;  /* 0x00000069ce697209 */ /* 0x000fe40007810000 */
[----:B------:R-:W-:Y:S02]  /*7ab0*/  ISETP.GT.AND P1, PT, R0, 0x20, PT ;  /* 0x000000200000780c */ /* 0x000fe40003f24270 */
[----:B------:R-:W-:Y:S02]  /*7ac0*/  FMNMX.FTZ R4, R188, R4, !PT ;  /* 0x00000004bc047209 */ /* 0x000fe40007810000 */
[----:B------:R-:W-:Y:S02]  /*7ad0*/  FSEL R248, R42, -INF , P1 ;  /* 0xff8000002af87808 */ /* 0x000fe40000800000 */
[----:B------:R-:W-:Y:S02]  /*7ae0*/  ISETP.GT.AND P1, PT, R3, 0x28, PT ;  /* 0x000000280300780c */ /* 0x000fe40003f24270 */
[----:B------:R-:W-:Y:S02]  /*7af0*/  FSEL R247, R247, -INF , P0 ;  /* 0xff800000f7f77808 */ /* 0x000fe40000000000 */
[----:B------:R-:W-:Y:S02]  /*7b00*/  FMNMX.FTZ R105, R228, R105, !PT ;  /* 0x00000069e4697209 */ /* 0x000fe40007810000 */
[----:B------:R-:W-:Y:S02]  /*7b10*/  ISETP.GT.AND P0, PT, R0, 0x21, PT ;  /* 0x000000210000780c */ /* 0x000fe40003f04270 */
[----:B------:R-:W-:Y:S02]  /*7b20*/  FMNMX.FTZ R4, R202, R4, !PT ;  /* 0x00000004ca047209 */ /* 0x000fe40007810000 */
[----:B------:R-:W-:Y:S02]  /*7b30*/  FSEL R250, R43, -INF , P0 ;  /* 0xff8000002bfa7808 */ /* 0x000fe40000000000 */
[----:B------:R-:W-:Y:S02]  /*7b40*/  ISETP.GT.AND P0, PT, R3, 0x29, PT ;  /* 0x000000290300780c */ /* 0x000fe40003f04270 */
[----:B------:R-:W-:Y:S02]  /*7b50*/  FSEL R199, R50, -INF , P1 ;  /* 0xff80000032c77808 */ /* 0x000fe40000800000 */
[----:B------:R-:W-:Y:S02]  /*7b60*/  FMNMX.FTZ R4, R203, R4, !PT ;  /* 0x00000004cb047209 */ /* 0x000fe40007810000 */
[----:B------:R-:W-:Y:S02]  /*7b70*/  FMNMX.FTZ R105, R227, R105, !PT ;  /* 0x00000069e3697209 */ /* 0x000fe40007810000 */
[----:B------:R-:W-:Y:S02]  /*7b80*/  ISETP.GT.AND P1, PT, R3, 0x30, PT ;  /* 0x000000300300780c */ /* 0x000fe40003f24270 */
[----:B------:R-:W-:Y:S02]  /*7b90*/  FMNMX.FTZ R4, R199, R4, !PT ;  /* 0x00000004c7047209 */ /* 0x000fe40007810000 */
[----:B------:R-:W-:Y:S02]  /*7ba0*/  FSEL R201, R51, -INF , P0 ;  /* 0xff80000033c97808 */ /* 0x000fe40000000000 */
[----:B------:R-:W-:Y:S02]  /*7bb0*/  ISETP.GT.AND P0, PT, R3, 0x31, PT ;  /* 0x000000310300780c */ /* 0x000fe40003f04270 */
[----:B------:R-:W-:Y:S02]  /*7bc0*/  FMNMX.FTZ R105, R230, R105, !PT ;  /* 0x00000069e6697209 */ /* 0x000fe40007810000 */
[----:B------:R-:W-:Y:S02]  /*7bd0*/  FSEL R229, R38, -INF , P1 ;  /* 0xff80000026e57808 */ /* 0x000fe40000800000 */
[----:B------:R-:W-:Y:S02]  /*7be0*/  FSEL R232, R37, -INF , P0 ;  /* 0xff80000025e87808 */ /* 0x000fe40000000000 */
[C---:B------:R-:W-:Y:S02]  /*7bf0*/  ISETP.GT.AND P1, PT, R3.reuse, 0x38, PT ;  /* 0x000000380300780c */ /* 0x040fe40003f24270 */
[----:B------:R-:W-:Y:S02]  /*7c00*/  ISETP.GT.AND P0, PT, R3, 0x39, PT ;  /* 0x000000390300780c */ /* 0x000fe40003f04270 */
[----:B------:R-:W-:Y:S02]  /*7c10*/  FMNMX.FTZ R3, R201, R4, !PT ;  /* 0x00000004c9037209 */ /* 0x000fe40007810000 */
[----:B------:R-:W-:Y:S02]  /*7c20*/  FMNMX.FTZ R105, R236, R105, !PT ;  /* 0x00000069ec697209 */ /* 0x000fe40007810000 */
[----:B------:R-:W-:Y:S02]  /*7c30*/  FMNMX.FTZ R3, R229, R3, !PT ;  /* 0x00000003e5037209 */ /* 0x000fe40007810000 */
[----:B-1----:R-:W-:Y:S01]  /*7c40*/  FSEL R249, R8, -INF , P1 ;  /* 0xff80000008f97808 */ /* 0x002fe20000800000 */
[----:B------:R-:W1:Y:S01]  /*7c50*/  SHFL.BFLY PT, R6, R105, 0x2, 0x1f ;  /* 0x0c401f0069067f89 */ /* 0x000e6200000e0000 */
[----:B------:R-:W-:Y:S02]  /*7c60*/  FMNMX.FTZ R3, R232, R3, !PT ;  /* 0x00000003e8037209 */ /* 0x000fe40007810000 */
[----:B------:R-:W-:Y:S02]  /*7c70*/  FMNMX.FTZ R5, R21, R106, !PT ;  /* 0x0000006a15057209 */ /* 0x000fe40007810000 */
[----:B------:R-:W-:Y:S02]  /*7c80*/  FSEL R239, R7, -INF , P0 ;  /* 0xff80000007ef7808 */ /* 0x000fe40000000000 */
[----:B------:R-:W-:Y:S01]  /*7c90*/  FMNMX.FTZ R3, R249, R3, !PT ;  /* 0x00000003f9037209 */ /* 0x000fe20007810000 */
[----:B------:R-:W5:Y:S01]  /*7ca0*/  MUFU.TANH R7, R59 ;  /* 0x0000003b00077308 */ /* 0x000f620000002400 */
[----:B------:R-:W-:Y:S02]  /*7cb0*/  FMNMX.FTZ R5, R20, R5, !PT ;  /* 0x0000000514057209 */ /* 0x000fe40007810000 */
[----:B------:R-:W-:Y:S02]  /*7cc0*/  FMNMX.FTZ R3, R239, R3, !PT ;  /* 0x00000003ef037209 */ /* 0x000fe40007810000 */
[----:B------:R-:W-:Y:S02]  /*7cd0*/  FMNMX.FTZ R5, R22, R5, !PT ;  /* 0x0000000516057209 */ /* 0x000fe40007810000 */
[----:B------:R-:W-:Y:S01]  /*7ce0*/  ISETP.GT.AND P1, PT, R2, 0x28, PT ;  /* 0x000000280200780c */ /* 0x000fe20003f24270 */
[----:B------:R-:W2:Y:S01]  /*7cf0*/  SHFL.BFLY PT, R104, R3, 0x2, 0x1f ;  /* 0x0c401f0003687f89 */ /* 0x000ea200000e0000 */
[----:B------:R-:W-:Y:S02]  /*7d00*/  FMNMX.FTZ R4, R23, R5, !PT ;  /* 0x0000000517047209 */ /* 0x000fe40007810000 */
[----:B------:R-:W-:Y:S02]  /*7d10*/  FMNMX.FTZ R5, R25, R107, !PT ;  /* 0x0000006b19057209 */ /* 0x000fe40007810000 */
[----:B------:R-:W-:Y:S02]  /*7d20*/  FMNMX.FTZ R4, R190, R4, !PT ;  /* 0x00000004be047209 */ /* 0x000fe40007810000 */
[----:B------:R-:W-:Y:S02]  /*7d30*/  FMNMX.FTZ R5, R27, R5, !PT ;  /* 0x000000051b057209 */ /* 0x000fe40007810000 */
[----:B-1----:R-:W-:Y:S02]  /*7d40*/  FMNMX.FTZ R105, R105, R6, !PT ;  /* 0x0000000669697209 */ /* 0x002fe40007810000 */
[----:B------:R-:W-:Y:S02]  /*7d50*/  FMNMX.FTZ R4, R189, R4, !PT ;  /* 0x00000004bd047209 */ /* 0x000fe40007810000 */
[----:B------:R-:W-:Y:S01]  /*7d60*/  FMNMX.FTZ R5, R26, R5, !PT ;  /* 0x000000051a057209 */ /* 0x000fe20007810000 */
[----:B------:R-:W1:Y:S01]  /*7d70*/  SHFL.BFLY PT, R6, R105, 0x1, 0x1f ;  /* 0x0c201f0069067f89 */ /* 0x000e6200000e0000 */
[----:B------:R-:W-:Y:S02]  /*7d80*/  FMNMX.FTZ R4, R193, R4, !PT ;  /* 0x00000004c1047209 */ /* 0x000fe40007810000 */
[----:B------:R-:W-:Y:S02]  /*7d90*/  FMNMX.FTZ R5, R24, R5, !PT ;  /* 0x0000000518057209 */ /* 0x000fe40007810000 */
[----:B------:R-:W-:Y:S02]  /*7da0*/  FMNMX.FTZ R4, R194, R4, !PT ;  /* 0x00000004c2047209 */ /* 0x000fe40007810000 */
[----:B------:R-:W-:Y:S02]  /*7db0*/  FMNMX.FTZ R5, R192, R5, !PT ;  /* 0x00000005c0057209 */ /* 0x000fe40007810000 */
[----:B------:R-:W-:Y:S02]  /*7dc0*/  ISETP.GT.AND P0, PT, R2, 0x29, PT ;  /* 0x000000290200780c */ /* 0x000fe40003f04270 */
[----:B------:R-:W-:Y:S02]  /*7dd0*/  FSEL R242, R242, -INF , P1 ;  /* 0xff800000f2f27808 */ /* 0x000fe40000800000 */
[----:B------:R-:W-:Y:S02]  /*7de0*/  ISETP.GT.AND P1, PT, R0, 0x28, PT ;  /* 0x000000280000780c */ /* 0x000fe40003f24270 */
[----:B------:R-:W-:Y:S02]  /*7df0*/  FMNMX.FTZ R4, R231, R4, !PT ;  /* 0x00000004e7047209 */ /* 0x000fe40007810000 */
[----:B--2---:R-:W-:Y:S02]  /*7e00*/  FMNMX.FTZ R104, R3, R104, !PT ;  /* 0x0000006803687209 */ /* 0x004fe40007810000 */
[----:B------:R-:W-:Y:S02]  /*7e10*/  FMNMX.FTZ R4, R247, R4, !PT ;  /* 0x00000004f7047209 */ /* 0x000fe40007810000 */
[----:B------:R-:W-:Y:S02]  /*7e20*/  FMNMX.FTZ R3, R191, R5, !PT ;  /* 0x00000005bf037209 */ /* 0x000fe40007810000 */
[----:B------:R-:W-:Y:S01]  /*7e30*/  FSEL R243, R243, -INF , P0 ;  /* 0xff800000f3f37808 */ /* 0x000fe20000000000 */
[----:B------:R-:W2:Y:S01]  /*7e40*/  SHFL.BFLY PT, R5, R104, 0x1, 0x1f ;  /* 0x0c201f0068057f89 */ /* 0x000ea200000e0000 */
[----:B------:R-:W-:Y:S02]  /*7e50*/  ISETP.GT.AND P0, PT, R2, 0x30, PT ;  /* 0x000000300200780c */ /* 0x000fe40003f04270 */
[----:B------:R-:W-:Y:S02]  /*7e60*/  FSEL R245, R46, -INF , P1 ;  /* 0xff8000002ef57808 */ /* 0x000fe40000800000 */
[----:B------:R-:W-:Y:S02]  /*7e70*/  ISETP.GT.AND P1, PT, R2, 0x31, PT ;  /* 0x000000310200780c */ /* 0x000fe40003f24270 */
[----:B------:R-:W-:Y:S02]  /*7e80*/  FSEL R234, R56, -INF , P0 ;  /* 0xff80000038ea7808 */ /* 0x000fe40000000000 */
[----:B------:R-:W-:Y:S02]  /*7e90*/  FSEL R235, R57, -INF , P1 ;  /* 0xff80000039eb7808 */ /* 0x000fe40000800000 */
[C---:B------:R-:W-:Y:S02]  /*7ea0*/  ISETP.GT.AND P0, PT, R2.reuse, 0x38, PT ;  /* 0x000000380200780c */ /* 0x040fe40003f04270 */
[----:B------:R-:W-:Y:S02]  /*7eb0*/  FMNMX.FTZ R3, R195, R3, !PT ;  /* 0x00000003c3037209 */ /* 0x000fe40007810000 */
[----:B------:R-:W-:Y:S02]  /*7ec0*/  ISETP.GT.AND P1, PT, R2, 0x39, PT ;  /* 0x000000390200780c */ /* 0x000fe40003f24270 */
[----:B------:R-:W-:Y:S02]  /*7ed0*/  FMNMX.FTZ R2, R242, R4, !PT ;  /* 0x00000004f2027209 */ /* 0x000fe40007810000 */
        /* <DEDUP_REMOVED lines=8> */
[----:B------:R-:W-:Y:S02]  /*7f60*/  FSEL R241, R60, -INF , P0 ;  /* 0xff8000003cf17808 */ /* 0x000fe40000000000 */
[----:B------:R-:W-:Y:S02]  /*7f70*/  ISETP.GT.AND P0, PT, R0, 0x29, PT ;  /* 0x000000290000780c */ /* 0x000fe40003f04270 */
[----:B------:R-:W-:Y:S02]  /*7f80*/  FMNMX.FTZ R2, R235, R2, !PT ;  /* 0x00000002eb027209 */ /* 0x000fe40007810000 */
[----:B------:R-:W-:Y:S02]  /*7f90*/  FMNMX.FTZ R3, R250, R3, !PT ;  /* 0x00000003fa037209 */ /* 0x000fe40007810000 */
[----:B------:R-:W-:Y:S02]  /*7fa0*/  FSEL R246, R58, -INF , P1 ;  /* 0xff8000003af67808 */ /* 0x000fe40000800000 */
[----:B------:R-:W-:Y:S02]  /*7fb0*/  FSETP.NEU.FTZ.AND P1, PT, R105, -INF , PT ;  /* 0xff8000006900780b */ /* 0x000fe40003f3d000 */
[----:B------:R-:W-:Y:S02]  /*7fc0*/  FSEL R198, R47, -INF , P0 ;  /* 0xff8000002fc67808 */ /* 0x000fe40000000000 */
[C---:B------:R-:W-:Y:S02]  /*7fd0*/  ISETP.GT.AND P0, PT, R0.reuse, 0x31, PT ;  /* 0x000000310000780c */ /* 0x040fe40003f04270 */
[----:B------:R-:W-:Y:S02]  /*7fe0*/  FMNMX.FTZ R2, R241, R2, !PT ;  /* 0x00000002f1027209 */ /* 0x000fe40007810000 */
[----:B------:R-:W-:Y:S02]  /*7ff0*/  FMNMX.FTZ R3, R245, R3, !PT ;  /* 0x00000003f5037209 */ /* 0x000fe40007810000 */
[----:B------:R-:W-:Y:S02]  /*8000*/  FSEL R109, R109, RZ, P1 ;  /* 0x000000ff6d6d7208 */ /* 0x000fe40000800000 */
[----:B-----5:R-:W-:Y:S02]  /*8010*/  FSEL R238, R7, -INF , P0 ;  /* 0xff80000007ee7808 */ /* 0x020fe40000000000 */
[----:B------:R-:W-:Y:S01]  /*8020*/  FMNMX.FTZ R2, R233, R2, !PT ;  /* 0x00000002e9027209 */ /* 0x000fe20007810000 */
[--C-:B------:R-:W-:Y:S01]  /*8030*/  FFMA.FTZ R4, R11, c[0x0][0x2d0], -R109.reuse ;  /* 0x0000b4000b047a23 */ /* 0x100fe2000001086d */
[----:B------:R-:W-:Y:S02]  /*8040*/  ISETP.GT.AND P0, PT, R0, 0x38, PT ;  /* 0x000000380000780c */ /* 0x000fe40003f04270 */
[----:B------:R-:W-:Y:S01]  /*8050*/  FMNMX.FTZ R3, R198, R3, !PT ;  /* 0x00000003c6037209 */ /* 0x000fe20007810000 */
[----:B------:R-:W1:Y:S01]  /*8060*/  SHFL.BFLY PT, R103, R2, 0x2, 0x1f ;  /* 0x0c401f0002677f89 */ /* 0x000e6200000e0000 */
[----:B------:R-:W-:Y:S01]  /*8070*/  FSEL R244, R62, -INF , P0 ;  /* 0xff8000003ef47808 */ /* 0x000fe20000000000 */
[----:B------:R-:W-:Y:S01]  /*8080*/  MUFU.EX2 R237, R4 ;  /* 0x0000000400ed7308 */ /* 0x000fe20000000800 */
[----:B------:R-:W-:Y:S02]  /*8090*/  ISETP.GT.AND P0, PT, R0, 0x39, PT ;  /* 0x000000390000780c */ /* 0x000fe40003f04270 */
[----:B------:R-:W-:Y:S01]  /*80a0*/  FMNMX.FTZ R0, R246, R3, !PT ;  /* 0x00000003f6007209 */ /* 0x000fe20007810000 */
[--C-:B------:R-:W-:Y:S01]  /*80b0*/  FFMA.FTZ R3, R14, c[0x0][0x2d0], -R109.reuse ;  /* 0x0000b4000e037a23 */ /* 0x100fe2000001086d */
[----:B------:R-:W-:Y:S02]  /*80c0*/  FSEL R108, R108, -INF , P0 ;  /* 0xff8000006c6c7808 */ /* 0x000fe40000000000 */
[----:B------:R-:W-:Y:S02]  /*80d0*/  @P3 LEA R6, P0, R10, c[0x0][0x1c8], 0x1 ;  /* 0x000072000a063a11 */ /* 0x000fe400078008ff */
[----:B--2---:R-:W-:Y:S01]  /*80e0*/  FMNMX.FTZ R104, R104, R5, !PT ;  /* 0x0000000568687209 */ /* 0x004fe20007810000 */
[----:B------:R2:W5:Y:S01]  /*80f0*/  MUFU.EX2 R240, R3 ;  /* 0x0000000300f07308 */ /* 0x0005620000000800 */
[----:B------:R-:W-:Y:S02]  /*8100*/  @P3 LEA.HI.X R7, R10, c[0x0][0x1cc], R36, 0x1, P0 ;  /* 0x000073000a073a11 */ /* 0x000fe400000f0c24 */
[----:B------:R-:W-:Y:S01]  /*8110*/  FMNMX.FTZ R0, R238, R0, !PT ;  /* 0x00000000ee007209 */ /* 0x000fe20007810000 */
[----:B------:R-:W-:Y:S02]  /*8120*/  FMUL.FTZ R110, R104, c[0x0][0x2d0] ;  /* 0x0000b400686e7a20 */ /* 0x000fe40000410000 */
[----:B------:R3:W-:Y:S01]  /*8130*/  @P3 LDGSTS.E.BYPASS.LTC128B.128 [R226+0x4900], [R6.64], !P5 ;  /* 0x0490000006e23fae */ /* 0x0007e2000e901d46 */
[----:B------:R-:W-:Y:S04]  /*8140*/  FMNMX.FTZ R0, R244, R0, !PT ;  /* 0x00000000f4007209 */ /* 0x000fe80007810000 */
[----:B------:R-:W-:Y:S02]  /*8150*/  FMNMX.FTZ R0, R108, R0, !PT ;  /* 0x000000006c007209 */ /* 0x000fe40007810000 */
[----:B-1----:R-:W-:Y:S01]  /*8160*/  FMNMX.FTZ R103, R2, R103, !PT ;  /* 0x0000006702677209 */ /* 0x002fe20007810000 */
[--C-:B------:R-:W-:Y:S04]  /*8170*/  FFMA.FTZ R2, R13, c[0x0][0x2d0], -R109.reuse ;  /* 0x0000b4000d027a23 */ /* 0x100fe8000001086d */
[----:B------:R1:W-:Y:S01]  /*8180*/  MUFU.EX2 R63, R2 ;  /* 0x00000002003f7308 */ /* 0x0003e20000000800 */
[----:B------:R-:W1:Y:S01]  /*8190*/  SHFL.BFLY PT, R8, R103, 0x1, 0x1f ;  /* 0x0c201f0067087f89 */ /* 0x000e6200000e0000 */
[----:B--2---:R-:W-:Y:S02]  /*81a0*/  @P3 IADD3 R3, P0, R9, R252, RZ ;  /* 0x000000fc09033210 */ /* 0x004fe40007f1e0ff */
[----:B-----5:R-:W-:Y:S02]  /*81b0*/  F2FP.PACK_AB R176, R240, R237 ;  /* 0x000000edf0b0723e */ /* 0x020fe400000000ff */
[----:B------:R-:W-:Y:S02]  /*81c0*/  @P3 IADD3.X R12, R12, R251, RZ, P0, !PT ;  /* 0x000000fb0c0c3210 */ /* 0x000fe400007fe4ff */
[C---:B------:R-:W-:Y:S04]  /*81d0*/  @P3 LEA R4, P0, R3.reuse, c[0x0][0x1c8], 0x1 ;  /* 0x0000720003043a11 */ /* 0x040fe800078008ff */
[----:B------:R-:W-:Y:S01]  /*81e0*/  @P3 LEA.HI.X R5, R3, c[0x0][0x1cc], R12, 0x1, P0 ;  /* 0x0000730003053a11 */ /* 0x000fe200000f0c0c */
[----:B------:R-:W-:Y:S01]  /*81f0*/  FFMA.FTZ R3, R15, c[0x0][0x2d0], -R109 ;  /* 0x0000b4000f037a23 */ /* 0x000fe2000001086d */
[----:B------:R-:W-:Y:S03]  /*8200*/  FSETP.NEU.FTZ.AND P0, PT, R104, -INF , PT ;  /* 0xff8000006800780b */ /* 0x000fe60003f1d000 */
[----:B------:R2:W5:Y:S01]  /*8210*/  MUFU.EX2 R56, R3 ;  /* 0x0000000300387308 */ /* 0x0005620000000800 */
[----:B------:R-:W-:Y:S01]  /*8220*/  FSEL R110, R110, RZ, P0 ;  /* 0x000000ff6e6e7208 */ /* 0x000fe20000000000 */
[----:B------:R3:W-:Y:S01]  /*8230*/  @P3 LDGSTS.E.BYPASS.LTC128B.128 [R226+0x5900], [R4.64], !P4 ;  /* 0x0590000004e23fae */ /* 0x0007e2000e101d46 */
[----:B-1----:R-:W-:Y:S03]  /*8240*/  FMNMX.FTZ R103, R103, R8, !PT ;  /* 0x0000000867677209 */ /* 0x002fe60007810000 */
[--C-:B------:R-:W-:Y:S02]  /*8250*/  FFMA.FTZ R8, R17, c[0x0][0x2d0], -R110.reuse ;  /* 0x0000b40011087a23 */ /* 0x100fe4000001086e */
[----:B------:R-:W-:Y:S02]  /*8260*/  FMUL.FTZ R111, R103, c[0x0][0x2d0] ;  /* 0x0000b400676f7a20 */ /* 0x000fe40000410000 */
[----:B------:R-:W1:Y:S01]  /*8270*/  SHFL.BFLY PT, R2, R0, 0x2, 0x1f ;  /* 0x0c401f0000027f89 */ /* 0x000e6200000e0000 */
[----:B------:R-:W-:Y:S07]  /*8280*/  MUFU.EX2 R60, R8 ;  /* 0x00000008003c7308 */ /* 0x000fee0000000800 */
[----:B------:R-:W-:Y:S01]  /*8290*/  LDSM.16.MT88.4 R36, [R210+0x100] ;  /* 0x00010000d224783b */ /* 0x000fe20000004200 */
[--C-:B--2---:R-:W-:Y:S01]  /*82a0*/  FFMA.FTZ R3, R19, c[0x0][0x2d0], -R110.reuse ;  /* 0x0000b40013037a23 */ /* 0x104fe2000001086e */
[----:B-----5:R-:W-:Y:S06]  /*82b0*/  F2FP.PACK_AB R178, R56, R63 ;  /* 0x0000003f38b2723e */ /* 0x020fec00000000ff */
[----:B------:R-:W-:Y:S01]  /*82c0*/  LDSM.16.MT88.4 R52, [R209+0x1100] ;  /* 0x00110000d134783b */ /* 0x000fe20000004200 */
[----:B------:R2:W-:Y:S01]  /*82d0*/  MUFU.EX2 R207, R3 ;  /* 0x0000000300cf7308 */ /* 0x0005e20000000800 */
[----:B-1----:R-:W-:Y:S01]  /*82e0*/  FMNMX.FTZ R0, R0, R2, !PT ;  /* 0x0000000200007209 */ /* 0x002fe20007810000 */
[--C-:B------:R-:W-:Y:S05]  /*82f0*/  FFMA.FTZ R2, R16, c[0x0][0x2d0], -R110.reuse ;  /* 0x0000b40010027a23 */ /* 0x100fea000001086e */
[----:B------:R-:W0:Y:S03]  /*8300*/  LDGDEPBAR ;  /* 0x00000000000079af */ /* 0x000e260000000000 */
[----:B------:R1:W5:Y:S01]  /*8310*/  MUFU.EX2 R64, R2 ;  /* 0x0000000200407308 */ /* 0x0003620000000800 */
[----:B--2---:R-:W-:Y:S09]  /*8320*/  FFMA.FTZ R3, R18, c[0x0][0x2d0], -R110 ;  /* 0x0000b40012037a23 */ /* 0x004ff2000001086e */
[----:B------:R2:W2:Y:S01]  /*8330*/  MUFU.EX2 R59, R3 ;  /* 0x00000003003b7308 */ /* 0x0004a20000000800 */
[----:B-1----:R-:W1:Y:S01]  /*8340*/  SHFL.BFLY PT, R2, R0, 0x1, 0x1f ;  /* 0x0c201f0000027f89 */ /* 0x002e6200000e0000 */
[----:B-----5:R-:W-:Y:S02]  /*8350*/  F2FP.PACK_AB R179, R60, R64 ;  /* 0x000000403cb3723e */ /* 0x020fe400000000ff */
[----:B--2---:R-:W-:Y:S02]  /*8360*/  FSEL R3, R105, RZ, P1 ;  /* 0x000000ff69037208 */ /* 0x004fe40000800000 */
[----:B------:R-:W-:Y:S02]  /*8370*/  FSETP.NEU.FTZ.AND P1, PT, R103, -INF , PT ;  /* 0xff8000006700780b */ /* 0x000fe40003f3d000 */
[----:B------:R-:W-:Y:S02]  /*8380*/  F2FP.PACK_AB R177, R59, R207 ;  /* 0x000000cf3bb1723e */ /* 0x000fe400000000ff */
[----:B------:R-:W-:Y:S02]  /*8390*/  FSEL R111, R111, RZ, P1 ;  /* 0x000000ff6f6f7208 */ /* 0x000fe40000800000 */
[----:B-1----:R-:W-:Y:S02]  /*83a0*/  FMNMX.FTZ R102, R0, R2, !PT ;  /* 0x0000000200667209 */ /* 0x002fe40007810000 */
[----:B------:R-:W-:Y:S01]  /*83b0*/  FSEL R2, R104, RZ, P0 ;  /* 0x000000ff68027208 */ /* 0x000fe20000000000 */
[--C-:B------:R-:W-:Y:S01]  /*83c0*/  FFMA.FTZ R0, R22, c[0x0][0x2d0], -R111.reuse ;  /* 0x0000b40016007a23 */ /* 0x100fe2000001086f */
[C---:B------:R-:W-:Y:S01]  /*83d0*/  FSETP.NEU.FTZ.AND P0, PT, R102.reuse, -INF , PT ;  /* 0xff8000006600780b */ /* 0x040fe20003f1d000 */
[----:B------:R-:W-:Y:S02]  /*83e0*/  FMUL.FTZ R184, R102, c[0x0][0x2d0] ;  /* 0x0000b40066b87a20 */ /* 0x000fe40000410000 */
[----:B------:R1:W-:Y:S01]  /*83f0*/  MUFU.EX2 R65, R0 ;  /* 0x0000000000417308 */ /* 0x0003e20000000800 */
[--C-:B------:R-:W-:Y:S02]  /*8400*/  FFMA.FTZ R8, R21, c[0x0][0x2d0], -R111.reuse ;  /* 0x0000b40015087a23 */ /* 0x100fe4000001086f */
[----:B------:R-:W-:Y:S07]  /*8410*/  FSEL R184, R184, RZ, P0 ;  /* 0x000000ffb8b87208 */ /* 0x000fee0000000000 */
[----:B------:R2:W-:Y:S01]  /*8420*/  MUFU.EX2 R66, R8 ;  /* 0x0000000800427308 */ /* 0x0005e20000000800 */
[--C-:B-1----:R-:W-:Y:S09]  /*8430*/  FFMA.FTZ R0, R23, c[0x0][0x2d0], -R111.reuse ;  /* 0x0000b40017007a23 */ /* 0x102ff2000001086f */
[----:B------:R1:W5:Y:S01]  /*8440*/  MUFU.EX2 R61, R0 ;  /* 0x00000000003d7308 */ /* 0x0003620000000800 */
[----:B--2---:R-:W-:Y:S02]  /*8450*/  FFMA.FTZ R8, R20, c[0x0][0x2d0], -R111 ;  /* 0x0000b40014087a23 */ /* 0x004fe4000001086f */
[----:B------:R-:W2:Y:S07]  /*8460*/  LDSM.16.MT88.4 R20, [R209+0x100] ;  /* 0x00010000d114783b */ /* 0x000eae0000004200 */
[----:B------:R3:W3:Y:S01]  /*8470*/  MUFU.EX2 R57, R8 ;  /* 0x0000000800397308 */ /* 0x0006e20000000800 */
[--C-:B-1----:R-:W-:Y:S01]  /*8480*/  FFMA.FTZ R0, R25, c[0x0][0x2d0], -R184.reuse ;  /* 0x0000b40019007a23 */ /* 0x102fe200000108b8 */
[----:B-----5:R-:W-:Y:S08]  /*8490*/  F2FP.PACK_AB R182, R61, R65 ;  /* 0x000000413db6723e */ /* 0x020ff000000000ff */
[----:B------:R1:W-:Y:S01]  /*84a0*/  MUFU.EX2 R67, R0 ;  /* 0x0000000000437308 */ /* 0x0003e20000000800 */
[--C-:B---3--:R-:W-:Y:S01]  /*84b0*/  FFMA.FTZ R8, R24, c[0x0][0x2d0], -R184.reuse ;  /* 0x0000b40018087a23 */ /* 0x108fe200000108b8 */
[----:B------:R-:W-:Y:S08]  /*84c0*/  F2FP.PACK_AB R180, R57, R66 ;  /* 0x0000004239b4723e */ /* 0x000ff000000000ff */
[----:B------:R-:W-:Y:S01]  /*84d0*/  MUFU.EX2 R62, R8 ;  /* 0x00000008003e7308 */ /* 0x000fe20000000800 */
[--C-:B-1----:R-:W-:Y:S09]  /*84e0*/  FFMA.FTZ R0, R27, c[0x0][0x2d0], -R184.reuse ;  /* 0x0000b4001b007a23 */ /* 0x102ff200000108b8 */
[----:B------:R1:W-:Y:S02]  /*84f0*/  MUFU.EX2 R9, R0 ;  /* 0x0000000000097308 */ /* 0x0003e40000000800 */
[----:B-1----:R-:W-:Y:S08]  /*8500*/  FFMA.FTZ R0, R26, c[0x0][0x2d0], -R184 ;  /* 0x0000b4001a007a23 */ /* 0x002ff000000108b8 */
[----:B------:R1:W3:Y:S02]  /*8510*/  MUFU.EX2 R58, R0 ;  /* 0x00000000003a7308 */ /* 0x0002e40000000800 */
[----:B-1----:R-:W-:Y:S01]  /*8520*/  FADD.FTZ R0, -R3, R100 ;  /* 0x0000006403007221 */ /* 0x002fe20000010100 */
[----:B---3--:R-:W-:Y:S03]  /*8530*/  F2FP.PACK_AB R183, R62, R58 ;  /* 0x0000003a3eb7723e */ /* 0x008fe600000000ff */
[----:B------:R-:W-:Y:S04]  /*8540*/  FMUL.FTZ R0, R0, c[0x0][0x2d0] ;  /* 0x0000b40000007a20 */ /* 0x000fe80000410000 */
[----:B------:R1:W3:Y:S02]  /*8550*/  MUFU.EX2 R100, R0 ;  /* 0x0000000000647308 */ /* 0x0002e40000000800 */
[----:B-1----:R-:W-:Y:S01]  /*8560*/  FADD.FTZ R0, -R2, R101 ;  /* 0x0000006502007221 */ /* 0x002fe20000010100 */
[----:B------:R-:W-:Y:S01]  /*8570*/  FSEL R2, R103, RZ, P1 ;  /* 0x000000ff67027208 */ /* 0x000fe20000800000 */
[----:B---3--:R-:W-:Y:S02]  /*8580*/  FMUL.FTZ R4, R100, R112 ;  /* 0x0000007064047220 */ /* 0x008fe40000410000 */
[----:B------:R-:W-:Y:S02]  /*8590*/  FMUL.FTZ R0, R0, c[0x0][0x2d0] ;  /* 0x0000b40000007a20 */ /* 0x000fe40000410000 */
[C---:B------:R-:W-:Y:S02]  /*85a0*/  FMUL.FTZ R5, R100.reuse, R113 ;  /* 0x0000007164057220 */ /* 0x040fe40000410000 */
[----:B------:R1:W3:Y:S01]  /*85b0*/  MUFU.EX2 R101, R0 ;  /* 0x0000000000657308 */ /* 0x0002e20000000800 */
[C---:B------:R-:W-:Y:S02]  /*85c0*/  FMUL.FTZ R16, R100.reuse, R124 ;  /* 0x0000007c64107220 */ /* 0x040fe40000410000 */
[C---:B------:R-:W-:Y:S02]  /*85d0*/  FMUL.FTZ R17, R100.reuse, R125 ;  /* 0x0000007d64117220 */ /* 0x040fe40000410000 */
[C---:B------:R-:W-:Y:S02]  /*85e0*/  FMUL.FTZ R49, R100.reuse, R157 ;  /* 0x0000009d64317220 */ /* 0x040fe40000410000 */
[----:B------:R-:W-:Y:S02]  /*85f0*/  IMAD.MOV.U32 R157, RZ, RZ, R239 ;  /* 0x000000ffff9d7224 */ /* 0x000fe400078e00ef */
[C---:B------:R-:W-:Y:S01]  /*8600*/  FMUL.FTZ R32, R100.reuse, R140 ;  /* 0x0000008c64207220 */ /* 0x040fe20000410000 */
[----:B------:R-:W-:Y:S01]  /*8610*/  MOV R140, R60 ;  /* 0x0000003c008c7202 */ /* 0x000fe20000000f00 */
[C---:B------:R-:W-:Y:S02]  /*8620*/  FMUL.FTZ R33, R100.reuse, R141 ;  /* 0x0000008d64217220 */ /* 0x040fe40000410000 */
[----:B------:R-:W-:Y:S02]  /*8630*/  IMAD.MOV.U32 R141, RZ, RZ, R61 ;  /* 0x000000ffff8d7224 */ /* 0x000fe400078e003d */
[C---:B------:R-:W-:Y:S02]  /*8640*/  FMUL.FTZ R68, R100.reuse, R68 ;  /* 0x0000004464447220 */ /* 0x040fe40000410000 */
[C---:B------:R-:W-:Y:S02]  /*8650*/  FMUL.FTZ R69, R100.reuse, R69 ;  /* 0x0000004564457220 */ /* 0x040fe40000410000 */
[C---:B------:R-:W-:Y:S02]  /*8660*/  FMUL.FTZ R80, R100.reuse, R80 ;  /* 0x0000005064507220 */ /* 0x040fe40000410000 */
[C---:B------:R-:W-:Y:S02]  /*8670*/  FMUL.FTZ R81, R100.reuse, R81 ;  /* 0x0000005164517220 */ /* 0x040fe40000410000 */
[----:B------:R-:W-:Y:S02]  /*8680*/  FMUL.FTZ R84, R100, R84 ;  /* 0x0000005464547220 */ /* 0x000fe40000410000 */
[----:B-1----:R-:W-:Y:S01]  /*8690*/  FADD.FTZ R0, -R2, R106 ;  /* 0x0000006a02007221 */ /* 0x002fe20000010100 */
[----:B------:R-:W-:Y:S01]  /*86a0*/  FSEL R2, R102, RZ, P0 ;  /* 0x000000ff66027208 */ /* 0x000fe20000000000 */
[C---:B---3--:R-:W-:Y:S02]  /*86b0*/  FMUL.FTZ R50, R101.reuse, R158 ;  /* 0x0000009e65327220 */ /* 0x048fe40000410000 */
[----:B------:R-:W-:Y:S02]  /*86c0*/  FMUL.FTZ R0, R0, c[0x0][0x2d0] ;  /* 0x0000b40000007a20 */ /* 0x000fe40000410000 */
[----:B------:R-:W-:Y:S02]  /*86d0*/  IMAD.MOV.U32 R158, RZ, RZ, R249 ;  /* 0x000000ffff9e7224 */ /* 0x000fe400078e00f9 */
[----:B------:R1:W4:Y:S01]  /*86e0*/  MUFU.EX2 R3, R0 ;  /* 0x0000000000037308 */ /* 0x0003220000000800 */
[C---:B------:R-:W-:Y:S02]  /*86f0*/  FMUL.FTZ R6, R101.reuse, R114 ;  /* 0x0000007265067220 */ /* 0x040fe40000410000 */
[C---:B------:R-:W-:Y:S02]  /*8700*/  FMUL.FTZ R7, R101.reuse, R115 ;  /* 0x0000007365077220 */ /* 0x040fe40000410000 */
[----:B------:R-:W3:Y:S01]  /*8710*/  LDSM.16.MT88.4 R112, [R210+0x1100] ;  /* 0x00110000d270783b */ /* 0x000ee20000004200 */
[C---:B------:R-:W-:Y:S02]  /*8720*/  FMUL.FTZ R18, R101.reuse, R126 ;  /* 0x0000007e65127220 */ /* 0x040fe40000410000 */
[C---:B------:R-:W-:Y:S02]  /*8730*/  FMUL.FTZ R19, R101.reuse, R127 ;  /* 0x0000007f65137220 */ /* 0x040fe40000410000 */
[-C--:B--2---:R-:W-:Y:S03]  /*8740*/  HMMA.16816.F32 R4, R176, R20.reuse, R4 ;  /* 0x00000014b004723c */ /* 0x084fe60000001804 */
[C---:B------:R-:W-:Y:S01]  /*8750*/  FMUL.FTZ R34, R101.reuse, R142 ;  /* 0x0000008e65227220 */ /* 0x040fe20000410000 */
[----:B------:R-:W-:Y:S01]  /*8760*/  MOV R142, R62 ;  /* 0x0000003e008e7202 */ /* 0x000fe20000000f00 */
[C---:B------:R-:W-:Y:S01]  /*8770*/  FMUL.FTZ R35, R101.reuse, R143 ;  /* 0x0000008f65237220 */ /* 0x040fe20000410000 */
[----:B------:R-:W-:Y:S01]  /*8780*/  LDSM.16.MT88.4 R124, [R210+0x500] ;  /* 0x00050000d27c783b */ /* 0x000fe20000004200 */
[C---:B------:R-:W-:Y:S01]  /*8790*/  FMUL.FTZ R51, R101.reuse, R159 ;  /* 0x0000009f65337220 */ /* 0x040fe20000410000 */
[----:B------:R-:W-:Y:S01]  /*87a0*/  MOV R159, R236 ;  /* 0x000000ec009f7202 */ /* 0x000fe20000000f00 */
[----:B------:R-:W-:Y:S03]  /*87b0*/  IMAD.MOV.U32 R143, RZ, RZ, R63 ;  /* 0x000000ffff8f7224 */ /* 0x000fe600078e003f */
[----:B------:R-:W-:Y:S02]  /*87c0*/  FMUL.FTZ R70, R101, R70 ;  /* 0x0000004665467220 */ /* 0x000fe40000410000 */
[----:B-1----:R-:W-:Y:S02]  /*87d0*/  FADD.FTZ R0, -R2, R107 ;  /* 0x0000006b02007221 */ /* 0x002fe40000010100 */
[----:B------:R-:W-:Y:S02]  /*87e0*/  FFMA.FTZ R2, R40, c[0x0][0x2d0], -R109 ;  /* 0x0000b40028027a23 */ /* 0x000fe4000001086d */
[----:B------:R-:W-:Y:S02]  /*87f0*/  FMUL.FTZ R0, R0, c[0x0][0x2d0] ;  /* 0x0000b40000007a20 */ /* 0x000fe40000410000 */
[----:B------:R1:W-:Y:S01]  /*8800*/  MUFU.EX2 R48, R2 ;  /* 0x0000000200307308 */ /* 0x0003e20000000800 */
[C---:B----4-:R-:W-:Y:S02]  /*8810*/  FMUL.FTZ R29, R3.reuse, R137 ;  /* 0x00000089031d7220 */ /* 0x050fe40000410000 */
[----:B------:R-:W-:Y:S02]  /*8820*/  IMAD.MOV.U32 R137, RZ, RZ, R241 ;  /* 0x000000ffff897224 */ /* 0x000fe400078e00f1 */
[----:B------:R-:W-:Y:S02]  /*8830*/  IMAD.MOV.U32 R107, RZ, RZ, R9 ;  /* 0x000000ffff6b7224 */ /* 0x000fe400078e0009 */
[C---:B------:R-:W-:Y:S02]  /*8840*/  FMUL.FTZ R8, R3.reuse, R116 ;  /* 0x0000007403087220 */ /* 0x040fe40000410000 */
[----:B------:R-:W-:Y:S01]  /*8850*/  FMUL.FTZ R9, R3, R117 ;  /* 0x0000007503097220 */ /* 0x000fe20000410000 */
[----:B------:R-:W2:Y:S01]  /*8860*/  MUFU.EX2 R0, R0 ;  /* 0x0000000000007308 */ /* 0x000ea20000000800 */
[----:B------:R-:W-:Y:S01]  /*8870*/  F2FP.PACK_AB R181, R107, R67 ;  /* 0x000000436bb5723e */ /* 0x000fe200000000ff */
[C---:B------:R-:W-:Y:S02]  /*8880*/  FMUL.FTZ R12, R3.reuse, R120 ;  /* 0x00000078030c7220 */ /* 0x040fe40000410000 */
[C---:B------:R-:W-:Y:S02]  /*8890*/  FMUL.FTZ R13, R3.reuse, R121 ;  /* 0x00000079030d7220 */ /* 0x040fe40000410000 */
[C---:B------:R-:W-:Y:S02]  /*88a0*/  FMUL.FTZ R24, R3.reuse, R132 ;  /* 0x0000008403187220 */ /* 0x040fe40000410000 */
[C---:B------:R-:W-:Y:S01]  /*88b0*/  FMUL.FTZ R25, R3.reuse, R133 ;  /* 0x0000008503197220 */ /* 0x040fe20000410000 */
[----:B------:R-:W-:Y:S01]  /*88c0*/  MOV R133, R237 ;  /* 0x000000ed00857202 */ /* 0x000fe20000000f00 */
[C---:B------:R-:W-:Y:S01]  /*88d0*/  FMUL.FTZ R28, R3.reuse, R136 ;  /* 0x00000088031c7220 */ /* 0x040fe20000410000 */
[----:B------:R-:W-:Y:S01]  /*88e0*/  MOV R136, R233 ;  /* 0x000000e900887202 */ /* 0x000fe20000000f00 */
[----:B------:R-:W-:Y:S01]  /*88f0*/  FMUL.FTZ R40, R3, R148 ;  /* 0x0000009403287220 */ /* 0x000fe20000410000 */
[----:B------:R-:W-:Y:S01]  /*8900*/  MOV R148, R66 ;  /* 0x0000004200947202 */ /* 0x000fe20000000f00 */
[----:B-1----:R-:W-:Y:S02]  /*8910*/  FFMA.FTZ R2, R41, c[0x0][0x2d0], -R109 ;  /* 0x0000b40029027a23 */ /* 0x002fe4000001086d */
[C---:B------:R-:W-:Y:S02]  /*8920*/  FMUL.FTZ R41, R3.reuse, R149 ;  /* 0x0000009503297220 */ /* 0x040fe40000410000 */
[----:B------:R1:W-:Y:S01]  /*8930*/  MUFU.EX2 R47, R2 ;  /* 0x00000002002f7308 */ /* 0x0003e20000000800 */
[----:B------:R-:W-:Y:S02]  /*8940*/  IMAD.MOV.U32 R132, RZ, RZ, R57 ;  /* 0x000000ffff847224 */ /* 0x000fe400078e0039 */
[C---:B------:R-:W-:Y:S02]  /*8950*/  FMUL.FTZ R57, R3.reuse, R165 ;  /* 0x000000a503397220 */ /* 0x040fe40000410000 */
[----:B------:R-:W-:Y:S02]  /*8960*/  FMUL.FTZ R60, R3, R168 ;  /* 0x000000a8033c7220 */ /* 0x000fe40000410000 */
[C---:B--2---:R-:W-:Y:S02]  /*8970*/  FMUL.FTZ R43, R0.reuse, R151 ;  /* 0x00000097002b7220 */ /* 0x044fe40000410000 */
[----:B------:R-:W-:Y:S02]  /*8980*/  IMAD.MOV.U32 R151, RZ, RZ, R246 ;  /* 0x000000ffff977224 */ /* 0x000fe400078e00f6 */
[C---:B------:R-:W-:Y:S01]  /*8990*/  FMUL.FTZ R42, R0.reuse, R150 ;  /* 0x00000096002a7220 */ /* 0x040fe20000410000 */
[----:B------:R-:W-:Y:S01]  /*89a0*/  MOV R150, R244 ;  /* 0x000000f400967202 */ /* 0x000fe20000000f00 */
[C---:B------:R-:W-:Y:S02]  /*89b0*/  FMUL.FTZ R10, R0.reuse, R118 ;  /* 0x00000076000a7220 */ /* 0x040fe40000410000 */
[C---:B------:R-:W-:Y:S02]  /*89c0*/  FMUL.FTZ R11, R0.reuse, R119 ;  /* 0x00000077000b7220 */ /* 0x040fe40000410000 */
[----:B------:R-:W2:Y:S01]  /*89d0*/  LDSM.16.MT88.4 R116, [R209+0x2100] ;  /* 0x00210000d174783b */ /* 0x000ea20000004200 */
[C---:B------:R-:W-:Y:S02]  /*89e0*/  FMUL.FTZ R66, R101.reuse, R174 ;  /* 0x000000ae65427220 */ /* 0x040fe40000410000 */
[----:B------:R-:W-:Y:S02]  /*89f0*/  FMUL.FTZ R14, R0, R122 ;  /* 0x0000007a000e7220 */ /* 0x000fe40000410000 */
[C---:B------:R-:W-:Y:S04]  /*8a00*/  HMMA.16816.F32 R8, R180.reuse, R20, R8 ;  /* 0x00000014b408723c */ /* 0x040fe80000001808 */
[--C-:B-1----:R-:W-:Y:S02]  /*8a10*/  FFMA.FTZ R2, R44, c[0x0][0x2d0], -R110.reuse ;  /* 0x0000b4002c027a23 */ /* 0x102fe4000001086e */
[C---:B------:R-:W-:Y:S02]  /*8a20*/  FMUL.FTZ R15, R0.reuse, R123 ;  /* 0x0000007b000f7220 */ /* 0x040fe40000410000 */
[----:B------:R1:W4:Y:S01]  /*8a30*/  MUFU.EX2 R46, R2 ;  /* 0x00000002002e7308 */ /* 0x0003220000000800 */
[----:B------:R-:W-:Y:S03]  /*8a40*/  FMUL.FTZ R30, R0, R138 ;  /* 0x0000008a001e7220 */ /* 0x000fe60000410000 */
[----:B------:R-:W-:Y:S01]  /*8a50*/  MOV R138, R240 ;  /* 0x000000f0008a7202 */ /* 0x000fe20000000f00 */
[-C--:B------:R-:W-:Y:S03]  /*8a60*/  HMMA.16816.F32 R12, R180, R22.reuse, R12 ;  /* 0x00000016b40c723c */ /* 0x080fe6000000180c */
[C---:B------:R-:W-:Y:S02]  /*8a70*/  FMUL.FTZ R20, R100.reuse, R128 ;  /* 0x0000008064147220 */ /* 0x040fe40000410000 */
[----:B------:R-:W-:Y:S02]  /*8a80*/  FMUL.FTZ R21, R100, R129 ;  /* 0x0000008164157220 */ /* 0x000fe40000410000 */
[C---:B------:R-:W-:Y:S01]  /*8a90*/  FMUL.FTZ R26, R0.reuse, R134 ;  /* 0x00000086001a7220 */ /* 0x040fe20000410000 */
[C---:B------:R-:W-:Y:S04]  /*8aa0*/  HMMA.16816.F32 R16, R176.reuse, R22, R16 ;  /* 0x00000016b010723c */ /* 0x040fe80000001810 */
[C---:B------:R-:W-:Y:S02]  /*8ab0*/  FMUL.FTZ R27, R0.reuse, R135 ;  /* 0x00000087001b7220 */ /* 0x040fe40000410000 */
[----:B------:R-:W-:Y:S02]  /*8ac0*/  FMUL.FTZ R31, R0, R139 ;  /* 0x0000008b001f7220 */ /* 0x000fe40000410000 */
[----:B------:R-:W-:Y:S04]  /*8ad0*/  FMUL.FTZ R22, R101, R130 ;  /* 0x0000008265167220 */ /* 0x000fe80000410000 */
[----:B-1----:R-:W-:Y:S02]  /*8ae0*/  FFMA.FTZ R2, R45, c[0x0][0x2d0], -R110 ;  /* 0x0000b4002d027a23 */ /* 0x002fe4000001086e */
[----:B------:R-:W-:Y:S02]  /*8af0*/  FMUL.FTZ R23, R101, R131 ;  /* 0x0000008365177220 */ /* 0x000fe40000410000 */
[----:B------:R1:W5:Y:S01]  /*8b00*/  MUFU.EX2 R252, R2 ;  /* 0x0000000200fc7308 */ /* 0x0003620000000800 */
[----:B------:R-:W-:Y:S01]  /*8b10*/  LDSM.16.MT88.4 R128, [R209+0x1500] ;  /* 0x00150000d180783b */ /* 0x000fe20000004200 */
[----:B------:R-:W-:Y:S02]  /*8b20*/  IMAD.MOV.U32 R134, RZ, RZ, R58 ;  /* 0x000000ffff867224 */ /* 0x000fe400078e003a */
[----:B------:R-:W-:Y:S01]  /*8b30*/  IMAD.MOV.U32 R135, RZ, RZ, R56 ;  /* 0x000000ffff877224 */ /* 0x000fe200078e0038 */
[-C--:B------:R-:W-:Y:S03]  /*8b40*/  HMMA.16816.F32 R20, R176, R36.reuse, R20 ;  /* 0x00000024b014723c */ /* 0x080fe60000001814 */
[C---:B------:R-:W-:Y:S02]  /*8b50*/  FMUL.FTZ R45, R3.reuse, R153 ;  /* 0x00000099032d7220 */ /* 0x040fe40000410000 */
[C---:B------:R-:W-:Y:S01]  /*8b60*/  FMUL.FTZ R44, R3.reuse, R152 ;  /* 0x00000098032c7220 */ /* 0x040fe20000410000 */
[----:B------:R-:W-:Y:S01]  /*8b70*/  MOV R152, R48 ;  /* 0x0000003000987202 */ /* 0x000fe20000000f00 */
[----:B------:R-:W-:Y:S01]  /*8b80*/  FMUL.FTZ R48, R100, R156 ;  /* 0x0000009c64307220 */ /* 0x000fe20000410000 */
[C---:B------:R-:W-:Y:S04]  /*8b90*/  HMMA.16816.F32 R24, R180.reuse, R36, R24 ;  /* 0x00000024b418723c */ /* 0x040fe80000001818 */
[----:B------:R-:W-:Y:S01]  /*8ba0*/  MOV R156, R234 ;  /* 0x000000ea009c7202 */ /* 0x000fe20000000f00 */
[----:B------:R-:W-:Y:S02]  /*8bb0*/  IMAD.MOV.U32 R139, RZ, RZ, R59 ;  /* 0x000000ffff8b7224 */ /* 0x000fe400078e003b */
[----:B------:R-:W-:Y:S01]  /*8bc0*/  FMUL.FTZ R56, R3, R164 ;  /* 0x000000a403387220 */ /* 0x000fe20000410000 */
[-C--:B------:R-:W-:Y:S04]  /*8bd0*/  HMMA.16816.F32 R28, R180, R38.reuse, R28 ;  /* 0x00000026b41c723c */ /* 0x080fe8000000181c */
[----:B-1----:R-:W-:Y:S01]  /*8be0*/  FFMA.FTZ R2, R185, c[0x0][0x2d0], -R109 ;  /* 0x0000b400b9027a23 */ /* 0x002fe2000001086d */
[----:B------:R-:W-:Y:S01]  /*8bf0*/  MOV R185, R230 ;  /* 0x000000e600b97202 */ /* 0x000fe20000000f00 */
[C---:B------:R-:W-:Y:S02]  /*8c00*/  FMUL.FTZ R58, R0.reuse, R166 ;  /* 0x000000a6003a7220 */ /* 0x040fe40000410000 */
[C---:B------:R-:W-:Y:S01]  /*8c10*/  HMMA.16816.F32 R32, R176.reuse, R38, R32 ;  /* 0x00000026b020723c */ /* 0x040fe20000001820 */
[----:B------:R1:W-:Y:S03]  /*8c20*/  MUFU.EX2 R251, R2 ;  /* 0x0000000200fb7308 */ /* 0x0003e60000000800 */
[----:B----4-:R-:W-:Y:S02]  /*8c30*/  IMAD.MOV.U32 R153, RZ, RZ, R46 ;  /* 0x000000ffff997224 */ /* 0x010fe400078e002e */
[C---:B------:R-:W-:Y:S01]  /*8c40*/  FMUL.FTZ R46, R0.reuse, R154 ;  /* 0x0000009a002e7220 */ /* 0x040fe20000410000 */
[----:B------:R-:W-:Y:S01]  /*8c50*/  MOV R154, R47 ;  /* 0x0000002f009a7202 */ /* 0x000fe20000000f00 */
[C---:B------:R-:W-:Y:S01]  /*8c60*/  FMUL.FTZ R38, R101.reuse, R146 ;  /* 0x0000009265267220 */ /* 0x040fe20000410000 */
[----:B------:R-:W-:Y:S03]  /*8c70*/  MOV R146, R238 ;  /* 0x000000ee00927202 */ /* 0x000fe60000000f00 */
[----:B------:R-:W-:Y:S02]  /*8c80*/  FMUL.FTZ R47, R0, R155 ;  /* 0x0000009b002f7220 */ /* 0x000fe40000410000 */
[----:B------:R-:W-:Y:S02]  /*8c90*/  IMAD.MOV.U32 R155, RZ, RZ, R235 ;  /* 0x000000ffff9b7224 */ /* 0x000fe400078e00eb */
[C---:B------:R-:W-:Y:S02]  /*8ca0*/  FMUL.FTZ R36, R100.reuse, R144 ;  /* 0x0000009064247220 */ /* 0x040fe40000410000 */
[C---:B------:R-:W-:Y:S01]  /*8cb0*/  FMUL.FTZ R37, R100.reuse, R145 ;  /* 0x0000009164257220 */ /* 0x040fe20000410000 */
[----:B------:R-:W-:Y:S01]  /*8cc0*/  MOV R145, R64 ;  /* 0x0000004000917202 */ /* 0x000fe20000000f00 */
[----:B------:R-:W-:Y:S01]  /*8cd0*/  FMUL.FTZ R39, R101, R147 ;  /* 0x0000009365277220 */ /* 0x000fe20000410000 */
[----:B------:R-:W-:Y:S01]  /*8ce0*/  MOV R147, R207 ;  /* 0x000000cf00937202 */ /* 0x000fe20000000f00 */
[----:B------:R-:W-:Y:S02]  /*8cf0*/  FMUL.FTZ R64, R100, R172 ;  /* 0x000000ac64407220 */ /* 0x000fe40000410000 */
[----:B------:R-:W-:Y:S02]  /*8d00*/  FMUL.FTZ R59, R0, R167 ;  /* 0x000000a7003b7220 */ /* 0x000fe40000410000 */
[----:B-1----:R-:W-:Y:S01]  /*8d10*/  FFMA.FTZ R2, R186, c[0x0][0x2d0], -R109 ;  /* 0x0000b400ba027a23 */ /* 0x002fe2000001086d */
[-C--:B------:R-:W-:Y:S03]  /*8d20*/  HMMA.16816.F32 R36, R176, R52.reuse, R36 ;  /* 0x00000034b024723c */ /* 0x080fe60000001824 */
[----:B------:R1:W-:Y:S01]  /*8d30*/  MUFU.EX2 R249, R2 ;  /* 0x0000000200f97308 */ /* 0x0003e20000000800 */
[----:B------:R-:W-:Y:S01]  /*8d40*/  MOV R186, R232 ;  /* 0x000000e800ba7202 */ /* 0x000fe20000000f00 */
[----:B------:R-:W-:Y:S02]  /*8d50*/  FMUL.FTZ R61, R3, R169 ;  /* 0x000000a9033d7220 */ /* 0x000fe40000410000 */
[C---:B------:R-:W-:Y:S01]  /*8d60*/  FMUL.FTZ R62, R0.reuse, R170 ;  /* 0x000000aa003e7220 */ /* 0x040fe20000410000 */
[C---:B------:R-:W-:Y:S04]  /*8d70*/  HMMA.16816.F32 R40, R180.reuse, R52, R40 ;  /* 0x00000034b428723c */ /* 0x040fe80000001828 */
[----:B------:R-:W-:Y:S02]  /*8d80*/  FMUL.FTZ R63, R0, R171 ;  /* 0x000000ab003f7220 */ /* 0x000fe40000410000 */
[----:B------:R-:W-:Y:S02]  /*8d90*/  IMAD.MOV.U32 R149, RZ, RZ, R67 ;  /* 0x000000ffff957224 */ /* 0x000fe400078e0043 */
[-C--:B------:R-:W-:Y:S04]  /*8da0*/  HMMA.16816.F32 R44, R180, R54.reuse, R44 ;  /* 0x00000036b42c723c */ /* 0x080fe8000000182c */
[----:B------:R-:W-:Y:S02]  /*8db0*/  FMUL.FTZ R67, R101, R175 ;  /* 0x000000af65437220 */ /* 0x000fe40000410000 */
[C---:B------:R-:W-:Y:S02]  /*8dc0*/  FMUL.FTZ R52, R100.reuse, R160 ;  /* 0x000000a064347220 */ /* 0x040fe40000410000 */
[C---:B------:R-:W-:Y:S04]  /*8dd0*/  HMMA.16816.F32 R48, R176.reuse, R54, R48 ;  /* 0x00000036b030723c */ /* 0x040fe80000001830 */
[--C-:B-1----:R-:W-:Y:S02]  /*8de0*/  FFMA.FTZ R2, R187, c[0x0][0x2d0], -R110.reuse ;  /* 0x0000b400bb027a23 */ /* 0x102fe4000001086e */
[----:B------:R-:W-:Y:S02]  /*8df0*/  IMAD.MOV.U32 R160, RZ, RZ, R229 ;  /* 0x000000ffffa07224 */ /* 0x000fe400078e00e5 */
[----:B------:R1:W-:Y:S01]  /*8e00*/  MUFU.EX2 R246, R2 ;  /* 0x0000000200f67308 */ /* 0x0003e20000000800 */
[C---:B------:R-:W-:Y:S03]  /*8e10*/  FMUL.FTZ R55, R101.reuse, R163 ;  /* 0x000000a365377220 */ /* 0x040fe60000410000 */
[----:B------:R-:W-:Y:S02]  /*8e20*/  IMAD.MOV.U32 R163, RZ, RZ, R231 ;  /* 0x000000ffffa37224 */ /* 0x000fe400078e00e7 */
[C---:B------:R-:W-:Y:S01]  /*8e30*/  FMUL.FTZ R53, R100.reuse, R161 ;  /* 0x000000a164357220 */ /* 0x040fe20000410000 */
[----:B------:R-:W-:Y:S01]  /*8e40*/  MOV R161, R227 ;  /* 0x000000e300a17202 */ /* 0x000fe20000000f00 */
[C---:B------:R-:W-:Y:S02]  /*8e50*/  FMUL.FTZ R54, R101.reuse, R162 ;  /* 0x000000a265367220 */ /* 0x040fe40000410000 */
[----:B------:R-:W-:Y:S02]  /*8e60*/  IMAD.MOV.U32 R144, RZ, RZ, R65 ;  /* 0x000000ffff907224 */ /* 0x000fe400078e0041 */
[----:B------:R-:W-:Y:S02]  /*8e70*/  FMUL.FTZ R65, R100, R173 ;  /* 0x000000ad64417220 */ /* 0x000fe40000410000 */
[----:B------:R-:W-:Y:S01]  /*8e80*/  LDSM.16.MT88.4 R172, [R210+0x1d00] ;  /* 0x001d0000d2ac783b */ /* 0x000fe20000004200 */
[-C--:B---3--:R-:W-:Y:S03]  /*8e90*/  HMMA.16816.F32 R52, R176, R112.reuse, R52 ;  /* 0x00000070b034723c */ /* 0x088fe60000001834 */
[----:B------:R-:W-:Y:S02]  /*8ea0*/  FMUL.FTZ R71, R101, R71 ;  /* 0x0000004765477220 */ /* 0x000fe40000410000 */
[C---:B------:R-:W-:Y:S02]  /*8eb0*/  FMUL.FTZ R72, R3.reuse, R72 ;  /* 0x0000004803487220 */ /* 0x040fe40000410000 */
[C---:B------:R-:W-:Y:S01]  /*8ec0*/  FMUL.FTZ R73, R3.reuse, R73 ;  /* 0x0000004903497220 */ /* 0x040fe20000410000 */
[C---:B------:R-:W-:Y:S04]  /*8ed0*/  HMMA.16816.F32 R56, R180.reuse, R112, R56 ;  /* 0x00000070b438723c */ /* 0x040fe80000001838 */
[----:B-1----:R-:W-:Y:S02]  /*8ee0*/  FFMA.FTZ R2, R188, c[0x0][0x2d0], -R110 ;  /* 0x0000b400bc027a23 */ /* 0x002fe4000001086e */
[C---:B------:R-:W-:Y:S02]  /*8ef0*/  FMUL.FTZ R74, R0.reuse, R74 ;  /* 0x0000004a004a7220 */ /* 0x040fe40000410000 */
[-C--:B------:R-:W-:Y:S01]  /*8f00*/  HMMA.16816.F32 R60, R180, R114.reuse, R60 ;  /* 0x00000072b43c723c */ /* 0x080fe2000000183c */
[----:B------:R1:W-:Y:S03]  /*8f10*/  MUFU.EX2 R244, R2 ;  /* 0x0000000200f47308 */ /* 0x0003e60000000800 */
[C---:B------:R-:W-:Y:S02]  /*8f20*/  FMUL.FTZ R75, R0.reuse, R75 ;  /* 0x0000004b004b7220 */ /* 0x040fe40000410000 */
[C---:B------:R-:W-:Y:S02]  /*8f30*/  FMUL.FTZ R76, R3.reuse, R76 ;  /* 0x0000004c034c7220 */ /* 0x040fe40000410000 */
[C---:B------:R-:W-:Y:S01]  /*8f40*/  HMMA.16816.F32 R64, R176.reuse, R114, R64 ;  /* 0x00000072b040723c */ /* 0x040fe20000001840 */
[----:B------:R-:W3:Y:S03]  /*8f50*/  LDSM.16.MT88.4 R112, [R210+0x2100] ;  /* 0x00210000d270783b */ /* 0x000ee60000004200 */
[----:B------:R-:W-:Y:S02]  /*8f60*/  FMUL.FTZ R77, R3, R77 ;  /* 0x0000004d034d7220 */ /* 0x000fe40000410000 */
[C---:B------:R-:W-:Y:S02]  /*8f70*/  FMUL.FTZ R78, R0.reuse, R78 ;  /* 0x0000004e004e7220 */ /* 0x040fe40000410000 */
[-C--:B--2---:R-:W-:Y:S04]  /*8f80*/  HMMA.16816.F32 R68, R176, R116.reuse, R68 ;  /* 0x00000074b044723c */ /* 0x084fe80000001844 */
[----:B------:R-:W-:Y:S02]  /*8f90*/  FMUL.FTZ R79, R0, R79 ;  /* 0x0000004f004f7220 */ /* 0x000fe40000410000 */
[C---:B------:R-:W-:Y:S02]  /*8fa0*/  FMUL.FTZ R82, R101.reuse, R82 ;  /* 0x0000005265527220 */ /* 0x040fe40000410000 */
[C---:B------:R-:W-:Y:S04]  /*8fb0*/  HMMA.16816.F32 R72, R180.reuse, R116, R72 ;  /* 0x00000074b448723c */ /* 0x040fe80000001848 */
[--C-:B-1----:R-:W-:Y:S02]  /*8fc0*/  FFMA.FTZ R2, R190, c[0x0][0x2d0], -R111.reuse ;  /* 0x0000b400be027a23 */ /* 0x102fe4000001086f */
[----:B------:R-:W-:Y:S02]  /*8fd0*/  FMUL.FTZ R83, R101, R83 ;  /* 0x0000005365537220 */ /* 0x000fe40000410000 */
[-C--:B------:R-:W-:Y:S01]  /*8fe0*/  HMMA.16816.F32 R76, R180, R118.reuse, R76 ;  /* 0x00000076b44c723c */ /* 0x080fe2000000184c */
[----:B------:R1:W-:Y:S03]  /*8ff0*/  MUFU.EX2 R241, R2 ;  /* 0x0000000200f17308 */ /* 0x0003e60000000800 */
[C---:B------:R-:W-:Y:S02]  /*9000*/  FMUL.FTZ R88, R3.reuse, R88 ;  /* 0x0000005803587220 */ /* 0x040fe40000410000 */
[----:B------:R-:W-:Y:S02]  /*9010*/  FMUL.FTZ R89, R3, R89 ;  /* 0x0000005903597220 */ /* 0x000fe40000410000 */
[C---:B------:R-:W-:Y:S01]  /*9020*/  HMMA.16816.F32 R80, R176.reuse, R118, R80 ;  /* 0x00000076b050723c */ /* 0x040fe20000001850 */
[----:B------:R-:W2:Y:S03]  /*9030*/  LDSM.16.MT88.4 R116, [R209+0x500] ;  /* 0x00050000d174783b */ /* 0x000ea60000004200 */
[----:B------:R-:W-:Y:S02]  /*9040*/  FMUL.FTZ R85, R100, R85 ;  /* 0x0000005564557220 */ /* 0x000fe40000410000 */
[C---:B------:R-:W-:Y:S02]  /*9050*/  FMUL.FTZ R86, R101.reuse, R86 ;  /* 0x0000005665567220 */ /* 0x040fe40000410000 */
[----:B------:R-:W-:Y:S04]  /*9060*/  FMUL.FTZ R87, R101, R87 ;  /* 0x0000005765577220 */ /* 0x000fe80000410000 */
[C---:B------:R-:W-:Y:S02]  /*9070*/  FMUL.FTZ R90, R0.reuse, R90 ;  /* 0x0000005a005a7220 */ /* 0x040fe40000410000 */
[C---:B------:R-:W-:Y:S01]  /*9080*/  FMUL.FTZ R91, R0.reuse, R91 ;  /* 0x0000005b005b7220 */ /* 0x040fe20000410000 */
[-C--:B---3--:R-:W-:Y:S03]  /*9090*/  HMMA.16816.F32 R84, R176, R112.reuse, R84 ;  /* 0x00000070b054723c */ /* 0x088fe60000001854 */
[----:B-1----:R-:W-:Y:S02]  /*90a0*/  FFMA.FTZ R2, R189, c[0x0][0x2d0], -R111 ;  /* 0x0000b400bd027a23 */ /* 0x002fe4000001086f */
[C---:B------:R-:W-:Y:S02]  /*90b0*/  FMUL.FTZ R92, R3.reuse, R92 ;  /* 0x0000005c035c7220 */ /* 0x040fe40000410000 */
[----:B------:R-:W1:Y:S01]  /*90c0*/  MUFU.EX2 R240, R2 ;  /* 0x0000000200f07308 */ /* 0x000e620000000800 */
[C---:B------:R-:W-:Y:S04]  /*90d0*/  HMMA.16816.F32 R88, R180.reuse, R112, R88 ;  /* 0x00000070b458723c */ /* 0x040fe80000001858 */
[----:B------:R-:W-:Y:S02]  /*90e0*/  FMUL.FTZ R93, R3, R93 ;  /* 0x0000005d035d7220 */ /* 0x000fe40000410000 */
[----:B------:R-:W-:Y:S01]  /*90f0*/  FMUL.FTZ R94, R0, R94 ;  /* 0x0000005e005e7220 */ /* 0x000fe20000410000 */
[----:B------:R-:W-:Y:S01]  /*9100*/  F2FP.PACK_AB R112, R154, R152 ;  /* 0x000000989a70723e */ /* 0x000fe200000000ff */
[----:B------:R-:W-:Y:S01]  /*9110*/  FMUL.FTZ R95, R0, R95 ;  /* 0x0000005f005f7220 */ /* 0x000fe20000410000 */
[----:B-----5:R-:W-:Y:S03]  /*9120*/  F2FP.PACK_AB R113, R252, R153 ;  /* 0x00000099fc71723e */ /* 0x020fe600000000ff */
[----:B------:R-:W-:Y:S02]  /*9130*/  FFMA.FTZ R106, R206, c[0x0][0x2d0], -R109 ;  /* 0x0000b400ce6a7a23 */ /* 0x000fe4000001086d */
[----:B------:R-:W-:Y:S01]  /*9140*/  IMAD.MOV.U32 R162, RZ, RZ, R228 ;  /* 0x000000ffffa27224 */ /* 0x000fe200078e00e4 */
[-C--:B------:R-:W-:Y:S01]  /*9150*/  HMMA.16816.F32 R92, R180, R114.reuse, R92 ;  /* 0x00000072b45c723c */ /* 0x080fe2000000185c */
[----:B------:R3:W-:Y:S01]  /*9160*/  MUFU.EX2 R228, R106 ;  /* 0x0000006a00e47308 */ /* 0x0007e20000000800 */
[----:B------:R-:W-:Y:S01]  /*9170*/  LDSM.16.MT88.4 R180, [R209+0x2d00] ;  /* 0x002d0000d1b4783b */ /* 0x000fe20000004200 */
[C---:B------:R-:W-:Y:S02]  /*9180*/  FMUL.FTZ R96, R100.reuse, R96 ;  /* 0x0000006064607220 */ /* 0x040fe40000410000 */
[----:B------:R-:W-:Y:S02]  /*9190*/  FMUL.FTZ R97, R100, R97 ;  /* 0x0000006164617220 */ /* 0x000fe40000410000 */
[C---:B------:R-:W-:Y:S01]  /*91a0*/  FMUL.FTZ R98, R101.reuse, R98 ;  /* 0x0000006265627220 */ /* 0x040fe20000410000 */
[----:B-1----:R-:W-:Y:S01]  /*91b0*/  F2FP.PACK_AB R120, R240, R241 ;  /* 0x000000f1f078723e */ /* 0x002fe200000000ff */
[--C-:B------:R-:W-:Y:S03]  /*91c0*/  FFMA.FTZ R2, R192, c[0x0][0x2d0], -R184.reuse ;  /* 0x0000b400c0027a23 */ /* 0x100fe600000108b8 */
[----:B------:R-:W-:Y:S01]  /*91d0*/  FMUL.FTZ R99, R101, R99 ;  /* 0x0000006365637220 */ /* 0x000fe20000410000 */
[----:B------:R1:W-:Y:S06]  /*91e0*/  MUFU.EX2 R239, R2 ;  /* 0x0000000200ef7308 */ /* 0x0003ec0000000800 */
[----:B------:R-:W-:Y:S04]  /*91f0*/  HMMA.16816.F32 R96, R176, R114, R96 ;  /* 0x00000072b060723c */ /* 0x000fe80000001860 */
[--C-:B---3--:R-:W-:Y:S03]  /*9200*/  FFMA.FTZ R106, R247, c[0x0][0x2d0], -R111.reuse ;  /* 0x0000b400f76a7a23 */ /* 0x108fe6000001086f */
[----:B------:R-:W-:Y:S02]  /*9210*/  F2FP.PACK_AB R114, R249, R251 ;  /* 0x000000fbf972723e */ /* 0x000fe400000000ff */
[----:B------:R-:W-:Y:S03]  /*9220*/  F2FP.PACK_AB R115, R244, R246 ;  /* 0x000000f6f473723e */ /* 0x000fe600000000ff */
[----:B------:R-:W-:Y:S04]  /*9230*/  MOV R247, R154 ;  /* 0x0000009a00f77202 */ /* 0x000fe80000000f00 */
[-C--:B--2---:R-:W-:Y:S05]  /*9240*/  HMMA.16816.F32 R4, R112, R116.reuse, R4 ;  /* 0x000000747004723c */ /* 0x084fea0000001804 */
[--C-:B-1----:R-:W-:Y:S04]  /*9250*/  FFMA.FTZ R2, R191, c[0x0][0x2d0], -R184.reuse ;  /* 0x0000b400bf027a23 */ /* 0x102fe800000108b8 */
[----:B------:R1:W2:Y:S03]  /*9260*/  MUFU.EX2 R238, R2 ;  /* 0x0000000200ee7308 */ /* 0x0002a60000000800 */
[--C-:B-1----:R-:W-:Y:S01]  /*9270*/  FFMA.FTZ R2, R193, c[0x0][0x2d0], -R111.reuse ;  /* 0x0000b400c1027a23 */ /* 0x102fe2000001086f */
[----:B--2---:R-:W-:Y:S06]  /*9280*/  F2FP.PACK_AB R121, R238, R239 ;  /* 0x000000efee79723e */ /* 0x004fec00000000ff */
[----:B------:R1:W-:Y:S02]  /*9290*/  MUFU.EX2 R237, R2 ;  /* 0x0000000200ed7308 */ /* 0x0003e40000000800 */
[----:B-1----:R-:W-:Y:S08]  /*92a0*/  FFMA.FTZ R2, R194, c[0x0][0x2d0], -R111 ;  /* 0x0000b400c2027a23 */ /* 0x002ff0000001086f */
        /* <DEDUP_REMOVED lines=9> */
[C---:B------:R-:W-:Y:S08]  /*9340*/  HMMA.16816.F32 R8, R120.reuse, R116, R8 ;  /* 0x000000747808723c */ /* 0x040ff00000001808 */
[-C--:B------:R-:W-:Y:S08]  /*9350*/  HMMA.16816.F32 R12, R120, R118.reuse, R12 ;  /* 0x00000076780c723c */ /* 0x080ff0000000180c */
[C---:B------:R-:W-:Y:S01]  /*9360*/  HMMA.16816.F32 R16, R112.reuse, R118, R16 ;  /* 0x000000767010723c */ /* 0x040fe20000001810 */
[----:B------:R-:W2:Y:S03]  /*9370*/  LDSM.16.MT88.4 R116, [R210+0x1500] ;  /* 0x00150000d274783b */ /* 0x000ea60000004200 */
[--C-:B-1----:R-:W-:Y:S04]  /*9380*/  FFMA.FTZ R2, R200, c[0x0][0x2d0], -R109.reuse ;  /* 0x0000b400c8027a23 */ /* 0x102fe8000001086d */
[-C--:B------:R-:W-:Y:S01]  /*9390*/  HMMA.16816.F32 R20, R112, R124.reuse, R20 ;  /* 0x0000007c7014723c */ /* 0x080fe20000001814 */
[----:B------:R1:W3:Y:S07]  /*93a0*/  MUFU.EX2 R233, R2 ;  /* 0x0000000200e97308 */ /* 0x0002ee0000000800 */
        /* <DEDUP_REMOVED lines=11> */
[--C-:B-1----:R-:W-:Y:S04]  /*9460*/  FFMA.FTZ R2, R203, c[0x0][0x2d0], -R110.reuse ;  /* 0x0000b400cb027a23 */ /* 0x102fe8000001086e */
[-C--:B--2---:R-:W-:Y:S01]  /*9470*/  HMMA.16816.F32 R52, R112, R116.reuse, R52 ;  /* 0x000000747034723c */ /* 0x084fe20000001834 */
[----:B------:R1:W2:Y:S07]  /*9480*/  MUFU.EX2 R229, R2 ;  /* 0x0000000200e57308 */ /* 0x0002ae0000000800 */
[C---:B------:R-:W-:Y:S08]  /*9490*/  HMMA.16816.F32 R56, R120.reuse, R116, R56 ;  /* 0x000000747838723c */ /* 0x040ff00000001838 */
[-C--:B------:R-:W-:Y:S08]  /*94a0*/  HMMA.16816.F32 R60, R120, R118.reuse, R60 ;  /* 0x00000076783c723c */ /* 0x080ff0000000183c */
[C---:B------:R-:W-:Y:S01]  /*94b0*/  HMMA.16816.F32 R64, R112.reuse, R118, R64 ;  /* 0x000000767040723c */ /* 0x040fe20000001840 */
[----:B------:R-:W2:Y:S03]  /*94c0*/  LDSM.16.MT88.4 R116, [R209+0x900] ;  /* 0x00090000d174783b */ /* 0x000ea60000004200 */
[----:B-1----:R-:W-:Y:S02]  /*94d0*/  FFMA.FTZ R2, R205, c[0x0][0x2d0], -R109 ;  /* 0x0000b400cd027a23 */ /* 0x002fe4000001086d */
[----:B------:R-:W-:Y:S02]  /*94e0*/  MUFU.EX2 R205, R106 ;  /* 0x0000006a00cd7308 */ /* 0x000fe40000000800 */
[-C--:B----4-:R-:W-:Y:S08]  /*94f0*/  HMMA.16816.F32 R68, R112, R124.reuse, R68 ;  /* 0x0000007c7044723c */ /* 0x090ff00000001844 */
[C---:B------:R-:W-:Y:S01]  /*9500*/  HMMA.16816.F32 R72, R120.reuse, R124, R72 ;  /* 0x0000007c7848723c */ /* 0x040fe20000001848 */
[----:B------:R1:W4:Y:S07]  /*9510*/  MUFU.EX2 R230, R2 ;  /* 0x0000000200e67308 */ /* 0x00032e0000000800 */
[-C--:B------:R-:W-:Y:S08]  /*9520*/  HMMA.16816.F32 R76, R120, R126.reuse, R76 ;  /* 0x0000007e784c723c */ /* 0x080ff0000000184c */
[C---:B------:R-:W-:Y:S01]  /*9530*/  HMMA.16816.F32 R80, R112.reuse, R126, R80 ;  /* 0x0000007e7050723c */ /* 0x040fe20000001850 */
[----:B------:R-:W2:Y:S07]  /*9540*/  LDSM.16.MT88.4 R124, [R210+0x900] ;  /* 0x00090000d27c783b */ /* 0x000eae0000004200 */
[-C--:B-----5:R-:W-:Y:S04]  /*9550*/  HMMA.16816.F32 R84, R112, R128.reuse, R84 ;  /* 0x000000807054723c */ /* 0x0a0fe80000001854 */
[--C-:B-1----:R-:W-:Y:S04]  /*9560*/  FFMA.FTZ R2, R199, c[0x0][0x2d0], -R110.reuse ;  /* 0x0000b400c7027a23 */ /* 0x102fe8000001086e */
[C---:B------:R-:W-:Y:S01]  /*9570*/  HMMA.16816.F32 R88, R120.reuse, R128, R88 ;  /* 0x000000807858723c */ /* 0x040fe20000001858 */
[----:B------:R1:W-:Y:S07]  /*9580*/  MUFU.EX2 R227, R2 ;  /* 0x0000000200e37308 */ /* 0x0003ee0000000800 */
[-C--:B------:R-:W-:Y:S08]  /*9590*/  HMMA.16816.F32 R92, R120, R130.reuse, R92 ;  /* 0x00000082785c723c */ /* 0x080ff0000000185c */
[----:B------:R-:W-:Y:S01]  /*95a0*/  HMMA.16816.F32 R96, R112, R130, R96 ;  /* 0x000000827060723c */ /* 0x000fe20000001860 */
[----:B------:R-:W5:Y:S06]  /*95b0*/  LDSM.16.MT88.4 R128, [R209+0x1900] ;  /* 0x00190000d180783b */ /* 0x000f6c0000004200 */
[----:B---3--:R-:W-:Y:S01]  /*95c0*/  F2FP.PACK_AB R112, R233, R232 ;  /* 0x000000e8e970723e */ /* 0x008fe200000000ff */
[----:B-1----:R-:W-:Y:S01]  /*95d0*/  FFMA.FTZ R2, R201, c[0x0][0x2d0], -R110 ;  /* 0x0000b400c9027a23 */ /* 0x002fe2000001086e */
[----:B--2---:R-:W-:Y:S03]  /*95e0*/  F2FP.PACK_AB R113, R229, R231 ;  /* 0x000000e7e571723e */ /* 0x004fe600000000ff */
[----:B------:R1:W2:Y:S01]  /*95f0*/  MUFU.EX2 R207, R2 ;  /* 0x0000000200cf7308 */ /* 0x0002a20000000800 */
[----:B----4-:R-:W-:Y:S01]  /*9600*/  F2FP.PACK_AB R114, R228, R230 ;  /* 0x000000e6e472723e */ /* 0x010fe200000000ff */
[--C-:B-1----:R-:W-:Y:S01]  /*9610*/  FFMA.FTZ R2, R163, c[0x0][0x2d0], -R111.reuse ;  /* 0x0000b400a3027a23 */ /* 0x102fe2000001086f */
[----:B--2---:R-:W-:Y:S07]  /*9620*/  F2FP.PACK_AB R115, R207, R227 ;  /* 0x000000e3cf73723e */ /* 0x004fee00000000ff */
[----:B------:R1:W2:Y:S01]  /*9630*/  MUFU.EX2 R206, R2 ;  /* 0x0000000200ce7308 */ /* 0x0002a20000000800 */
[-C--:B------:R-:W-:Y:S03]  /*9640*/  HMMA.16816.F32 R4, R112, R116.reuse, R4 ;  /* 0x000000747004723c */ /* 0x080fe60000001804 */
[--C-:B-1----:R-:W-:Y:S01]  /*9650*/  FFMA.FTZ R2, R248, c[0x0][0x2d0], -R184.reuse ;  /* 0x0000b400f8027a23 */ /* 0x102fe200000108b8 */
[----:B--2---:R-:W-:Y:S02]  /*9660*/  F2FP.PACK_AB R120, R205, R206 ;  /* 0x000000cecd78723e */ /* 0x004fe400000000ff */
[----:B------:R-:W-:Y:S03]  /*9670*/  MOV R248, R153 ;  /* 0x0000009900f87202 */ /* 0x000fe60000000f00 */
[----:B------:R1:W-:Y:S03]  /*9680*/  MUFU.EX2 R203, R2 ;  /* 0x0000000200cb7308 */ /* 0x0003e60000000800 */
[----:B-1----:R-:W-:Y:S02]  /*9690*/  FFMA.FTZ R2, R250, c[0x0][0x2d0], -R184 ;  /* 0x0000b400fa027a23 */ /* 0x002fe400000108b8 */
[----:B------:R-:W-:Y:S05]  /*96a0*/  IMAD.MOV.U32 R250, RZ, RZ, R152 ;  /* 0x000000fffffa7224 */ /* 0x000fea00078e0098 */
        /* <DEDUP_REMOVED lines=17> */
[C---:B------:R-:W-:Y:S01]  /*97c0*/  HMMA.16816.F32 R16, R112.reuse, R118, R16 ;  /* 0x000000767010723c */ /* 0x040fe20000001810 */
[----:B------:R-:W2:Y:S03]  /*97d0*/  LDSM.16.MT88.4 R116, [R210+0x1900] ;  /* 0x00190000d274783b */ /* 0x000ea60000004200 */
[--C-:B-1----:R-:W-:Y:S04]  /*97e0*/  FFMA.FTZ R2, R161, c[0x0][0x2d0], -R109.reuse ;  /* 0x0000b400a1027a23 */ /* 0x102fe8000001086d */
[-C--:B------:R-:W-:Y:S01]  /*97f0*/  HMMA.16816.F32 R20, R112, R124.reuse, R20 ;  /* 0x0000007c7014723c */ /* 0x080fe20000001814 */
[----:B------:R1:W-:Y:S07]  /*9800*/  MUFU.EX2 R196, R2 ;  /* 0x0000000200c47308 */ /* 0x0003ee0000000800 */
[C---:B------:R-:W-:Y:S08]  /*9810*/  HMMA.16816.F32 R24, R120.reuse, R124, R24 ;  /* 0x0000007c7818723c */ /* 0x040ff00000001818 */
[-C--:B------:R-:W-:Y:S08]  /*9820*/  HMMA.16816.F32 R28, R120, R126.reuse, R28 ;  /* 0x0000007e781c723c */ /* 0x080ff0000000181c */
[C---:B------:R-:W-:Y:S01]  /*9830*/  HMMA.16816.F32 R32, R112.reuse, R126, R32 ;  /* 0x0000007e7020723c */ /* 0x040fe20000001820 */
[----:B------:R-:W3:Y:S03]  /*9840*/  LDSM.16.MT88.4 R124, [R209+0x2900] ;  /* 0x00290000d17c783b */ /* 0x000ee60000004200 */
[--C-:B-1----:R-:W-:Y:S04]  /*9850*/  FFMA.FTZ R2, R160, c[0x0][0x2d0], -R110.reuse ;  /* 0x0000b400a0027a23 */ /* 0x102fe8000001086e */
[-C--:B-----5:R-:W-:Y:S01]  /*9860*/  HMMA.16816.F32 R36, R112, R128.reuse, R36 ;  /* 0x000000807024723c */ /* 0x0a0fe20000001824 */
[----:B------:R1:W-:Y:S07]  /*9870*/  MUFU.EX2 R195, R2 ;  /* 0x0000000200c37308 */ /* 0x0003ee0000000800 */
        /* <DEDUP_REMOVED lines=9> */
[C---:B------:R-:W-:Y:S04]  /*9910*/  HMMA.16816.F32 R64, R112.reuse, R118, R64 ;  /* 0x000000767040723c */ /* 0x040fe80000001840 */
[--C-:B-1----:R-:W-:Y:S02]  /*9920*/  FFMA.FTZ R2, R185, c[0x0][0x2d0], -R109.reuse ;  /* 0x0000b400b9027a23 */ /* 0x102fe4000001086d */
[----:B------:R-:W-:Y:S02]  /*9930*/  FFMA.FTZ R109, R159, c[0x0][0x2d0], -R109 ;  /* 0x0000b4009f6d7a23 */ /* 0x000fe4000001086d */
[-C--:B---3--:R-:W-:Y:S01]  /*9940*/  HMMA.16816.F32 R68, R112, R124.reuse, R68 ;  /* 0x0000007c7044723c */ /* 0x088fe20000001844 */
[----:B------:R1:W-:Y:S07]  /*9950*/  MUFU.EX2 R194, R2 ;  /* 0x0000000200c27308 */ /* 0x0003ee0000000800 */
[C---:B------:R-:W-:Y:S03]  /*9960*/  HMMA.16816.F32 R72, R120.reuse, R124, R72 ;  /* 0x0000007c7848723c */ /* 0x040fe60000001848 */
[----:B------:R2:W3:Y:S05]  /*9970*/  MUFU.EX2 R192, R109 ;  /* 0x0000006d00c07308 */ /* 0x0004ea0000000800 */
[-C--:B------:R-:W-:Y:S08]  /*9980*/  HMMA.16816.F32 R76, R120, R126.reuse, R76 ;  /* 0x0000007e784c723c */ /* 0x080ff0000000184c */
[C---:B------:R-:W-:Y:S04]  /*9990*/  HMMA.16816.F32 R80, R112.reuse, R126, R80 ;  /* 0x0000007e7050723c */ /* 0x040fe80000001850 */
[--C-:B-1----:R-:W-:Y:S02]  /*99a0*/  FFMA.FTZ R2, R158, c[0x0][0x2d0], -R110.reuse ;  /* 0x0000b4009e027a23 */ /* 0x102fe4000001086e */
[----:B------:R-:W-:Y:S02]  /*99b0*/  FFMA.FTZ R110, R157, c[0x0][0x2d0], -R110 ;  /* 0x0000b4009d6e7a23 */ /* 0x000fe4000001086e */
[-C--:B----4-:R-:W-:Y:S01]  /*99c0*/  HMMA.16816.F32 R84, R112, R128.reuse, R84 ;  /* 0x000000807054723c */ /* 0x090fe20000001854 */
[----:B------:R1:W-:Y:S01]  /*99d0*/  MUFU.EX2 R191, R2 ;  /* 0x0000000200bf7308 */ /* 0x0003e20000000800 */
[----:B--2---:R-:W2:Y:S04]  /*99e0*/  LDL.LU R109, [R1+0x14] ;  /* 0x00001400016d7983 */ /* 0x004ea80000300800 */
[----:B------:R-:W4:Y:S02]  /*99f0*/  LDL.LU R118, [R1+0x18] ;  /* 0x0000180001767983 */ /* 0x000f240000300800 */
[C---:B------:R-:W-:Y:S02]  /*9a00*/  HMMA.16816.F32 R88, R120.reuse, R128, R88 ;  /* 0x000000807858723c */ /* 0x040fe40000001858 */
[----:B------:R-:W5:Y:S01]  /*9a10*/  LDL.LU R117, [R1+0x1c] ;  /* 0x00001c0001757983 */ /* 0x000f620000300800 */
[----:B------:R3:W-:Y:S03]  /*9a20*/  MUFU.EX2 R190, R110 ;  /* 0x0000006e00be7308 */ /* 0x0007e60000000800 */
[----:B------:R-:W5:Y:S02]  /*9a30*/  LDL.LU R116, [R1+0x20] ;  /* 0x0000200001747983 */ /* 0x000f640000300800 */
[-C--:B------:R-:W-:Y:S08]  /*9a40*/  HMMA.16816.F32 R92, R120, R130.reuse, R92 ;  /* 0x00000082785c723c */ /* 0x080ff0000000185c */
[----:B------:R-:W-:Y:S04]  /*9a50*/  HMMA.16816.F32 R96, R112, R130, R96 ;  /* 0x000000827060723c */ /* 0x000fe80000001860 */
[--C-:B-1----:R-:W-:Y:S02]  /*9a60*/  FFMA.FTZ R2, R156, c[0x0][0x2d0], -R111.reuse ;  /* 0x0000b4009c027a23 */ /* 0x102fe4000001086f */
[----:B------:R-:W-:Y:S02]  /*9a70*/  LDSM.16.MT88.4 R156, [R209+0x1d00] ;  /* 0x001d0000d19c783b */ /* 0x000fe40000004200 */
[----:B------:R1:W-:Y:S01]  /*9a80*/  MUFU.EX2 R188, R2 ;  /* 0x0000000200bc7308 */ /* 0x0003e20000000800 */
[----:B---3--:R-:W-:Y:S03]  /*9a90*/  F2FP.PACK_AB R110, R192, R194 ;  /* 0x000000c2c06e723e */ /* 0x008fe600000000ff */
[----:B-1----:R-:W-:Y:S06]  /*9aa0*/  FFMA.FTZ R2, R155, c[0x0][0x2d0], -R111 ;  /* 0x0000b4009b027a23 */ /* 0x002fec000001086f */
[----:B------:R1:W3:Y:S02]  /*9ab0*/  MUFU.EX2 R189, R2 ;  /* 0x0000000200bd7308 */ /* 0x0002e40000000800 */
[----:B-1----:R-:W-:Y:S01]  /*9ac0*/  FFMA.FTZ R2, R151, c[0x0][0x2d0], -R184 ;  /* 0x0000b40097027a23 */ /* 0x002fe200000108b8 */
[----:B------:R-:W-:Y:S01]  /*9ad0*/  MOV R151, R150 ;  /* 0x0000009600977202 */ /* 0x000fe20000000f00 */
[----:B------:R-:W-:Y:S01]  /*9ae0*/  IMAD.MOV.U32 R150, RZ, RZ, R149 ;  /* 0x000000ffff967224 */ /* 0x000fe200078e0095 */
[----:B------:R-:W-:Y:S05]  /*9af0*/  MOV R149, R148 ;  /* 0x0000009400957202 */ /* 0x000fea0000000f00 */
[----:B------:R1:W-:Y:S01]  /*9b00*/  MUFU.EX2 R186, R2 ;  /* 0x0000000200ba7308 */ /* 0x0003e20000000800 */
[----:B------:R-:W-:Y:S01]  /*9b10*/  IMAD.MOV.U32 R148, RZ, RZ, R147 ;  /* 0x000000ffff947224 */ /* 0x000fe200078e0093 */
[----:B---3--:R-:W-:Y:S01]  /*9b20*/  F2FP.PACK_AB R176, R189, R188 ;  /* 0x000000bcbdb0723e */ /* 0x008fe200000000ff */
[----:B------:R-:W-:Y:S01]  /*9b30*/  IMAD.MOV.U32 R147, RZ, RZ, R142 ;  /* 0x000000ffff937224 */ /* 0x000fe200078e008e */
[----:B------:R-:W-:Y:S01]  /*9b40*/  MOV R155, R150 ;  /* 0x00000096009b7202 */ /* 0x000fe20000000f00 */
[----:B------:R-:W-:Y:S01]  /*9b50*/  IMAD.MOV.U32 R142, RZ, RZ, R140 ;  /* 0x000000ffff8e7224 */ /* 0x000fe200078e008c */
[----:B------:R-:W-:Y:S01]  /*9b60*/  MOV R140, R138 ;  /* 0x0000008a008c7202 */ /* 0x000fe20000000f00 */
[----:B------:R-:W-:Y:S01]  /*9b70*/  IMAD.MOV.U32 R160, RZ, RZ, R149 ;  /* 0x000000ffffa07224 */ /* 0x000fe200078e0095 */
[----:B------:R-:W-:Y:S02]  /*9b80*/  MOV R138, R107 ;  /* 0x0000006b008a7202 */ /* 0x000fe40000000f00 */
[----:B------:R-:W-:Y:S02]  /*9b90*/  MOV R161, R148 ;  /* 0x0000009400a17202 */ /* 0x000fe40000000f00 */
[----:B------:R-:W-:Y:S05]  /*9ba0*/  MOV R149, R142 ;  /* 0x0000008e00957202 */ /* 0x000fea0000000f00 */
[----:B------:R-:W-:Y:S02]  /*9bb0*/  IMAD.MOV.U32 R245, RZ, RZ, R149 ;  /* 0x000000fffff57224 */ /* 0x000fe400078e0095 */
[----:B-1----:R-:W-:Y:S01]  /*9bc0*/  FFMA.FTZ R2, R146, c[0x0][0x2d0], -R184 ;  /* 0x0000b40092027a23 */ /* 0x002fe200000108b8 */
[----:B------:R-:W-:Y:S02]  /*9bd0*/  MOV R146, R143 ;  /* 0x0000008f00927202 */ /* 0x000fe40000000f00 */
[----:B------:R-:W-:Y:S01]  /*9be0*/  MOV R143, R141 ;  /* 0x0000008d008f7202 */ /* 0x000fe20000000f00 */
[----:B------:R1:W3:Y:S01]  /*9bf0*/  MUFU.EX2 R187, R2 ;  /* 0x0000000200bb7308 */ /* 0x0002e20000000800 */
[----:B------:R-:W-:Y:S01]  /*9c00*/  MOV R141, R139 ;  /* 0x0000008b008d7202 */ /* 0x000fe20000000f00 */
[----:B------:R-:W-:Y:S02]  /*9c10*/  IMAD.MOV.U32 R139, RZ, RZ, R132 ;  /* 0x000000ffff8b7224 */ /* 0x000fe400078e0084 */
[----:B------:R-:W-:Y:S01]  /*9c20*/  IMAD.MOV.U32 R150, RZ, RZ, R143 ;  /* 0x000000ffff967224 */ /* 0x000fe200078e008f */
[----:B------:R-:W-:Y:S04]  /*9c30*/  MOV R148, R141 ;  /* 0x0000008d00947202 */ /* 0x000fe80000000f00 */
[----:B------:R-:W-:Y:S01]  /*9c40*/  MOV R243, R150 ;  /* 0x0000009600f37202 */ /* 0x000fe20000000f00 */
[--C-:B-1----:R-:W-:Y:S01]  /*9c50*/  FFMA.FTZ R2, R137, c[0x0][0x2d0], -R111.reuse ;  /* 0x0000b40089027a23 */ /* 0x102fe2000001086f */
[----:B------:R-:W-:Y:S01]  /*9c60*/  MOV R137, R134 ;  /* 0x0000008600897202 */ /* 0x000fe20000000f00 */
[----:B------:R-:W-:Y:S01]  /*9c70*/  FFMA.FTZ R111, R136, c[0x0][0x2d0], -R111 ;  /* 0x0000b400886f7a23 */ /* 0x000fe2000001086f */
[----:B---3--:R-:W-:Y:S01]  /*9c80*/  F2FP.PACK_AB R177, R187, R186 ;  /* 0x000000babbb1723e */ /* 0x008fe200000000ff */
[----:B------:R1:W-:Y:S01]  /*9c90*/  MUFU.EX2 R185, R2 ;  /* 0x0000000200b97308 */ /* 0x0003e20000000800 */
[----:B------:R-:W-:Y:S02]  /*9ca0*/  IMAD.MOV.U32 R136, RZ, RZ, R135 ;  /* 0x000000ffff887224 */ /* 0x000fe400078e0087 */
[----:B------:R-:W3:Y:S07]  /*9cb0*/  LDSM.16.MT88.4 R132, [R209+0xd00] ;  /* 0x000d0000d184783b */ /* 0x000eee0000004200 */
[----:B------:R3:W3:Y:S01]  /*9cc0*/  MUFU.EX2 R107, R111 ;  /* 0x0000006f006b7308 */ /* 0x0006e20000000800 */
[--C-:B-1----:R-:W-:Y:S01]  /*9cd0*/  FFMA.FTZ R2, R151, c[0x0][0x2d0], -R184.reuse ;  /* 0x0000b40097027a23 */ /* 0x102fe200000108b8 */
[----:B------:R-:W-:Y:S01]  /*9ce0*/  MOV R151, R147 ;  /* 0x0000009300977202 */ /* 0x000fe20000000f00 */
[----:B------:R-:W-:Y:S01]  /*9cf0*/  FFMA.FTZ R184, R108, c[0x0][0x2d0], -R184 ;  /* 0x0000b4006cb87a23 */ /* 0x000fe200000108b8 */
[----:B------:R-:W-:Y:S06]  /*9d00*/  F2FP.PACK_AB R108, R196, R197 ;  /* 0x000000c5c46c723e */ /* 0x000fec00000000ff */
[----:B------:R-:W-:Y:S01]  /*9d10*/  MUFU.EX2 R106, R2 ;  /* 0x00000002006a7308 */ /* 0x000fe20000000800 */
[----:B------:R-:W-:Y:S01]  /*9d20*/  IMAD.MOV.U32 R147, RZ, RZ, R140 ;  /* 0x000000ffff937224 */ /* 0x000fe200078e008c */
[----:B------:R-:W-:Y:S01]  /*9d30*/  MOV R242, R151 ;  /* 0x0000009700f27202 */ /* 0x000fe20000000f00 */
[----:B------:R-:W1:Y:S01]  /*9d40*/  LDSM.16.MT88.4 R140, [R210+0xd00] ;  /* 0x000d0000d28c783b */ /* 0x000e620000004200 */
[----:B---3--:R-:W-:Y:S02]  /*9d50*/  F2FP.PACK_AB R111, R190, R191 ;  /* 0x000000bfbe6f723e */ /* 0x008fe400000000ff */
[----:B------:R-:W-:Y:S04]  /*9d60*/  F2FP.PACK_AB R178, R107, R185 ;  /* 0x000000b96bb2723e */ /* 0x000fe800000000ff */
[----:B------:R-:W3:Y:S02]  /*9d70*/  MUFU.EX2 R184, R184 ;  /* 0x000000b800b87308 */ /* 0x000ee40000000800 */
[----:B---3--:R-:W-:Y:S01]  /*9d80*/  F2FP.PACK_AB R179, R184, R106 ;  /* 0x0000006ab8b3723e */ /* 0x008fe200000000ff */
[----:B--2---:R-:W-:Y:S01]  /*9d90*/  FFMA.FTZ R100, R100, R109, R162 ;  /* 0x0000006d64647223 */ /* 0x004fe200000100a2 */
[----:B------:R-:W-:Y:S01]  /*9da0*/  F2FP.PACK_AB R109, R193, R195 ;  /* 0x000000c3c16d723e */ /* 0x000fe200000000ff */
[----:B----4-:R-:W-:Y:S06]  /*9db0*/  FFMA.FTZ R101, R101, R118, R161 ;  /* 0x0000007665657223 */ /* 0x010fec00000100a1 */
[-C--:B------:R-:W-:Y:S01]  /*9dc0*/  HMMA.16816.F32 R112, R108, R132.reuse, R4 ;  /* 0x000000846c70723c */ /* 0x080fe20000001804 */
[----:B------:R-:W2:Y:S04]  /*9dd0*/  LDSM.16.MT88.4 R4, [R210+0x2d00] ;  /* 0x002d0000d204783b */ /* 0x000ea80000004200 */
[----:B-----5:R-:W-:Y:S01]  /*9de0*/  FFMA.FTZ R2, R3, R117, R160 ;  /* 0x0000007503027223 */ /* 0x020fe200000100a0 */
[----:B------:R-:W-:Y:S01]  /*9df0*/  MOV R3, R148 ;  /* 0x0000009400037202 */ /* 0x000fe20000000f00 */
[----:B------:R-:W-:Y:S02]  /*9e00*/  FFMA.FTZ R0, R0, R116, R155 ;  /* 0x0000007400007223 */ /* 0x000fe4000001009b */
[C---:B------:R-:W-:Y:S04]  /*9e10*/  HMMA.16816.F32 R116, R176.reuse, R132, R8 ;  /* 0x00000084b074723c */ /* 0x040fe80000001808 */
[----:B------:R-:W-:Y:S02]  /*9e20*/  FADD.FTZ R3, R3, R101 ;  /* 0x0000006503037221 */ /* 0x000fe40000010000 */
[----:B------:R-:W-:Y:S01]  /*9e30*/  IMAD.MOV.U32 R101, RZ, RZ, R104 ;  /* 0x000000ffff657224 */ /* 0x000fe200078e0068 */
[----:B------:R-:W-:Y:S01]  /*9e40*/  MOV R10, R145 ;  /* 0x00000091000a7202 */ /* 0x000fe20000000f00 */
[-C--:B------:R-:W-:Y:S04]  /*9e50*/  HMMA.16816.F32 R120, R176, R134.reuse, R12 ;  /* 0x00000086b078723c */ /* 0x080fe8000000180c */
[----:B------:R-:W-:Y:S01]  /*9e60*/  FADD.FTZ R10, R10, R3 ;  /* 0x000000030a0a7221 */ /* 0x000fe20000010000 */
[----:B------:R-:W-:Y:S01]  /*9e70*/  MOV R9, R144 ;  /* 0x0000009000097202 */ /* 0x000fe20000000f00 */
[----:B------:R-:W-:Y:S01]  /*9e80*/  IMAD.MOV.U32 R11, RZ, RZ, R146 ;  /* 0x000000ffff0b7224 */ /* 0x000fe200078e0092 */
[----:B------:R-:W-:Y:S01]  /*9e90*/  MOV R13, R138 ;  /* 0x0000008a000d7202 */ /* 0x000fe20000000f00 */
[C---:B------:R-:W-:Y:S01]  /*9ea0*/  HMMA.16816.F32 R124, R108.reuse, R134, R16 ;  /* 0x000000866c7c723c */ /* 0x040fe20000001810 */
[----:B------:R-:W3:Y:S03]  /*9eb0*/  LDL R19, [R1+0x40] ;  /* 0x0000400001137983 */ /* 0x000ee60000100800 */
[----:B------:R-:W-:Y:S01]  /*9ec0*/  IMAD.MOV.U32 R15, RZ, RZ, R136 ;  /* 0x000000ffff0f7224 */ /* 0x000fe200078e0088 */
[----:B------:R-:W-:Y:S01]  /*9ed0*/  MOV R14, R137 ;  /* 0x00000089000e7202 */ /* 0x000fe20000000f00 */
[----:B------:R-:W-:Y:S01]  /*9ee0*/  FADD.FTZ R0, R13, R0 ;  /* 0x000000000d007221 */ /* 0x000fe20000010000 */
[----:B------:R-:W-:Y:S01]  /*9ef0*/  MOV R8, R147 ;  /* 0x0000009300087202 */ /* 0x000fe20000000f00 */
[-C--:B-1----:R-:W-:Y:S04]  /*9f00*/  HMMA.16816.F32 R128, R108, R140.reuse, R20 ;  /* 0x0000008c6c80723c */ /* 0x082fe80000001814 */
[----:B------:R-:W-:Y:S02]  /*9f10*/  IMAD.MOV.U32 R12, RZ, RZ, R139 ;  /* 0x000000ffff0c7224 */ /* 0x000fe400078e008b */
[----:B------:R-:W-:Y:S01]  /*9f20*/  FADD.FTZ R8, R8, R100 ;  /* 0x0000006408087221 */ /* 0x000fe20000010000 */
[----:B------:R-:W-:Y:S01]  /*9f30*/  MOV R100, R105 ;  /* 0x0000006900647202 */ /* 0x000fe20000000f00 */
        /* <DEDUP_REMOVED lines=33> */
[----:B------:R-:W-:Y:S01]  /*a150*/  FADD.FTZ R10, R236, R3 ;  /* 0x00000003ec0a7221 */ /* 0x000fe20000010000 */
[-C--:B------:R-:W-:Y:S03]  /*a160*/  HMMA.16816.F32 R68, R108, R180.reuse, R68 ;  /* 0x000000b46c44723c */ /* 0x080fe60000001844 */
[----:B------:R-:W-:Y:S02]  /*a170*/  FADD.FTZ R9, R234, R2 ;  /* 0x00000002ea097221 */ /* 0x000fe40000010000 */
[----:B------:R-:W-:Y:S02]  /*a180*/  FADD.FTZ R8, R232, R0 ;  /* 0x00000000e8087221 */ /* 0x000fe40000010000 */
[----:B------:R-:W-:Y:S01]  /*a190*/  FADD.FTZ R3, R231, R11 ;  /* 0x0000000be7037221 */ /* 0x000fe20000010000 */
        /* <DEDUP_REMOVED lines=12> */
[-C--:B--2---:R-:W-:Y:S03]  /*a260*/  HMMA.16816.F32 R84, R108, R4.reuse, R84 ;  /* 0x000000046c54723c */ /* 0x084fe60000001854 */
        /* <DEDUP_REMOVED lines=25> */
[----:B------:R-:W-:Y:S01]  /*a400*/  MOV R107, R102 ;  /* 0x00000066006b7202 */ /* 0x000fe20000000f00 */
[----:B------:R-:W-:Y:S01]  /*a410*/  FADD.FTZ R0, R184, R0 ;  /* 0x00000000b8007221 */ /* 0x000fe20000010000 */
[----:B------:R1:W-:Y:S04]  /*a420*/  STL [R1+0x18], R3 ;  /* 0x0000180301007387 */ /* 0x0003e80000100800 */
[----:B------:R1:W-:Y:S04]  /*a430*/  STL [R1+0x1c], R2 ;  /* 0x00001c0201007387 */ /* 0x0003e80000100800 */
[----:B------:R1:W-:Y:S01]  /*a440*/  STL [R1+0x20], R0 ;  /* 0x0000200001007387 */ /* 0x0003e20000100800 */
[----:B---3--:R-:W-:Y:S02]  /*a450*/  ISETP.GT.AND P0, PT, R225, R19, PT ;  /* 0x00000013e100720c */ /* 0x008fe40003f04270 */
[----:B------:R-:W-:Y:S11]  /*a460*/  MOV R225, R204 ;  /* 0x000000cc00e17202 */ /* 0x000ff60000000f00 */
[----:B-1----:R-:W-:-:S05]  /*a470*/  @P0 BRA `(.L_x_623) ;  /* 0xffffb7d000000947 */ /* 0x002fca000383ffff */
.L_x_622:
[----:B------:R-:W-:-:S13]  /*a480*/  ISETP.GE.AND P0, PT, R204, RZ, PT ;  /* 0x000000ffcc00720c */ /* 0x000fda0003f06270 */
[----:B------:R-:W-:Y:S05]  /*a490*/  @!P0 BRA `(.L_x_624) ;  /* 0x00003ee000008947 */ /* 0x000fea0003800000 */
[----:B------:R-:W2:Y:S01]  /*a4a0*/  LDL.64 R14, [R1+0x58] ;  /* 0x00005800010e7983 */ /* 0x000ea20000100a00 */
[----:B------:R-:W-:-:S03]  /*a4b0*/  ULDC.64 UR4, c[0x0][0x208] ;  /* 0x0000820000047ab9 */ /* 0x000fc60000000a00 */
[----:B-1----:R-:W3:Y:S04]  /*a4c0*/  LDL.64 R6, [R1+0x60] ;  /* 0x0000600001067983 */ /* 0x002ee80000100a00 */
[----:B------:R-:W4:Y:S04]  /*a4d0*/  LDL.64 R4, [R1+0x50] ;  /* 0x0000500001047983 */ /* 0x000f280000100a00 */
[----:B------:R-:W5:Y:S01]  /*a4e0*/  LDL.64 R8, [R1+0x48] ;  /* 0x0000480001087983 */ /* 0x000f620000100a00 */
[----:B------:R-:W-:Y:S01]  /*a4f0*/  IMAD.MOV.U32 R3, RZ, RZ, R104 ;  /* 0x000000ffff037224 */ /* 0x000fe200078e0068 */
[----:B------:R-:W-:Y:S01]  /*a500*/  MOV R107, R102 ;  /* 0x00000066006b7202 */ /* 0x000fe20000000f00 */
[----:B------:R-:W-:-:S02]  /*a510*/  IMAD.MOV.U32 R2, RZ, RZ, R105 ;  /* 0x000000ffff027224 */ /* 0x000fc400078e0069 */
[----:B------:R-:W-:Y:S01]  /*a520*/  IMAD.MOV.U32 R106, RZ, RZ, R103 ;  /* 0x000000ffff6a7224 */ /* 0x000fe200078e0067 */
[----:B------:R-:W-:Y:S02]  /*a530*/  USHF.L.U64.HI UR5, UR4, 0x5, UR5 ;  /* 0x0000000504057899 */ /* 0x000fe40008010205 */
[----:B------:R-:W-:Y:S01]  /*a540*/  USHF.L.U32 UR4, UR4, 0x5, URZ ;  /* 0x0000000504047899 */ /* 0x000fe2000800063f */
[----:B--2---:R-:W-:Y:S02]  /*a550*/  IADD3 R11, P1, R14, 0x20, RZ ;  /* 0x000000200e0b7810 */ /* 0x004fe40007f3e0ff */
[----:B---3--:R-:W-:-:S03]  /*a560*/  IADD3 R10, P2, R6, 0x40, RZ ;  /* 0x00000040060a7810 */ /* 0x008fc60007f5e0ff */
[----:B------:R1:W-:Y:S01]  /*a570*/  STL [R1+0x30], R11 ;  /* 0x0000300b01007387 */ /* 0x0003e20000100800 */
[----:B------:R-:W-:Y:S02]  /*a580*/  IADD3 R0, P0, R14, 0x40, RZ ;  /* 0x000000400e007810 */ /* 0x000fe40007f1e0ff */
[----:B------:R-:W-:-:S03]  /*a590*/  IADD3 R12, P3, R6, 0x20, RZ ;  /* 0x00000020060c7810 */ /* 0x000fc60007f7e0ff */
[----:B------:R5:W-:Y:S01]  /*a5a0*/  STL [R1+0x28], R0 ;  /* 0x0000280001007387 */ /* 0x000be20000100800 */
[----:B----4-:R-:W-:Y:S02]  /*a5b0*/  IADD3.X R13, RZ, R5, RZ, P3, !PT ;  /* 0x00000005ff0d7210 */ /* 0x010fe40001ffe4ff */
[----:B------:R-:W-:Y:S01]  /*a5c0*/  MOV R4, R6 ;  /* 0x0000000600047202 */ /* 0x000fe20000000f00 */
[----:B-1----:R-:W-:-:S05]  /*a5d0*/  IMAD.X R11, RZ, RZ, R5, P2 ;  /* 0x000000ffff0b7224 */ /* 0x002fca00010e0605 */
[----:B------:R1:W-:Y:S01]  /*a5e0*/  STL.64 [R1], R10 ;  /* 0x0000000a01007387 */ /* 0x0003e20000100a00 */
[----:B-----5:R-:W-:-:S03]  /*a5f0*/  IMAD.X R0, RZ, RZ, R9, P0 ;  /* 0x000000ffff007224 */ /* 0x020fc600000e0609 */
[----:B------:R2:W-:Y:S04]  /*a600*/  STL.64 [R1+0x8], R12 ;  /* 0x0000080c01007387 */ /* 0x0005e80000100a00 */
[----:B------:R2:W-:Y:S01]  /*a610*/  STL [R1+0x24], R0 ;  /* 0x0000240001007387 */ /* 0x0005e20000100800 */
[----:B-1----:R-:W-:-:S05]  /*a620*/  IADD3.X R10, RZ, R9, RZ, P1, !PT ;  /* 0x00000009ff0a7210 */ /* 0x002fca0000ffe4ff */
[----:B------:R2:W-:Y:S04]  /*a630*/  STL [R1+0x2c], R10 ;  /* 0x00002c0a01007387 */ /* 0x0005e80000100800 */
[----:B------:R2:W-:Y:S02]  /*a640*/  STL.64 [R1+0x50], R4 ;  /* 0x0000500401007387 */ /* 0x0005e40000100a00 */
.L_x_625:
[----:B---3--:R-:W3:Y:S01]  /*a650*/  LDL.64 R190, [R1+0x50] ;  /* 0x0000500001be7983 */ /* 0x008ee20000100a00 */
[----:B------:R-:W-:Y:S04]  /*a660*/  DEPBAR.LE SB0, 0x0 ;  /* 0x000080000000791a */ /* 0x000fe80000000000 */
[----:B------:R-:W-:Y:S01]  /*a670*/  MOV R53, 0x6 ;  /* 0x0000000600357802 */ /* 0x000fe20000000f00 */
[----:B------:R-:W4:Y:S01]  /*a680*/  LDL.64 R206, [R1+0x8] ;  /* 0x0000080001ce7983 */ /* 0x000f220000100a00 */
[----:B------:R-:W-:Y:S02]  /*a690*/  MOV R52, c[0x0][0x208] ;  /* 0x0000820000347a02 */ /* 0x000fe40000000f00 */
[----:B------:R-:W-:Y:S02]  /*a6a0*/  MOV R189, c[0x0][0x208] ;  /* 0x0000820000bd7a02 */ /* 0x000fe40000000f00 */
[----:B------:R-:W-:Y:S01]  /*a6b0*/  SHF.L.U64.HI R52, R52, R53, c[0x0][0x20c] ;  /* 0x0000830034347619 */ /* 0x000fe20000010235 */
[----:B------:R-:W5:Y:S01]  /*a6c0*/  LDL.64 R202, [R1] ;  /* 0x0000000001ca7983 */ /* 0x000f620000100a00 */
[----:B------:R-:W-:Y:S02]  /*a6d0*/  SHF.L.U32 R189, R189, 0x6, RZ ;  /* 0x00000006bdbd7819 */ /* 0x000fe400000006ff */
[----:B--2---:R-:W-:Y:S01]  /*a6e0*/  SHF.R.S32.HI R0, RZ, 0x1f, R204 ;  /* 0x0000001fff007819 */ /* 0x004fe200000114cc */
[----:B------:R-:W-:Y:S02]  /*a6f0*/  IMAD R188, R52, R204, RZ ;  /* 0x000000cc34bc7224 */ /* 0x000fe400078e02ff */
[----:B------:R-:W2:Y:S01]  /*a700*/  LDL.64 R194, [R1+0x60] ;  /* 0x0000600001c27983 */ /* 0x000ea20000100a00 */
[-C--:B------:R-:W-:Y:S04]  /*a710*/  IMAD.WIDE.U32 R186, R204, R189.reuse, UR4 ;  /* 0x00000004ccba7e25 */ /* 0x080fe8000f8e00bd */
[-C--:B------:R-:W-:Y:S01]  /*a720*/  IMAD R188, R0, R189.reuse, R188 ;  /* 0x000000bd00bc7224 */ /* 0x080fe200078e02bc */
[----:B------:R-:W-:Y:S08]  /*a730*/  BAR.SYNC.DEFER_BLOCKING 0x0 ;  /* 0x0000000000007b1d */ /* 0x000ff00000010000 */
[----:B------:R-:W-:Y:S08]  /*a740*/  LDSM.16.M88.4 R64, [R211+0x6100] ;  /* 0x00610000d340783b */ /* 0x000ff00000000200 */
[----:B------:R-:W1:Y:S08]  /*a750*/  LDSM.16.M88.4 R16, [R208+0x3100] ;  /* 0x00310000d010783b */ /* 0x000e700000000200 */
[----:B------:R-:W1:Y:S08]  /*a760*/  LDSM.16.M88.4 R60, [R211+0x7100] ;  /* 0x00710000d33c783b */ /* 0x000e700000000200 */
[----:B------:R-:W1:Y:S08]  /*a770*/  LDSM.16.M88.4 R32, [R208+0x3500] ;  /* 0x00350000d020783b */ /* 0x000e700000000200 */
[----:B------:R-:W1:Y:S08]  /*a780*/  LDSM.16.M88.4 R48, [R208+0x3900] ;  /* 0x00390000d030783b */ /* 0x000e700000000200 */
[----:B------:R-:W1:Y:S02]  /*a790*/  LDSM.16.M88.4 R100, [R208+0x3d00] ;  /* 0x003d0000d064783b */ /* 0x000e640000000200 */
[-C--:B-1----:R-:W-:Y:S06]  /*a7a0*/  HMMA.16816.F32 R4, R64, R16.reuse, RZ ;  /* 0x000000104004723c */ /* 0x082fec00000018ff */
[----:B------:R-:W-:Y:S02]  /*a7b0*/  LDSM.16.M88.4 R108, [R212+0x6100] ;  /* 0x00610000d46c783b */ /* 0x000fe40000000200 */
[C---:B------:R-:W-:Y:S06]  /*a7c0*/  HMMA.16816.F32 R8, R60.reuse, R16, RZ ;  /* 0x000000103c08723c */ /* 0x040fec00000018ff */
[----:B------:R-:W1:Y:S02]  /*a7d0*/  LDSM.16.M88.4 R176, [R213] ;  /* 0x00000000d5b0783b */ /* 0x000e640000000200 */
[-C--:B------:R-:W-:Y:S06]  /*a7e0*/  HMMA.16816.F32 R12, R60, R18.reuse, RZ ;  /* 0x000000123c0c723c */ /* 0x080fec00000018ff */
[----:B------:R-:W1:Y:S02]  /*a7f0*/  LDSM.16.M88.4 R180, [R212+0x7100] ;  /* 0x00710000d4b4783b */ /* 0x000e640000000200 */
        /* <DEDUP_REMOVED lines=12> */
[----:B------:R-:W-:Y:S08]  /*a8c0*/  HMMA.16816.F32 R64, R64, R102, RZ ;  /* 0x000000664040723c */ /* 0x000ff000000018ff */
[-C--:B-1----:R-:W-:Y:S08]  /*a8d0*/  HMMA.16816.F32 R4, R108, R176.reuse, R4 ;  /* 0x000000b06c04723c */ /* 0x082ff00000001804 */
[C---:B------:R-:W-:Y:S08]  /*a8e0*/  HMMA.16816.F32 R8, R180.reuse, R176, R8 ;  /* 0x000000b0b408723c */ /* 0x040ff00000001808 */
[-C--:B------:R-:W-:Y:S08]  /*a8f0*/  HMMA.16816.F32 R12, R180, R178.reuse, R12 ;  /* 0x000000b2b40c723c */ /* 0x080ff0000000180c */
[C---:B------:R-:W-:Y:S04]  /*a900*/  HMMA.16816.F32 R16, R108.reuse, R178, R16 ;  /* 0x000000b26c10723c */ /* 0x040fe80000001810 */
[-C--:B---3--:R-:W-:Y:S05]  /*a910*/  IMAD.WIDE.U32 R184, R204, R189.reuse, R190 ;  /* 0x000000bdccb87225 */ /* 0x088fea00078e00be */
[----:B------:R-:W-:Y:S03]  /*a920*/  LEA R192, P1, R184, c[0x0][0x1f8], 0x1 ;  /* 0x00007e00b8c07a11 */ /* 0x000fe600078208ff */
[-C--:B----4-:R-:W-:Y:S01]  /*a930*/  IMAD.WIDE.U32 R104, R204, R189.reuse, R206 ;  /* 0x000000bdcc687225 */ /* 0x090fe200078e00ce */
[----:B------:R-:W-:Y:S04]  /*a940*/  IADD3 R0, R185, R188, RZ ;  /* 0x000000bcb9007210 */ /* 0x000fe80007ffe0ff */
[----:B------:R-:W-:Y:S01]  /*a950*/  LEA R200, P0, R104, c[0x0][0x1f8], 0x1 ;  /* 0x00007e0068c87a11 */ /* 0x000fe200078008ff */
[----:B-----5:R-:W-:Y:S01]  /*a960*/  IMAD.WIDE.U32 R100, R204, R189, R202 ;  /* 0x000000bdcc647225 */ /* 0x020fe200078e00ca */
[----:B------:R-:W-:Y:S02]  /*a970*/  IADD3 R105, R188, R105, RZ ;  /* 0x00000069bc697210 */ /* 0x000fe40007ffe0ff */
[----:B------:R-:W-:Y:S02]  /*a980*/  LEA.HI.X R193, R184, c[0x0][0x1fc], R0, 0x1, P1 ;  /* 0x00007f00b8c17a11 */ /* 0x000fe400008f0c00 */
[----:B------:R-:W-:Y:S02]  /*a990*/  IADD3 R0, R188, R187, RZ ;  /* 0x000000bbbc007210 */ /* 0x000fe40007ffe0ff */
[----:B------:R-:W-:Y:S02]  /*a9a0*/  LEA.HI.X R201, R104, c[0x0][0x1fc], R105, 0x1, P0 ;  /* 0x00007f0068c97a11 */ /* 0x000fe400000f0c69 */
[-C--:B--2---:R-:W-:Y:S02]  /*a9b0*/  IADD3 R104, P0, R194, R186.reuse, RZ ;  /* 0x000000bac2687210 */ /* 0x084fe40007f1e0ff */
[----:B------:R-:W-:Y:S02]  /*a9c0*/  LEA R198, P3, R100, c[0x0][0x1f8], 0x1 ;  /* 0x00007e0064c67a11 */ /* 0x000fe400078608ff */
[----:B------:R-:W-:Y:S02]  /*a9d0*/  IADD3 R188, R188, R101, RZ ;  /* 0x00000065bcbc7210 */ /* 0x000fe40007ffe0ff */
[----:B------:R-:W-:Y:S02]  /*a9e0*/  LEA R194, P2, R104, c[0x0][0x1f8], 0x1 ;  /* 0x00007e0068c27a11 */ /* 0x000fe400078408ff */
[----:B------:R-:W-:Y:S02]  /*a9f0*/  IADD3.X R101, R0, R191, RZ, P0, !PT ;  /* 0x000000bf00657210 */ /* 0x000fe400007fe4ff */
[----:B------:R-:W-:Y:S02]  /*aa00*/  LEA.HI.X R199, R100, c[0x0][0x1fc], R188, 0x1, P3 ;  /* 0x00007f0064c77a11 */ /* 0x000fe400018f0cbc */
[----:B------:R-:W-:Y:S01]  /*aa10*/  LEA.HI.X R195, R104, c[0x0][0x1fc], R101, 0x1, P2 ;  /* 0x00007f0068c37a11 */ /* 0x000fe200010f0c65 */
[----:B------:R-:W-:Y:S01]  /*aa20*/  LDSM.16.M88.4 R188, [R222] ;  /* 0x00000000debc783b */ /* 0x000fe20000000200 */
[-C--:B------:R-:W-:Y:S02]  /*aa30*/  IADD3 R105, P1, R206, R186.reuse, RZ ;  /* 0x000000bace697210 */ /* 0x080fe40007f3e0ff */
[----:B------:R-:W-:Y:S02]  /*aa40*/  IADD3 R196, P0, R202, R186, RZ ;  /* 0x000000bacac47210 */ /* 0x000fe40007f1e0ff */
[C---:B------:R-:W-:Y:S02]  /*aa50*/  IADD3.X R104, R0.reuse, R207, RZ, P1, !PT ;  /* 0x000000cf00687210 */ /* 0x040fe40000ffe4ff */
[----:B------:R-:W-:Y:S01]  /*aa60*/  IADD3.X R0, R0, R203, RZ, P0, !PT ;  /* 0x000000cb00007210 */ /* 0x000fe200007fe4ff */
[----:B------:R-:W1:Y:S01]  /*aa70*/  LDSM.16.M88.4 R100, [R224] ;  /* 0x00000000e064783b */ /* 0x000e620000000200 */
[C---:B------:R-:W-:Y:S02]  /*aa80*/  ISETP.GT.AND P0, PT, R204.reuse, RZ, PT ;  /* 0x000000ffcc00720c */ /* 0x040fe40003f04270 */
[----:B------:R-:W-:Y:S05]  /*aa90*/  IADD3 R204, R204, -0x1, RZ ;  /* 0xffffffffcccc7810 */ /* 0x000fea0007ffe0ff */
[----:B------:R-:W2:Y:S08]  /*aaa0*/  LDSM.16.M88.4 R184, [R223] ;  /* 0x00000000dfb8783b */ /* 0x000eb00000000200 */
[----:B------:R-:W-:Y:S01]  /*aab0*/  @!PT LDS RZ, [RZ] ;  /* 0x00000000fffff984 */ /* 0x000fe20000000800 */
[----:B------:R-:W-:Y:S01]  /*aac0*/  @!PT LDS RZ, [RZ] ;  /* 0x00000000fffff984 */ /* 0x000fe20000000800 */
[----:B------:R-:W-:Y:S01]  /*aad0*/  @!PT LDS RZ, [RZ] ;  /* 0x00000000fffff984 */ /* 0x000fe20000000800 */
[----:B------:R3:W-:Y:S08]  /*aae0*/  LDGSTS.E.BYPASS.LTC128B.128 [R226+0x100], [R192.64], !P6 ;  /* 0x00100000c0e27fae */ /* 0x0007f0000f101d46 */
[----:B------:R4:W-:Y:S08]  /*aaf0*/  LDGSTS.E.BYPASS.LTC128B.128 [R226+0x1100], [R200.64], !P5 ;  /* 0x01100000c8e27fae */ /* 0x0009f0000e901d46 */
[----:B------:R5:W-:Y:S01]  /*ab00*/  LDGSTS.E.BYPASS.LTC128B.128 [R226+0x2100], [R198.64], !P4 ;  /* 0x02100000c6e27fae */ /* 0x000be2000e101d46 */
[-C--:B-1----:R-:W-:Y:S07]  /*ab10*/  HMMA.16816.F32 R20, R108, R100.reuse, R20 ;  /* 0x000000646c14723c */ /* 0x082fee0000001814 */
[----:B------:R1:W-:Y:S01]  /*ab20*/  LDGSTS.E.BYPASS.LTC128B.128 [R226+0x900], [R194.64], !P6 ;  /* 0x00900000c2e27fae */ /* 0x0003e2000f101d46 */
[C---:B---3--:R-:W-:Y:S04]  /*ab30*/  LEA R192, P2, R105.reuse, c[0x0][0x1f8], 0x1 ;  /* 0x00007e0069c07a11 */ /* 0x048fe800078408ff */
[----:B------:R-:W-:Y:S01]  /*ab40*/  LEA.HI.X R193, R105, c[0x0][0x1fc], R104, 0x1, P2 ;  /* 0x00007f0069c17a11 */ /* 0x000fe200010f0c68 */
[C---:B------:R-:W-:Y:S04]  /*ab50*/  HMMA.16816.F32 R24, R180.reuse, R100, R24 ;  /* 0x00000064b418723c */ /* 0x040fe80000001818 */
[----:B------:R1:W-:Y:S01]  /*ab60*/  LDGSTS.E.BYPASS.LTC128B.128 [R226+0x1900], [R192.64], !P5 ;  /* 0x01900000c0e27fae */ /* 0x0003e2000e901d46 */
[C---:B------:R-:W-:Y:S03]  /*ab70*/  LEA R104, P1, R196.reuse, c[0x0][0x1f8], 0x1 ;  /* 0x00007e00c4687a11 */ /* 0x040fe600078208ff */
[-C--:B------:R-:W-:Y:S04]  /*ab80*/  HMMA.16816.F32 R28, R180, R102.reuse, R28 ;  /* 0x00000066b41c723c */ /* 0x080fe8000000181c */
[----:B------:R-:W-:Y:S04]  /*ab90*/  LEA.HI.X R105, R196, c[0x0][0x1fc], R0, 0x1, P1 ;  /* 0x00007f00c4697a11 */ /* 0x000fe800008f0c00 */
[C---:B------:R-:W-:Y:S01]  /*aba0*/  HMMA.16816.F32 R32, R108.reuse, R102, R32 ;  /* 0x000000666c20723c */ /* 0x040fe20000001820 */
[----:B------:R3:W-:Y:S07]  /*abb0*/  LDGSTS.E.BYPASS.LTC128B.128 [R226+0x2900], [R104.64], !P4 ;  /* 0x0290000068e27fae */ /* 0x0007ee000e101d46 */
[-C--:B--2---:R-:W-:Y:S01]  /*abc0*/  HMMA.16816.F32 R36, R108, R184.reuse, R36 ;  /* 0x000000b86c24723c */ /* 0x084fe20000001824 */
[----:B-----5:R-:W-:Y:S07]  /*abd0*/  LDSM.16.M88.4 R196, [R208+0x4100] ;  /* 0x00410000d0c4783b */ /* 0x020fee0000000200 */
[C---:B------:R-:W-:Y:S01]  /*abe0*/  HMMA.16816.F32 R40, R180.reuse, R184, R40 ;  /* 0x000000b8b428723c */ /* 0x040fe20000001828 */
[----:B------:R-:W0:Y:S07]  /*abf0*/  LDGDEPBAR ;  /* 0x00000000000079af */ /* 0x000e2e0000000000 */
[-C--:B------:R-:W-:Y:S01]  /*ac00*/  HMMA.16816.F32 R44, R180, R186.reuse, R44 ;  /* 0x000000bab42c723c */ /* 0x080fe2000000182c */
[----:B-1----:R-:W1:Y:S07]  /*ac10*/  LDSM.16.M88.4 R192, [R211+0x8100] ;  /* 0x00810000d3c0783b */ /* 0x002e6e0000000200 */
[C---:B------:R-:W-:Y:S01]  /*ac20*/  HMMA.16816.F32 R48, R108.reuse, R186, R48 ;  /* 0x000000ba6c30723c */ /* 0x040fe20000001830 */
[----:B----4-:R-:W2:Y:S07]  /*ac30*/  LDSM.16.M88.4 R200, [R211+0x9100] ;  /* 0x00910000d3c8783b */ /* 0x010eae0000000200 */
[-C--:B------:R-:W-:Y:S01]  /*ac40*/  HMMA.16816.F32 R52, R108, R188.reuse, R52 ;  /* 0x000000bc6c34723c */ /* 0x080fe20000001834 */
[----:B------:R-:W4:Y:S07]  /*ac50*/  LDSM.16.M88.4 R176, [R208+0x4500] ;  /* 0x00450000d0b0783b */ /* 0x000f2e0000000200 */
[C---:B------:R-:W-:Y:S01]  /*ac60*/  HMMA.16816.F32 R56, R180.reuse, R188, R56 ;  /* 0x000000bcb438723c */ /* 0x040fe20000001838 */
[----:B------:R-:W5:Y:S07]  /*ac70*/  LDSM.16.M88.4 R100, [R208+0x4900] ;  /* 0x00490000d064783b */ /* 0x000f6e0000000200 */
[-C--:B------:R-:W-:Y:S01]  /*ac80*/  HMMA.16816.F32 R60, R180, R190.reuse, R60 ;  /* 0x000000beb43c723c */ /* 0x080fe2000000183c */
[----:B------:R-:W-:Y:S07]  /*ac90*/  LDSM.16.M88.4 R180, [R212+0x8100] ;  /* 0x00810000d4b4783b */ /* 0x000fee0000000200 */
[----:B------:R-:W-:Y:S01]  /*aca0*/  HMMA.16816.F32 R64, R108, R190, R64 ;  /* 0x000000be6c40723c */ /* 0x000fe20000001840 */
[----:B------:R-:W3:Y:S07]  /*acb0*/  LDSM.16.M88.4 R108, [R208+0x4d00] ;  /* 0x004d0000d06c783b */ /* 0x000eee0000000200 */
[-C--:B-1----:R-:W-:Y:S01]  /*acc0*/  HMMA.16816.F32 R4, R192, R196.reuse, R4 ;  /* 0x000000c4c004723c */ /* 0x082fe20000001804 */
[----:B------:R-:W1:Y:S07]  /*acd0*/  LDSM.16.M88.4 R184, [R221] ;  /* 0x00000000ddb8783b */ /* 0x000e6e0000000200 */
[C---:B--2---:R-:W-:Y:S01]  /*ace0*/  HMMA.16816.F32 R8, R200.reuse, R196, R8 ;  /* 0x000000c4c808723c */ /* 0x044fe20000001808 */
[----:B------:R-:W2:Y:S07]  /*acf0*/  LDSM.16.M88.4 R188, [R212+0x9100] ;  /* 0x00910000d4bc783b */ /* 0x000eae0000000200 */
[-C--:B------:R-:W-:Y:S08]  /*ad00*/  HMMA.16816.F32 R12, R200, R198.reuse, R12 ;  /* 0x000000c6c80c723c */ /* 0x080ff0000000180c */
[C---:B------:R-:W-:Y:S01]  /*ad10*/  HMMA.16816.F32 R16, R192.reuse, R198, R16 ;  /* 0x000000c6c010723c */ /* 0x040fe20000001810 */
[----:B------:R-:W1:Y:S07]  /*ad20*/  LDSM.16.M88.4 R196, [R220] ;  /* 0x00000000dcc4783b */ /* 0x000e6e0000000200 */
[-C--:B----4-:R-:W-:Y:S08]  /*ad30*/  HMMA.16816.F32 R20, R192, R176.reuse, R20 ;  /* 0x000000b0c014723c */ /* 0x090ff00000001814 */
[C---:B------:R-:W-:Y:S08]  /*ad40*/  HMMA.16816.F32 R24, R200.reuse, R176, R24 ;  /* 0x000000b0c818723c */ /* 0x040ff00000001818 */
[-C--:B------:R-:W-:Y:S08]  /*ad50*/  HMMA.16816.F32 R28, R200, R178.reuse, R28 ;  /* 0x000000b2c81c723c */ /* 0x080ff0000000181c */
[C---:B------:R-:W-:Y:S01]  /*ad60*/  HMMA.16816.F32 R32, R192.reuse, R178, R32 ;  /* 0x000000b2c020723c */ /* 0x040fe20000001820 */
[----:B------:R-:W4:Y:S07]  /*ad70*/  LDSM.16.M88.4 R176, [R219] ;  /* 0x00000000dbb0783b */ /* 0x000f2e0000000200 */
[-C--:B-----5:R-:W-:Y:S08]  /*ad80*/  HMMA.16816.F32 R36, R192, R100.reuse, R36 ;  /* 0x00000064c024723c */ /* 0x0a0ff00000001824 */
[C---:B------:R-:W-:Y:S08]  /*ad90*/  HMMA.16816.F32 R40, R200.reuse, R100, R40 ;  /* 0x00000064c828723c */ /* 0x040ff00000001828 */
[-C--:B------:R-:W-:Y:S08]  /*ada0*/  HMMA.16816.F32 R44, R200, R102.reuse, R44 ;  /* 0x00000066c82c723c */ /* 0x080ff0000000182c */
[C---:B------:R-:W-:Y:S01]  /*adb0*/  HMMA.16816.F32 R48, R192.reuse, R102, R48 ;  /* 0x00000066c030723c */ /* 0x040fe20000001830 */
[----:B------:R-:W5:Y:S07]  /*adc0*/  LDSM.16.M88.4 R100, [R218] ;  /* 0x00000000da64783b */ /* 0x000f6e0000000200 */
[-C--:B---3--:R-:W-:Y:S08]  /*add0*/  HMMA.16816.F32 R52, R192, R108.reuse, R52 ;  /* 0x0000006cc034723c */ /* 0x088ff00000001834 */
[C---:B------:R-:W-:Y:S08]  /*ade0*/  HMMA.16816.F32 R56, R200.reuse, R108, R56 ;  /* 0x0000006cc838723c */ /* 0x040ff00000001838 */
[-C--:B------:R-:W-:Y:S08]  /*adf0*/  HMMA.16816.F32 R60, R200, R110.reuse, R60 ;  /* 0x0000006ec83c723c */ /* 0x080ff0000000183c */
[----:B------:R-:W-:Y:S01]  /*ae00*/  HMMA.16816.F32 R64, R192, R110, R64 ;  /* 0x0000006ec040723c */ /* 0x000fe20000001840 */
[----:B------:R-:W-:Y:S07]  /*ae10*/  LDSM.16.M88.4 R108, [R211+0xa100] ;  /* 0x00a10000d36c783b */ /* 0x000fee0000000200 */
[-C--:B-1----:R-:W-:Y:S01]  /*ae20*/  HMMA.16816.F32 R4, R180, R184.reuse, R4 ;  /* 0x000000b8b404723c */ /* 0x082fe20000001804 */
[----:B------:R-:W-:Y:S07]  /*ae30*/  LDSM.16.M88.4 R192, [R211+0xb100] ;  /* 0x00b10000d3c0783b */ /* 0x000fee0000000200 */
[C---:B--2---:R-:W-:Y:S08]  /*ae40*/  HMMA.16816.F32 R8, R188.reuse, R184, R8 ;  /* 0x000000b8bc08723c */ /* 0x044ff00000001808 */
        /* <DEDUP_REMOVED lines=12> */
[----:B------:R-:W2:Y:S07]  /*af10*/  LDSM.16.M88.4 R176, [R208+0x5500] ;  /* 0x00550000d0b0783b */ /* 0x000eae0000000200 */
[-C--:B-----5:R-:W-:Y:S08]  /*af20*/  HMMA.16816.F32 R52, R180, R100.reuse, R52 ;  /* 0x00000064b434723c */ /* 0x0a0ff00000001834 */
        /* <DEDUP_REMOVED lines=46> */
[----:B------:R-:W-:Y:S09]  /*b210*/  FMUL.FTZ R17, R17, c[0x0][0x320] ;  /* 0x0000c80011117a20 */ /* 0x000ff20000410000 */
[----:B------:R1:W-:Y:S10]  /*b220*/  MUFU.TANH R177, R7 ;  /* 0x0000000700b17308 */ /* 0x0003f40000002400 */
[----:B------:R-:W-:Y:S10]  /*b230*/  MUFU.TANH R16, R16 ;  /* 0x0000001000107308 */ /* 0x000ff40000002400 */
[----:B------:R-:W2:Y:S01]  /*b240*/  MUFU.TANH R179, R8 ;  /* 0x0000000800b37308 */ /* 0x000ea20000002400 */
[----:B-1----:R-:W1:Y:S09]  /*b250*/  LDSM.16.M88.4 R4, [R216] ;  /* 0x00000000d804783b */ /* 0x002e720000000200 */
[----:B------:R-:W-:Y:S10]  /*b260*/  MUFU.TANH R17, R17 ;  /* 0x0000001100117308 */ /* 0x000ff40000002400 */
[----:B------:R-:W3:Y:S01]  /*b270*/  MUFU.TANH R188, R9 ;  /* 0x0000000900bc7308 */ /* 0x000ee20000002400 */
[----:B--2---:R-:W-:Y:S09]  /*b280*/  FMNMX.FTZ R0, R179, R106, !PT ;  /* 0x0000006ab3007209 */ /* 0x004ff20007810000 */
[----:B------:R-:W2:Y:S10]  /*b290*/  MUFU.TANH R180, R13 ;  /* 0x0000000d00b47308 */ /* 0x000eb40000002400 */
[----:B------:R-:W-:Y:S01]  /*b2a0*/  MUFU.TANH R189, R10 ;  /* 0x0000000a00bd7308 */ /* 0x000fe20000002400 */
[-C--:B-1----:R-:W-:Y:S03]  /*b2b0*/  HMMA.16816.F32 R20, R100, R4.reuse, R20 ;  /* 0x000000046414723c */ /* 0x082fe60000001814 */
[----:B---3--:R-:W-:Y:S06]  /*b2c0*/  FMNMX.FTZ R0, R188, R0, !PT ;  /* 0x00000000bc007209 */ /* 0x008fec0007810000 */
[----:B------:R-:W-:Y:S03]  /*b2d0*/  MUFU.TANH R183, R14 ;  /* 0x0000000e00b77308 */ /* 0x000fe60000002400 */
[----:B------:R-:W-:Y:S01]  /*b2e0*/  FMNMX.FTZ R0, R181, R0, !PT ;  /* 0x00000000b5007209 */ /* 0x000fe20007810000 */
[C---:B------:R-:W-:Y:S04]  /*b2f0*/  HMMA.16816.F32 R24, R184.reuse, R4, R24 ;  /* 0x00000004b818723c */ /* 0x040fe80000001818 */
[----:B--2---:R-:W-:Y:S02]  /*b300*/  FMNMX.FTZ R0, R180, R0, !PT ;  /* 0x00000000b4007209 */ /* 0x004fe40007810000 */
        /* <DEDUP_REMOVED lines=22> */
[----:B------:R3:W-:Y:S01]  /*b470*/  MUFU.TANH R192, R33 ;  /* 0x0000002100c07308 */ /* 0x0007e20000002400 */
[----:B------:R-:W-:Y:S02]  /*b480*/  FMUL.FTZ R35, R35, c[0x0][0x320] ;  /* 0x0000c80023237a20 */ /* 0x000fe40000410000 */
[----:B------:R-:W-:Y:S01]  /*b490*/  FMUL.FTZ R24, R24, c[0x0][0x320] ;  /* 0x0000c80018187a20 */ /* 0x000fe20000410000 */
[----:B--2---:R-:W2:Y:S01]  /*b4a0*/  LDL R23, [R1+0x24] ;  /* 0x0000240001177983 */ /* 0x004ea20000100800 */
[----:B------:R-:W-:Y:S02]  /*b4b0*/  FMUL.FTZ R27, R27, c[0x0][0x320] ;  /* 0x0000c8001b1b7a20 */ /* 0x000fe40000410000 */
[----:B------:R-:W-:Y:S03]  /*b4c0*/  FMUL.FTZ R34, R34, c[0x0][0x320] ;  /* 0x0000c80022227a20 */ /* 0x000fe60000410000 */
[----:B------:R4:W-:Y:S10]  /*b4d0*/  MUFU.TANH R233, R31 ;  /* 0x0000001f00e97308 */ /* 0x0009f40000002400 */
[----:B------:R-:W-:Y:S01]  /*b4e0*/  MUFU.TANH R193, R20 ;  /* 0x0000001400c17308 */ /* 0x000fe20000002400 */
[-C--:B-1----:R-:W-:Y:S01]  /*b4f0*/  HMMA.16816.F32 R36, R100, R8.reuse, R36 ;  /* 0x000000086424723c */ /* 0x082fe20000001824 */
[----:B---3--:R-:W3:Y:S08]  /*b500*/  LDL R33, [R1+0x30] ;  /* 0x0000300001217983 */ /* 0x008ef00000100800 */
[----:B------:R1:W-:Y:S01]  /*b510*/  MUFU.TANH R191, R32 ;  /* 0x0000002000bf7308 */ /* 0x0003e20000002400 */
[C---:B------:R-:W-:Y:S01]  /*b520*/  HMMA.16816.F32 R40, R184.reuse, R8, R40 ;  /* 0x00000008b828723c */ /* 0x040fe20000001828 */
[----:B----4-:R-:W4:Y:S06]  /*b530*/  LDL.64 R30, [R1+0x48] ;  /* 0x00004800011e7983 */ /* 0x010f2c0000100a00 */
[----:B------:R-:W-:Y:S02]  /*b540*/  MOV R9, c[0x0][0x1e0] ;  /* 0x0000780000097a02 */ /* 0x000fe40000000f00 */
[----:B------:R-:W5:Y:S01]  /*b550*/  MUFU.TANH R18, R18 ;  /* 0x0000001200127308 */ /* 0x000f620000002400 */
[-C--:B------:R-:W-:Y:S03]  /*b560*/  HMMA.16816.F32 R44, R184, R10.reuse, R44 ;  /* 0x0000000ab82c723c */ /* 0x080fe6000000182c */
[----:B------:R-:W-:Y:S01]  /*b570*/  SHF.L.U32 R9, R9, 0x5, RZ ;  /* 0x0000000509097819 */ /* 0x000fe200000006ff */
[----:B------:R-:W-:Y:S04]  /*b580*/  FMUL.FTZ R36, R36, c[0x0][0x320] ;  /* 0x0000c80024247a20 */ /* 0x000fe80000410000 */
[C---:B------:R-:W-:Y:S01]  /*b590*/  HMMA.16816.F32 R48, R100.reuse, R10, R48 ;  /* 0x0000000a6430723c */ /* 0x040fe20000001830 */
[----:B------:R5:W-:Y:S03]  /*b5a0*/  MUFU.TANH R201, R29 ;  /* 0x0000001d00c97308 */ /* 0x000be60000002400 */
[----:B------:R-:W-:Y:S01]  /*b5b0*/  FMUL.FTZ R37, R37, c[0x0][0x320] ;  /* 0x0000c80025257a20 */ /* 0x000fe20000410000 */
[----:B-1----:R-:W2:Y:S01]  /*b5c0*/  LDL R32, [R1+0x28] ;  /* 0x0000280001207983 */ /* 0x002ea20000100800 */
[----:B------:R-:W-:Y:S02]  /*b5d0*/  FMUL.FTZ R38, R38, c[0x0][0x320] ;  /* 0x0000c80026267a20 */ /* 0x000fe40000410000 */
[----:B------:R-:W-:Y:S01]  /*b5e0*/  FMUL.FTZ R39, R39, c[0x0][0x320] ;  /* 0x0000c80027277a20 */ /* 0x000fe20000410000 */
[-C--:B------:R-:W-:Y:S02]  /*b5f0*/  HMMA.16816.F32 R52, R100, R4.reuse, R52 ;  /* 0x000000046434723c */ /* 0x080fe40000001834 */
[----:B------:R-:W-:Y:S01]  /*b600*/  MUFU.TANH R231, R36 ;  /* 0x0000002400e77308 */ /* 0x000fe20000002400 */
[----:B------:R-:W-:Y:S02]  /*b610*/  FMUL.FTZ R42, R42, c[0x0][0x320] ;  /* 0x0000c8002a2a7a20 */ /* 0x000fe40000410000 */
[----:B------:R-:W-:Y:S02]  /*b620*/  FMUL.FTZ R41, R41, c[0x0][0x320] ;  /* 0x0000c80029297a20 */ /* 0x000fe40000410000 */
[----:B------:R-:W-:Y:S01]  /*b630*/  FMUL.FTZ R46, R46, c[0x0][0x320] ;  /* 0x0000c8002e2e7a20 */ /* 0x000fe20000410000 */
[C---:B------:R-:W-:Y:S04]  /*b640*/  HMMA.16816.F32 R56, R184.reuse, R4, R56 ;  /* 0x00000004b838723c */ /* 0x040fe80000001838 */
[----:B------:R1:W-:Y:S01]  /*b650*/  MUFU.TANH R232, R37 ;  /* 0x0000002500e87308 */ /* 0x0003e20000002400 */
[----:B------:R-:W-:Y:S02]  /*b660*/  FMUL.FTZ R40, R40, c[0x0][0x320] ;  /* 0x0000c80028287a20 */ /* 0x000fe40000410000 */
[----:B------:R-:W-:Y:S01]  /*b670*/  FMUL.FTZ R50, R50, c[0x0][0x320] ;  /* 0x0000c80032327a20 */ /* 0x000fe20000410000 */
[----:B-----5:R-:W5:Y:S01]  /*b680*/  LDL R29, [R1+0x2c] ;  /* 0x00002c00011d7983 */ /* 0x020f620000100800 */
[-C--:B------:R-:W-:Y:S03]  /*b690*/  HMMA.16816.F32 R60, R184, R6.reuse, R60 ;  /* 0x00000006b83c723c */ /* 0x080fe6000000183c */
[----:B------:R-:W-:Y:S01]  /*b6a0*/  FMNMX.FTZ R5, R176, R2, !PT ;  /* 0x00000002b0057209 */ /* 0x000fe20007810000 */
[----:B------:R-:W-:Y:S01]  /*b6b0*/  FMUL.FTZ R49, R49, c[0x0][0x320] ;  /* 0x0000c80031317a20 */ /* 0x000fe20000410000 */
[----:B------:R-:W-:Y:S01]  /*b6c0*/  MUFU.TANH R185, R46 ;  /* 0x0000002e00b97308 */ /* 0x000fe20000002400 */
[----:B------:R-:W-:Y:S01]  /*b6d0*/  FMNMX.FTZ R4, R178, R3, !PT ;  /* 0x00000003b2047209 */ /* 0x000fe20007810000 */
[----:B------:R-:W-:Y:S01]  /*b6e0*/  FMUL.FTZ R52, R52, c[0x0][0x320] ;  /* 0x0000c80034347a20 */ /* 0x000fe20000410000 */
[----:B------:R-:W-:Y:S04]  /*b6f0*/  HMMA.16816.F32 R64, R100, R6, R64 ;  /* 0x000000066440723c */ /* 0x000fe80000001840 */
[----:B------:R-:W-:Y:S01]  /*b700*/  FMUL.FTZ R53, R53, c[0x0][0x320] ;  /* 0x0000c80035357a20 */ /* 0x000fe20000410000 */
[----:B------:R-:W-:Y:S01]  /*b710*/  FMNMX.FTZ R4, R177, R4, !PT ;  /* 0x00000004b1047209 */ /* 0x000fe20007810000 */
[----:B------:R-:W-:Y:S01]  /*b720*/  FMUL.FTZ R54, R54, c[0x0][0x320] ;  /* 0x0000c80036367a20 */ /* 0x000fe20000410000 */
[----:B------:R-:W1:Y:S01]  /*b730*/  MUFU.TANH R194, R21 ;  /* 0x0000001500c27308 */ /* 0x000e620000002400 */
[----:B------:R-:W-:Y:S01]  /*b740*/  FMUL.FTZ R55, R55, c[0x0][0x320] ;  /* 0x0000c80037377a20 */ /* 0x000fe20000410000 */
[----:B------:R-:W-:Y:S01]  /*b750*/  FMNMX.FTZ R4, R18, R4, !PT ;  /* 0x0000000412047209 */ /* 0x000fe20007810000 */
[----:B-1----:R-:W2:Y:S02]  /*b760*/  LDL.64 R36, [R1+0x58] ;  /* 0x0000580001247983 */ /* 0x002ea40000100a00 */
[----:B------:R-:W-:Y:S01]  /*b770*/  FMUL.FTZ R51, R51, c[0x0][0x320] ;  /* 0x0000c80033337a20 */ /* 0x000fe20000410000 */
[----:B------:R-:W-:Y:S01]  /*b780*/  FMNMX.FTZ R6, R189, R107, !PT ;  /* 0x0000006bbd067209 */ /* 0x000fe20007810000 */
[----:B------:R-:W-:Y:S01]  /*b790*/  FMUL.FTZ R44, R44, c[0x0][0x320] ;  /* 0x0000c8002c2c7a20 */ /* 0x000fe20000410000 */
[----:B------:R-:W-:Y:S01]  /*b7a0*/  FMNMX.FTZ R5, R111, R5, !PT ;  /* 0x000000056f057209 */ /* 0x000fe20007810000 */
[----:B------:R-:W-:Y:S01]  /*b7b0*/  FMUL.FTZ R57, R57, c[0x0][0x320] ;  /* 0x0000c80039397a20 */ /* 0x000fe20000410000 */
[----:B------:R-:W1:Y:S01]  /*b7c0*/  MUFU.TANH R19, R19 ;  /* 0x0000001300137308 */ /* 0x000e620000002400 */
        /* <DEDUP_REMOVED lines=12> */
[----:B------:R-:W-:Y:S02]  /*b890*/  FMUL.FTZ R67, R67, c[0x0][0x320] ;  /* 0x0000c80043437a20 */ /* 0x000fe40000410000 */
[----:B------:R-:W-:Y:S01]  /*b8a0*/  FMUL.FTZ R64, R64, c[0x0][0x320] ;  /* 0x0000c80040407a20 */ /* 0x000fe20000410000 */
[----:B------:R-:W-:Y:S01]  /*b8b0*/  FMNMX.FTZ R5, R194, R5, !PT ;  /* 0x00000005c2057209 */ /* 0x000fe20007810000 */
[----:B------:R-:W-:Y:S02]  /*b8c0*/  FMUL.FTZ R58, R58, c[0x0][0x320] ;  /* 0x0000c8003a3a7a20 */ /* 0x000fe40000410000 */
[----:B------:R-:W-:Y:S01]  /*b8d0*/  FMUL.FTZ R59, R59, c[0x0][0x320] ;  /* 0x0000c8003b3b7a20 */ /* 0x000fe20000410000 */
[----:B------:R-:W1:Y:S01]  /*b8e0*/  MUFU.TANH R195, R34 ;  /* 0x0000002200c37308 */ /* 0x000e620000002400 */
[----:B------:R-:W-:Y:S01]  /*b8f0*/  FMUL.FTZ R48, R48, c[0x0][0x320] ;  /* 0x0000c80030307a20 */ /* 0x000fe20000410000 */
[----:B------:R-:W-:Y:S01]  /*b900*/  FMNMX.FTZ R5, R191, R5, !PT ;  /* 0x00000005bf057209 */ /* 0x000fe20007810000 */
[----:B------:R-:W-:Y:S01]  /*b910*/  FMUL.FTZ R62, R62, c[0x0][0x320] ;  /* 0x0000c8003e3e7a20 */ /* 0x000fe20000410000 */
[----:B-1----:R-:W-:Y:S01]  /*b920*/  FMNMX.FTZ R4, R19, R4, !PT ;  /* 0x0000000413047209 */ /* 0x002fe20007810000 */
[----:B------:R-:W-:Y:S01]  /*b930*/  FMUL.FTZ R45, R45, c[0x0][0x320] ;  /* 0x0000c8002d2d7a20 */ /* 0x000fe20000410000 */
[----:B------:R-:W-:Y:S01]  /*b940*/  FMNMX.FTZ R5, R192, R5, !PT ;  /* 0x00000005c0057209 */ /* 0x000fe20007810000 */
[----:B------:R-:W-:Y:S02]  /*b950*/  FMUL.FTZ R56, R56, c[0x0][0x320] ;  /* 0x0000c80038387a20 */ /* 0x000fe40000410000 */
[----:B------:R-:W-:Y:S01]  /*b960*/  FMUL.FTZ R47, R47, c[0x0][0x320] ;  /* 0x0000c8002f2f7a20 */ /* 0x000fe20000410000 */
[----:B------:R1:W1:Y:S01]  /*b970*/  MUFU.TANH R196, R35 ;  /* 0x0000002300c47308 */ /* 0x0002620000002400 */
[----:B------:R-:W-:Y:S02]  /*b980*/  FMNMX.FTZ R5, R231, R5, !PT ;  /* 0x00000005e7057209 */ /* 0x000fe40007810000 */
[----:B------:R-:W-:Y:S02]  /*b990*/  FMNMX.FTZ R4, R197, R4, !PT ;  /* 0x00000004c5047209 */ /* 0x000fe40007810000 */
[----:B------:R-:W-:Y:S02]  /*b9a0*/  FMNMX.FTZ R5, R232, R5, !PT ;  /* 0x00000005e8057209 */ /* 0x000fe40007810000 */
[----:B------:R-:W-:Y:S03]  /*b9b0*/  FMNMX.FTZ R4, R198, R4, !PT ;  /* 0x00000004c6047209 */ /* 0x000fe60007810000 */
[----:B------:R-:W1:Y:S01]  /*b9c0*/  MUFU.TANH R203, R48 ;  /* 0x0000003000cb7308 */ /* 0x000e620000002400 */
[----:B------:R-:W-:Y:S02]  /*b9d0*/  FMNMX.FTZ R4, R195, R4, !PT ;  /* 0x00000004c3047209 */ /* 0x000fe40007810000 */
[----:B------:R-:W-:Y:S07]  /*b9e0*/  MOV R34, c[0x0][0x1e0] ;  /* 0x0000780000227a02 */ /* 0x000fee0000000f00 */
[----:B------:R-:W1:Y:S02]  /*b9f0*/  MUFU.TANH R235, R38 ;  /* 0x0000002600eb7308 */ /* 0x000e640000002400 */
[----:B-1----:R-:W-:Y:S02]  /*ba00*/  MOV R35, 0x5 ;  /* 0x0000000500237802 */ /* 0x002fe40000000f00 */
[----:B------:R-:W-:Y:S02]  /*ba10*/  FMNMX.FTZ R4, R196, R4, !PT ;  /* 0x00000004c4047209 */ /* 0x000fe40007810000 */
[----:B------:R-:W-:Y:S04]  /*ba20*/  SHF.L.U64.HI R34, R34, R35, c[0x0][0x1e4] ;  /* 0x0000790022227619 */ /* 0x000fe80000010223 */
[----:B------:R-:W1:Y:S01]  /*ba30*/  MUFU.TANH R229, R49 ;  /* 0x0000003100e57308 */ /* 0x000e620000002400 */
[----:B------:R-:W-:Y:S09]  /*ba40*/  FMNMX.FTZ R5, R203, R5, !PT ;  /* 0x00000005cb057209 */ /* 0x000ff20007810000 */
[----:B------:R-:W1:Y:S01]  /*ba50*/  MUFU.TANH R207, R52 ;  /* 0x0000003400cf7308 */ /* 0x000e620000002400 */
[----:B------:R-:W-:Y:S09]  /*ba60*/  FMNMX.FTZ R4, R235, R4, !PT ;  /* 0x00000004eb047209 */ /* 0x000ff20007810000 */
[----:B------:R-:W1:Y:S02]  /*ba70*/  MUFU.TANH R236, R39 ;  /* 0x0000002700ec7308 */ /* 0x000e640000002400 */
[----:B-1----:R-:W-:Y:S08]  /*ba80*/  FMNMX.FTZ R5, R229, R5, !PT ;  /* 0x00000005e5057209 */ /* 0x002ff00007810000 */
[----:B------:R-:W1:Y:S01]  /*ba90*/  MUFU.TANH R234, R50 ;  /* 0x0000003200ea7308 */ /* 0x000e620000002400 */
[----:B------:R-:W-:Y:S04]  /*baa0*/  MOV R187, R207 ;  /* 0x000000cf00bb7202 */ /* 0x000fe80000000f00 */
[----:B------:R-:W-:Y:S05]  /*bab0*/  FMNMX.FTZ R5, R187, R5, !PT ;  /* 0x00000005bb057209 */ /* 0x000fea0007810000 */
        /* <DEDUP_REMOVED lines=12> */
[----:B------:R-:W-:Y:S01]  /*bb80*/  MUFU.TANH R202, R28 ;  /* 0x0000001c00ca7308 */ /* 0x000fe20000002400 */
[----:B------:R-:W-:Y:S09]  /*bb90*/  FMNMX.FTZ R0, R200, R0, !PT ;  /* 0x00000000c8007209 */ /* 0x000ff20007810000 */
[----:B------:R-:W1:Y:S02]  /*bba0*/  MUFU.TANH R28, R65 ;  /* 0x00000041001c7308 */ /* 0x000e640000002400 */
[----:B-1----:R-:W-:Y:S08]  /*bbb0*/  FMNMX.FTZ R4, R244, R4, !PT ;  /* 0x00000004f4047209 */ /* 0x002ff00007810000 */
[----:B------:R-:W1:Y:S10]  /*bbc0*/  MUFU.TANH R199, R25 ;  /* 0x0000001900c77308 */ /* 0x000e740000002400 */
[----:B------:R-:W1:Y:S01]  /*bbd0*/  MUFU.TANH R50, R55 ;  /* 0x0000003700327308 */ /* 0x000e620000002400 */
[----:B------:R-:W-:Y:S05]  /*bbe0*/  FMNMX.FTZ R5, R28, R5, !PT ;  /* 0x000000051c057209 */ /* 0x000fea0007810000 */
[----:B------:R-:W3:Y:S04]  /*bbf0*/  SHFL.BFLY PT, R8, R5, 0x2, 0x1f ;  /* 0x0c401f0005087f89 */ /* 0x000ee800000e0000 */
[----:B------:R-:W-:Y:S01]  /*bc00*/  MUFU.TANH R243, R42 ;  /* 0x0000002a00f37308 */ /* 0x000fe20000002400 */
[----:B-1----:R-:W-:Y:S04]  /*bc10*/  FMNMX.FTZ R0, R199, R0, !PT ;  /* 0x00000000c7007209 */ /* 0x002fe80007810000 */
[----:B------:R-:W-:Y:S05]  /*bc20*/  FMNMX.FTZ R0, R202, R0, !PT ;  /* 0x00000000ca007209 */ /* 0x000fea0007810000 */
[----:B------:R-:W1:Y:S01]  /*bc30*/  MUFU.TANH R42, R66 ;  /* 0x00000042002a7308 */ /* 0x000e620000002400 */
[----:B------:R-:W-:Y:S02]  /*bc40*/  FMNMX.FTZ R0, R201, R0, !PT ;  /* 0x00000000c9007209 */ /* 0x000fe40007810000 */
[----:B------:R-:W-:Y:S07]  /*bc50*/  FMNMX.FTZ R4, R50, R4, !PT ;  /* 0x0000000432047209 */ /* 0x000fee0007810000 */
[----:B------:R-:W-:Y:S01]  /*bc60*/  MUFU.TANH R240, R41 ;  /* 0x0000002900f07308 */ /* 0x000fe20000002400 */
[----:B---3--:R-:W-:Y:S05]  /*bc70*/  FMNMX.FTZ R5, R5, R8, !PT ;  /* 0x0000000805057209 */ /* 0x008fea0007810000 */
[----:B------:R-:W3:Y:S04]  /*bc80*/  SHFL.BFLY PT, R105, R5, 0x1, 0x1f ;  /* 0x0c201f0005697f89 */ /* 0x000ee800000e0000 */
[----:B------:R-:W4:Y:S01]  /*bc90*/  MUFU.TANH R41, R67 ;  /* 0x0000004300297308 */ /* 0x000f220000002400 */
[----:B-1----:R-:W-:Y:S09]  /*bca0*/  FMNMX.FTZ R4, R42, R4, !PT ;  /* 0x000000042a047209 */ /* 0x002ff20007810000 */
[----:B------:R-:W1:Y:S10]  /*bcb0*/  MUFU.TANH R241, R40 ;  /* 0x0000002800f17308 */ /* 0x000e740000002400 */
[----:B------:R-:W5:Y:S01]  /*bcc0*/  MUFU.TANH R238, R44 ;  /* 0x0000002c00ee7308 */ /* 0x000f620000002400 */
[----:B---3--:R-:W-:Y:S02]  /*bcd0*/  FMNMX.FTZ R105, R5, R105, !PT ;  /* 0x0000006905697209 */ /* 0x008fe40007810000 */
[----:B----4-:R-:W-:Y:S03]  /*bce0*/  FMNMX.FTZ R4, R41, R4, !PT ;  /* 0x0000000429047209 */ /* 0x010fe60007810000 */
[----:B------:R-:W-:Y:S02]  /*bcf0*/  FMUL.FTZ R110, R105, c[0x0][0x2d0] ;  /* 0x0000b400696e7a20 */ /* 0x000fe40000410000 */
[----:B------:R-:W3:Y:S02]  /*bd00*/  SHFL.BFLY PT, R7, R4, 0x2, 0x1f ;  /* 0x0c401f0004077f89 */ /* 0x000ee400000e0000 */
[----:B------:R-:W4:Y:S01]  /*bd10*/  MUFU.TANH R239, R45 ;  /* 0x0000002d00ef7308 */ /* 0x000f220000002400 */
[----:B-1----:R-:W-:Y:S04]  /*bd20*/  FMNMX.FTZ R0, R241, R0, !PT ;  /* 0x00000000f1007209 */ /* 0x002fe80007810000 */
[----:B------:R-:W-:Y:S05]  /*bd30*/  FMNMX.FTZ R0, R240, R0, !PT ;  /* 0x00000000f0007209 */ /* 0x000fea0007810000 */
[----:B------:R-:W1:Y:S01]  /*bd40*/  MUFU.TANH R24, R56 ;  /* 0x0000003800187308 */ /* 0x000e620000002400 */
[----:B-----5:R-:W-:Y:S09]  /*bd50*/  FMNMX.FTZ R0, R238, R0, !PT ;  /* 0x00000000ee007209 */ /* 0x020ff20007810000 */
[----:B------:R-:W5:Y:S01]  /*bd60*/  MUFU.TANH R206, R27 ;  /* 0x0000001b00ce7308 */ /* 0x000f620000002400 */
[----:B---3--:R-:W-:Y:S02]  /*bd70*/  FMNMX.FTZ R4, R4, R7, !PT ;  /* 0x0000000704047209 */ /* 0x008fe40007810000 */
[----:B----4-:R-:W-:Y:S03]  /*bd80*/  FMNMX.FTZ R0, R239, R0, !PT ;  /* 0x00000000ef007209 */ /* 0x010fe60007810000 */
[----:B------:R-:W3:Y:S04]  /*bd90*/  SHFL.BFLY PT, R104, R4, 0x1, 0x1f ;  /* 0x0c201f0004687f89 */ /* 0x000ee800000e0000 */
[----:B------:R-:W4:Y:S01]  /*bda0*/  MUFU.TANH R27, R57 ;  /* 0x00000039001b7308 */ /* 0x000f220000002400 */
[----:B-1----:R-:W-:Y:S09]  /*bdb0*/  FMNMX.FTZ R0, R24, R0, !PT ;  /* 0x0000000018007209 */ /* 0x002ff20007810000 */
[----:B------:R-:W1:Y:S01]  /*bdc0*/  MUFU.TANH R245, R60 ;  /* 0x0000003c00f57308 */ /* 0x000e620000002400 */
[----:B-----5:R-:W-:Y:S04]  /*bdd0*/  FMNMX.FTZ R6, R206, R6, !PT ;  /* 0x00000006ce067209 */ /* 0x020fe80007810000 */
[----:B------:R-:W-:Y:S05]  /*bde0*/  FMNMX.FTZ R6, R230, R6, !PT ;  /* 0x00000006e6067209 */ /* 0x000fea0007810000 */
[----:B------:R-:W5:Y:S01]  /*bdf0*/  MUFU.TANH R51, R61 ;  /* 0x0000003d00337308 */ /* 0x000f620000002400 */
[----:B---3--:R-:W-:Y:S01]  /*be00*/  FMNMX.FTZ R104, R4, R104, !PT ;  /* 0x0000006804687209 */ /* 0x008fe20007810000 */
[--C-:B------:R-:W-:Y:S01]  /*be10*/  FFMA.FTZ R4, R176, c[0x0][0x2d0], -R110.reuse ;  /* 0x0000b400b0047a23 */ /* 0x100fe2000001086e */
[----:B----4-:R-:W-:Y:S07]  /*be20*/  FMNMX.FTZ R0, R27, R0, !PT ;  /* 0x000000001b007209 */ /* 0x010fee0007810000 */
[----:B------:R3:W-:Y:S01]  /*be30*/  MUFU.EX2 R22, R4 ;  /* 0x0000000400167308 */ /* 0x0007e20000000800 */
[----:B-1----:R-:W-:Y:S09]  /*be40*/  FMNMX.FTZ R0, R245, R0, !PT ;  /* 0x00000000f5007209 */ /* 0x002ff20007810000 */
[----:B------:R-:W1:Y:S01]  /*be50*/  MUFU.TANH R184, R43 ;  /* 0x0000002b00b87308 */ /* 0x000e620000002400 */
[----:B-----5:R-:W-:Y:S05]  /*be60*/  FMNMX.FTZ R0, R51, R0, !PT ;  /* 0x0000000033007209 */ /* 0x020fea0007810000 */
[----:B------:R-:W4:Y:S04]  /*be70*/  SHFL.BFLY PT, R103, R0, 0x2, 0x1f ;  /* 0x0c401f0000677f89 */ /* 0x000f2800000e0000 */
[----:B------:R-:W5:Y:S01]  /*be80*/  MUFU.TANH R186, R47 ;  /* 0x0000002f00ba7308 */ /* 0x000f620000002400 */
[--C-:B---3--:R-:W-:Y:S02]  /*be90*/  FFMA.FTZ R4, R111, c[0x0][0x2d0], -R110.reuse ;  /* 0x0000b4006f047a23 */ /* 0x108fe4000001086e */
[----:B------:R-:W-:Y:S07]  /*bea0*/  FMUL.FTZ R111, R104, c[0x0][0x2d0] ;  /* 0x0000b400686f7a20 */ /* 0x000fee0000410000 */
[----:B------:R3:W-:Y:S01]  /*beb0*/  MUFU.EX2 R20, R4 ;  /* 0x0000000400147308 */ /* 0x0007e20000000800 */
[--C-:B------:R-:W-:Y:S02]  /*bec0*/  FFMA.FTZ R64, R196, c[0x0][0x2d0], -R111.reuse ;  /* 0x0000b400c4407a23 */ /* 0x100fe4000001086f */
[--C-:B------:R-:W-:Y:S02]  /*bed0*/  FFMA.FTZ R56, R198, c[0x0][0x2d0], -R111.reuse ;  /* 0x0000b400c6387a23 */ /* 0x100fe4000001086f */
[--C-:B------:R-:W-:Y:S05]  /*bee0*/  FFMA.FTZ R60, R195, c[0x0][0x2d0], -R111.reuse ;  /* 0x0000b400c33c7a23 */ /* 0x100fea000001086f */
[----:B------:R-:W2:Y:S01]  /*bef0*/  MUFU.TANH R40, R58 ;  /* 0x0000003a00287308 */ /* 0x000ea20000002400 */
[----:B----4-:R-:W-:Y:S02]  /*bf00*/  FMNMX.FTZ R103, R0, R103, !PT ;  /* 0x0000006700677209 */ /* 0x010fe40007810000 */
[----:B------:R-:W-:Y:S03]  /*bf10*/  FMNMX.FTZ R0, R233, R6, !PT ;  /* 0x00000006e9007209 */ /* 0x000fe60007810000 */
[----:B------:R-:W4:Y:S01]  /*bf20*/  SHFL.BFLY PT, R7, R103, 0x1, 0x1f ;  /* 0x0c201f0067077f89 */ /* 0x000f2200000e0000 */
[----:B------:R-:W-:Y:S01]  /*bf30*/  FMNMX.FTZ R6, R243, R0, !PT ;  /* 0x00000000f3067209 */ /* 0x000fe20007810000 */
[----:B------:R-:W-:Y:S02]  /*bf40*/  FMUL.FTZ R0, R63, c[0x0][0x320] ;  /* 0x0000c8003f007a20 */ /* 0x000fe40000410000 */
[----:B------:R-:W2:Y:S01]  /*bf50*/  MUFU.TANH R49, R59 ;  /* 0x0000003b00317308 */ /* 0x000ea20000002400 */
[----:B-1----:R-:W-:Y:S01]  /*bf60*/  FMNMX.FTZ R5, R184, R6, !PT ;  /* 0x00000006b8057209 */ /* 0x002fe20007810000 */
[----:B---3--:R-:W-:Y:S03]  /*bf70*/  FFMA.FTZ R4, R16, c[0x0][0x2d0], -R110 ;  /* 0x0000b40010047a23 */ /* 0x008fe6000001086e */
[----:B------:R-:W-:Y:S05]  /*bf80*/  FMNMX.FTZ R5, R185, R5, !PT ;  /* 0x00000005b9057209 */ /* 0x000fea0007810000 */
[----:B------:R1:W-:Y:S10]  /*bf90*/  MUFU.TANH R109, R0 ;  /* 0x00000000006d7308 */ /* 0x0003f40000002400 */
[----:B------:R3:W-:Y:S01]  /*bfa0*/  MUFU.EX2 R48, R4 ;  /* 0x0000000400307308 */ /* 0x0007e20000000800 */
[----:B----4-:R-:W-:Y:S01]  /*bfb0*/  FMNMX.FTZ R103, R103, R7, !PT ;  /* 0x0000000767677209 */ /* 0x010fe20007810000 */
[----:B------:R-:W-:Y:S04]  /*bfc0*/  @P0 IMAD.WIDE.U32 R6, R204, c[0x0][0x1e0], RZ ;  /* 0x00007800cc060a25 */ /* 0x000fe800078e00ff */
[----:B------:R-:W-:Y:S04]  /*bfd0*/  FMUL.FTZ R176, R103, c[0x0][0x2d0] ;  /* 0x0000b40067b07a20 */ /* 0x000fe80000410000 */
[----:B------:R-:W-:Y:S01]  /*bfe0*/  MUFU.TANH R108, R62 ;  /* 0x0000003e006c7308 */ /* 0x000fe20000002400 */
[----:B-1----:R-:W-:Y:S01]  /*bff0*/  FADD.FTZ R0, -R105, R2 ;  /* 0x0000000269007221 */ /* 0x002fe20000010100 */
[----:B-----5:R-:W-:Y:S01]  /*c000*/  FMNMX.FTZ R2, R186, R5, !PT ;  /* 0x00000005ba027209 */ /* 0x020fe20007810000 */
[----:B------:R-:W-:Y:S02]  /*c010*/  FFMA.FTZ R5, R17, c[0x0][0x2d0], -R110 ;  /* 0x0000b40011057a23 */ /* 0x000fe4000001086e */
[----:B------:R-:W-:Y:S01]  /*c020*/  FMUL.FTZ R0, R0, c[0x0][0x2d0] ;  /* 0x0000b40000007a20 */ /* 0x000fe20000410000 */
[----:B--2---:R-:W-:Y:S04]  /*c030*/  FMNMX.FTZ R2, R40, R2, !PT ;  /* 0x0000000228027209 */ /* 0x004fe80007810000 */
[----:B------:R1:W-:Y:S01]  /*c040*/  MUFU.EX2 R45, R5 ;  /* 0x00000005002d7308 */ /* 0x0003e20000000800 */
[----:B------:R-:W-:Y:S01]  /*c050*/  FMNMX.FTZ R2, R49, R2, !PT ;  /* 0x0000000231027209 */ /* 0x000fe20007810000 */
[--C-:B---3--:R-:W-:Y:S08]  /*c060*/  FFMA.FTZ R4, R178, c[0x0][0x2d0], -R111.reuse ;  /* 0x0000b400b2047a23 */ /* 0x108ff0000001086f */
[----:B------:R2:W3:Y:S10]  /*c070*/  MUFU.EX2 R101, R0 ;  /* 0x0000000000657308 */ /* 0x0004f40000000800 */
[----:B------:R4:W-:Y:S01]  /*c080*/  MUFU.EX2 R178, R4 ;  /* 0x0000000400b27308 */ /* 0x0009e20000000800 */
[----:B-1----:R-:W-:Y:S02]  /*c090*/  FFMA.FTZ R5, R18, c[0x0][0x2d0], -R111 ;  /* 0x0000b40012057a23 */ /* 0x002fe4000001086f */
[----:B------:R-:W-:Y:S07]  /*c0a0*/  FFMA.FTZ R18, R181, c[0x0][0x2d0], -R176 ;  /* 0x0000b400b5127a23 */ /* 0x000fee00000108b0 */
[----:B------:R-:W-:Y:S01]  /*c0b0*/  MUFU.EX2 R44, R5 ;  /* 0x00000005002c7308 */ /* 0x000fe20000000800 */
[----:B--2---:R-:W-:Y:S02]  /*c0c0*/  FADD.FTZ R0, -R104, R3 ;  /* 0x0000000368007221 */ /* 0x004fe40000010100 */
[----:B---3--:R-:W-:Y:S02]  /*c0d0*/  FMUL.FTZ R65, R101, R173 ;  /* 0x000000ad65417220 */ /* 0x008fe40000410000 */
[----:B------:R-:W-:Y:S01]  /*c0e0*/  FMUL.FTZ R3, R0, c[0x0][0x2d0] ;  /* 0x0000b40000037a20 */ /* 0x000fe20000410000 */
[----:B------:R-:W-:Y:S01]  /*c0f0*/  FMNMX.FTZ R0, R108, R2, !PT ;  /* 0x000000026c007209 */ /* 0x000fe20007810000 */
[----:B------:R-:W-:Y:S03]  /*c100*/  FADD.FTZ R2, -R103, R106 ;  /* 0x0000006a67027221 */ /* 0x000fe60000010100 */
[----:B------:R-:W-:Y:S01]  /*c110*/  MUFU.EX2 R247, R56 ;  /* 0x0000003800f77308 */ /* 0x000fe20000000800 */
[----:B------:R-:W-:Y:S01]  /*c120*/  FFMA.FTZ R106, R200, c[0x0][0x2d0], -R176 ;  /* 0x0000b400c86a7a23 */ /* 0x000fe200000108b0 */
[----:B------:R-:W-:Y:S01]  /*c130*/  FMNMX.FTZ R0, R109, R0, !PT ;  /* 0x000000006d007209 */ /* 0x000fe20007810000 */
[--C-:B----4-:R-:W-:Y:S02]  /*c140*/  FFMA.FTZ R4, R177, c[0x0][0x2d0], -R111.reuse ;  /* 0x0000b400b1047a23 */ /* 0x110fe4000001086f */
[C---:B------:R-:W-:Y:S02]  /*c150*/  FMUL.FTZ R68, R101.reuse, R68 ;  /* 0x0000004465447220 */ /* 0x040fe40000410000 */
[C---:B------:R-:W-:Y:S02]  /*c160*/  FMUL.FTZ R69, R101.reuse, R69 ;  /* 0x0000004565457220 */ /* 0x040fe40000410000 */
[C---:B------:R-:W-:Y:S01]  /*c170*/  FMUL.FTZ R80, R101.reuse, R80 ;  /* 0x0000005065507220 */ /* 0x040fe20000410000 */
[----:B------:R1:W2:Y:S01]  /*c180*/  MUFU.EX2 R100, R3 ;  /* 0x0000000300647308 */ /* 0x0002a20000000800 */
[C---:B------:R-:W-:Y:S02]  /*c190*/  FMUL.FTZ R81, R101.reuse, R81 ;  /* 0x0000005165517220 */ /* 0x040fe40000410000 */
[C---:B------:R-:W-:Y:S02]  /*c1a0*/  FMUL.FTZ R84, R101.reuse, R84 ;  /* 0x0000005465547220 */ /* 0x040fe40000410000 */
[C---:B------:R-:W-:Y:S02]  /*c1b0*/  FMUL.FTZ R85, R101.reuse, R85 ;  /* 0x0000005565557220 */ /* 0x040fe40000410000 */
[C---:B------:R-:W-:Y:S02]  /*c1c0*/  FMUL.FTZ R96, R101.reuse, R96 ;  /* 0x0000006065607220 */ /* 0x040fe40000410000 */
[----:B------:R-:W-:Y:S01]  /*c1d0*/  FMUL.FTZ R97, R101, R97 ;  /* 0x0000006165617220 */ /* 0x000fe20000410000 */
[----:B------:R3:W4:Y:S10]  /*c1e0*/  MUFU.EX2 R21, R4 ;  /* 0x0000000400157308 */ /* 0x0007340000000800 */
[----:B------:R5:W-:Y:S01]  /*c1f0*/  MUFU.EX2 R177, R18 ;  /* 0x0000001200b17308 */ /* 0x000be20000000800 */
[----:B-1----:R-:W-:Y:S02]  /*c200*/  FMUL.FTZ R3, R2, c[0x0][0x2d0] ;  /* 0x0000b40002037a20 */ /* 0x002fe40000410000 */
[----:B------:R-:W1:Y:S01]  /*c210*/  SHFL.BFLY PT, R2, R0, 0x2, 0x1f ;  /* 0x0c401f0000027f89 */ /* 0x000e6200000e0000 */
[C---:B--2---:R-:W-:Y:S01]  /*c220*/  FMUL.FTZ R35, R100.reuse, R143 ;  /* 0x0000008f64237220 */ /* 0x044fe20000410000 */
[----:B------:R-:W-:Y:S01]  /*c230*/  MOV R143, R245 ;  /* 0x000000f5008f7202 */ /* 0x000fe20000000f00 */
[C---:B------:R-:W-:Y:S04]  /*c240*/  FMUL.FTZ R66, R100.reuse, R174 ;  /* 0x000000ae64427220 */ /* 0x040fe80000410000 */
[----:B------:R-:W2:Y:S01]  /*c250*/  MUFU.EX2 R3, R3 ;  /* 0x0000000300037308 */ /* 0x000ea20000000800 */
[C---:B------:R-:W-:Y:S02]  /*c260*/  FMUL.FTZ R67, R100.reuse, R175 ;  /* 0x000000af64437220 */ /* 0x040fe40000410000 */
[C---:B------:R-:W-:Y:S01]  /*c270*/  FMUL.FTZ R70, R100.reuse, R70 ;  /* 0x0000004664467220 */ /* 0x040fe20000410000 */
[----:B---3--:R-:W-:Y:S01]  /*c280*/  @P0 SHF.R.S32.HI R4, RZ, 0x1f, R204 ;  /* 0x0000001fff040819 */ /* 0x008fe200000114cc */
[C---:B------:R-:W-:Y:S01]  /*c290*/  FMUL.FTZ R71, R100.reuse, R71 ;  /* 0x0000004764477220 */ /* 0x040fe20000410000 */
[----:B----4-:R-:W-:Y:S01]  /*c2a0*/  MOV R181, R21 ;  /* 0x0000001500b57202 */ /* 0x010fe20000000f00 */
[----:B------:R-:W-:Y:S02]  /*c2b0*/  FMUL.FTZ R82, R100, R82 ;  /* 0x0000005264527220 */ /* 0x000fe40000410000 */
[----:B------:R-:W-:Y:S01]  /*c2c0*/  @P0 IMAD R4, R4, c[0x0][0x1e0], RZ ;  /* 0x0000780004040a24 */ /* 0x000fe200078e02ff */
[----:B------:R3:W-:Y:S01]  /*c2d0*/  MUFU.EX2 R246, R60 ;  /* 0x0000003c00f67308 */ /* 0x0007e20000000800 */
[----:B------:R-:W-:Y:S02]  /*c2e0*/  FMUL.FTZ R83, R100, R83 ;  /* 0x0000005364537220 */ /* 0x000fe40000410000 */
[----:B------:R-:W-:Y:S01]  /*c2f0*/  @P0 IMAD R5, R204, c[0x0][0x1e4], R4 ;  /* 0x00007900cc050a24 */ /* 0x000fe200078e0204 */
[----:B------:R-:W-:Y:S01]  /*c300*/  @P0 SHF.L.U32 R4, R6, 0x6, RZ ;  /* 0x0000000606040819 */ /* 0x000fe200000006ff */
[C---:B-----5:R-:W-:Y:S02]  /*c310*/  FMUL.FTZ R18, R100.reuse, R126 ;  /* 0x0000007e64127220 */ /* 0x060fe40000410000 */
[C---:B------:R-:W-:Y:S02]  /*c320*/  FMUL.FTZ R86, R100.reuse, R86 ;  /* 0x0000005664567220 */ /* 0x040fe40000410000 */
[----:B------:R-:W-:Y:S01]  /*c330*/  FMUL.FTZ R87, R100, R87 ;  /* 0x0000005764577220 */ /* 0x000fe20000410000 */
[----:B-1----:R-:W-:Y:S01]  /*c340*/  FMNMX.FTZ R0, R0, R2, !PT ;  /* 0x0000000200007209 */ /* 0x002fe20007810000 */
[----:B------:R1:W-:Y:S01]  /*c350*/  MUFU.EX2 R245, R64 ;  /* 0x0000004000f57308 */ /* 0x0003e20000000800 */
[----:B------:R-:W-:Y:S02]  /*c360*/  FMUL.FTZ R98, R100, R98 ;  /* 0x0000006264627220 */ /* 0x000fe40000410000 */
[C---:B--2---:R-:W-:Y:S01]  /*c370*/  FMUL.FTZ R56, R3.reuse, R164 ;  /* 0x000000a403387220 */ /* 0x044fe20000410000 */
[----:B------:R-:W2:Y:S01]  /*c380*/  SHFL.BFLY PT, R2, R0, 0x1, 0x1f ;  /* 0x0c201f0000027f89 */ /* 0x000ea200000e0000 */
[C---:B------:R-:W-:Y:S02]  /*c390*/  FMUL.FTZ R57, R3.reuse, R165 ;  /* 0x000000a503397220 */ /* 0x040fe40000410000 */
[C---:B------:R-:W-:Y:S02]  /*c3a0*/  FMUL.FTZ R61, R3.reuse, R169 ;  /* 0x000000a9033d7220 */ /* 0x040fe40000410000 */
[C---:B------:R-:W-:Y:S02]  /*c3b0*/  FMUL.FTZ R72, R3.reuse, R72 ;  /* 0x0000004803487220 */ /* 0x040fe40000410000 */
[C---:B------:R-:W-:Y:S02]  /*c3c0*/  FMUL.FTZ R73, R3.reuse, R73 ;  /* 0x0000004903497220 */ /* 0x040fe40000410000 */
[C---:B---3--:R-:W-:Y:S02]  /*c3d0*/  FMUL.FTZ R60, R3.reuse, R168 ;  /* 0x000000a8033c7220 */ /* 0x048fe40000410000 */
[C---:B------:R-:W-:Y:S02]  /*c3e0*/  FMUL.FTZ R76, R3.reuse, R76 ;  /* 0x0000004c034c7220 */ /* 0x040fe40000410000 */
[C---:B------:R-:W-:Y:S02]  /*c3f0*/  FMUL.FTZ R77, R3.reuse, R77 ;  /* 0x0000004d034d7220 */ /* 0x040fe40000410000 */
[C---:B------:R-:W-:Y:S02]  /*c400*/  FMUL.FTZ R88, R3.reuse, R88 ;  /* 0x0000005803587220 */ /* 0x040fe40000410000 */
[C---:B------:R-:W-:Y:S02]  /*c410*/  FMUL.FTZ R89, R3.reuse, R89 ;  /* 0x0000005903597220 */ /* 0x040fe40000410000 */
[----:B------:R-:W-:Y:S02]  /*c420*/  FMUL.FTZ R92, R3, R92 ;  /* 0x0000005c035c7220 */ /* 0x000fe40000410000 */
[----:B-1----:R-:W-:Y:S02]  /*c430*/  FMUL.FTZ R64, R101, R172 ;  /* 0x000000ac65407220 */ /* 0x002fe40000410000 */
[----:B------:R-:W-:Y:S01]  /*c440*/  FMUL.FTZ R93, R3, R93 ;  /* 0x0000005d035d7220 */ /* 0x000fe20000410000 */
[----:B--2---:R-:W-:Y:S01]  /*c450*/  FMNMX.FTZ R102, R0, R2, !PT ;  /* 0x0000000200667209 */ /* 0x004fe20007810000 */
[----:B------:R-:W-:Y:S01]  /*c460*/  FFMA.FTZ R0, R19, c[0x0][0x2d0], -R111 ;  /* 0x0000b40013007a23 */ /* 0x000fe2000001086f */
[----:B------:R-:W-:Y:S01]  /*c470*/  @P0 IADD3 R2, R7, R5, RZ ;  /* 0x0000000507020210 */ /* 0x000fe20007ffe0ff */
[----:B------:R-:W-:Y:S01]  /*c480*/  FMUL.FTZ R19, R100, R127 ;  /* 0x0000007f64137220 */ /* 0x000fe20000410000 */
[----:B------:R-:W-:Y:S01]  /*c490*/  @P0 IADD3 R5, P2, R4, R36, RZ ;  /* 0x0000002404050210 */ /* 0x000fe20007f5e0ff */
[----:B------:R1:W-:Y:S01]  /*c4a0*/  MUFU.EX2 R25, R0 ;  /* 0x0000000000197308 */ /* 0x0003e20000000800 */
[----:B------:R-:W-:Y:S01]  /*c4b0*/  @P0 SHF.L.U64.HI R2, R6, 0x6, R2 ;  /* 0x0000000606020819 */ /* 0x000fe20000010202 */
[----:B------:R-:W-:Y:S01]  /*c4c0*/  FMUL.FTZ R99, R100, R99 ;  /* 0x0000006364637220 */ /* 0x000fe20000410000 */
[C---:B------:R-:W-:Y:S02]  /*c4d0*/  @P0 LEA R14, P1, R5.reuse, c[0x0][0x1c8], 0x1 ;  /* 0x00007200050e0a11 */ /* 0x040fe400078208ff */
[----:B------:R-:W-:Y:S04]  /*c4e0*/  @P0 IADD3.X R6, R2, R31, RZ, P2, !PT ;  /* 0x0000001f02060210 */ /* 0x000fe800017fe4ff */
[----:B------:R-:W-:Y:S02]  /*c4f0*/  @P0 LEA.HI.X R15, R5, c[0x0][0x1cc], R6, 0x1, P1 ;  /* 0x00007300050f0a11 */ /* 0x000fe400008f0c06 */
[C---:B------:R-:W-:Y:S02]  /*c500*/  @P0 IADD3 R5, P3, R4.reuse, R33, RZ ;  /* 0x0000002104050210 */ /* 0x040fe40007f7e0ff */
[----:B------:R-:W-:Y:S01]  /*c510*/  @P0 IADD3 R6, P2, R4, R32, RZ ;  /* 0x0000002004060210 */ /* 0x000fe20007f5e0ff */
[----:B------:R2:W-:Y:S01]  /*c520*/  @P0 LDGSTS.E.BYPASS.LTC128B.128 [R226+0x3100], [R14.64], !P6 ;  /* 0x031000000ee20fae */ /* 0x0005e2000f101d46 */
[----:B------:R-:W-:Y:S01]  /*c530*/  @P0 IADD3 R4, P1, R9, R4, RZ ;  /* 0x0000000409040210 */ /* 0x000fe20007f3e0ff */
[----:B------:R-:W-:Y:S01]  /*c540*/  FFMA.FTZ R9, R179, c[0x0][0x2d0], -R176 ;  /* 0x0000b400b3097a23 */ /* 0x000fe200000108b0 */
[----:B------:R-:W-:Y:S02]  /*c550*/  @P0 IADD3.X R8, R2, R23, RZ, P2, !PT ;  /* 0x0000001702080210 */ /* 0x000fe400017fe4ff */
[----:B------:R-:W-:Y:S01]  /*c560*/  @P0 LEA R12, P2, R6, c[0x0][0x1c8], 0x1 ;  /* 0x00007200060c0a11 */ /* 0x000fe200078408ff */
[----:B------:R3:W-:Y:S01]  /*c570*/  MUFU.EX2 R43, R9 ;  /* 0x00000009002b7308 */ /* 0x0007e20000000800 */
[----:B------:R-:W-:Y:S02]  /*c580*/  @P0 IADD3.X R7, R2, R29, RZ, P3, !PT ;  /* 0x0000001d02070210 */ /* 0x000fe40001ffe4ff */
[----:B------:R-:W-:Y:S01]  /*c590*/  @P0 LEA.HI.X R13, R6, c[0x0][0x1cc], R8, 0x1, P2 ;  /* 0x00007300060d0a11 */ /* 0x000fe200010f0c08 */
[----:B------:R-:W-:Y:S01]  /*c5a0*/  FFMA.FTZ R6, R188, c[0x0][0x2d0], -R176 ;  /* 0x0000b400bc067a23 */ /* 0x000fe200000108b0 */
[C---:B------:R-:W-:Y:S01]  /*c5b0*/  @P0 LEA R10, P3, R5.reuse, c[0x0][0x1c8], 0x1 ;  /* 0x00007200050a0a11 */ /* 0x040fe200078608ff */
[----:B-1----:R-:W-:Y:S01]  /*c5c0*/  FADD.FTZ R0, -R102, R107 ;  /* 0x0000006b66007221 */ /* 0x002fe20000010100 */
[----:B------:R-:W-:Y:S01]  /*c5d0*/  @P0 IADD3.X R2, R34, R2, RZ, P1, !PT ;  /* 0x0000000222020210 */ /* 0x000fe20000ffe4ff */
[----:B------:R-:W-:Y:S01]  /*c5e0*/  FMUL.FTZ R34, R100, R142 ;  /* 0x0000008e64227220 */ /* 0x000fe20000410000 */
[----:B------:R-:W-:Y:S01]  /*c5f0*/  @P0 LEA.HI.X R11, R5, c[0x0][0x1cc], R7, 0x1, P3 ;  /* 0x00007300050b0a11 */ /* 0x000fe200018f0c07 */
[----:B------:R1:W-:Y:S01]  /*c600*/  MUFU.EX2 R46, R6 ;  /* 0x00000006002e7308 */ /* 0x0003e20000000800 */
[----:B------:R-:W-:Y:S01]  /*c610*/  @P0 IADD3 R7, P2, R4, R33, RZ ;  /* 0x0000002104070210 */ /* 0x000fe20007f5e0ff */
[----:B------:R-:W-:Y:S01]  /*c620*/  FMUL.FTZ R0, R0, c[0x0][0x2d0] ;  /* 0x0000b40000007a20 */ /* 0x000fe20000410000 */
[----:B------:R-:W-:Y:S01]  /*c630*/  @P0 IADD3 R5, P1, R4, R32, RZ ;  /* 0x0000002004050210 */ /* 0x000fe20007f3e0ff */
[----:B------:R4:W-:Y:S01]  /*c640*/  @P0 LDGSTS.E.BYPASS.LTC128B.128 [R226+0x4100], [R10.64], !P5 ;  /* 0x041000000ae20fae */ /* 0x0009e2000e901d46 */
[----:B------:R-:W-:Y:S01]  /*c650*/  @P0 IADD3.X R17, R2, R29, RZ, P2, !PT ;  /* 0x0000001d02110210 */ /* 0x000fe200017fe4ff */
[----:B------:R-:W-:Y:S01]  /*c660*/  FMUL.FTZ R29, R3, R137 ;  /* 0x00000089031d7220 */ /* 0x000fe20000410000 */
[----:B------:R-:W-:Y:S01]  /*c670*/  MOV R179, R22 ;  /* 0x0000001600b37202 */ /* 0x000fe20000000f00 */
[----:B------:R-:W-:Y:S01]  /*c680*/  FMUL.FTZ R32, R101, R140 ;  /* 0x0000008c65207220 */ /* 0x000fe20000410000 */
[----:B------:R-:W-:Y:S01]  /*c690*/  MOV R107, R24 ;  /* 0x00000018006b7202 */ /* 0x000fe20000000f00 */
[----:B------:R-:W4:Y:S01]  /*c6a0*/  MUFU.EX2 R0, R0 ;  /* 0x0000000000007308 */ /* 0x000f220000000800 */
[----:B------:R-:W-:Y:S01]  /*c6b0*/  FMUL.FTZ R24, R3, R132 ;  /* 0x0000008403187220 */ /* 0x000fe20000410000 */
[----:B------:R5:W-:Y:S01]  /*c6c0*/  @P0 LDGSTS.E.BYPASS.LTC128B.128 [R226+0x5100], [R12.64], !P4 ;  /* 0x051000000ce20fae */ /* 0x000be2000e101d46 */
[----:B------:R-:W-:Y:S01]  /*c6d0*/  MOV R142, R40 ;  /* 0x00000028008e7202 */ /* 0x000fe20000000f00 */
[----:B------:R-:W-:Y:S01]  /*c6e0*/  FMUL.FTZ R33, R101, R141 ;  /* 0x0000008d65217220 */ /* 0x000fe20000410000 */
[----:B---3--:R-:W-:Y:S01]  /*c6f0*/  @P0 IADD3 R9, P3, R4, R36, RZ ;  /* 0x0000002404090210 */ /* 0x008fe20007f7e0ff */
[----:B------:R-:W-:Y:S01]  /*c700*/  FFMA.FTZ R40, R194, c[0x0][0x2d0], -R110 ;  /* 0x0000b400c2287a23 */ /* 0x000fe2000001086e */
[----:B------:R-:W-:Y:S01]  /*c710*/  MOV R132, R41 ;  /* 0x0000002900847202 */ /* 0x000fe20000000f00 */
[----:B------:R-:W-:Y:S01]  /*c720*/  FMUL.FTZ R41, R3, R149 ;  /* 0x0000009503297220 */ /* 0x000fe20000410000 */
[C---:B------:R-:W-:Y:S01]  /*c730*/  @P0 IADD3.X R16, R2.reuse, R31, RZ, P3, !PT ;  /* 0x0000001f02100210 */ /* 0x040fe20001ffe4ff */
[----:B------:R3:W-:Y:S01]  /*c740*/  MUFU.EX2 R251, R40 ;  /* 0x0000002800fb7308 */ /* 0x0007e20000000800 */
[C---:B------:R-:W-:Y:S02]  /*c750*/  @P0 LEA R8, P3, R9.reuse, c[0x0][0x1c8], 0x1 ;  /* 0x0000720009080a11 */ /* 0x040fe400078608ff */
[----:B------:R-:W-:Y:S02]  /*c760*/  @P0 IADD3.X R2, R2, R23, RZ, P1, !PT ;  /* 0x0000001702020210 */ /* 0x000fe40000ffe4ff */
[----:B------:R-:W-:Y:S02]  /*c770*/  @P0 LEA.HI.X R9, R9, c[0x0][0x1cc], R16, 0x1, P3 ;  /* 0x0000730009090a11 */ /* 0x000fe400018f0c10 */
[----:B-1----:R-:W-:Y:S02]  /*c780*/  @P0 LEA R6, P2, R7, c[0x0][0x1c8], 0x1 ;  /* 0x0000720007060a11 */ /* 0x002fe400078408ff */
[----:B------:R-:W-:Y:S01]  /*c790*/  @P0 LEA R4, P1, R5, c[0x0][0x1c8], 0x1 ;  /* 0x0000720005040a11 */ /* 0x000fe200078208ff */
[----:B------:R1:W-:Y:S01]  /*c7a0*/  @P0 LDGSTS.E.BYPASS.LTC128B.128 [R226+0x3900], [R8.64], !P6 ;  /* 0x0390000008e20fae */ /* 0x0003e2000f101d46 */
[----:B------:R-:W-:Y:S01]  /*c7b0*/  @P0 LEA.HI.X R7, R7, c[0x0][0x1cc], R17, 0x1, P2 ;  /* 0x0000730007070a11 */ /* 0x000fe200010f0c11 */
[----:B------:R-:W-:Y:S01]  /*c7c0*/  FMUL.FTZ R17, R101, R125 ;  /* 0x0000007d65117220 */ /* 0x000fe20000410000 */
[----:B------:R-:W-:Y:S01]  /*c7d0*/  @P0 LEA.HI.X R5, R5, c[0x0][0x1cc], R2, 0x1, P1 ;  /* 0x0000730005050a11 */ /* 0x000fe200008f0c02 */
[----:B------:R-:W-:Y:S01]  /*c7e0*/  FFMA.FTZ R2, R180, c[0x0][0x2d0], -R176 ;  /* 0x0000b400b4027a23 */ /* 0x000fe200000108b0 */
[----:B------:R-:W-:Y:S01]  /*c7f0*/  MOV R180, R20 ;  /* 0x0000001400b47202 */ /* 0x000fe20000000f00 */
[C---:B----4-:R-:W-:Y:S01]  /*c800*/  FMUL.FTZ R11, R0.reuse, R119 ;  /* 0x00000077000b7220 */ /* 0x050fe20000410000 */
[----:B------:R-:W-:Y:S01]  /*c810*/  MOV R188, R42 ;  /* 0x0000002a00bc7202 */ /* 0x000fe20000000f00 */
[----:B------:R4:W-:Y:S01]  /*c820*/  @P0 LDGSTS.E.BYPASS.LTC128B.128 [R226+0x4900], [R6.64], !P5 ;  /* 0x0490000006e20fae */ /* 0x0009e2000e901d46 */
[----:B------:R4:W-:Y:S01]  /*c830*/  MUFU.EX2 R16, R2 ;  /* 0x0000000200107308 */ /* 0x0009e20000000800 */
[C---:B-----5:R-:W-:Y:S01]  /*c840*/  FMUL.FTZ R12, R3.reuse, R120 ;  /* 0x00000078030c7220 */ /* 0x060fe20000410000 */
[----:B------:R-:W-:Y:S01]  /*c850*/  MOV R149, R240 ;  /* 0x000000f000957202 */ /* 0x000fe20000000f00 */
[C---:B------:R-:W-:Y:S01]  /*c860*/  FMUL.FTZ R13, R3.reuse, R121 ;  /* 0x00000079030d7220 */ /* 0x040fe20000410000 */
[----:B------:R-:W-:Y:S01]  /*c870*/  MOV R140, R46 ;  /* 0x0000002e008c7202 */ /* 0x000fe20000000f00 */
[C---:B--2---:R-:W-:Y:S01]  /*c880*/  FMUL.FTZ R14, R0.reuse, R122 ;  /* 0x0000007a000e7220 */ /* 0x044fe20000410000 */
[----:B------:R-:W-:Y:S01]  /*c890*/  MOV R137, R45 ;  /* 0x0000002d00897202 */ /* 0x000fe20000000f00 */
[----:B------:R2:W-:Y:S01]  /*c8a0*/  @P0 LDGSTS.E.BYPASS.LTC128B.128 [R226+0x5900], [R4.64], !P4 ;  /* 0x0590000004e20fae */ /* 0x0005e2000e101d46 */
[C---:B------:R-:W-:Y:S01]  /*c8b0*/  FMUL.FTZ R15, R0.reuse, R123 ;  /* 0x0000007b000f7220 */ /* 0x040fe20000410000 */
[----:B------:R-:W-:Y:S01]  /*c8c0*/  MOV R141, R49 ;  /* 0x00000031008d7202 */ /* 0x000fe20000000f00 */
[C---:B------:R-:W-:Y:S01]  /*c8d0*/  FMUL.FTZ R30, R0.reuse, R138 ;  /* 0x0000008a001e7220 */ /* 0x040fe20000410000 */
[----:B------:R-:W-:Y:S01]  /*c8e0*/  MOV R138, R44 ;  /* 0x0000002c008a7202 */ /* 0x000fe20000000f00 */
[C---:B------:R-:W-:Y:S01]  /*c8f0*/  FMUL.FTZ R31, R0.reuse, R139 ;  /* 0x0000008b001f7220 */ /* 0x040fe20000410000 */
[----:B------:R-:W-:Y:S01]  /*c900*/  MOV R139, R48 ;  /* 0x00000030008b7202 */ /* 0x000fe20000000f00 */
[C---:B---3--:R-:W-:Y:S01]  /*c910*/  FMUL.FTZ R40, R3.reuse, R148 ;  /* 0x0000009403287220 */ /* 0x048fe20000410000 */
[----:B------:R-:W3:Y:S01]  /*c920*/  LDSM.16.MT88.4 R20, [R209+0x100] ;  /* 0x00010000d114783b */ /* 0x000ee20000004200 */
[----:B------:R-:W-:Y:S01]  /*c930*/  FMUL.FTZ R42, R0, R150 ;  /* 0x00000096002a7220 */ /* 0x000fe20000410000 */
[----:B------:R-:W-:Y:S01]  /*c940*/  MOV R148, R238 ;  /* 0x000000ee00947202 */ /* 0x000fe20000000f00 */
[C---:B-1----:R-:W-:Y:S01]  /*c950*/  FMUL.FTZ R8, R3.reuse, R116 ;  /* 0x0000007403087220 */ /* 0x042fe20000410000 */
[----:B------:R-:W-:Y:S01]  /*c960*/  F2FP.PACK_AB R116, R46, R43 ;  /* 0x0000002b2e74723e */ /* 0x000fe200000000ff */
[----:B------:R-:W-:Y:S01]  /*c970*/  FMUL.FTZ R9, R3, R117 ;  /* 0x0000007503097220 */ /* 0x000fe20000410000 */
[----:B------:R-:W-:Y:S01]  /*c980*/  MOV R150, R237 ;  /* 0x000000ed00967202 */ /* 0x000fe20000000f00 */
[----:B------:R-:W-:Y:S01]  /*c990*/  FMUL.FTZ R46, R0, R154 ;  /* 0x0000009a002e7220 */ /* 0x000fe20000410000 */
[----:B------:R-:W1:Y:S01]  /*c9a0*/  LDSM.16.MT88.4 R36, [R210+0x100] ;  /* 0x00010000d224783b */ /* 0x000e620000004200 */
[----:B----4-:R-:W-:Y:S02]  /*c9b0*/  FMUL.FTZ R2, R102, c[0x0][0x2d0] ;  /* 0x0000b40066027a20 */ /* 0x010fe40000410000 */
[C---:B------:R-:W-:Y:S02]  /*c9c0*/  FMUL.FTZ R7, R100.reuse, R115 ;  /* 0x0000007364077220 */ /* 0x040fe40000410000 */
[--C-:B------:R-:W-:Y:S01]  /*c9d0*/  FFMA.FTZ R10, R189, c[0x0][0x2d0], -R2.reuse ;  /* 0x0000b400bd0a7a23 */ /* 0x100fe20000010802 */
[----:B------:R-:W-:Y:S01]  /*c9e0*/  MOV R189, R242 ;  /* 0x000000f200bd7202 */ /* 0x000fe20000000f00 */
        /* <DEDUP_REMOVED lines=8> */
[----:B------:R-:W-:Y:S01]  /*ca70*/  FFMA.FTZ R48, R192, c[0x0][0x2d0], -R110 ;  /* 0x0000b400c0307a23 */ /* 0x000fe2000001086e */
[----:B------:R-:W-:Y:S01]  /*ca80*/  MOV R192, R187 ;  /* 0x000000bb00c07202 */ /* 0x000fe20000000f00 */
[----:B------:R-:W-:Y:S01]  /*ca90*/  FMUL.FTZ R45, R3, R153 ;  /* 0x00000099032d7220 */ /* 0x000fe20000410000 */
[----:B------:R-:W2:Y:S01]  /*caa0*/  LDSM.16.MT88.4 R120, [R210+0x1100] ;  /* 0x00110000d278783b */ /* 0x000ea20000004200 */
[----:B------:R-:W1:Y:S01]  /*cab0*/  MUFU.EX2 R225, R4 ;  /* 0x0000000400e17308 */ /* 0x000e620000000800 */
[----:B------:R-:W-:Y:S02]  /*cac0*/  FMUL.FTZ R47, R0, R155 ;  /* 0x0000009b002f7220 */ /* 0x000fe40000410000 */
[----:B------:R-:W-:Y:S02]  /*cad0*/  FMUL.FTZ R49, R101, R157 ;  /* 0x0000009d65317220 */ /* 0x000fe40000410000 */
[----:B------:R-:W-:Y:S02]  /*cae0*/  FMUL.FTZ R51, R100, R159 ;  /* 0x0000009f64337220 */ /* 0x000fe40000410000 */
[C---:B------:R-:W-:Y:S01]  /*caf0*/  FMUL.FTZ R58, R0.reuse, R166 ;  /* 0x000000a6003a7220 */ /* 0x040fe20000410000 */
[----:B------:R-:W-:Y:S01]  /*cb00*/  LDSM.16.MT88.4 R172, [R210+0x1d00] ;  /* 0x001d0000d2ac783b */ /* 0x000fe20000004200 */
[C---:B------:R-:W-:Y:S01]  /*cb10*/  FMUL.FTZ R59, R0.reuse, R167 ;  /* 0x000000a7003b7220 */ /* 0x040fe20000410000 */
[----:B------:R2:W-:Y:S01]  /*cb20*/  MUFU.EX2 R249, R48 ;  /* 0x0000003000f97308 */ /* 0x0005e20000000800 */
[C---:B------:R-:W-:Y:S02]  /*cb30*/  FMUL.FTZ R62, R0.reuse, R170 ;  /* 0x000000aa003e7220 */ /* 0x040fe40000410000 */
[C---:B------:R-:W-:Y:S02]  /*cb40*/  FMUL.FTZ R63, R0.reuse, R171 ;  /* 0x000000ab003f7220 */ /* 0x040fe40000410000 */
[C---:B----4-:R-:W-:Y:S01]  /*cb50*/  FMUL.FTZ R10, R0.reuse, R118 ;  /* 0x00000076000a7220 */ /* 0x050fe20000410000 */
[----:B------:R-:W0:Y:S01]  /*cb60*/  LDGDEPBAR ;  /* 0x00000000000079af */ /* 0x000e220000000000 */
[C---:B------:R-:W-:Y:S02]  /*cb70*/  FMUL.FTZ R74, R0.reuse, R74 ;  /* 0x0000004a004a7220 */ /* 0x040fe40000410000 */
[C---:B------:R-:W-:Y:S02]  /*cb80*/  FMUL.FTZ R75, R0.reuse, R75 ;  /* 0x0000004b004b7220 */ /* 0x040fe40000410000 */
[C---:B------:R-:W-:Y:S02]  /*cb90*/  FMUL.FTZ R78, R0.reuse, R78 ;  /* 0x0000004e004e7220 */ /* 0x040fe40000410000 */
[C---:B------:R-:W-:Y:S01]  /*cba0*/  FMUL.FTZ R79, R0.reuse, R79 ;  /* 0x0000004f004f7220 */ /* 0x040fe20000410000 */
[----:B-1----:R-:W-:Y:S01]  /*cbb0*/  F2FP.PACK_AB R117, R225, R207 ;  /* 0x000000cfe175723e */ /* 0x002fe200000000ff */
[----:B------:R-:W-:Y:S01]  /*cbc0*/  FFMA.FTZ R4, R183, c[0x0][0x2d0], -R2 ;  /* 0x0000b400b7047a23 */ /* 0x000fe20000010802 */
[----:B------:R-:W-:Y:S01]  /*cbd0*/  MOV R183, R25 ;  /* 0x0000001900b77202 */ /* 0x000fe20000000f00 */
[----:B------:R-:W-:Y:S01]  /*cbe0*/  FMUL.FTZ R25, R3, R133 ;  /* 0x0000008503197220 */ /* 0x000fe20000410000 */
[----:B------:R-:W-:Y:S01]  /*cbf0*/  MOV R133, R26 ;  /* 0x0000001a00857202 */ /* 0x000fe20000000f00 */
[----:B------:R1:W-:Y:S01]  /*cc00*/  MUFU.EX2 R227, R4 ;  /* 0x0000000400e37308 */ /* 0x0003e20000000800 */
[----:B------:R-:W-:Y:S01]  /*cc10*/  F2FP.PACK_AB R115, R183, R44 ;  /* 0x0000002cb773723e */ /* 0x000fe200000000ff */
[C---:B------:R-:W-:Y:S01]  /*cc20*/  FMUL.FTZ R26, R0.reuse, R134 ;  /* 0x00000086001a7220 */ /* 0x040fe20000410000 */
[----:B------:R-:W-:Y:S01]  /*cc30*/  MOV R134, R27 ;  /* 0x0000001b00867202 */ /* 0x000fe20000000f00 */
[C---:B------:R-:W-:Y:S01]  /*cc40*/  FMUL.FTZ R27, R0.reuse, R135 ;  /* 0x00000087001b7220 */ /* 0x040fe20000410000 */
[----:B------:R-:W-:Y:S01]  /*cc50*/  MOV R135, R28 ;  /* 0x0000001c00877202 */ /* 0x000fe20000000f00 */
[----:B------:R-:W-:Y:S01]  /*cc60*/  FMUL.FTZ R28, R3, R136 ;  /* 0x00000088031c7220 */ /* 0x000fe20000410000 */
[----:B------:R-:W-:Y:S01]  /*cc70*/  MOV R136, R43 ;  /* 0x0000002b00887202 */ /* 0x000fe20000000f00 */
[C---:B------:R-:W-:Y:S01]  /*cc80*/  FMUL.FTZ R43, R0.reuse, R151 ;  /* 0x00000097002b7220 */ /* 0x040fe20000410000 */
[----:B------:R-:W-:Y:S01]  /*cc90*/  MOV R151, R236 ;  /* 0x000000ec00977202 */ /* 0x000fe20000000f00 */
[----:B------:R-:W-:Y:S02]  /*cca0*/  FFMA.FTZ R44, R191, c[0x0][0x2d0], -R110 ;  /* 0x0000b400bf2c7a23 */ /* 0x000fe4000001086e */
[C---:B--2---:R-:W-:Y:S02]  /*ccb0*/  FMUL.FTZ R48, R101.reuse, R156 ;  /* 0x0000009c65307220 */ /* 0x044fe40000410000 */
[----:B------:R2:W-:Y:S01]  /*ccc0*/  MUFU.EX2 R250, R44 ;  /* 0x0000002c00fa7308 */ /* 0x0005e20000000800 */
[C---:B------:R-:W-:Y:S02]  /*ccd0*/  FMUL.FTZ R90, R0.reuse, R90 ;  /* 0x0000005a005a7220 */ /* 0x040fe40000410000 */
[C---:B------:R-:W-:Y:S02]  /*cce0*/  FMUL.FTZ R91, R0.reuse, R91 ;  /* 0x0000005b005b7220 */ /* 0x040fe40000410000 */
[C---:B------:R-:W-:Y:S02]  /*ccf0*/  FMUL.FTZ R94, R0.reuse, R94 ;  /* 0x0000005e005e7220 */ /* 0x040fe40000410000 */
[----:B------:R-:W-:Y:S02]  /*cd00*/  FMUL.FTZ R95, R0, R95 ;  /* 0x0000005f005f7220 */ /* 0x000fe40000410000 */
[--C-:B------:R-:W-:Y:S02]  /*cd10*/  FFMA.FTZ R108, R108, c[0x0][0x2d0], -R2.reuse ;  /* 0x0000b4006c6c7a23 */ /* 0x100fe40000010802 */
[----:B-1----:R-:W-:Y:S01]  /*cd20*/  FFMA.FTZ R4, R182, c[0x0][0x2d0], -R2 ;  /* 0x0000b400b6047a23 */ /* 0x002fe20000010802 */
[----:B------:R-:W-:Y:S01]  /*cd30*/  MOV R182, R16 ;  /* 0x0000001000b67202 */ /* 0x000fe20000000f00 */
[----:B------:R-:W-:Y:S02]  /*cd40*/  FMUL.FTZ R16, R101, R124 ;  /* 0x0000007c65107220 */ /* 0x000fe40000410000 */
[----:B------:R1:W4:Y:S01]  /*cd50*/  MUFU.EX2 R228, R4 ;  /* 0x0000000400e47308 */ /* 0x0003220000000800 */
[----:B------:R-:W-:Y:S01]  /*cd60*/  F2FP.PACK_AB R118, R182, R177 ;  /* 0x000000b1b676723e */ /* 0x000fe200000000ff */
[----:B------:R-:W5:Y:S01]  /*cd70*/  LDSM.16.MT88.4 R124, [R209+0x2100] ;  /* 0x00210000d17c783b */ /* 0x000f620000004200 */
[----:B--2---:R-:W-:Y:S02]  /*cd80*/  FMUL.FTZ R44, R3, R152 ;  /* 0x00000098032c7220 */ /* 0x004fe40000410000 */
[C---:B-1----:R-:W-:Y:S01]  /*cd90*/  FMUL.FTZ R4, R101.reuse, R112 ;  /* 0x0000007065047220 */ /* 0x042fe20000410000 */
[----:B------:R-:W-:Y:S02]  /*cda0*/  F2FP.PACK_AB R112, R180, R179 ;  /* 0x000000b3b470723e */ /* 0x000fe400000000ff */
[----:B----4-:R-:W-:Y:S05]  /*cdb0*/  F2FP.PACK_AB R119, R228, R227 ;  /* 0x000000e3e477723e */ /* 0x010fea00000000ff */
[-C--:B---3--:R-:W-:Y:S08]  /*cdc0*/  HMMA.16816.F32 R4, R112, R20.reuse, R4 ;  /* 0x000000147004723c */ /* 0x088ff00000001804 */
[C---:B------:R-:W-:Y:S07]  /*cdd0*/  HMMA.16816.F32 R8, R116.reuse, R20, R8 ;  /* 0x000000147408723c */ /* 0x040fee0000001808 */
[C---:B------:R-:W-:Y:S01]  /*cde0*/  FMUL.FTZ R20, R101.reuse, R128 ;  /* 0x0000008065147220 */ /* 0x040fe20000410000 */
[-C--:B------:R-:W-:Y:S04]  /*cdf0*/  HMMA.16816.F32 R12, R116, R22.reuse, R12 ;  /* 0x00000016740c723c */ /* 0x080fe8000000180c */
[----:B------:R-:W-:Y:S04]  /*ce00*/  FMUL.FTZ R21, R101, R129 ;  /* 0x0000008165157220 */ /* 0x000fe80000410000 */
[C---:B------:R-:W-:Y:S07]  /*ce10*/  HMMA.16816.F32 R16, R112.reuse, R22, R16 ;  /* 0x000000167010723c */ /* 0x040fee0000001810 */
[C---:B------:R-:W-:Y:S02]  /*ce20*/  FMUL.FTZ R22, R100.reuse, R130 ;  /* 0x0000008264167220 */ /* 0x040fe40000410000 */
[C---:B------:R-:W-:Y:S02]  /*ce30*/  FMUL.FTZ R23, R100.reuse, R131 ;  /* 0x0000008364177220 */ /* 0x040fe40000410000 */
[----:B------:R-:W-:Y:S05]  /*ce40*/  LDSM.16.MT88.4 R128, [R210+0x500] ;  /* 0x00050000d280783b */ /* 0x000fea0000004200 */
[-C--:B------:R-:W-:Y:S08]  /*ce50*/  HMMA.16816.F32 R20, R112, R36.reuse, R20 ;  /* 0x000000247014723c */ /* 0x080ff00000001814 */
[C---:B------:R-:W-:Y:S07]  /*ce60*/  HMMA.16816.F32 R24, R116.reuse, R36, R24 ;  /* 0x000000247418723c */ /* 0x040fee0000001818 */
[----:B------:R-:W-:Y:S01]  /*ce70*/  FFMA.FTZ R36, R193, c[0x0][0x2d0], -R110 ;  /* 0x0000b400c1247a23 */ /* 0x000fe2000001086e */
[-C--:B------:R-:W-:Y:S03]  /*ce80*/  HMMA.16816.F32 R28, R116, R38.reuse, R28 ;  /* 0x00000026741c723c */ /* 0x080fe6000000181c */
[----:B------:R1:W-:Y:S01]  /*ce90*/  MUFU.EX2 R252, R36 ;  /* 0x0000002400fc7308 */ /* 0x0003e20000000800 */
[----:B------:R-:W-:Y:S01]  /*cea0*/  MOV R193, R244 ;  /* 0x000000f400c17202 */ /* 0x000fe20000000f00 */
[C---:B------:R-:W-:Y:S01]  /*ceb0*/  FMUL.FTZ R37, R101.reuse, R145 ;  /* 0x0000009165257220 */ /* 0x040fe20000410000 */
[----:B------:R-:W-:Y:S02]  /*cec0*/  MOV R145, R243 ;  /* 0x000000f300917202 */ /* 0x000fe40000000f00 */
[C---:B------:R-:W-:Y:S05]  /*ced0*/  HMMA.16816.F32 R32, R112.reuse, R38, R32 ;  /* 0x000000267020723c */ /* 0x040fea0000001820 */
[----:B------:R2:W-:Y:S02]  /*cee0*/  MUFU.EX2 R244, R106 ;  /* 0x0000006a00f47308 */ /* 0x0005e40000000800 */
[C---:B------:R-:W-:Y:S01]  /*cef0*/  FMUL.FTZ R38, R100.reuse, R146 ;  /* 0x0000009264267220 */ /* 0x040fe20000410000 */
[----:B------:R-:W-:Y:S01]  /*cf00*/  MOV R146, R241 ;  /* 0x000000f100927202 */ /* 0x000fe20000000f00 */
[C---:B------:R-:W-:Y:S03]  /*cf10*/  FMUL.FTZ R39, R100.reuse, R147 ;  /* 0x0000009364277220 */ /* 0x040fe60000410000 */
[----:B------:R-:W-:Y:S01]  /*cf20*/  MOV R147, R239 ;  /* 0x000000ef00937202 */ /* 0x000fe20000000f00 */
[----:B-1----:R-:W-:Y:S01]  /*cf30*/  FMUL.FTZ R36, R101, R144 ;  /* 0x0000009065247220 */ /* 0x002fe20000410000 */
[----:B------:R-:W-:Y:S01]  /*cf40*/  MOV R144, R50 ;  /* 0x0000003200907202 */ /* 0x000fe20000000f00 */
[----:B------:R-:W-:Y:S02]  /*cf50*/  FMUL.FTZ R50, R100, R158 ;  /* 0x0000009e64327220 */ /* 0x000fe40000410000 */
[----:B------:R-:W-:Y:S03]  /*cf60*/  LDSM.16.MT88.4 R156, [R209+0x1d00] ;  /* 0x001d0000d19c783b */ /* 0x000fe60000004200 */
[-C--:B-----5:R-:W-:Y:S03]  /*cf70*/  HMMA.16816.F32 R36, R112, R52.reuse, R36 ;  /* 0x000000347024723c */ /* 0x0a0fe60000001824 */
[--C-:B--2---:R-:W-:Y:S04]  /*cf80*/  FFMA.FTZ R106, R199, c[0x0][0x2d0], -R176.reuse ;  /* 0x0000b400c76a7a23 */ /* 0x104fe800000108b0 */
[----:B------:R1:W2:Y:S01]  /*cf90*/  MUFU.EX2 R243, R106 ;  /* 0x0000006a00f37308 */ /* 0x0002a20000000800 */
[C---:B------:R-:W-:Y:S07]  /*cfa0*/  HMMA.16816.F32 R40, R116.reuse, R52, R40 ;  /* 0x000000347428723c */ /* 0x040fee0000001828 */
[--C-:B------:R-:W-:Y:S01]  /*cfb0*/  FFMA.FTZ R52, R197, c[0x0][0x2d0], -R111.reuse ;  /* 0x0000b400c5347a23 */ /* 0x100fe2000001086f */
[-C--:B------:R-:W-:Y:S03]  /*cfc0*/  HMMA.16816.F32 R44, R116, R54.reuse, R44 ;  /* 0x00000036742c723c */ /* 0x080fe6000000182c */
[----:B------:R3:W-:Y:S01]  /*cfd0*/  MUFU.EX2 R248, R52 ;  /* 0x0000003400f87308 */ /* 0x0007e20000000800 */
[C---:B------:R-:W-:Y:S04]  /*cfe0*/  FMUL.FTZ R53, R101.reuse, R161 ;  /* 0x000000a165357220 */ /* 0x040fe80000410000 */
[C---:B------:R-:W-:Y:S04]  /*cff0*/  HMMA.16816.F32 R48, R112.reuse, R54, R48 ;  /* 0x000000367030723c */ /* 0x040fe80000001830 */
[--C-:B-1----:R-:W-:Y:S03]  /*d000*/  FFMA.FTZ R106, R202, c[0x0][0x2d0], -R176.reuse ;  /* 0x0000b400ca6a7a23 */ /* 0x102fe600000108b0 */
[C---:B------:R-:W-:Y:S01]  /*d010*/  FMUL.FTZ R54, R100.reuse, R162 ;  /* 0x000000a264367220 */ /* 0x040fe20000410000 */
[----:B------:R1:W-:Y:S01]  /*d020*/  MUFU.EX2 R242, R106 ;  /* 0x0000006a00f27308 */ /* 0x0003e20000000800 */
[----:B------:R-:W-:Y:S03]  /*d030*/  FMUL.FTZ R55, R100, R163 ;  /* 0x000000a364377220 */ /* 0x000fe60000410000 */
[----:B---3--:R-:W-:Y:S07]  /*d040*/  FMUL.FTZ R52, R101, R160 ;  /* 0x000000a065347220 */ /* 0x008fee0000410000 */
[-C--:B------:R-:W-:Y:S08]  /*d050*/  HMMA.16816.F32 R52, R112, R120.reuse, R52 ;  /* 0x000000787034723c */ /* 0x080ff00000001834 */
[C---:B------:R-:W-:Y:S04]  /*d060*/  HMMA.16816.F32 R56, R116.reuse, R120, R56 ;  /* 0x000000787438723c */ /* 0x040fe80000001838 */
[----:B-1----:R-:W-:Y:S04]  /*d070*/  FFMA.FTZ R106, R201, c[0x0][0x2d0], -R176 ;  /* 0x0000b400c96a7a23 */ /* 0x002fe800000108b0 */
[-C--:B------:R-:W-:Y:S01]  /*d080*/  HMMA.16816.F32 R60, R116, R122.reuse, R60 ;  /* 0x0000007a743c723c */ /* 0x080fe2000000183c */
[----:B------:R1:W3:Y:S07]  /*d090*/  MUFU.EX2 R241, R106 ;  /* 0x0000006a00f17308 */ /* 0x0002ee0000000800 */
[C---:B------:R-:W-:Y:S01]  /*d0a0*/  HMMA.16816.F32 R64, R112.reuse, R122, R64 ;  /* 0x0000007a7040723c */ /* 0x040fe20000001840 */
[----:B------:R-:W4:Y:S07]  /*d0b0*/  LDSM.16.MT88.4 R120, [R210+0x2100] ;  /* 0x00210000d278783b */ /* 0x000f2e0000004200 */
[-C--:B------:R-:W-:Y:S08]  /*d0c0*/  HMMA.16816.F32 R68, R112, R124.reuse, R68 ;  /* 0x0000007c7044723c */ /* 0x080ff00000001844 */
[C---:B------:R-:W-:Y:S04]  /*d0d0*/  HMMA.16816.F32 R72, R116.reuse, R124, R72 ;  /* 0x0000007c7448723c */ /* 0x040fe80000001848 */
[--C-:B-1----:R-:W-:Y:S04]  /*d0e0*/  FFMA.FTZ R106, R205, c[0x0][0x2d0], -R2.reuse ;  /* 0x0000b400cd6a7a23 */ /* 0x102fe80000010802 */
[-C--:B------:R-:W-:Y:S01]  /*d0f0*/  HMMA.16816.F32 R76, R116, R126.reuse, R76 ;  /* 0x0000007e744c723c */ /* 0x080fe2000000184c */
[----:B------:R1:W-:Y:S07]  /*d100*/  MUFU.EX2 R197, R106 ;  /* 0x0000006a00c57308 */ /* 0x0003ee0000000800 */
[C---:B------:R-:W-:Y:S01]  /*d110*/  HMMA.16816.F32 R80, R112.reuse, R126, R80 ;  /* 0x0000007e7050723c */ /* 0x040fe20000001850 */
[----:B------:R-:W5:Y:S07]  /*d120*/  LDSM.16.MT88.4 R124, [R209+0x500] ;  /* 0x00050000d17c783b */ /* 0x000f6e0000004200 */
[-C--:B----4-:R-:W-:Y:S08]  /*d130*/  HMMA.16816.F32 R84, R112, R120.reuse, R84 ;  /* 0x000000787054723c */ /* 0x090ff00000001854 */
[C---:B------:R-:W-:Y:S04]  /*d140*/  HMMA.16816.F32 R88, R116.reuse, R120, R88 ;  /* 0x000000787458723c */ /* 0x040fe80000001858 */
[--C-:B-1----:R-:W-:Y:S04]  /*d150*/  FFMA.FTZ R106, R206, c[0x0][0x2d0], -R2.reuse ;  /* 0x0000b400ce6a7a23 */ /* 0x102fe80000010802 */
[-C--:B------:R-:W-:Y:S01]  /*d160*/  HMMA.16816.F32 R92, R116, R122.reuse, R92 ;  /* 0x0000007a745c723c */ /* 0x080fe2000000185c */
[----:B------:R1:W4:Y:S06]  /*d170*/  MUFU.EX2 R196, R106 ;  /* 0x0000006a00c47308 */ /* 0x00032c0000000800 */
[----:B--2---:R-:W-:Y:S01]  /*d180*/  F2FP.PACK_AB R116, R243, R244 ;  /* 0x000000f4f374723e */ /* 0x004fe200000000ff */
[----:B------:R-:W-:Y:S01]  /*d190*/  HMMA.16816.F32 R96, R112, R122, R96 ;  /* 0x0000007a7060723c */ /* 0x000fe20000001860 */
[----:B------:R-:W2:Y:S03]  /*d1a0*/  LDSM.16.MT88.4 R120, [R209+0x1500] ;  /* 0x00150000d178783b */ /* 0x000ea60000004200 */
[----:B---3--:R-:W-:Y:S03]  /*d1b0*/  F2FP.PACK_AB R118, R241, R242 ;  /* 0x000000f2f176723e */ /* 0x008fe600000000ff */
[----:B------:R-:W-:Y:S02]  /*d1c0*/  F2FP.PACK_AB R112, R251, R252 ;  /* 0x000000fcfb70723e */ /* 0x000fe400000000ff */
[----:B------:R-:W-:Y:S03]  /*d1d0*/  F2FP.PACK_AB R114, R249, R250 ;  /* 0x000000faf972723e */ /* 0x000fe600000000ff */
[----:B------:R-:W-:Y:S02]  /*d1e0*/  F2FP.PACK_AB R113, R247, R248 ;  /* 0x000000f8f771723e */ /* 0x000fe400000000ff */
[----:B------:R-:W-:Y:S01]  /*d1f0*/  F2FP.PACK_AB R115, R245, R246 ;  /* 0x000000f6f573723e */ /* 0x000fe200000000ff */
[--C-:B-1----:R-:W-:Y:S01]  /*d200*/  FFMA.FTZ R106, R230, c[0x0][0x2d0], -R2.reuse ;  /* 0x0000b400e66a7a23 */ /* 0x102fe20000010802 */
[----:B----4-:R-:W-:Y:S05]  /*d210*/  F2FP.PACK_AB R117, R196, R197 ;  /* 0x000000c5c475723e */ /* 0x010fea00000000ff */
[-C--:B-----5:R-:W-:Y:S01]  /*d220*/  HMMA.16816.F32 R4, R112, R124.reuse, R4 ;  /* 0x0000007c7004723c */ /* 0x0a0fe20000001804 */
[----:B------:R1:W-:Y:S02]  /*d230*/  MUFU.EX2 R191, R106 ;  /* 0x0000006a00bf7308 */ /* 0x0003e40000000800 */
[----:B-1----:R-:W-:Y:S08]  /*d240*/  FFMA.FTZ R106, R233, c[0x0][0x2d0], -R2 ;  /* 0x0000b400e96a7a23 */ /* 0x002ff00000010802 */
[----:B------:R1:W3:Y:S02]  /*d250*/  MUFU.EX2 R194, R106 ;  /* 0x0000006a00c27308 */ /* 0x0002e40000000800 */
[--C-:B-1----:R-:W-:Y:S01]  /*d260*/  FFMA.FTZ R106, R231, c[0x0][0x2d0], -R110.reuse ;  /* 0x0000b400e76a7a23 */ /* 0x102fe2000001086e */
[----:B---3--:R-:W-:Y:S07]  /*d270*/  F2FP.PACK_AB R119, R194, R191 ;  /* 0x000000bfc277723e */ /* 0x008fee00000000ff */
[----:B------:R1:W-:Y:S01]  /*d280*/  MUFU.EX2 R240, R106 ;  /* 0x0000006a00f07308 */ /* 0x0003e20000000800 */
[C---:B------:R-:W-:Y:S08]  /*d290*/  HMMA.16816.F32 R8, R116.reuse, R124, R8 ;  /* 0x0000007c7408723c */ /* 0x040ff00000001808 */
[-C--:B------:R-:W-:Y:S08]  /*d2a0*/  HMMA.16816.F32 R12, R116, R126.reuse, R12 ;  /* 0x0000007e740c723c */ /* 0x080ff0000000180c */
[C---:B------:R-:W-:Y:S01]  /*d2b0*/  HMMA.16816.F32 R16, R112.reuse, R126, R16 ;  /* 0x0000007e7010723c */ /* 0x040fe20000001810 */
[----:B------:R-:W3:Y:S03]  /*d2c0*/  LDSM.16.MT88.4 R124, [R210+0x1500] ;  /* 0x00150000d27c783b */ /* 0x000ee60000004200 */
[--C-:B-1----:R-:W-:Y:S04]  /*d2d0*/  FFMA.FTZ R106, R232, c[0x0][0x2d0], -R110.reuse ;  /* 0x0000b400e86a7a23 */ /* 0x102fe8000001086e */
[-C--:B------:R-:W-:Y:S01]  /*d2e0*/  HMMA.16816.F32 R20, R112, R128.reuse, R20 ;  /* 0x000000807014723c */ /* 0x080fe20000001814 */
[----:B------:R1:W4:Y:S07]  /*d2f0*/  MUFU.EX2 R238, R106 ;  /* 0x0000006a00ee7308 */ /* 0x00032e0000000800 */
[C---:B------:R-:W-:Y:S08]  /*d300*/  HMMA.16816.F32 R24, R116.reuse, R128, R24 ;  /* 0x000000807418723c */ /* 0x040ff00000001818 */
[-C--:B------:R-:W-:Y:S08]  /*d310*/  HMMA.16816.F32 R28, R116, R130.reuse, R28 ;  /* 0x00000082741c723c */ /* 0x080ff0000000181c */
[C---:B------:R-:W-:Y:S01]  /*d320*/  HMMA.16816.F32 R32, R112.reuse, R130, R32 ;  /* 0x000000827020723c */ /* 0x040fe20000001820 */
[----:B------:R-:W5:Y:S03]  /*d330*/  LDSM.16.MT88.4 R128, [R209+0x2500] ;  /* 0x00250000d180783b */ /* 0x000f660000004200 */
[--C-:B-1----:R-:W-:Y:S04]  /*d340*/  FFMA.FTZ R106, R203, c[0x0][0x2d0], -R110.reuse ;  /* 0x0000b400cb6a7a23 */ /* 0x102fe8000001086e */
[-C--:B--2---:R-:W-:Y:S01]  /*d350*/  HMMA.16816.F32 R36, R112, R120.reuse, R36 ;  /* 0x000000787024723c */ /* 0x084fe20000001824 */
[----:B------:R1:W-:Y:S07]  /*d360*/  MUFU.EX2 R239, R106 ;  /* 0x0000006a00ef7308 */ /* 0x0003ee0000000800 */
[C---:B------:R-:W-:Y:S08]  /*d370*/  HMMA.16816.F32 R40, R116.reuse, R120, R40 ;  /* 0x000000787428723c */ /* 0x040ff00000001828 */
[-C--:B------:R-:W-:Y:S08]  /*d380*/  HMMA.16816.F32 R44, R116, R122.reuse, R44 ;  /* 0x0000007a742c723c */ /* 0x080ff0000000182c */
[C---:B------:R-:W-:Y:S01]  /*d390*/  HMMA.16816.F32 R48, R112.reuse, R122, R48 ;  /* 0x0000007a7030723c */ /* 0x040fe20000001830 */
[----:B------:R-:W2:Y:S03]  /*d3a0*/  LDSM.16.MT88.4 R120, [R210+0x2500] ;  /* 0x00250000d278783b */ /* 0x000ea60000004200 */
[----:B-1----:R-:W-:Y:S04]  /*d3b0*/  FFMA.FTZ R106, R229, c[0x0][0x2d0], -R110 ;  /* 0x0000b400e56a7a23 */ /* 0x002fe8000001086e */
[-C--:B---3--:R-:W-:Y:S01]  /*d3c0*/  HMMA.16816.F32 R52, R112, R124.reuse, R52 ;  /* 0x0000007c7034723c */ /* 0x088fe20000001834 */
[----:B------:R1:W3:Y:S07]  /*d3d0*/  MUFU.EX2 R237, R106 ;  /* 0x0000006a00ed7308 */ /* 0x0002ee0000000800 */
[C---:B------:R-:W-:Y:S08]  /*d3e0*/  HMMA.16816.F32 R56, R116.reuse, R124, R56 ;  /* 0x0000007c7438723c */ /* 0x040ff00000001838 */
[-C--:B------:R-:W-:Y:S08]  /*d3f0*/  HMMA.16816.F32 R60, R116, R126.reuse, R60 ;  /* 0x0000007e743c723c */ /* 0x080ff0000000183c */
[C---:B------:R-:W-:Y:S01]  /*d400*/  HMMA.16816.F32 R64, R112.reuse, R126, R64 ;  /* 0x0000007e7040723c */ /* 0x040fe20000001840 */
[----:B------:R-:W-:Y:S03]  /*d410*/  LDSM.16.MT88.4 R124, [R210+0x900] ;  /* 0x00090000d27c783b */ /* 0x000fe60000004200 */
[--C-:B-1----:R-:W-:Y:S04]  /*d420*/  FFMA.FTZ R106, R235, c[0x0][0x2d0], -R111.reuse ;  /* 0x0000b400eb6a7a23 */ /* 0x102fe8000001086f */
[-C--:B-----5:R-:W-:Y:S01]  /*d430*/  HMMA.16816.F32 R68, R112, R128.reuse, R68 ;  /* 0x000000807044723c */ /* 0x0a0fe20000001844 */
[----:B------:R1:W-:Y:S07]  /*d440*/  MUFU.EX2 R236, R106 ;  /* 0x0000006a00ec7308 */ /* 0x0003ee0000000800 */
[C---:B------:R-:W-:Y:S08]  /*d450*/  HMMA.16816.F32 R72, R116.reuse, R128, R72 ;  /* 0x000000807448723c */ /* 0x040ff00000001848 */
[-C--:B------:R-:W-:Y:S08]  /*d460*/  HMMA.16816.F32 R76, R116, R130.reuse, R76 ;  /* 0x00000082744c723c */ /* 0x080ff0000000184c */
[C---:B------:R-:W-:Y:S01]  /*d470*/  HMMA.16816.F32 R80, R112.reuse, R130, R80 ;  /* 0x000000827050723c */ /* 0x040fe20000001850 */
[----:B------:R-:W-:Y:S03]  /*d480*/  LDSM.16.MT88.4 R128, [R210+0x1900] ;  /* 0x00190000d280783b */ /* 0x000fe60000004200 */
[--C-:B-1----:R-:W-:Y:S01]  /*d490*/  FFMA.FTZ R106, R151, c[0x0][0x2d0], -R111.reuse ;  /* 0x0000b400976a7a23 */ /* 0x102fe2000001086f */
[----:B------:R-:W-:Y:S02]  /*d4a0*/  MOV R151, R150 ;  /* 0x0000009600977202 */ /* 0x000fe40000000f00 */
[----:B------:R-:W-:Y:S01]  /*d4b0*/  MOV R150, R146 ;  /* 0x0000009200967202 */ /* 0x000fe20000000f00 */
[-C--:B--2---:R-:W-:Y:S01]  /*d4c0*/  HMMA.16816.F32 R84, R112, R120.reuse, R84 ;  /* 0x000000787054723c */ /* 0x084fe20000001854 */
[----:B------:R1:W2:Y:S03]  /*d4d0*/  MUFU.EX2 R235, R106 ;  /* 0x0000006a00eb7308 */ /* 0x0002a60000000800 */
[----:B------:R-:W-:Y:S02]  /*d4e0*/  MOV R146, R145 ;  /* 0x0000009100927202 */ /* 0x000fe40000000f00 */
[----:B------:R-:W-:Y:S02]  /*d4f0*/  MOV R145, R144 ;  /* 0x0000009000917202 */ /* 0x000fe40000000f00 */
[C---:B------:R-:W-:Y:S04]  /*d500*/  HMMA.16816.F32 R88, R116.reuse, R120, R88 ;  /* 0x000000787458723c */ /* 0x040fe80000001858 */
[----:B------:R-:W-:Y:S02]  /*d510*/  MOV R144, R193 ;  /* 0x000000c100907202 */ /* 0x000fe40000000f00 */
[----:B------:R-:W-:Y:S02]  /*d520*/  MOV R193, R135 ;  /* 0x0000008700c17202 */ /* 0x000fe40000000f00 */
[-C--:B------:R-:W-:Y:S04]  /*d530*/  HMMA.16816.F32 R92, R116, R122.reuse, R92 ;  /* 0x0000007a745c723c */ /* 0x080fe8000000185c */
[----:B------:R-:W-:Y:S02]  /*d540*/  MOV R135, R134 ;  /* 0x0000008600877202 */ /* 0x000fe40000000f00 */
[----:B------:R-:W-:Y:S02]  /*d550*/  MOV R134, R133 ;  /* 0x0000008500867202 */ /* 0x000fe40000000f00 */
[----:B------:R-:W-:Y:S01]  /*d560*/  HMMA.16816.F32 R96, R112, R122, R96 ;  /* 0x0000007a7060723c */ /* 0x000fe20000001860 */
[----:B------:R-:W-:Y:S03]  /*d570*/  LDSM.16.MT88.4 R120, [R209+0x1900] ;  /* 0x00190000d178783b */ /* 0x000fe60000004200 */
[--C-:B-1----:R-:W-:Y:S01]  /*d580*/  FFMA.FTZ R106, R151, c[0x0][0x2d0], -R111.reuse ;  /* 0x0000b400976a7a23 */ /* 0x102fe2000001086f */
[----:B------:R-:W-:Y:S01]  /*d590*/  MOV R133, R107 ;  /* 0x0000006b00857202 */ /* 0x000fe20000000f00 */
[--C-:B------:R-:W-:Y:S01]  /*d5a0*/  FFMA.FTZ R107, R234, c[0x0][0x2d0], -R111.reuse ;  /* 0x0000b400ea6b7a23 */ /* 0x100fe2000001086f */
[----:B------:R-:W-:Y:S01]  /*d5b0*/  MOV R151, R189 ;  /* 0x000000bd00977202 */ /* 0x000fe20000000f00 */
[----:B------:R1:W-:Y:S01]  /*d5c0*/  MUFU.EX2 R234, R106 ;  /* 0x0000006a00ea7308 */ /* 0x0003e20000000800 */
[----:B----4-:R-:W-:Y:S03]  /*d5d0*/  F2FP.PACK_AB R112, R238, R240 ;  /* 0x000000f0ee70723e */ /* 0x010fe600000000ff */
[----:B---3--:R-:W-:Y:S02]  /*d5e0*/  F2FP.PACK_AB R114, R237, R239 ;  /* 0x000000efed72723e */ /* 0x008fe400000000ff */
[----:B--2---:R-:W-:Y:S04]  /*d5f0*/  F2FP.PACK_AB R113, R235, R236 ;  /* 0x000000eceb71723e */ /* 0x004fe800000000ff */
[----:B------:R-:W2:Y:S01]  /*d600*/  MUFU.EX2 R233, R107 ;  /* 0x0000006b00e97308 */ /* 0x000ea20000000800 */
[----:B-1----:R-:W-:Y:S01]  /*d610*/  FFMA.FTZ R106, R150, c[0x0][0x2d0], -R176 ;  /* 0x0000b400966a7a23 */ /* 0x002fe200000108b0 */
[----:B------:R-:W-:Y:S08]  /*d620*/  MOV R150, R134 ;  /* 0x0000008600967202 */ /* 0x000ff00000000f00 */
[----:B------:R1:W-:Y:S01]  /*d630*/  MUFU.EX2 R232, R106 ;  /* 0x0000006a00e87308 */ /* 0x0003e20000000800 */
[----:B--2---:R-:W-:Y:S01]  /*d640*/  F2FP.PACK_AB R115, R234, R233 ;  /* 0x000000e9ea73723e */ /* 0x004fe200000000ff */
[----:B------:R-:W-:Y:S08]  /*d650*/  FFMA.FTZ R107, R150, c[0x0][0x2d0], -R110 ;  /* 0x0000b400966b7a23 */ /* 0x000ff0000001086e */
[----:B------:R-:W-:Y:S01]  /*d660*/  MUFU.EX2 R203, R107 ;  /* 0x0000006b00cb7308 */ /* 0x000fe20000000800 */
[--C-:B-1----:R-:W-:Y:S01]  /*d670*/  FFMA.FTZ R106, R149, c[0x0][0x2d0], -R176.reuse ;  /* 0x0000b400956a7a23 */ /* 0x102fe200000108b0 */
[----:B------:R-:W-:Y:S02]  /*d680*/  MOV R149, R193 ;  /* 0x000000c100957202 */ /* 0x000fe40000000f00 */
[----:B------:R-:W-:Y:S06]  /*d690*/  MOV R193, R133 ;  /* 0x0000008500c17202 */ /* 0x000fec0000000f00 */
[----:B------:R1:W2:Y:S02]  /*d6a0*/  MUFU.EX2 R231, R106 ;  /* 0x0000006a00e77308 */ /* 0x0002a40000000800 */
[--C-:B-1----:R-:W-:Y:S01]  /*d6b0*/  FFMA.FTZ R106, R148, c[0x0][0x2d0], -R176.reuse ;  /* 0x0000b400946a7a23 */ /* 0x102fe200000108b0 */
[----:B------:R-:W-:Y:S02]  /*d6c0*/  MOV R148, R144 ;  /* 0x0000009000947202 */ /* 0x000fe40000000f00 */
[----:B------:R-:W-:Y:S05]  /*d6d0*/  MOV R144, R135 ;  /* 0x0000008700907202 */ /* 0x000fea0000000f00 */
[----:B------:R1:W-:Y:S01]  /*d6e0*/  MUFU.EX2 R229, R106 ;  /* 0x0000006a00e57308 */ /* 0x0003e20000000800 */
[----:B--2---:R-:W-:Y:S01]  /*d6f0*/  F2FP.PACK_AB R116, R231, R232 ;  /* 0x000000e8e774723e */ /* 0x004fe200000000ff */
[--C-:B------:R-:W-:Y:S01]  /*d700*/  FFMA.FTZ R107, R144, c[0x0][0x2d0], -R176.reuse ;  /* 0x0000b400906b7a23 */ /* 0x100fe200000108b0 */
[----:B------:R-:W-:Y:S07]  /*d710*/  MOV R144, R140 ;  /* 0x0000008c00907202 */ /* 0x000fee0000000f00 */
[----:B------:R-:W-:Y:S10]  /*d720*/  MUFU.EX2 R195, R107 ;  /* 0x0000006b00c37308 */ /* 0x000ff40000000800 */
[----:B------:R-:W-:Y:S01]  /*d730*/  MUFU.EX2 R107, R108 ;  /* 0x0000006c006b7308 */ /* 0x000fe20000000800 */
[----:B-1----:R-:W-:Y:S01]  /*d740*/  FFMA.FTZ R106, R147, c[0x0][0x2d0], -R176 ;  /* 0x0000b400936a7a23 */ /* 0x002fe200000108b0 */
[----:B------:R-:W-:Y:S02]  /*d750*/  MOV R147, R145 ;  /* 0x0000009100937202 */ /* 0x000fe40000000f00 */
[----:B------:R-:W-:Y:S02]  /*d760*/  MOV R145, R132 ;  /* 0x0000008400917202 */ /* 0x000fe40000000f00 */
[----:B------:R-:W1:Y:S04]  /*d770*/  LDSM.16.MT88.4 R132, [R209+0x900] ;  /* 0x00090000d184783b */ /* 0x000e680000004200 */
[----:B------:R2:W3:Y:S02]  /*d780*/  MUFU.EX2 R230, R106 ;  /* 0x0000006a00e67308 */ /* 0x0004e40000000800 */
[--C-:B--2---:R-:W-:Y:S01]  /*d790*/  FFMA.FTZ R106, R146, c[0x0][0x2d0], -R2.reuse ;  /* 0x0000b400926a7a23 */ /* 0x104fe20000010802 */
[----:B------:R-:W-:Y:S02]  /*d7a0*/  MOV R146, R188 ;  /* 0x000000bc00927202 */ /* 0x000fe40000000f00 */
[----:B---3--:R-:W-:Y:S05]  /*d7b0*/  F2FP.PACK_AB R118, R230, R229 ;  /* 0x000000e5e676723e */ /* 0x008fea00000000ff */
[----:B------:R2:W-:Y:S01]  /*d7c0*/  MUFU.EX2 R189, R106 ;  /* 0x0000006a00bd7308 */ /* 0x0005e20000000800 */
[-C--:B-1----:R-:W-:Y:S03]  /*d7d0*/  HMMA.16816.F32 R4, R112, R132.reuse, R4 ;  /* 0x000000847004723c */ /* 0x082fe60000001804 */
[--C-:B--2---:R-:W-:Y:S06]  /*d7e0*/  FFMA.FTZ R106, R184, c[0x0][0x2d0], -R2.reuse ;  /* 0x0000b400b86a7a23 */ /* 0x104fec0000010802 */
[----:B------:R1:W2:Y:S03]  /*d7f0*/  MUFU.EX2 R188, R106 ;  /* 0x0000006a00bc7308 */ /* 0x0002a60000000800 */
[--C-:B-1----:R-:W-:Y:S01]  /*d800*/  FFMA.FTZ R106, R185, c[0x0][0x2d0], -R2.reuse ;  /* 0x0000b400b96a7a23 */ /* 0x102fe20000010802 */
[----:B--2---:R-:W-:Y:S06]  /*d810*/  F2FP.PACK_AB R117, R188, R189 ;  /* 0x000000bdbc75723e */ /* 0x004fec00000000ff */
[----:B------:R1:W-:Y:S02]  /*d820*/  MUFU.EX2 R187, R106 ;  /* 0x0000006a00bb7308 */ /* 0x0003e40000000800 */
[----:B-1----:R-:W-:Y:S08]  /*d830*/  FFMA.FTZ R106, R186, c[0x0][0x2d0], -R2 ;  /* 0x0000b400ba6a7a23 */ /* 0x002ff00000010802 */
[----:B------:R-:W1:Y:S02]  /*d840*/  MUFU.EX2 R186, R106 ;  /* 0x0000006a00ba7308 */ /* 0x000e640000000800 */
[----:B-1----:R-:W-:Y:S01]  /*d850*/  F2FP.PACK_AB R119, R186, R187 ;  /* 0x000000bbba77723e */ /* 0x002fe200000000ff */
[--C-:B------:R-:W-:Y:S07]  /*d860*/  FFMA.FTZ R106, R192, c[0x0][0x2d0], -R110.reuse ;  /* 0x0000b400c06a7a23 */ /* 0x100fee000001086e */
[----:B------:R1:W-:Y:S01]  /*d870*/  MUFU.EX2 R205, R106 ;  /* 0x0000006a00cd7308 */ /* 0x0003e20000000800 */
[C---:B------:R-:W-:Y:S08]  /*d880*/  HMMA.16816.F32 R8, R116.reuse, R132, R8 ;  /* 0x000000847408723c */ /* 0x040ff00000001808 */
[-C--:B------:R-:W-:Y:S08]  /*d890*/  HMMA.16816.F32 R12, R116, R134.reuse, R12 ;  /* 0x00000086740c723c */ /* 0x080ff0000000180c */
[C---:B------:R-:W-:Y:S04]  /*d8a0*/  HMMA.16816.F32 R16, R112.reuse, R134, R16 ;  /* 0x000000867010723c */ /* 0x040fe80000001810 */
[--C-:B-1----:R-:W-:Y:S04]  /*d8b0*/  FFMA.FTZ R106, R151, c[0x0][0x2d0], -R110.reuse ;  /* 0x0000b400976a7a23 */ /* 0x102fe8000001086e */
[-C--:B------:R-:W-:Y:S01]  /*d8c0*/  HMMA.16816.F32 R20, R112, R124.reuse, R20 ;  /* 0x0000007c7014723c */ /* 0x080fe20000001814 */
[----:B------:R-:W1:Y:S07]  /*d8d0*/  MUFU.EX2 R206, R106 ;  /* 0x0000006a00ce7308 */ /* 0x000e6e0000000800 */
[C---:B------:R-:W-:Y:S08]  /*d8e0*/  HMMA.16816.F32 R24, R116.reuse, R124, R24 ;  /* 0x0000007c7418723c */ /* 0x040ff00000001818 */
[-C--:B------:R-:W-:Y:S08]  /*d8f0*/  HMMA.16816.F32 R28, R116, R126.reuse, R28 ;  /* 0x0000007e741c723c */ /* 0x080ff0000000181c */
[C---:B------:R-:W-:Y:S01]  /*d900*/  HMMA.16816.F32 R32, R112.reuse, R126, R32 ;  /* 0x0000007e7020723c */ /* 0x040fe20000001820 */
[----:B------:R-:W2:Y:S03]  /*d910*/  LDSM.16.MT88.4 R124, [R209+0x2900] ;  /* 0x00290000d17c783b */ /* 0x000ea60000004200 */
[----:B-1----:R-:W-:Y:S01]  /*d920*/  F2FP.PACK_AB R108, R206, R205 ;  /* 0x000000cdce6c723e */ /* 0x002fe200000000ff */
[----:B------:R-:W-:Y:S03]  /*d930*/  FFMA.FTZ R106, R149, c[0x0][0x2d0], -R110 ;  /* 0x0000b400956a7a23 */ /* 0x000fe6000001086e */
[-C--:B------:R-:W-:Y:S01]  /*d940*/  HMMA.16816.F32 R36, R112, R120.reuse, R36 ;  /* 0x000000787024723c */ /* 0x080fe20000001824 */
[----:B------:R1:W3:Y:S07]  /*d950*/  MUFU.EX2 R202, R106 ;  /* 0x0000006a00ca7308 */ /* 0x0002ee0000000800 */
[C---:B------:R-:W-:Y:S08]  /*d960*/  HMMA.16816.F32 R40, R116.reuse, R120, R40 ;  /* 0x000000787428723c */ /* 0x040ff00000001828 */
[-C--:B------:R-:W-:Y:S08]  /*d970*/  HMMA.16816.F32 R44, R116, R122.reuse, R44 ;  /* 0x0000007a742c723c */ /* 0x080ff0000000182c */
[C---:B------:R-:W-:Y:S01]  /*d980*/  HMMA.16816.F32 R48, R112.reuse, R122, R48 ;  /* 0x0000007a7030723c */ /* 0x040fe20000001830 */
[----:B------:R-:W4:Y:S03]  /*d990*/  LDSM.16.MT88.4 R120, [R210+0x2900] ;  /* 0x00290000d278783b */ /* 0x000f260000004200 */
[--C-:B-1----:R-:W-:Y:S01]  /*d9a0*/  FFMA.FTZ R106, R148, c[0x0][0x2d0], -R111.reuse ;  /* 0x0000b400946a7a23 */ /* 0x102fe2000001086f */
[----:B------:R-:W-:Y:S02]  /*d9b0*/  MOV R148, R180 ;  /* 0x000000b400947202 */ /* 0x000fe40000000f00 */
[----:B---3--:R-:W-:Y:S01]  /*d9c0*/  F2FP.PACK_AB R110, R202, R203 ;  /* 0x000000cbca6e723e */ /* 0x008fe200000000ff */
        /* <DEDUP_REMOVED lines=8> */
[-C--:B--2---:R-:W-:Y:S01]  /*da50*/  HMMA.16816.F32 R68, R112, R124.reuse, R68 ;  /* 0x0000007c7044723c */ /* 0x084fe20000001844 */
[----:B------:R1:W-:Y:S07]  /*da60*/  MUFU.EX2 R201, R106 ;  /* 0x0000006a00c97308 */ /* 0x0003ee0000000800 */
[C---:B------:R-:W-:Y:S01]  /*da70*/  HMMA.16816.F32 R72, R116.reuse, R124, R72 ;  /* 0x0000007c7448723c */ /* 0x040fe20000001848 */
[----:B------:R-:W2:Y:S04]  /*da80*/  LDL.LU R125, [R1+0x14] ;  /* 0x00001400017d7983 */ /* 0x000ea80000300800 */
[----:B------:R-:W5:Y:S03]  /*da90*/  LDL.LU R124, [R1+0x18] ;  /* 0x00001800017c7983 */ /* 0x000f660000300800 */
[-C--:B------:R-:W-:Y:S08]  /*daa0*/  HMMA.16816.F32 R76, R116, R126.reuse, R76 ;  /* 0x0000007e744c723c */ /* 0x080ff0000000184c */
[C---:B------:R-:W-:Y:S04]  /*dab0*/  HMMA.16816.F32 R80, R112.reuse, R126, R80 ;  /* 0x0000007e7050723c */ /* 0x040fe80000001850 */
[--C-:B-1----:R-:W-:Y:S01]  /*dac0*/  FFMA.FTZ R106, R146, c[0x0][0x2d0], -R111.reuse ;  /* 0x0000b400926a7a23 */ /* 0x102fe2000001086f */
[----:B------:R-:W-:Y:S03]  /*dad0*/  MOV R146, R183 ;  /* 0x000000b700927202 */ /* 0x000fe60000000f00 */
[-C--:B----4-:R-:W-:Y:S01]  /*dae0*/  HMMA.16816.F32 R84, R112, R120.reuse, R84 ;  /* 0x000000787054723c */ /* 0x090fe20000001854 */
[----:B------:R1:W-:Y:S07]  /*daf0*/  MUFU.EX2 R199, R106 ;  /* 0x0000006a00c77308 */ /* 0x0003ee0000000800 */
[C---:B------:R-:W-:Y:S08]  /*db00*/  HMMA.16816.F32 R88, R116.reuse, R120, R88 ;  /* 0x000000787458723c */ /* 0x040ff00000001858 */
[-C--:B------:R-:W-:Y:S08]  /*db10*/  HMMA.16816.F32 R92, R116, R122.reuse, R92 ;  /* 0x0000007a745c723c */ /* 0x080ff0000000185c */
[----:B------:R-:W-:Y:S04]  /*db20*/  HMMA.16816.F32 R96, R112, R122, R96 ;  /* 0x0000007a7060723c */ /* 0x000fe80000001860 */
[----:B-1----:R-:W-:Y:S01]  /*db30*/  FFMA.FTZ R106, R145, c[0x0][0x2d0], -R111 ;  /* 0x0000b400916a7a23 */ /* 0x002fe2000001086f */
[----:B------:R-:W-:Y:S02]  /*db40*/  MOV R145, R182 ;  /* 0x000000b600917202 */ /* 0x000fe40000000f00 */
[----:B------:R-:W-:Y:S01]  /*db50*/  LDSM.16.MT88.4 R180, [R209+0x2d00] ;  /* 0x002d0000d1b4783b */ /* 0x000fe20000004200 */
[----:B------:R1:W4:Y:S04]  /*db60*/  MUFU.EX2 R198, R106 ;  /* 0x0000006a00c67308 */ /* 0x0003280000000800 */
[--C-:B-1----:R-:W-:Y:S01]  /*db70*/  FFMA.FTZ R106, R193, c[0x0][0x2d0], -R176.reuse ;  /* 0x0000b400c16a7a23 */ /* 0x102fe200000108b0 */
[----:B----4-:R-:W-:Y:S05]  /*db80*/  F2FP.PACK_AB R111, R198, R199 ;  /* 0x000000c7c66f723e */ /* 0x010fea00000000ff */
[----:B------:R1:W4:Y:S02]  /*db90*/  MUFU.EX2 R193, R106 ;  /* 0x0000006a00c17308 */ /* 0x0003240000000800 */
[--C-:B-1----:R-:W-:Y:S08]  /*dba0*/  FFMA.FTZ R106, R143, c[0x0][0x2d0], -R176.reuse ;  /* 0x0000b4008f6a7a23 */ /* 0x102ff000000108b0 */
[----:B------:R1:W-:Y:S02]  /*dbb0*/  MUFU.EX2 R192, R106 ;  /* 0x0000006a00c07308 */ /* 0x0003e40000000800 */
[----:B-1----:R-:W-:Y:S01]  /*dbc0*/  FFMA.FTZ R106, R190, c[0x0][0x2d0], -R176 ;  /* 0x0000b400be6a7a23 */ /* 0x002fe200000108b0 */
[----:B----4-:R-:W-:Y:S07]  /*dbd0*/  F2FP.PACK_AB R176, R195, R193 ;  /* 0x000000c1c3b0723e */ /* 0x010fee00000000ff */
[----:B------:R1:W-:Y:S02]  /*dbe0*/  MUFU.EX2 R190, R106 ;  /* 0x0000006a00be7308 */ /* 0x0003e40000000800 */
[--C-:B-1----:R-:W-:Y:S08]  /*dbf0*/  FFMA.FTZ R106, R142, c[0x0][0x2d0], -R2.reuse ;  /* 0x0000b4008e6a7a23 */ /* 0x102ff00000010802 */
[----:B------:R1:W-:Y:S02]  /*dc00*/  MUFU.EX2 R185, R106 ;  /* 0x0000006a00b97308 */ /* 0x0003e40000000800 */
[--C-:B-1----:R-:W-:Y:S02]  /*dc10*/  FFMA.FTZ R106, R141, c[0x0][0x2d0], -R2.reuse ;  /* 0x0000b4008d6a7a23 */ /* 0x102fe40000010802 */
[----:B------:R-:W-:Y:S01]  /*dc20*/  FFMA.FTZ R2, R109, c[0x0][0x2d0], -R2 ;  /* 0x0000b4006d027a23 */ /* 0x000fe20000010802 */
[----:B------:R-:W-:Y:S05]  /*dc30*/  F2FP.PACK_AB R109, R201, R200 ;  /* 0x000000c8c96d723e */ /* 0x000fea00000000ff */
[----:B------:R-:W1:Y:S01]  /*dc40*/  MUFU.EX2 R184, R106 ;  /* 0x0000006a00b87308 */ /* 0x000e620000000800 */
[----:B------:R-:W4:Y:S01]  /*dc50*/  LDSM.16.MT88.4 R140, [R210+0xd00] ;  /* 0x000d0000d28c783b */ /* 0x000f220000004200 */
[-C--:B---3--:R-:W-:Y:S07]  /*dc60*/  HMMA.16816.F32 R112, R108, R128.reuse, R4 ;  /* 0x000000806c70723c */ /* 0x088fee0000001804 */
[----:B------:R-:W3:Y:S01]  /*dc70*/  LDSM.16.MT88.4 R4, [R210+0x2d00] ;  /* 0x002d0000d204783b */ /* 0x000ee20000004200 */
[----:B------:R1:W1:Y:S04]  /*dc80*/  MUFU.EX2 R106, R2 ;  /* 0x00000002006a7308 */ /* 0x0002680000000800 */
[----:B-1----:R-:W-:Y:S02]  /*dc90*/  MOV R2, R177 ;  /* 0x000000b100027202 */ /* 0x002fe40000000f00 */
[----:B------:R-:W-:Y:S01]  /*dca0*/  F2FP.PACK_AB R177, R184, R185 ;  /* 0x000000b9b8b1723e */ /* 0x000fe200000000ff */
[----:B--2---:R-:W-:Y:S01]  /*dcb0*/  FFMA.FTZ R101, R101, R125, R179 ;  /* 0x0000007d65657223 */ /* 0x004fe200000100b3 */
[----:B------:R-:W-:Y:S01]  /*dcc0*/  F2FP.PACK_AB R179, R106, R107 ;  /* 0x0000006b6ab3723e */ /* 0x000fe200000000ff */
[----:B-----5:R-:W-:Y:S01]  /*dcd0*/  FFMA.FTZ R100, R100, R124, R178 ;  /* 0x0000007c64647223 */ /* 0x020fe200000100b2 */
[----:B------:R-:W-:Y:S07]  /*dce0*/  F2FP.PACK_AB R178, R190, R192 ;  /* 0x000000c0beb2723e */ /* 0x000fee00000000ff */
        /* <DEDUP_REMOVED lines=8> */
[----:B------:R-:W5:Y:S01]  /*dd70*/  LDL.LU R19, [R1+0x20] ;  /* 0x0000200001137983 */ /* 0x000f620000300800 */
[----:B------:R-:W-:Y:S01]  /*dd80*/  MOV R13, R139 ;  /* 0x0000008b000d7202 */ /* 0x000fe20000000f00 */
[----:B------:R-:W-:Y:S01]  /*dd90*/  FADD.FTZ R11, R11, R100 ;  /* 0x000000640b0b7221 */ /* 0x000fe20000010000 */
[-C--:B----4-:R-:W-:Y:S04]  /*dda0*/  HMMA.16816.F32 R128, R108, R140.reuse, R20 ;  /* 0x0000008c6c80723c */ /* 0x090fe80000001814 */
[----:B------:R-:W-:Y:S02]  /*ddb0*/  MOV R14, R138 ;  /* 0x0000008a000e7202 */ /* 0x000fe40000000f00 */
[----:B------:R-:W-:Y:S02]  /*ddc0*/  MOV R12, R144 ;  /* 0x00000090000c7202 */ /* 0x000fe40000000f00 */
[C---:B------:R-:W-:Y:S04]  /*ddd0*/  HMMA.16816.F32 R132, R176.reuse, R140, R24 ;  /* 0x0000008cb084723c */ /* 0x040fe80000001818 */
[----:B------:R-:W-:Y:S01]  /*dde0*/  MOV R17, R136 ;  /* 0x0000008800117202 */ /* 0x000fe20000000f00 */
[----:B------:R-:W-:Y:S01]  /*ddf0*/  FADD.FTZ R11, R14, R11 ;  /* 0x0000000b0e0b7221 */ /* 0x000fe20000010000 */
[----:B------:R-:W-:Y:S02]  /*de00*/  MOV R8, R148 ;  /* 0x0000009400087202 */ /* 0x000fe40000000f00 */
[-C--:B------:R-:W-:Y:S04]  /*de10*/  HMMA.16816.F32 R136, R176, R142.reuse, R28 ;  /* 0x0000008eb088723c */ /* 0x080fe8000000181c */
[----:B------:R-:W-:Y:S02]  /*de20*/  FADD.FTZ R11, R9, R11 ;  /* 0x0000000b090b7221 */ /* 0x000fe40000010000 */
[----:B------:R-:W-:Y:S02]  /*de30*/  FADD.FTZ R8, R8, R101 ;  /* 0x0000006508087221 */ /* 0x000fe40000010000 */
[C---:B------:R-:W-:Y:S04]  /*de40*/  HMMA.16816.F32 R140, R108.reuse, R142, R32 ;  /* 0x0000008e6c8c723c */ /* 0x040fe80000001820 */
[----:B------:R-:W-:Y:S04]  /*de50*/  FADD.FTZ R8, R13, R8 ;  /* 0x000000080d087221 */ /* 0x000fe80000010000 */
        /* <DEDUP_REMOVED lines=17> */
[----:B-----5:R-:W-:Y:S02]  /*df70*/  FFMA.FTZ R0, R0, R19, R207 ;  /* 0x0000001300007223 */ /* 0x020fe400000100cf */
        /* <DEDUP_REMOVED lines=64> */
.L_x_624:
[----:B-1-3--:R-:W2:Y:S04]  /*e380*/  LDL.LU R0, [R1+0x14] ;  /* 0x0000140001007983 */ /* 0x00aea80000300800 */
        /* <DEDUP_REMOVED lines=152> */
.L_x_615:
[----:B--2---:R-:W-:Y:S05]  /*ed10*/  @P0 BRA `(.L_x_626) ;  /* 0x0000176000000947 */ /* 0x004fea0003800000 */
[----:B------:R-:W2:Y:S01]  /*ed20*/  LDL R57, [R1+0x78] ;  /* 0x0000780001397983 */ /* 0x000ea20000100800 */
[----:B------:R-:W-:Y:S02]  /*ed30*/  F2FP.PACK_AB R45, R45, R112 ;  /* 0x000000702d2d723e */ /* 0x000fe400000000ff */
[----:B------:R-:W-:Y:S01]  /*ed40*/  F2FP.PACK_AB R44, R44, R114 ;  /* 0x000000722c2c723e */ /* 0x000fe200000000ff */
[----:B------:R-:W3:Y:S01]  /*ed50*/  S2R R55, SR_TID.X ;  /* 0x0000000000377919 */ /* 0x000ee20000002100 */
        /* <DEDUP_REMOVED lines=12> */
[----:B---3--:R-:W-:-:S02]  /*ee20*/  SHF.R.S32.HI R56, RZ, 0x1f, R55 ;  /* 0x0000001fff387819 */ /* 0x008fc40000011437 */
        /* <DEDUP_REMOVED lines=116> */
[----:B---3--:R-:W-:-:S03]  /*f570*/  IMAD.MOV.U32 R2, RZ, RZ, 0x4 ;  /* 0x00000004ff027424 */ /* 0x008fc600078e00ff */
[----:B------:R-:W-:Y:S04]  /*f580*/  STS [R4+0x5000], R11 ;  /* 0x0050000b04007388 */ /* 0x000fe80000000800 */
[----:B------:R3:W-:Y:S01]  /*f590*/  STS [R4+0x5200], R10 ;  /* 0x0052000a04007388 */ /* 0x0007e20000000800 */
[----:B------:R-:W-:Y:S02]  /*f5a0*/  IMAD.MOV.U32 R24, RZ, RZ, c[0x0][0x388] ;  /* 0x0000e200ff187624 */ /* 0x000fe400078e00ff */
[CC--:B--2---:R-:W-:Y:S01]  /*f5b0*/  IMAD.WIDE R6, R57.reuse, R2.reuse, c[0x0][0x500] ;  /* 0x0001400039067625 */ /* 0x0c4fe200078e0202 */
[----:B------:R-:W-:Y:S03]  /*f5c0*/  BAR.SYNC.DEFER_BLOCKING 0x1, 0x80 ;  /* 0x0042000000007b1d */ /* 0x000fe60000010000 */
[----:B----4-:R-:W-:-:S03]  /*f5d0*/  @P0 IMAD.WIDE R2, R57, R2, c[0x0][0x508] ;  /* 0x0001420039020625 */ /* 0x010fc600078e0202 */
[----:B------:R-:W2:Y:S04]  /*f5e0*/  @P1 LDG.E R0, [R6.64] ;  /* 0x0000000606001981 */ /* 0x000ea8000c1e1900 */
[----:B------:R4:W5:Y:S01]  /*f5f0*/  @P0 LDG.E R24, [R2.64] ;  /* 0x0000000602180981 */ /* 0x000962000c1e1900 */
[----:B---3--:R-:W-:Y:S02]  /*f600*/  CS2R R4, SRZ ;  /* 0x0000000000047805 */ /* 0x008fe4000001ff00 */
[--C-:B--2---:R-:W-:Y:S01]  /*f610*/  @P1 SHF.R.S32.HI R5, RZ, 0x1f, R0.reuse ;  /* 0x0000001fff051819 */ /* 0x104fe20000011400 */
[----:B------:R-:W-:Y:S01]  /*f620*/  @P1 IMAD.MOV.U32 R4, RZ, RZ, R0 ;  /* 0x000000ffff041224 */ /* 0x000fe200078e0000 */
[----:B------:R-:W-:Y:S05]  /*f630*/  @P0 BRA `(.L_x_627) ;  /* 0x0000004000000947 */ /* 0x000fea0003800000 */
[----:B----4-:R-:W-:Y:S05]  /*f640*/  @!P1 BRA `(.L_x_627) ;  /* 0x0000003000009947 */ /* 0x010fea0003800000 */
[----:B------:R-:W2:Y:S04]  /*f650*/  LDG.E R2, [R6.64] ;  /* 0x0000000606027981 */ /* 0x000ea8000c1e1900 */
[----:B------:R-:W2:Y:S02]  /*f660*/  LDG.E R0, [R6.64+0x4] ;  /* 0x0000040606007981 */ /* 0x000ea4000c1e1900 */
[----:B--2--5:R-:W-:-:S02]  /*f670*/  IADD3 R24, -R2, R0, RZ ;  /* 0x0000000002187210 */ /* 0x024fc40007ffe1ff */
.L_x_627:
[----:B----4-:R-:W-:Y:S01]  /*f680*/  LOP3.LUT R0, R48, 0xffffffe0, RZ, 0xc0, !PT ;  /* 0xffffffe030007812 */ /* 0x010fe200078ec0ff */
[----:B------:R-:W2:Y:S01]  /*f690*/  S2R R14, SR_CTAID.Y ;  /* 0x00000000000e7919 */ /* 0x000ea20000002600 */
[----:B------:R-:W-:Y:S01]  /*f6a0*/  SHF.R.S32.HI R7, RZ, 0x1f, R49 ;  /* 0x0000001fff077819 */ /* 0x000fe20000011431 */
[----:B------:R-:W-:Y:S01]  /*f6b0*/  IMAD.MOV.U32 R13, RZ, RZ, c[0x0][0x4e8] ;  /* 0x00013a00ff0d7624 */ /* 0x000fe200078e00ff */
[----:B------:R-:W-:Y:S01]  /*f6c0*/  LEA.HI R6, R29, R29, RZ, 0x1 ;  /* 0x0000001d1d067211 */ /* 0x000fe200078f08ff */
[----:B------:R-:W-:Y:S01]  /*f6d0*/  IMAD.IADD R0, R55, 0x1, -R0 ;  /* 0x0000000137007824 */ /* 0x000fe200078e0a00 */
[----:B------:R-:W-:Y:S01]  /*f6e0*/  LEA.HI R7, R7, R49, RZ, 0x2 ;  /* 0x0000003107077211 */ /* 0x000fe200078f10ff */
[----:B------:R-:W3:Y:S01]  /*f6f0*/  S2R R21, SR_CTAID.X ;  /* 0x0000000000157919 */ /* 0x000ee20000002500 */
        /* <DEDUP_REMOVED lines=19> */
[----:B------:R-:W-:Y:S01]  /*f830*/  ISETP.NE.AND P2, PT, R13, 0x1, PT ;  /* 0x000000010d00780c */ /* 0x000fe20003f45270 */
[----:B--2---:R-:W-:Y:S01]  /*f840*/  IMAD.WIDE.U32 R12, R14, c[0x0][0x490], R4 ;  /* 0x000124000e0c7a25 */ /* 0x004fe200078e0004 */
[----:B------:R-:W-:Y:S02]  /*f850*/  LOP3.LUT P0, RZ, R0, 0x3, RZ, 0xc0, !PT ;  /* 0x0000000300ff7812 */ /* 0x000fe4000780c0ff */
[----:B------:R-:W-:Y:S01]  /*f860*/  SHF.R.S32.HI R7, RZ, 0x1f, R14 ;  /* 0x0000001fff077819 */ /* 0x000fe2000001140e */
[----:B------:R-:W-:Y:S01]  /*f870*/  IMAD.IADD R0, R52, 0x1, -R6 ;  /* 0x0000000134007824 */ /* 0x000fe200078e0a06 */
[----:B------:R-:W-:Y:S02]  /*f880*/  IADD3 R6, R18, R8, RZ ;  /* 0x0000000812067210 */ /* 0x000fe40007ffe0ff */
[----:B------:R-:W-:Y:S01]  /*f890*/  SEL R10, R57, RZ, !P1 ;  /* 0x000000ff390a7207 */ /* 0x000fe20004800000 */
[----:B------:R-:W-:Y:S01]  /*f8a0*/  IMAD R20, R49, 0x8, R0 ;  /* 0x0000000831147824 */ /* 0x000fe200078e0200 */
[----:B------:R-:W-:Y:S01]  /*f8b0*/  LEA.HI R16, R56, R55, RZ, 0x3 ;  /* 0x0000003738107211 */ /* 0x000fe200078f18ff */
[----:B---3--:R-:W-:-:S02]  /*f8c0*/  IMAD R6, R21, 0x80, R6 ;  /* 0x0000008015067824 */ /* 0x008fc400078e0206 */
[----:B------:R-:W-:Y:S02]  /*f8d0*/  IMAD R4, R7, c[0x0][0x490], RZ ;  /* 0x0001240007047a24 */ /* 0x000fe400078e02ff */
[----:B------:R-:W-:Y:S01]  /*f8e0*/  @P2 IMAD.HI.U32 R0, R6, c[0x0][0x4ec], RZ ;  /* 0x00013b0006002a27 */ /* 0x000fe200078e00ff */
[----:B------:R-:W-:-:S03]  /*f8f0*/  MOV R8, R6 ;  /* 0x0000000600087202 */ /* 0x000fc60000000f00 */
[----:B------:R-:W-:Y:S01]  /*f900*/  IMAD R15, R7, c[0x0][0x3e8], RZ ;  /* 0x0000fa00070f7a24 */ /* 0x000fe200078e02ff */
[----:B------:R-:W-:Y:S01]  /*f910*/  @P2 SHF.R.U32.HI R8, RZ, c[0x0][0x4f0], R0 ;  /* 0x00013c00ff082a19 */ /* 0x000fe20000011600 */
[C---:B------:R-:W-:Y:S01]  /*f920*/  IMAD R7, R14.reuse, c[0x0][0x494], R4 ;  /* 0x000125000e077a24 */ /* 0x040fe200078e0204 */
[----:B------:R-:W-:Y:S01]  /*f930*/  SHF.R.S32.HI R0, RZ, 0x1f, R57 ;  /* 0x0000001fff007819 */ /* 0x000fe20000011439 */
[----:B------:R-:W-:-:S03]  /*f940*/  IMAD.WIDE.U32 R4, R14, c[0x0][0x3e8], R2 ;  /* 0x0000fa000e047a25 */ /* 0x000fc600078e0002 */
[----:B------:R-:W-:Y:S01]  /*f950*/  SEL R0, R0, RZ, !P1 ;  /* 0x000000ff00007207 */ /* 0x000fe20004800000 */
[----:B------:R-:W-:Y:S01]  /*f960*/  IMAD.IADD R3, R13, 0x1, R7 ;  /* 0x000000010d037824 */ /* 0x000fe200078e0207 */
[----:B------:R-:W-:Y:S01]  /*f970*/  IADD3 R7, -R8, RZ, RZ ;  /* 0x000000ff08077210 */ /* 0x000fe20007ffe1ff */
[----:B------:R-:W-:Y:S01]  /*f980*/  IMAD.MOV.U32 R2, RZ, RZ, R12 ;  /* 0x000000ffff027224 */ /* 0x000fe200078e000c */
[----:B------:R-:W-:Y:S01]  /*f990*/  SHF.L.U32 R12, R16, 0x3, RZ ;  /* 0x00000003100c7819 */ /* 0x000fe200000006ff */
[----:B------:R-:W-:Y:S02]  /*f9a0*/  IMAD R15, R14, c[0x0][0x3ec], R15 ;  /* 0x0000fb000e0f7a24 */ /* 0x000fe400078e020f */
[----:B------:R-:W-:Y:S02]  /*f9b0*/  IMAD R14, R29, 0x20, R52 ;  /* 0x000000201d0e7824 */ /* 0x000fe400078e0234 */
[----:B------:R-:W-:Y:S02]  /*f9c0*/  IMAD R11, R7, c[0x0][0x4e8], R6 ;  /* 0x00013a00070b7a24 */ /* 0x000fe400078e0206 */
[----:B------:R-:W-:-:S02]  /*f9d0*/  IMAD R9, R0, c[0x0][0x498], RZ ;  /* 0x0001260000097a24 */ /* 0x000fc400078e02ff */
        /* <DEDUP_REMOVED lines=15> */
[----:B------:R-:W-:-:S04]  /*fad0*/  IMAD.WIDE.U32 R4, R10, c[0x0][0x3f0], R2 ;  /* 0x0000fc000a047a25 */ /* 0x000fc800078e0002 */
[----:B------:R-:W-:Y:S01]  /*fae0*/  IMAD R13, R10, c[0x0][0x3f4], R0 ;  /* 0x0000fd000a0d7a24 */ /* 0x000fe200078e0200 */
[----:B------:R-:W-:Y:S01]  /*faf0*/  LOP3.LUT R0, R12, 0xc0, RZ, 0xc0, !PT ;  /* 0x000000c00c007812 */ /* 0x000fe200078ec0ff */
[----:B------:R-:W-:-:S03]  /*fb00*/  IMAD.WIDE.U32 R2, R11, c[0x0][0x488], R8 ;  /* 0x000122000b027a25 */ /* 0x000fc600078e0008 */
[----:B------:R-:W-:Y:S01]  /*fb10*/  SHF.R.U32.HI R10, RZ, 0x3, R0 ;  /* 0x00000003ff0a7819 */ /* 0x000fe20000011600 */
[----:B------:R-:W-:Y:S01]  /*fb20*/  IMAD R8, R11, c[0x0][0x48c], R7 ;  /* 0x000123000b087a24 */ /* 0x000fe200078e0207 */
[----:B------:R-:W-:Y:S01]  /*fb30*/  LOP3.LUT R9, R0, 0x18, R6, 0xf8, !PT ;  /* 0x0000001800097812 */ /* 0x000fe200078ef806 */
[--C-:B------:R-:W-:Y:S01]  /*fb40*/  IMAD.MOV R7, RZ, RZ, -R17.reuse ;  /* 0x000000ffff077224 */ /* 0x100fe200078e0a11 */
[C---:B------:R-:W-:Y:S01]  /*fb50*/  LEA R0, P1, R2.reuse, c[0x0][0x450], 0x2 ;  /* 0x0001140002007a11 */ /* 0x040fe200078210ff */
[----:B------:R-:W-:Y:S01]  /*fb60*/  IMAD.IADD R3, R3, 0x1, R8 ;  /* 0x0000000103037824 */ /* 0x000fe200078e0208 */
[----:B------:R-:W-:Y:S01]  /*fb70*/  SHF.R.S32.HI R8, RZ, 0x1f, R17 ;  /* 0x0000001fff087819 */ /* 0x000fe20000011411 */
[----:B------:R-:W-:Y:S01]  /*fb80*/  IMAD R16, R7, c[0x0][0x4e8], R14 ;  /* 0x00013a0007107a24 */ /* 0x000fe200078e020e */
[----:B------:R-:W-:Y:S01]  /*fb90*/  IADD3 R5, R5, R13, RZ ;  /* 0x0000000d05057210 */ /* 0x000fe20007ffe0ff */
[----:B------:R-:W-:Y:S01]  /*fba0*/  SHFL.IDX PT, R12, R0, RZ, 0x1c1f ;  /* 0x001c1fff000c7589 */ /* 0x000fe200000e0000 */
[----:B------:R-:W-:Y:S01]  /*fbb0*/  LEA.HI.X R2, R2, c[0x0][0x454], R3, 0x2, P1 ;  /* 0x0001150002027a11 */ /* 0x000fe200008f1403 */
[----:B------:R-:W-:Y:S01]  /*fbc0*/  IMAD R3, R8, c[0x0][0x3e0], RZ ;  /* 0x0000f80008037a24 */ /* 0x000fe200078e02ff */
[----:B------:R-:W-:Y:S01]  /*fbd0*/  LOP3.LUT R19, R9, R10, RZ, 0x3c, !PT ;  /* 0x0000000a09137212 */ /* 0x000fe200078e3cff */
[----:B------:R-:W-:Y:S01]  /*fbe0*/  SHFL.IDX PT, R14, R0, 0x2, 0x1c1f ;  /* 0x005c1f00000e7f89 */ /* 0x000fe200000e0000 */
[----:B------:R-:W-:-:S02]  /*fbf0*/  IMAD R7, R21, 0x80, R18 ;  /* 0x0000008015077824 */ /* 0x000fc400078e0212 */
[----:B------:R-:W-:Y:S01]  /*fc00*/  IMAD R18, R17, c[0x0][0x3e4], R3 ;  /* 0x0000f90011127a24 */ /* 0x000fe200078e0203 */
[----:B------:R-:W2:Y:S02]  /*fc10*/  SHFL.IDX PT, R13, R2, RZ, 0x1c1f ;  /* 0x001c1fff020d7589 */ /* 0x000ea400000e0000 */
[C---:B------:R-:W-:Y:S02]  /*fc20*/  ISETP.GE.OR P3, PT, R7.reuse, R24, P0 ;  /* 0x000000180700720c */ /* 0x040fe40000766670 */
[----:B------:R-:W-:Y:S04]  /*fc30*/  SHFL.IDX PT, R10, R0, 0x1, 0x1c1f ;  /* 0x003c1f00000a7f89 */ /* 0x000fe800000e0000 */
[----:B------:R-:W3:Y:S04]  /*fc40*/  SHFL.IDX PT, R11, R2, 0x1, 0x1c1f ;  /* 0x003c1f00020b7f89 */ /* 0x000ee800000e0000 */
[----:B------:R-:W4:Y:S04]  /*fc50*/  SHFL.IDX PT, R15, R2, 0x2, 0x1c1f ;  /* 0x005c1f00020f7f89 */ /* 0x000f2800000e0000 */
[----:B------:R1:W-:Y:S04]  /*fc60*/  SHFL.IDX PT, R8, R0, 0x3, 0x1c1f ;  /* 0x007c1f0000087f89 */ /* 0x0003e800000e0000 */
[----:B------:R3:W4:Y:S04]  /*fc70*/  SHFL.IDX PT, R9, R2, 0x3, 0x1c1f ;  /* 0x007c1f0002097f89 */ /* 0x00072800000e0000 */
[----:B--2---:R-:W-:Y:S01]  /*fc80*/  @!P3 ST.E [R12.64], R50 ;  /* 0x000000320c00b985 */ /* 0x004fe2000c101906 */
[----:B-1----:R-:W-:Y:S01]  /*fc90*/  IADD3 R0, R7, 0x8, RZ ;  /* 0x0000000807007810 */ /* 0x002fe20007ffe0ff */
[----:B---3--:R-:W-:Y:S01]  /*fca0*/  IMAD.WIDE.U32 R2, R17, c[0x0][0x3e0], R4 ;  /* 0x0000f80011027a25 */ /* 0x008fe200078e0004 */
[----:B------:R-:W-:-:S02]  /*fcb0*/  IADD3 R5, R7, 0x40, RZ ;  /* 0x0000004007057810 */ /* 0x000fc40007ffe0ff */
        /* <DEDUP_REMOVED lines=8> */
[C---:B------:R-:W-:Y:S02]  /*fd40*/  IMAD R4, R16.reuse, c[0x0][0x3dc], R0 ;  /* 0x0000f70010047a24 */ /* 0x040fe400078e0200 */
[----:B------:R-:W-:Y:S01]  /*fd50*/  IMAD.SHL.U32 R0, R5, 0x2, RZ ;  /* 0x0000000205007824 */ /* 0x000fe200078e00ff */
[----:B------:R1:W-:Y:S01]  /*fd60*/  @!P2 ST.E [R10.64], R51 ;  /* 0x000000330a00a985 */ /* 0x0003e2000c101906 */
[----:B------:R-:W-:-:S03]  /*fd70*/  IMAD.WIDE.U32 R2, R16, c[0x0][0x3d8], R2 ;  /* 0x0000f60010027a25 */ /* 0x000fc600078e0002 */
[----:B----4-:R2:W-:Y:S02]  /*fd80*/  @!P1 ST.E [R14.64], R53 ;  /* 0x000000350e009985 */ /* 0x0105e4000c101906 */
[----:B------:R-:W-:Y:S02]  /*fd90*/  IADD3 R3, R3, R4, RZ ;  /* 0x0000000403037210 */ /* 0x000fe40007ffe0ff */
[----:B------:R2:W-:Y:S01]  /*fda0*/  @!P0 ST.E [R8.64], R54 ;  /* 0x0000003608008985 */ /* 0x0005e2000c101906 */
[----:B------:R-:W-:-:S03]  /*fdb0*/  LEA R25, P0, R2, c[0x0][0x380], 0x1 ;  /* 0x0000e00002197a11 */ /* 0x000fc600078008ff */
[----:B------:R2:W3:Y:S04]  /*fdc0*/  LDS.128 R36, [R0+0x880] ;  /* 0x0008800000247984 */ /* 0x0004e80000000c00 */
[----:B------:R2:W4:Y:S04]  /*fdd0*/  LDS.128 R48, [R0+0x1080] ;  /* 0x0010800000307984 */ /* 0x0005280000000c00 */
        /* <DEDUP_REMOVED lines=19> */
[----:B--2---:R2:W4:Y:S01]  /*ff10*/  LDS.128 R12, [R0+0x4080] ;  /* 0x00408000000c7984 */ /* 0x0045220000000c00 */
[----:B------:R-:W-:-:S09]  /*ff20*/  ISETP.GE.AND P2, PT, R6, c[0x0][0x3c8], PT ;  /* 0x0000f20006007a0c */ /* 0x000fd20003f46270 */
[----:B------:R-:W-:-:S04]  /*ff30*/  @!P1 SHF.R.S32.HI R4, RZ, 0x1f, R5 ;  /* 0x0000001fff049819 */ /* 0x000fc80000011405 */
[----:B------:R-:W-:Y:S01]  /*ff40*/  @!P1 LEA.HI R4, R4, R5, RZ, 0x3 ;  /* 0x0000000504049211 */ /* 0x000fe200078f18ff */
[----:B-1----:R-:W-:-:S03]  /*ff50*/  @!P2 IMAD.WIDE R8, R6, 0x2, R2 ;  /* 0x000000020608a825 */ /* 0x002fc600078e0202 */
[----:B------:R-:W-:Y:S02]  /*ff60*/  @!P1 LOP3.LUT R4, R4, 0xfffffff8, RZ, 0xc0, !PT ;  /* 0xfffffff804049812 */ /* 0x000fe400078ec0ff */
[----:B--2---:R-:W-:-:S03]  /*ff70*/  @!P0 SHF.R.S32.HI R0, RZ, 0x1f, R7 ;  /* 0x0000001fff008819 */ /* 0x004fc60000011407 */
[----:B------:R-:W-:Y:S01]  /*ff80*/  @!P1 IMAD.WIDE R4, R4, 0x2, R2 ;  /* 0x0000000204049825 */ /* 0x000fe200078e0202 */
[----:B------:R-:W-:-:S04]  /*ff90*/  @!P0 LEA.HI R0, R0, R7, RZ, 0x3 ;  /* 0x0000000700008211 */ /* 0x000fc800078f18ff */
[----:B------:R-:W-:Y:S01]  /*ffa0*/  @!P0 LOP3.LUT R0, R0, 0xfffffff8, RZ, 0xc0, !PT ;  /* 0xfffffff800008812 */ /* 0x000fe200078ec0ff */
[----:B---3--:R1:W-:Y:S04]  /*ffb0*/  @!P2 ST.E.128 [R8.64], R20 ;  /* 0x000000140800a985 */ /* 0x0083e8000c101d06 */
[----:B------:R-:W-:Y:S01]  /*ffc0*/  @!P0 IMAD.WIDE R2, R0, 0x2, R2 ;  /* 0x0000000200028825 */ /* 0x000fe200078e0202 */
[----:B-----5:R1:W-:Y:S04]  /*ffd0*/  @!P1 ST.E.128 [R4.64], R16 ;  /* 0x0000001004009985 */ /* 0x0203e8000c101d06 */
[----:B----4-:R1:W-:Y:S02]  /*ffe0*/  @!P0 ST.E.128 [R2.64], R12 ;  /* 0x0000000c02008985 */ /* 0x0103e4000c101d06 */
.L_x_629:
[----:B---3--:R-:W-:Y:S05]  /*fff0*/  BSYNC B0 ;  /* 0x0000000000007941 */ /* 0x008fea0003800000 */
.L_x_628:
        /* <DEDUP_REMOVED lines=23> */
.L_x_631:
[----:B------:R-:W-:Y:S05]  /*10170*/  BSYNC B0 ;  /* 0x0000000000007941 */ /* 0x000fea0003800000 */
.L_x_630:
        /* <DEDUP_REMOVED lines=23> */
.L_x_633:
[----:B------:R-:W-:Y:S05]  /*102f0*/  BSYNC B0 ;  /* 0x0000000000007941 */ /* 0x000fea0003800000 */
.L_x_632:
        /* <DEDUP_REMOVED lines=24> */
.L_x_626:
        /* <DEDUP_REMOVED lines=15> */
[----:B---3--:R-:W-:Y:S05]  /*10570*/  @!P1 BRA `(.L_x_634) ;  /* 0x0000003000009947 */ /* 0x008fea0003800000 */
[----:B------:R2:W3:Y:S04]  /*10580*/  LDG.E R0, [R6.64] ;  /* 0x0000000606007981 */ /* 0x0004e8000c1e1900 */
[----:B--2---:R-:W3:Y:S02]  /*10590*/  LDG.E R6, [R6.64+0x4] ;  /* 0x0000040606067981 */ /* 0x004ee4000c1e1900 */
[----:B---3-5:R-:W-:-:S02]  /*105a0*/  IADD3 R13, -R0, R6, RZ ;  /* 0x00000006000d7210 */ /* 0x028fc40007ffe1ff */
.L_x_634:
[----:B---3--:R-:W2:Y:S01]  /*105b0*/  S2R R11, SR_TID.X ;  /* 0x00000000000b7919 */ /* 0x008ea20000002100 */
[----:B------:R-:W-:Y:S01]  /*105c0*/  SHF.R.S32.HI R0, RZ, 0x1f, R8 ;  /* 0x0000001fff007819 */ /* 0x000fe20000011408 */
[----:B------:R-:W-:Y:S01]  /*105d0*/  BSSY B0, `(.L_x_635) ;  /* 0x0000028000007945 */ /* 0x000fe20003800000 */
[----:B------:R-:W-:-:S02]  /*105e0*/  SEL R10, R8, RZ, !P1 ;  /* 0x000000ff080a7207 */ /* 0x000fc40004800000 */
[----:B------:R-:W-:Y:S02]  /*105f0*/  SEL R12, R0, RZ, !P1 ;  /* 0x000000ff000c7207 */ /* 0x000fe40004800000 */
[----:B--2---:R-:W-:-:S13]  /*10600*/  ISETP.GT.AND P0, PT, R11, 0x7f, PT ;  /* 0x0000007f0b00780c */ /* 0x004fda0003f04270 */
[----:B------:R-:W-:Y:S05]  /*10610*/  @P0 BRA `(.L_x_636) ;  /* 0x0000023000000947 */ /* 0x000fea0003800000 */
[----:B------:R-:W2:Y:S01]  /*10620*/  S2R R9, SR_CTAID.X ;  /* 0x0000000000097919 */ /* 0x000ea20000002500 */
[----:B-----5:R-:W-:Y:S01]  /*10630*/  IMAD R0, R13, c[0x0][0x4e8], RZ ;  /* 0x00013a000d007a24 */ /* 0x020fe200078e02ff */
[----:B--2---:R-:W-:-:S04]  /*10640*/  LEA R9, R9, R11, 0x7 ;  /* 0x0000000b09097211 */ /* 0x004fc800078e38ff */
[----:B------:R-:W-:-:S13]  /*10650*/  ISETP.GE.AND P0, PT, R9, R0, PT ;  /* 0x000000000900720c */ /* 0x000fda0003f06270 */
[----:B------:R-:W-:Y:S05]  /*10660*/  @P0 BRA `(.L_x_636) ;  /* 0x000001e000000947 */ /* 0x000fea0003800000 */
[----:B------:R-:W2:Y:S01]  /*10670*/  S2R R8, SR_CTAID.Y ;  /* 0x0000000000087919 */ /* 0x000ea20000002600 */
[----:B------:R-:W-:Y:S01]  /*10680*/  MOV R0, c[0x0][0x4e8] ;  /* 0x00013a0000007a02 */ /* 0x000fe20000000f00 */
[----:B------:R-:W-:Y:S01]  /*10690*/  IMAD.MOV.U32 R3, RZ, RZ, R5 ;  /* 0x000000ffff037224 */ /* 0x000fe200078e0005 */
[----:B------:R-:W-:Y:S02]  /*106a0*/  MOV R2, R4 ;  /* 0x0000000400027202 */ /* 0x000fe40000000f00 */
[----:B------:R-:W-:-:S13]  /*106b0*/  ISETP.NE.AND P0, PT, R0, 0x1, PT ;  /* 0x000000010000780c */ /* 0x000fda0003f05270 */
[----:B------:R-:W-:Y:S01]  /*106c0*/  @P0 IMAD.HI.U32 R7, R9, c[0x0][0x4ec], RZ ;  /* 0x00013b0009070a27 */ /* 0x000fe200078e00ff */
[----:B--2---:R-:W-:-:S03]  /*106d0*/  SHF.R.S32.HI R0, RZ, 0x1f, R8 ;  /* 0x0000001fff007819 */ /* 0x004fc60000011408 */
        /* <DEDUP_REMOVED lines=23> */
.L_x_636:
[----:B------:R-:W-:Y:S05]  /*10850*/  BSYNC B0 ;  /* 0x0000000000007941 */ /* 0x000fea0003800000 */
.L_x_635:
[----:B--2---:R-:W2:Y:S01]  /*10860*/  S2R R6, SR_CTAID.Y ;  /* 0x0000000000067919 */ /* 0x004ea20000002600 */
[----:B------:R-:W-:Y:S01]  /*10870*/  IMAD R0, R5, c[0x0][0x3a0], RZ ;  /* 0x0000e80005007a24 */ /* 0x000fe200078e02ff */
[----:B------:R-:W-:Y:S01]  /*10880*/  SHF.R.S32.HI R5, RZ, 0x1f, R11 ;  /* 0x0000001fff057819 */ /* 0x000fe2000001140b */
[C---:B------:R-:W-:Y:S01]  /*10890*/  IMAD.WIDE.U32 R2, R4.reuse, c[0x0][0x3a0], RZ ;  /* 0x0000e80004027a25 */ /* 0x040fe200078e00ff */
[----:B------:R-:W3:Y:S01]  /*108a0*/  S2R R9, SR_CTAID.X ;  /* 0x0000000000097919 */ /* 0x000ee20000002500 */
        /* <DEDUP_REMOVED lines=11> */
[----:B--2---:R-:W-:Y:S01]  /*10960*/  SHF.R.S32.HI R7, RZ, 0x1f, R6 ;  /* 0x0000001fff077819 */ /* 0x004fe20000011406 */
[----:B------:R-:W-:Y:S01]  /*10970*/  IMAD.WIDE.U32 R2, R6, c[0x0][0x3e8], R2 ;  /* 0x0000fa0006027a25 */ /* 0x000fe200078e0002 */
[----:B---3--:R-:W-:-:S03]  /*10980*/  LEA R11, R9, R11, 0x7 ;  /* 0x0000000b090b7211 */ /* 0x008fc600078e38ff */
        /* <DEDUP_REMOVED lines=26> */
[----:B------:R2:W3:Y:S01]  /*10b30*/  SHFL.IDX PT, R2, R14, RZ, 0x1c1f ;  /* 0x001c1fff0e027589 */ /* 0x0004e200000e0000 */
[----:B------:R-:W-:-:S03]  /*10b40*/  SHF.L.U32 R0, R8, 0x3, RZ ;  /* 0x0000000308007819 */ /* 0x000fc600000006ff */
[----:B------:R2:W4:Y:S01]  /*10b50*/  SHFL.IDX PT, R3, R12, RZ, 0x1c1f ;  /* 0x001c1fff0c037589 */ /* 0x00052200000e0000 */
        /* <DEDUP_REMOVED lines=18> */
.L_x_638:
[----:B------:R-:W-:Y:S05]  /*10c80*/  BSYNC B0 ;  /* 0x0000000000007941 */ /* 0x000fea0003800000 */
.L_x_637:
[----:B---3--:R-:W-:Y:S01]  /*10c90*/  IADD3 R4, R11, 0x20, RZ ;  /* 0x000000200b047810 */ /* 0x008fe20007ffe0ff */
[----:B----4-:R3:W4:Y:S01]  /*10ca0*/  SHFL.IDX PT, R3, R12, 0x1, 0x1c1f ;  /* 0x003c1f000c037f89 */ /* 0x01072200000e0000 */
[----:B------:R-:W-:Y:S02]  /*10cb0*/  BSSY B0, `(.L_x_639) ;  /* 0x0000013000007945 */ /* 0x000fe40003800000 */
[----:B------:R-:W-:Y:S01]  /*10cc0*/  ISETP.GE.AND P0, PT, R4, R13, PT ;  /* 0x0000000d0400720c */ /* 0x000fe20003f06270 */
[----:B------:R3:W1:-:S12]  /*10cd0*/  SHFL.IDX PT, R2, R14, 0x1, 0x1c1f ;  /* 0x003c1f000e027f89 */ /* 0x00065800000e0000 */
        /* <DEDUP_REMOVED lines=16> */
.L_x_640:
[----:B------:R-:W-:Y:S05]  /*10de0*/  BSYNC B0 ;  /* 0x0000000000007941 */ /* 0x000fea0003800000 */
.L_x_639:
[----:B-1----:R-:W-:Y:S01]  /*10df0*/  IADD3 R4, R11, 0x40, RZ ;  /* 0x000000400b047810 */ /* 0x002fe20007ffe0ff */
[----:B----4-:R1:W4:Y:S01]  /*10e00*/  SHFL.IDX PT, R3, R12, 0x2, 0x1c1f ;  /* 0x005c1f000c037f89 */ /* 0x01032200000e0000 */
[----:B------:R-:W-:Y:S02]  /*10e10*/  BSSY B0, `(.L_x_641) ;  /* 0x0000013000007945 */ /* 0x000fe40003800000 */
[----:B------:R-:W-:Y:S01]  /*10e20*/  ISETP.GE.AND P0, PT, R4, R13, PT ;  /* 0x0000000d0400720c */ /* 0x000fe20003f06270 */
[----:B------:R1:W2:-:S12]  /*10e30*/  SHFL.IDX PT, R2, R14, 0x2, 0x1c1f ;  /* 0x005c1f000e027f89 */ /* 0x00029800000e0000 */
[----:B------:R-:W-:Y:S05]  /*10e40*/  @P0 BRA `(.L_x_642) ;  /* 0x000000f000000947 */ /* 0x000fea0003800000 */
[----:B------:R-:W-:Y:S02]  /*10e50*/  ISETP.GE.AND P1, PT, R9, c[0x0][0x3c8], PT ;  /* 0x0000f20009007a0c */ /* 0x000fe40003f26270 */
[----:B------:R-:W-:Y:S02]  /*10e60*/  ISETP.GE.AND P0, PT, R10, c[0x0][0x3c8], PT ;  /* 0x0000f2000a007a0c */ /* 0x000fe40003f06270 */
[----:B------:R-:W-:-:S09]  /*10e70*/  ISETP.GE.AND P2, PT, R0, c[0x0][0x3c8], PT ;  /* 0x0000f20000007a0c */ /* 0x000fd20003f46270 */
[----:B------:R-:W-:Y:S02]  /*10e80*/  @!P1 SHF.R.S32.HI R5, RZ, 0x1f, R9 ;  /* 0x0000001fff059819 */ /* 0x000fe40000011409 */
[----:B------:R-:W-:Y:S02]  /*10e90*/  @!P0 SHF.R.S32.HI R4, RZ, 0x1f, R10 ;  /* 0x0000001fff048819 */ /* 0x000fe4000001140a */
[----:B------:R-:W-:Y:S01]  /*10ea0*/  @!P1 LEA.HI R5, R5, R9, RZ, 0x3 ;  /* 0x0000000905059211 */ /* 0x000fe200078f18ff */
[--C-:B--2-4-:R-:W-:Y:S01]  /*10eb0*/  @!P2 IMAD.WIDE R6, R0, 0x2, R2.reuse ;  /* 0x000000020006a825 */ /* 0x114fe200078e0202 */
        /* <DEDUP_REMOVED lines=8> */
.L_x_642:
[----:B------:R-:W-:Y:S05]  /*10f40*/  BSYNC B0 ;  /* 0x0000000000007941 */ /* 0x000fea0003800000 */
.L_x_641:
[----:B--2---:R-:W-:Y:S01]  /*10f50*/  IADD3 R4, R11, 0x60, RZ ;  /* 0x000000600b047810 */ /* 0x004fe20007ffe0ff */
[----:B----4-:R2:W4:Y:S03]  /*10f60*/  SHFL.IDX PT, R3, R12, 0x3, 0x1c1f ;  /* 0x007c1f000c037f89 */ /* 0x01052600000e0000 */
        /* <DEDUP_REMOVED lines=20> */
.L_x_643:
        /* <DEDUP_REMOVED lines=13> */
.L_x_1517:


//--------------------- .text._ZN7cutlass13device_kernelIN5flash19enable_sm80_to_sm89INS1_16FlashAttnFwdSm80INS1_25CollectiveMainloopFwdSm80ILi4ELi1ELb0EN4cute5tupleIJNS5_1CILi128EEENS7_ILi64EEENS7_ILi96EEEEEELi96ENS_6half_tEfNS_4arch4Sm80ELb1ELb0ELb1ELb1ELb0ELb1ELb1ELb0EEENS1_21CollectiveEpilogueFwdINS6_IJS8_SA_S9_EEENS6_IJNS7_ILi1EEESI_SI_EEESC_SE_Li128ELb1ELb1ELb0ELb0EEENS1_19SingleTileSchedulerILb1ELb0ELb1ELi128EEEEEEEEEvNT_6ParamsE --------------------------
	.section	.text._ZN7cutlass13device_kernelIN5flash19enable_sm80_to_sm89INS1_16FlashAttnFwdSm80INS1_25CollectiveMainloopFwdSm80ILi4ELi1ELb0EN4cute5tupleIJNS5_1CILi128EEENS7_ILi64EEENS7_ILi96EEEEEELi96ENS_6half_tEfNS_4arch4Sm80ELb1ELb0ELb1ELb1ELb0ELb1ELb1ELb0EEENS1_21CollectiveEpilogueFwdINS6_IJS8_SA_S9_EEENS6_IJNS7_ILi1EEESI_SI_EEESC_SE_Li128ELb1ELb1ELb0ELb0EEENS1_19SingleTileSchedulerILb1ELb0ELb1ELi128EEEEEEEEEvNT_6ParamsE,"ax",@progbits
	.sectioninfo	@"SHI_REGISTERS=255"
	.align	128
.text._ZN7cutlass13device_kernelIN5flash19enable_sm80_to_sm89INS1_16FlashAttnFwdSm80INS1_25CollectiveMainloopFwdSm80ILi4ELi1ELb0EN4cute5tupleIJNS5_1CILi128EEENS7_ILi64EEENS7_ILi96EEEEEELi96ENS_6half_tEfNS_4arch4Sm80ELb1ELb0ELb1ELb1ELb0ELb1ELb1ELb0EEENS1_21CollectiveEpilogueFwdINS6_IJS8_SA_S9_EEENS6_IJNS7_ILi1EEESI_SI_EEESC_SE_Li128ELb1ELb1ELb0ELb0EEENS1_19SingleTileSchedulerILb1ELb0ELb1ELi128EEEEEEEEEvNT_6ParamsE:
        .type           _ZN7cutlass13device_kernelIN5flash19enable_sm80_to_sm89INS1_16FlashAttnFwdSm80INS1_25CollectiveMainloopFwdSm80ILi4ELi1ELb0EN4cute5tupleIJNS5_1CILi128EEENS7_ILi64EEENS7_ILi96EEEEEELi96ENS_6half_tEfNS_4arch4Sm80ELb1ELb0ELb1ELb1ELb0ELb1ELb1ELb0EEENS1_21CollectiveEpilogueFwdINS6_IJS8_SA_S9_EEENS6_IJNS7_ILi1EEESI_SI_EEESC_SE_Li128ELb1ELb1ELb0ELb0EEENS1_19SingleTileSchedulerILb1ELb0ELb1ELi128EEEEEEEEEvNT_6ParamsE,@function
        .size           _ZN7cutlass13device_kernelIN5flash19enable_sm80_to_sm89INS1_16FlashAttnFwdSm80INS1_25CollectiveMainloopFwdSm80ILi4ELi1ELb0EN4cute5tupleIJNS5_1CILi128EEENS7_ILi64EEENS7_ILi96EEEEEELi96ENS_6half_tEfNS_4arch4Sm80ELb1ELb0ELb1ELb1ELb0ELb1ELb1ELb0EEENS1_21CollectiveEpilogueFwdINS6_IJS8_SA_S9_EEENS6_IJNS7_ILi1EEESI_SI_EEESC_SE_Li128ELb1ELb1ELb0ELb0EEENS1_19SingleTileSchedulerILb1ELb0ELb1ELi128EEEEEEEEEvNT_6ParamsE,(.L_x_1518 - _ZN7cutlass13device_kernelIN5flash19enable_sm80_to_sm89INS1_16FlashAttnFwdSm80INS1_25CollectiveMainloopFwdSm80ILi4ELi1ELb0EN4cute5tupleIJNS5_1CILi128EEENS7_ILi64EEENS7_ILi96EEEEEELi96ENS_6half_tEfNS_4arch4Sm80ELb1ELb0ELb1ELb1ELb0ELb1ELb1ELb0EEENS1_21CollectiveEpilogueFwdINS6_IJS8_SA_S9_EEENS6_IJNS7_ILi1EEESI_SI_EEESC_SE_Li128ELb1ELb1ELb0ELb0EEENS1_19SingleTileSchedulerILb1ELb0ELb1ELi128EEEEEEEEEvNT_6ParamsE)
        .other          _ZN7cutlass13device_kernelIN5flash19enable_sm80_to_sm89INS1_16FlashAttnFwdSm80INS1_25CollectiveMainloopFwdSm80ILi4ELi1ELb0EN4cute5tupleIJNS5_1CILi128EEENS7_ILi64EEENS7_ILi96EEEEEELi96ENS_6half_tEfNS_4arch4Sm80ELb1ELb0ELb1ELb1ELb0ELb1ELb1ELb0EEENS1_21CollectiveEpilogueFwdINS6_IJS8_SA_S9_EEENS6_IJNS7_ILi1EEESI_SI_EEESC_SE_Li128ELb1ELb1ELb0ELb0EEENS1_19SingleTileSchedulerILb1ELb0ELb1ELi128EEEEEEEEEvNT_6ParamsE,@"STO_CUDA_ENTRY STV_DEFAULT"
_ZN7cutlass13device_kernelIN5flash19enable_sm80_to_sm89INS1_16FlashAttnFwdSm80INS1_25CollectiveMainloopFwdSm80ILi4ELi1ELb0EN4cute5tupleIJNS5_1CILi128EEENS7_ILi64EEENS7_ILi96EEEEEELi96ENS_6half_tEfNS_4arch4Sm80ELb1ELb0ELb1ELb1ELb0ELb1ELb1ELb0EEENS1_21CollectiveEpilogueFwdINS6_IJS8_SA_S9_EEENS6_IJNS7_ILi1EEESI_SI_EEESC_SE_Li128ELb1ELb1ELb0ELb0EEENS1_19SingleTileSchedulerILb1ELb0ELb1ELi128EEEEEEEEEvNT_6ParamsE:
        /* <DEDUP_REMOVED lines=17> */
.L_x_645:
        /* <DEDUP_REMOVED lines=8> */
.L_x_647:
[----:B------:R-:W-:-:S04]  /*0190*/  MOV R0, c[0x0][0x54c] ;  /* 0x0001530000007a02 */ /* 0x000fc80000000f00 */
.L_x_646:
[----:B------:R-:W-:Y:S01]  /*01a0*/  USHF.L.U32 UR4, UR4, 0x7, URZ ;  /* 0x0000000704047899 */ /* 0x000fe2000800063f */
[----:B-----5:R-:W-:-:S05]  /*01b0*/  IMAD R0, R0, c[0x0][0x548], RZ ;  /* 0x0001520000007a24 */ /* 0x020fca00078e02ff */
[----:B------:R-:W-:-:S04]  /*01c0*/  MOV R12, UR4 ;  /* 0x00000004000c7c02 */ /* 0x000fc80008000f00 */
[----:B------:R-:W-:-:S04]  /*01d0*/  ISETP.GE.AND P0, PT, R12, R0, PT ;  /* 0x000000000c00720c */ /* 0x000fc80003f06270 */
[----:B------:R-:W-:-:S05]  /*01e0*/  SEL R0, R5, 0xffffffff, !P0 ;  /* 0xffffffff05007807 */ /* 0x000fca0004000000 */
[----:B------:R2:W-:Y:S01]  /*01f0*/  STL [R1+0x84], R0 ;  /* 0x0000840001007387 */ /* 0x0005e20000100800 */
[----:B------:R-:W-:Y:S05]  /*0200*/  BRA `(.L_x_648) ;  /* 0x0000014000007947 */ /* 0x000fea0003800000 */
.L_x_644:
[----:B------:R-:W-:-:S04]  /*0210*/  ISETP.NE.U32.AND P0, PT, RZ, c[0x0][0x568], PT ;  /* 0x00015a00ff007a0c */ /* 0x000fc80003f05070 */
[----:B------:R-:W-:-:S13]  /*0220*/  ISETP.NE.AND.EX P0, PT, RZ, c[0x0][0x56c], PT, P0 ;  /* 0x00015b00ff007a0c */ /* 0x000fda0003f05300 */
[----:B------:R-:W-:Y:S05]  /*0230*/  @!P0 BRA `(.L_x_649) ;  /* 0x0000002000008947 */ /* 0x000fea0003800000 */
[----:B------:R1:W5:Y:S01]  /*0240*/  LDG.E R0, [R2.64] ;  /* 0x0000000602007981 */ /* 0x000362000c1e1900 */
[----:B------:R-:W-:Y:S05]  /*0250*/  BRA `(.L_x_650) ;  /* 0x0000009000007947 */ /* 0x000fea0003800000 */
.L_x_649:
        /* <DEDUP_REMOVED lines=8> */
.L_x_651:
[----:B------:R-:W-:-:S04]  /*02e0*/  MOV R0, c[0x0][0x54c] ;  /* 0x0001530000007a02 */ /* 0x000fc80000000f00 */
.L_x_650:
[----:B------:R-:W-:Y:S01]  /*02f0*/  USHF.L.U32 UR4, UR4, 0x7, URZ ;  /* 0x0000000704047899 */ /* 0x000fe2000800063f */
[----:B-----5:R-:W-:-:S05]  /*0300*/  IMAD R0, R0, c[0x0][0x548], RZ ;  /* 0x0001520000007a24 */ /* 0x020fca00078e02ff */
[----:B------:R-:W-:-:S04]  /*0310*/  MOV R12, UR4 ;  /* 0x00000004000c7c02 */ /* 0x000fc80008000f00 */
[----:B------:R-:W-:-:S04]  /*0320*/  ISETP.GE.AND P0, PT, R12, R0, PT ;  /* 0x000000000c00720c */ /* 0x000fc80003f06270 */
[----:B------:R-:W-:-:S05]  /*0330*/  SEL R0, R5, 0xffffffff, !P0 ;  /* 0xffffffff05007807 */ /* 0x000fca0004000000 */
[----:B------:R2:W-:Y:S04]  /*0340*/  STL [R1+0x84], R0 ;  /* 0x0000840001007387 */ /* 0x0005e80000100800 */
.L_x_648:
[----:B------:R-:W3:Y:S02]  /*0350*/  LDL R25, [R1+0x84] ;  /* 0x0000840001197983 */ /* 0x000ee40000100800 */
[----:B---3--:R-:W-:-:S13]  /*0360*/  ISETP.GE.AND P0, PT, R25, RZ, PT ;  /* 0x000000ff1900720c */ /* 0x008fda0003f06270 */
[----:B------:R-:W-:Y:S05]  /*0370*/  @!P0 EXIT ;  /* 0x000000000000894d */ /* 0x000fea0003800000 */
[----:B------:R-:W-:Y:S01]  /*0380*/  ISETP.NE.U32.AND P0, PT, RZ, c[0x0][0x370], PT ;  /* 0x0000dc00ff007a0c */ /* 0x000fe20003f05070 */
[----:B--2---:R-:W-:Y:S01]  /*0390*/  IMAD.MOV.U32 R0, RZ, RZ, c[0x0][0x168] ;  /* 0x00005a00ff007624 */ /* 0x004fe200078e00ff */
[----:B------:R-:W-:Y:S01]  /*03a0*/  ISETP.NE.U32.AND P1, PT, RZ, c[0x0][0x360], PT ;  /* 0x0000d800ff007a0c */ /* 0x000fe20003f25070 */
[----:B------:R-:W-:Y:S01]  /*03b0*/  IMAD.MOV.U32 R146, RZ, RZ, RZ ;  /* 0x000000ffff927224 */ /* 0x000fe200078e00ff */
[----:B------:R-:W-:Y:S01]  /*03c0*/  ISETP.NE.AND.EX P2, PT, RZ, c[0x0][0x374], PT, P0 ;  /* 0x0000dd00ff007a0c */ /* 0x000fe20003f45300 */
[----:B------:R-:W-:Y:S01]  /*03d0*/  CS2R R148, SRZ ;  /* 0x0000000000947805 */ /* 0x000fe2000001ff00 */
        /* <DEDUP_REMOVED lines=11> */
[CC--:B------:R-:W-:Y:S01]  /*0490*/  @P0 IMAD.WIDE R8, R25.reuse, R19.reuse, c[0x0][0x360] ;  /* 0x0000d80019080625 */ /* 0x0c0fe200078e0213 */
[----:B------:R2:W5:Y:S03]  /*04a0*/  @P2 LDG.E R146, [R10.64] ;  /* 0x000000060a922981 */ /* 0x000566000c1e1900 */
[----:B-1----:R-:W-:Y:S01]  /*04b0*/  IMAD.WIDE R2, R25, R19, c[0x0][0x358] ;  /* 0x0000d60019027625 */ /* 0x002fe200078e0213 */
[----:B------:R-:W3:Y:S04]  /*04c0*/  @P0 LDG.E R0, [R8.64] ;  /* 0x0000000608000981 */ /* 0x000ee8000c1e1900 */
[----:B------:R2:W5:Y:S04]  /*04d0*/  @P1 LDG.E R149, [R6.64] ;  /* 0x0000000606951981 */ /* 0x000568000c1e1900 */
[----:B------:R2:W5:Y:S04]  /*04e0*/  @P6 LDG.E R148, [R4.64] ;  /* 0x0000000604946981 */ /* 0x000568000c1e1900 */
[----:B------:R2:W5:Y:S04]  /*04f0*/  @P3 LDG.E R13, [R2.64] ;  /* 0x00000006020d3981 */ /* 0x000568000c1e1900 */
[----:B------:R-:W1:Y:S01]  /*0500*/  S2R R23, SR_CTAID.Y ;  /* 0x0000000000177919 */ /* 0x000e620000002600 */
[----:B------:R-:W-:-:S02]  /*0510*/  IMAD.MOV.U32 R14, RZ, RZ, c[0x0][0x1d0] ;  /* 0x00007400ff0e7624 */ /* 0x000fc400078e00ff */
[----:B------:R-:W-:Y:S01]  /*0520*/  IMAD.MOV.U32 R96, RZ, RZ, c[0x0][0x228] ;  /* 0x00008a00ff607624 */ /* 0x000fe200078e00ff */
[----:B-1----:R-:W-:Y:S01]  /*0530*/  SHF.R.S32.HI R169, RZ, 0x1f, R23 ;  /* 0x0000001fffa97819 */ /* 0x002fe20000011417 */
[----:B---3--:R2:W-:Y:S01]  /*0540*/  STL [R1+0x80], R0 ;  /* 0x0000800001007387 */ /* 0x0085e20000100800 */
[----:B------:R-:W-:Y:S01]  /*0550*/  IMAD.MOV.U32 R8, RZ, RZ, R0 ;  /* 0x000000ffff087224 */ /* 0x000fe200078e0000 */
[----:B------:R-:W-:Y:S05]  /*0560*/  @P0 BRA `(.L_x_652) ;  /* 0x0000005000000947 */ /* 0x000fea0003800000 */
[----:B------:R-:W-:Y:S05]  /*0570*/  @!P1 BRA `(.L_x_652) ;  /* 0x0000004000009947 */ /* 0x000fea0003800000 */
[----:B--2---:R1:W2:Y:S04]  /*0580*/  LDG.E R0, [R6.64] ;  /* 0x0000000606007981 */ /* 0x0042a8000c1e1900 */
[----:B-1----:R-:W2:Y:S02]  /*0590*/  LDG.E R6, [R6.64+0x4] ;  /* 0x0000040606067981 */ /* 0x002ea4000c1e1900 */
[----:B--2---:R-:W-:-:S05]  /*05a0*/  IADD3 R8, -R0, R6, RZ ;  /* 0x0000000600087210 */ /* 0x004fca0007ffe1ff */
[----:B------:R1:W-:Y:S02]  /*05b0*/  STL [R1+0x80], R8 ;  /* 0x0000800801007387 */ /* 0x0003e40000100800 */
.L_x_652:
[----:B------:R-:W-:-:S04]  /*05c0*/  ISETP.NE.U32.AND P0, PT, RZ, c[0x0][0x368], PT ;  /* 0x0000da00ff007a0c */ /* 0x000fc80003f05070 */
[----:B------:R-:W-:-:S13]  /*05d0*/  ISETP.NE.AND.EX P0, PT, RZ, c[0x0][0x36c], PT, P0 ;  /* 0x0000db00ff007a0c */ /* 0x000fda0003f05300 */
[----:B------:R-:W-:Y:S05]  /*05e0*/  @!P0 BRA `(.L_x_653) ;  /* 0x0000003000008947 */ /* 0x000fea0003800000 */
[----:B--2---:R-:W-:-:S05]  /*05f0*/  IMAD.WIDE R4, R25, R19, c[0x0][0x368] ;  /* 0x0000da0019047625 */ /* 0x004fca00078e0213 */
[----:B------:R2:W5:Y:S01]  /*0600*/  LDG.E R14, [R4.64] ;  /* 0x00000006040e7981 */ /* 0x000562000c1e1900 */
[----:B------:R-:W-:Y:S05]  /*0610*/  BRA `(.L_x_654) ;  /* 0x0000004000007947 */ /* 0x000fea0003800000 */
.L_x_653:
[----:B------:R-:W-:Y:S05]  /*0620*/  @!P6 BRA `(.L_x_654) ;  /* 0x000000300000e947 */ /* 0x000fea0003800000 */
[----:B--2---:R2:W3:Y:S04]  /*0630*/  LDG.E R0, [R4.64] ;  /* 0x0000000604007981 */ /* 0x0044e8000c1e1900 */
[----:B--2---:R-:W3:Y:S02]  /*0640*/  LDG.E R4, [R4.64+0x4] ;  /* 0x0000040604047981 */ /* 0x004ee4000c1e1900 */
[----:B---3--:R-:W-:Y:S02]  /*0650*/  IADD3 R14, -R0, R4, RZ ;  /* 0x00000004000e7210 */ /* 0x008fe40007ffe1ff */
.L_x_654:
[----:B--2---:R2:W3:Y:S04]  /*0660*/  @P3 LDG.E R4, [R2.64] ;  /* 0x0000000602043981 */ /* 0x0044e8000c1e1900 */
[----:B------:R2:W3:Y:S01]  /*0670*/  @P3 LDG.E R0, [R2.64+0x4] ;  /* 0x0000040602003981 */ /* 0x0004e2000c1e1900 */
[----:B------:R-:W-:Y:S01]  /*0680*/  ISETP.NE.U32.AND P0, PT, RZ, c[0x0][0x378], PT ;  /* 0x0000de00ff007a0c */ /* 0x000fe20003f05070 */
[----:B-----5:R-:W-:-:S03]  /*0690*/  IMAD.MOV.U32 R147, RZ, RZ, R14 ;  /* 0x000000ffff937224 */ /* 0x020fc600078e000e */
[----:B------:R-:W-:Y:S01]  /*06a0*/  ISETP.NE.AND.EX P0, PT, RZ, c[0x0][0x37c], PT, P0 ;  /* 0x0000df00ff007a0c */ /* 0x000fe20003f05300 */
[----:B------:R-:W-:-:S05]  /*06b0*/  IMAD.MOV.U32 R5, RZ, RZ, c[0x0][0x2c4] ;  /* 0x0000b100ff057624 */ /* 0x000fca00078e00ff */
[----:B------:R-:W-:Y:S01]  /*06c0*/  ISETP.NE.AND P1, PT, R5, 0x1, PT ;  /* 0x000000010500780c */ /* 0x000fe20003f25270 */
[----:B------:R-:W-:-:S06]  /*06d0*/  IMAD.IADD R5, R14, 0x1, -R146 ;  /* 0x000000010e057824 */ /* 0x000fcc00078e0a92 */
[----:B--2---:R-:W-:-:S05]  /*06e0*/  @P0 IMAD.WIDE R2, R25, R19, c[0x0][0x378] ;  /* 0x0000de0019020625 */ /* 0x004fca00078e0213 */
[----:B------:R2:W5:Y:S02]  /*06f0*/  @P0 LDG.E R147, [R2.64] ;  /* 0x0000000602930981 */ /* 0x000564000c1e1900 */
[----:B--2---:R-:W-:-:S05]  /*0700*/  IMAD.MOV.U32 R2, RZ, RZ, R12 ;  /* 0x000000ffff027224 */ /* 0x004fca00078e000c */
[----:B------:R2:W-:Y:S01]  /*0710*/  STL [R1], R2 ;  /* 0x0000000201007387 */ /* 0x0005e20000100800 */
[----:B---3--:R-:W-:Y:S01]  /*0720*/  @P3 IMAD.IADD R96, R0, 0x1, -R4 ;  /* 0x0000000100603824 */ /* 0x008fe200078e0a04 */
[----:B------:R-:W-:-:S03]  /*0730*/  @P1 IADD3 R0, R2, 0x7f, RZ ;  /* 0x0000007f02001810 */ /* 0x000fc60007ffe0ff */
[----:B------:R-:W-:Y:S02]  /*0740*/  IMAD.IADD R3, R5, 0x1, R96 ;  /* 0x0000000105037824 */ /* 0x000fe400078e0260 */
[----:B--2---:R-:W-:Y:S01]  /*0750*/  @P1 IMAD.HI.U32 R2, R0, c[0x0][0x2c8], RZ ;  /* 0x0000b20000021a27 */ /* 0x004fe200078e00ff */
[----:B------:R-:W-:Y:S02]  /*0760*/  IADD3 R0, R12, 0x7f, RZ ;  /* 0x0000007f0c007810 */ /* 0x000fe40007ffe0ff */
[C---:B------:R-:W-:Y:S01]  /*0770*/  IADD3 R156, R3.reuse, 0x40, -R8 ;  /* 0x00000040039c7810 */ /* 0x040fe20007ffe808 */
[----:B------:R2:W-:Y:S01]  /*0780*/  STL [R1+0x60], R3 ;  /* 0x0000600301007387 */ /* 0x0005e20000100800 */
[----:B------:R-:W-:Y:S02]  /*0790*/  @P1 SHF.R.U32.HI R0, RZ, c[0x0][0x2cc], R2 ;  /* 0x0000b300ff001a19 */ /* 0x000fe40000011602 */
[----:B------:R-:W-:-:S03]  /*07a0*/  IADD3 R2, R3, 0x3f, RZ ;  /* 0x0000003f03027810 */ /* 0x000fc60007ffe0ff */
[----:B------:R-:W-:-:S05]  /*07b0*/  IMAD.IADD R0, R156, 0x1, R0 ;  /* 0x000000019c007824 */ /* 0x000fca00078e0200 */
[----:B------:R-:W-:-:S04]  /*07c0*/  SHF.R.S32.HI R4, RZ, 0x1f, R0 ;  /* 0x0000001fff047819 */ /* 0x000fc80000011400 */
[----:B------:R-:W-:-:S04]  /*07d0*/  LEA.HI R0, R4, R0, RZ, 0x6 ;  /* 0x0000000004007211 */ /* 0x000fc800078f30ff */
[----:B------:R-:W-:Y:S02]  /*07e0*/  SHF.R.S32.HI R0, RZ, 0x6, R0 ;  /* 0x00000006ff007819 */ /* 0x000fe40000011400 */
[----:B--2---:R-:W-:-:S04]  /*07f0*/  SHF.R.S32.HI R3, RZ, 0x1f, R2 ;  /* 0x0000001fff037819 */ /* 0x004fc80000011402 */
[----:B------:R-:W-:-:S04]  /*0800*/  LEA.HI R2, R3, R2, RZ, 0x6 ;  /* 0x0000000203027211 */ /* 0x000fc800078f30ff */
[----:B------:R-:W-:-:S04]  /*0810*/  SHF.R.S32.HI R155, RZ, 0x6, R2 ;  /* 0x00000006ff9b7819 */ /* 0x000fc80000011402 */
[----:B------:R-:W-:Y:S01]  /*0820*/  IMNMX R2, R155, R0, PT ;  /* 0x000000009b027217 */ /* 0x000fe20003800200 */
[----:B------:R-:W-:-:S04]  /*0830*/  IMAD.MOV R0, RZ, RZ, -R5 ;  /* 0x000000ffff007224 */ /* 0x000fc800078e0a05 */
[----:B------:R-:W-:Y:S01]  /*0840*/  IMAD R3, R2, 0x40, -R5 ;  /* 0x0000004002037824 */ /* 0x000fe200078e0a05 */
        /* <DEDUP_REMOVED lines=11> */
[----:B------:R-:W-:Y:S01]  /*0900*/  SHF.R.S32.HI R18, RZ, 0x1f, R165 ;  /* 0x0000001fff127819 */ /* 0x000fe200000114a5 */
[----:B------:R-:W-:Y:S01]  /*0910*/  IMAD R5, R169, c[0x0][0x240], RZ ;  /* 0x00009000a9057a24 */ /* 0x000fe200078e02ff */
[----:B------:R-:W-:Y:S01]  /*0920*/  SHF.R.S32.HI R0, RZ, 0x1f, R13 ;  /* 0x0000001fff007819 */ /* 0x000fe2000001140d */
[----:B------:R-:W-:Y:S01]  /*0930*/  IMAD.MOV.U32 R20, RZ, RZ, c[0x0][0x238] ;  /* 0x00008e00ff147624 */ /* 0x000fe200078e00ff */
[----:B------:R-:W-:Y:S01]  /*0940*/  LEA.HI R17, R18, R165, RZ, 0x2 ;  /* 0x000000a512117211 */ /* 0x000fe200078f10ff */
[----:B------:R-:W-:Y:S01]  /*0950*/  IMAD.MOV.U32 R154, RZ, RZ, 0x6 ;  /* 0x00000006ff9a7424 */ /* 0x000fe200078e00ff */
[----:B------:R-:W-:Y:S01]  /*0960*/  SHF.R.S32.HI R16, RZ, 0x1f, R25 ;  /* 0x0000001fff107819 */ /* 0x000fe20000011419 */
[C---:B------:R-:W-:Y:S01]  /*0970*/  IMAD.SHL.U32 R162, R20.reuse, 0x40, RZ ;  /* 0x0000004014a27824 */ /* 0x040fe200078e00ff */
[----:B------:R-:W-:Y:S01]  /*0980*/  LOP3.LUT R2, R17, 0x1ffffffc, RZ, 0xc0, !PT ;  /* 0x1ffffffc11027812 */ /* 0x000fe200078ec0ff */
[----:B------:R-:W-:Y:S01]  /*0990*/  IMAD.MOV.U32 R157, RZ, RZ, 0x5 ;  /* 0x00000005ff9d7424 */ /* 0x000fe200078e00ff */
[----:B------:R-:W-:Y:S01]  /*09a0*/  SHF.R.S32.HI R15, RZ, 0x2, R17 ;  /* 0x00000002ff0f7819 */ /* 0x000fe20000011411 */
[----:B------:R-:W-:Y:S01]  /*09b0*/  IMAD.SHL.U32 R163, R20, 0x20, RZ ;  /* 0x0000002014a37824 */ /* 0x000fe200078e00ff */
[----:B------:R-:W-:Y:S01]  /*09c0*/  IADD3 R78, R4, -0x1, RZ ;  /* 0xffffffff044e7810 */ /* 0x000fe20007ffe0ff */
[----:B------:R-:W-:Y:S01]  /*09d0*/  IMAD.IADD R2, R165, 0x1, -R2 ;  /* 0x00000001a5027824 */ /* 0x000fe200078e0a02 */
[C---:B------:R-:W-:Y:S01]  /*09e0*/  IADD3 R139, P0, R15.reuse, R13, RZ ;  /* 0x0000000d0f8b7210 */ /* 0x040fe20007f1e0ff */
[----:B------:R-:W-:Y:S01]  /*09f0*/  IMAD.IADD R138, R96, 0x1, -R15 ;  /* 0x00000001608a7824 */ /* 0x000fe200078e0a0f */
[----:B------:R-:W-:Y:S01]  /*0a00*/  SEL R42, R16, RZ, !P3 ;  /* 0x000000ff102a7207 */ /* 0x000fe20005800000 */
[----:B------:R-:W-:Y:S01]  /*0a10*/  IMAD.SHL.U32 R12, R2, 0x8, RZ ;  /* 0x00000008020c7824 */ /* 0x000fe200078e00ff */
[----:B------:R-:W-:Y:S01]  /*0a20*/  LEA.HI.X.SX32 R145, R15, R0, 0x1, P0 ;  /* 0x000000000f917211 */ /* 0x000fe200000f0eff */
[----:B------:R-:W-:Y:S01]  /*0a30*/  IMAD R11, R78, -0x40, R138 ;  /* 0xffffffc04e0b7824 */ /* 0x000fe200078e028a */
[----:B------:R-:W-:-:S02]  /*0a40*/  SEL R98, R25, RZ, !P3 ;  /* 0x000000ff19627207 */ /* 0x000fc40005800000 */
[----:B------:R-:W-:Y:S01]  /*0a50*/  SHF.R.S32.HI R13, RZ, 0x1f, R12 ;  /* 0x0000001fff0d7819 */ /* 0x000fe2000001140c */
[----:B------:R-:W-:Y:S01]  /*0a60*/  IMAD R0, R145, c[0x0][0x238], RZ ;  /* 0x00008e0091007a24 */ /* 0x000fe200078e02ff */
[----:B------:R-:W-:Y:S02]  /*0a70*/  LEA.HI R4, R18, R165, RZ, 0x5 ;  /* 0x000000a512047211 */ /* 0x000fe400078f28ff */
[----:B------:R-:W-:Y:S01]  /*0a80*/  LEA.HI R10, R17, R15, RZ, 0x1 ;  /* 0x0000000f110a7211 */ /* 0x000fe200078f08ff */
[C---:B------:R-:W-:Y:S01]  /*0a90*/  IMAD R0, R139.reuse, c[0x0][0x23c], R0 ;  /* 0x00008f008b007a24 */ /* 0x040fe200078e0200 */
[----:B------:R-:W-:Y:S01]  /*0aa0*/  SHF.L.U64.HI R158, R20, R154, c[0x0][0x23c] ;  /* 0x00008f00149e7619 */ /* 0x000fe2000001029a */
[----:B------:R-:W-:Y:S01]  /*0ab0*/  IMAD.WIDE.U32 R2, R139, c[0x0][0x238], R12 ;  /* 0x00008e008b027a25 */ /* 0x000fe200078e000c */
[----:B------:R-:W-:Y:S02]  /*0ac0*/  ISETP.GE.AND P1, PT, R11, 0x1, PT ;  /* 0x000000010b00780c */ /* 0x000fe40003f26270 */
[----:B------:R-:W-:Y:S01]  /*0ad0*/  SHF.R.S32.HI R9, RZ, 0x1f, R78 ;  /* 0x0000001fff097819 */ /* 0x000fe2000001144e */
[----:B------:R-:W-:Y:S01]  /*0ae0*/  IMAD.IADD R3, R3, 0x1, R0 ;  /* 0x0000000103037824 */ /* 0x000fe200078e0200 */
[----:B------:R-:W-:Y:S01]  /*0af0*/  ISETP.GE.AND P5, PT, R12, c[0x0][0x1d4], PT ;  /* 0x000075000c007a0c */ /* 0x000fe20003fa6270 */
[C---:B------:R-:W-:Y:S01]  /*0b00*/  IMAD R0, R23.reuse, c[0x0][0x244], R5 ;  /* 0x0000910017007a24 */ /* 0x040fe200078e0205 */
[----:B------:R-:W-:Y:S01]  /*0b10*/  LEA.HI R5, R18, R165, RZ, 0x3 ;  /* 0x000000a512057211 */ /* 0x000fe200078f18ff */
[----:B------:R-:W-:Y:S01]  /*0b20*/  IMAD.WIDE.U32 R2, R23, c[0x0][0x240], R2 ;  /* 0x0000900017027a25 */ /* 0x000fe200078e0002 */
[----:B------:R-:W-:-:S02]  /*0b30*/  SHF.L.U64.HI R157, R20, R157, c[0x0][0x23c] ;  /* 0x00008f00149d7619 */ /* 0x000fc4000001029d */
[----:B------:R-:W-:Y:S01]  /*0b40*/  SHF.R.S32.HI R5, RZ, 0x3, R5 ;  /* 0x00000003ff057819 */ /* 0x000fe20000011405 */
[----:B------:R-:W-:Y:S02]  /*0b50*/  IMAD.IADD R3, R3, 0x1, R0 ;  /* 0x0000000103037824 */ /* 0x000fe400078e0200 */
[----:B------:R-:W-:Y:S02]  /*0b60*/  IMAD R0, R42, c[0x0][0x248], RZ ;  /* 0x000092002a007a24 */ /* 0x000fe400078e02ff */
[----:B------:R-:W-:Y:S01]  /*0b70*/  IMAD.SHL.U32 R6, R5, 0x40, RZ ;  /* 0x0000004005067824 */ /* 0x000fe200078e00ff */
[----:B------:R-:W-:Y:S01]  /*0b80*/  LOP3.LUT R5, R10, 0x7fffffe, RZ, 0xc0, !PT ;  /* 0x07fffffe0a057812 */ /* 0x000fe200078ec0ff */
[C---:B------:R-:W-:Y:S02]  /*0b90*/  IMAD R7, R98.reuse, c[0x0][0x24c], R0 ;  /* 0x0000930062077a24 */ /* 0x040fe400078e0200 */
[----:B------:R-:W-:Y:S01]  /*0ba0*/  IMAD.WIDE.U32 R116, R98, c[0x0][0x248], R2 ;  /* 0x0000920062747a25 */ /* 0x000fe200078e0002 */
[----:B------:R-:W-:-:S03]  /*0bb0*/  LOP3.LUT R3, R6, 0xc0, RZ, 0xc0, !PT ;  /* 0x000000c006037812 */ /* 0x000fc600078ec0ff */
[----:B------:R-:W-:Y:S02]  /*0bc0*/  IMAD.SHL.U32 R4, R4, 0x8, RZ ;  /* 0x0000000804047824 */ /* 0x000fe400078e00ff */
[----:B-1----:R-:W-:Y:S02]  /*0bd0*/  IMAD R8, R158, R78, RZ ;  /* 0x0000004e9e087224 */ /* 0x002fe400078e02ff */
[----:B------:R-:W-:Y:S01]  /*0be0*/  IMAD.IADD R105, R117, 0x1, R7 ;  /* 0x0000000175697824 */ /* 0x000fe200078e0207 */
[----:B------:R-:W-:Y:S01]  /*0bf0*/  LOP3.LUT R0, R4, 0xffffff00, RZ, 0xc0, !PT ;  /* 0xffffff0004007812 */ /* 0x000fe200078ec0ff */
[----:B------:R-:W-:Y:S01]  /*0c00*/  IMAD.MOV.U32 R104, RZ, RZ, R116 ;  /* 0x000000ffff687224 */ /* 0x000fe200078e0074 */
[----:B------:R-:W-:Y:S01]  /*0c10*/  IADD3 R7, R12, 0x40, RZ ;  /* 0x000000400c077810 */ /* 0x000fe20007ffe0ff */
[----:B------:R-:W-:Y:S02]  /*0c20*/  IMAD.IADD R2, R15, 0x1, -R5 ;  /* 0x000000010f027824 */ /* 0x000fe400078e0a05 */
[-C--:B------:R-:W-:Y:S01]  /*0c30*/  IMAD R6, R9, R162.reuse, R8 ;  /* 0x000000a209067224 */ /* 0x080fe200078e0208 */
[----:B------:R-:W-:Y:S01]  /*0c40*/  LOP3.LUT R9, R3, 0x18, R12, 0xf8, !PT ;  /* 0x0000001803097812 */ /* 0x000fe200078ef80c */
[----:B------:R-:W-:Y:S01]  /*0c50*/  IMAD.WIDE.U32 R4, R78, R162, R104 ;  /* 0x000000a24e047225 */ /* 0x000fe200078e0068 */
[----:B------:R-:W-:-:S02]  /*0c60*/  SHF.R.U32.HI R3, RZ, 0x3, R3 ;  /* 0x00000003ff037819 */ /* 0x000fc40000011603 */
[----:B------:R-:W-:Y:S01]  /*0c70*/  IADD3 R8, R12, 0x20, RZ ;  /* 0x000000200c087810 */ /* 0x000fe20007ffe0ff */
[----:B------:R-:W-:Y:S01]  /*0c80*/  IMAD R10, R2, 0x20, R0 ;  /* 0x00000020020a7824 */ /* 0x000fe200078e0200 */
[----:B------:R-:W-:Y:S01]  /*0c90*/  @P1 LEA R2, P0, R4, c[0x0][0x220], 0x1 ;  /* 0x0000880004021a11 */ /* 0x000fe200078008ff */
[----:B------:R-:W-:Y:S01]  /*0ca0*/  IMAD.IADD R0, R5, 0x1, R6 ;  /* 0x0000000105007824 */ /* 0x000fe200078e0206 */
[----:B------:R-:W-:Y:S02]  /*0cb0*/  LOP3.LUT R5, R9, R3, RZ, 0x3c, !PT ;  /* 0x0000000309057212 */ /* 0x000fe400078e3cff */
[----:B------:R-:W-:Y:S02]  /*0cc0*/  ISETP.GE.AND P4, PT, R8, c[0x0][0x1d4], PT ;  /* 0x0000750008007a0c */ /* 0x000fe40003f86270 */
[----:B------:R-:W-:Y:S01]  /*0cd0*/  ISETP.GE.AND P3, PT, R7, c[0x0][0x1d4], PT ;  /* 0x0000750007007a0c */ /* 0x000fe20003f66270 */
[----:B------:R-:W-:Y:S01]  /*0ce0*/  IMAD.IADD R5, R10, 0x1, R5 ;  /* 0x000000010a057824 */ /* 0x000fe200078e0205 */
[----:B------:R-:W-:-:S02]  /*0cf0*/  @P1 LEA.HI.X R3, R4, c[0x0][0x224], R0, 0x1, P0 ;  /* 0x0000890004031a11 */ /* 0x000fc400000f0c00 */
[----:B------:R-:W-:Y:S01]  /*0d00*/  ISETP.GT.AND P0, PT, R11, 0x20, PT ;  /* 0x000000200b00780c */ /* 0x000fe20003f04270 */
[----:B------:R-:W-:-:S05]  /*0d10*/  IMAD.SHL.U32 R85, R5, 0x2, RZ ;  /* 0x0000000205557824 */ /* 0x000fca00078e00ff */
[----:B------:R-:W-:Y:S01]  /*0d20*/  @!PT LDS RZ, [RZ] ;  /* 0x00000000fffff984 */ /* 0x000fe20000000800 */
[----:B------:R-:W-:Y:S01]  /*0d30*/  @!PT LDS RZ, [RZ] ;  /* 0x00000000fffff984 */ /* 0x000fe20000000800 */
[----:B------:R-:W-:Y:S01]  /*0d40*/  @!PT LDS RZ, [RZ] ;  /* 0x00000000fffff984 */ /* 0x000fe20000000800 */
[----:B------:R1:W-:Y:S04]  /*0d50*/  @P1 LDGSTS.E.BYPASS.LTC128B.128 [R85+0x3100], [R2.64], !P5 ;  /* 0x0310000002551fae */ /* 0x0003e8000e901d46 */
[----:B------:R1:W-:Y:S04]  /*0d60*/  @P1 LDGSTS.E.BYPASS.LTC128B.128 [R85+0x4100], [R2.64+0x40], !P4 ;  /* 0x0410004002551fae */ /* 0x0003e8000e101d46 */
[----:B------:R1:W-:Y:S01]  /*0d70*/  @P1 LDGSTS.E.BYPASS.LTC128B.128 [R85+0x5100], [R2.64+0x80], !P3 ;  /* 0x0510008002551fae */ /* 0x0003e2000d901d46 */
[----:B------:R-:W-:-:S05]  /*0d80*/  @P0 IADD3 R5, P1, R163, R4, RZ ;  /* 0x00000004a3050210 */ /* 0x000fca0007f3e0ff */
[----:B------:R-:W-:Y:S01]  /*0d90*/  @P0 IMAD.X R0, R157, 0x1, R0, P1 ;  /* 0x000000019d000824 */ /* 0x000fe200008e0600 */
[----:B------:R-:W-:-:S04]  /*0da0*/  @P0 LEA R4, P1, R5, c[0x0][0x220], 0x1 ;  /* 0x0000880005040a11 */ /* 0x000fc800078208ff */
[----:B------:R-:W-:Y:S02]  /*0db0*/  @P0 LEA.HI.X R5, R5, c[0x0][0x224], R0, 0x1, P1 ;  /* 0x0000890005050a11 */ /* 0x000fe400008f0c00 */
[----:B------:R-:W-:Y:S02]  /*0dc0*/  ISETP.NE.U32.AND P1, PT, RZ, c[0x0][0x340], PT ;  /* 0x0000d000ff007a0c */ /* 0x000fe40003f25070 */
[----:B------:R-:W-:Y:S01]  /*0dd0*/  LEA.HI R34, R165, R165, RZ, 0x1 ;  /* 0x000000a5a5227211 */ /* 0x000fe200078f08ff */
[----:B------:R-:W-:Y:S01]  /*0de0*/  IMAD.MOV.U32 R164, RZ, RZ, c[0x0][0x27c] ;  /* 0x00009f00ffa47624 */ /* 0x000fe200078e00ff */
[----:B------:R-:W-:Y:S01]  /*0df0*/  ISETP.NE.AND.EX P1, PT, RZ, c[0x0][0x344], PT, P1 ;  /* 0x0000d100ff007a0c */ /* 0x000fe20003f25310 */
[----:B------:R2:W-:Y:S01]  /*0e00*/  @P0 LDGSTS.E.BYPASS.LTC128B.128 [R85+0x3900], [R4.64], !P5 ;  /* 0x0390000004550fae */ /* 0x0005e2000e901d46 */
[----:B------:R-:W-:-:S11]  /*0e10*/  SHF.R.S32.HI R92, RZ, 0x1, R34 ;  /* 0x00000001ff5c7819 */ /* 0x000fd60000011422 */
[----:B-1----:R-:W-:Y:S01]  /*0e20*/  @P1 IMAD.WIDE R2, R25, R19, c[0x0][0x340] ;  /* 0x0000d00019021625 */ /* 0x002fe200078e0213 */
[----:B------:R-:W-:Y:S01]  /*0e30*/  LEA.HI R10, R18, R165, RZ, 0x4 ;  /* 0x000000a5120a7211 */ /* 0x000fe200078f20ff */
[----:B------:R2:W-:Y:S04]  /*0e40*/  @P0 LDGSTS.E.BYPASS.LTC128B.128 [R85+0x4900], [R4.64+0x40], !P4 ;  /* 0x0490004004550fae */ /* 0x0005e8000e101d46 */
[----:B------:R-:W-:Y:S01]  /*0e50*/  IMAD.SHL.U32 R10, R10, 0x10, RZ ;  /* 0x000000100a0a7824 */ /* 0x000fe200078e00ff */
[----:B------:R2:W-:Y:S01]  /*0e60*/  @P0 LDGSTS.E.BYPASS.LTC128B.128 [R85+0x5900], [R4.64+0x80], !P3 ;  /* 0x0590008004550fae */ /* 0x0005e2000d901d46 */
[----:B------:R-:W-:-:S03]  /*0e70*/  ISETP.GE.AND P0, PT, R164, 0x1, PT ;  /* 0x00000001a400780c */ /* 0x000fc60003f06270 */
[----:B------:R-:W-:Y:S01]  /*0e80*/  LOP3.LUT R10, R10, 0xffffff00, RZ, 0xc0, !PT ;  /* 0xffffff000a0a7812 */ /* 0x000fe200078ec0ff */
[----:B------:R-:W-:Y:S01]  /*0e90*/  IMAD R18, R169, c[0x0][0x260], RZ ;  /* 0x00009800a9127a24 */ /* 0x000fe200078e02ff */
[----:B------:R-:W0:Y:S04]  /*0ea0*/  LDGDEPBAR ;  /* 0x00000000000079af */ /* 0x000e280000000000 */
[----:B------:R1:W3:Y:S01]  /*0eb0*/  @P1 LDG.E R8, [R2.64] ;  /* 0x0000000602081981 */ /* 0x0002e2000c1e1900 */
[----:B------:R-:W-:Y:S01]  /*0ec0*/  IMAD.IADD R19, R148, 0x1, R14 ;  /* 0x0000000194137824 */ /* 0x000fe200078e020e */
[----:B------:R-:W-:Y:S01]  /*0ed0*/  LOP3.LUT R34, R34, 0xfffffffe, RZ, 0xc0, !PT ;  /* 0xfffffffe22227812 */ /* 0x000fe200078ec0ff */
[----:B------:R-:W-:Y:S01]  /*0ee0*/  IMAD R18, R23, c[0x0][0x264], R18 ;  /* 0x0000990017127a24 */ /* 0x000fe200078e0212 */
[----:B------:R-:W-:Y:S01]  /*0ef0*/  SHF.R.S32.HI R0, RZ, 0x1f, R17 ;  /* 0x0000001fff007819 */ /* 0x000fe20000011411 */
[----:B------:R-:W-:Y:S01]  /*0f00*/  IMAD R17, R169, c[0x0][0x210], RZ ;  /* 0x00008400a9117a24 */ /* 0x000fe200078e02ff */
[----:B------:R-:W-:Y:S01]  /*0f10*/  SHF.R.S32.HI R38, RZ, 0x1f, R19 ;  /* 0x0000001fff267819 */ /* 0x000fe20000011413 */
[----:B------:R-:W-:Y:S01]  /*0f20*/  IMAD.IADD R34, R165, 0x1, -R34 ;  /* 0x00000001a5227824 */ /* 0x000fe200078e0a22 */
[----:B------:R-:W-:Y:S01]  /*0f30*/  LEA.HI R6, R92, R92, RZ, 0x1 ;  /* 0x0000005c5c067211 */ /* 0x000fe200078f08ff */
[----:B------:R-:W-:Y:S01]  /*0f40*/  IMAD R17, R23, c[0x0][0x214], R17 ;  /* 0x0000850017117a24 */ /* 0x000fe200078e0211 */
[----:B------:R-:W-:Y:S01]  /*0f50*/  LEA.HI R7, R0, R15, RZ, 0x2 ;  /* 0x0000000f00077211 */ /* 0x000fe200078f10ff */
[----:B------:R-:W-:Y:S01]  /*0f60*/  IMAD R9, R38, c[0x0][0x1e0], RZ ;  /* 0x0000780026097a24 */ /* 0x000fe200078e02ff */
[----:B------:R-:W-:Y:S01]  /*0f70*/  LOP3.LUT R6, R6, 0x7fffffe, RZ, 0xc0, !PT ;  /* 0x07fffffe06067812 */ /* 0x000fe200078ec0ff */
[----:B------:R-:W-:Y:S01]  /*0f80*/  IMAD.SHL.U32 R26, R34, 0x8, RZ ;  /* 0x00000008221a7824 */ /* 0x000fe200078e00ff */
[----:B------:R-:W-:Y:S01]  /*0f90*/  SHF.R.S32.HI R46, RZ, 0x1f, R92 ;  /* 0x0000001fff2e7819 */ /* 0x000fe2000001145c */
[----:B------:R-:W-:Y:S01]  /*0fa0*/  IMAD R0, R19, c[0x0][0x1e4], R9 ;  /* 0x0000790013007a24 */ /* 0x000fe200078e0209 */
[----:B------:R-:W-:Y:S01]  /*0fb0*/  LOP3.LUT R9, R7, 0xfffffffc, RZ, 0xc0, !PT ;  /* 0xfffffffc07097812 */ /* 0x000fe200078ec0ff */
[----:B------:R-:W-:Y:S01]  /*0fc0*/  IMAD.IADD R6, R92, 0x1, -R6 ;  /* 0x000000015c067824 */ /* 0x000fe200078e0a06 */
[----:B------:R-:W-:Y:S01]  /*0fd0*/  ISETP.GE.AND P0, PT, R26, c[0x0][0x27c], PT ;  /* 0x00009f001a007a0c */ /* 0x000fe20003f06270 */
[----:B------:R-:W-:Y:S01]  /*0fe0*/  IMAD.SHL.U32 R34, R34, 0x4, RZ ;  /* 0x0000000422227824 */ /* 0x000fe200078e00ff */
[----:B------:R-:W-:Y:S01]  /*0ff0*/  SHF.R.S32.HI R27, RZ, 0x1f, R26 ;  /* 0x0000001fff1b7819 */ /* 0x000fe2000001141a */
[----:B------:R-:W-:Y:S01]  /*1000*/  IMAD.IADD R21, R15, 0x1, -R9 ;  /* 0x000000010f157824 */ /* 0x000fe200078e0a09 */
[----:B------:R-:W-:Y:S01]  /*1010*/  ULDC.U8 UR4, c[0x0][0x298] ;  /* 0x0000a60000047ab9 */ /* 0x000fe20000000000 */
[----:B------:R-:W-:Y:S01]  /*1020*/  IMAD R15, R6, 0x20, R10 ;  /* 0x00000020060f7824 */ /* 0x000fe200078e020a */
[C---:B------:R-:W-:Y:S01]  /*1030*/  IADD3 R37, R34.reuse, 0x10, RZ ;  /* 0x0000001022257810 */ /* 0x040fe20007ffe0ff */
[----:B-1----:R-:W-:Y:S01]  /*1040*/  IMAD.WIDE.U32 R2, R19, c[0x0][0x1e0], RZ ;  /* 0x0000780013027a25 */ /* 0x002fe200078e00ff */
[----:B------:R-:W-:-:S02]  /*1050*/  IADD3 R36, R34, 0x20, RZ ;  /* 0x0000002022247810 */ /* 0x000fc40007ffe0ff */
[----:B------:R-:W-:Y:S01]  /*1060*/  SHF.R.S32.HI R35, RZ, 0x1f, R34 ;  /* 0x0000001fff237819 */ /* 0x000fe20000011422 */
[----:B------:R-:W-:Y:S01]  /*1070*/  IMAD.IADD R7, R3, 0x1, R0 ;  /* 0x0000000103077824 */ /* 0x000fe200078e0200 */
[----:B------:R-:W-:Y:S01]  /*1080*/  SEL R0, RZ, c[0x0][0x27c], !P0 ;  /* 0x00009f00ff007a07 */ /* 0x000fe20004000000 */
[----:B------:R-:W-:Y:S01]  /*1090*/  IMAD.SHL.U32 R10, R164, 0x2, RZ ;  /* 0x00000002a40a7824 */ /* 0x000fe200078e00ff */
[C---:B------:R-:W-:Y:S01]  /*10a0*/  IADD3 R95, R26.reuse, 0x30, RZ ;  /* 0x000000301a5f7810 */ /* 0x040fe20007ffe0ff */
[----:B------:R-:W-:Y:S01]  /*10b0*/  IMAD.MOV.U32 R6, RZ, RZ, R2 ;  /* 0x000000ffff067224 */ /* 0x000fe200078e0002 */
[C---:B------:R-:W-:Y:S01]  /*10c0*/  IADD3 R94, R26.reuse, 0x40, RZ ;  /* 0x000000401a5e7810 */ /* 0x040fe20007ffe0ff */
[----:B------:R-:W-:Y:S01]  /*10d0*/  IMAD.IADD R0, R26, 0x1, R0 ;  /* 0x000000011a007824 */ /* 0x000fe200078e0200 */
[----:B------:R-:W-:Y:S01]  /*10e0*/  IADD3 R20, -R10, c[0x0][0x1d4], RZ ;  /* 0x000075000a147a10 */ /* 0x000fe20007ffe1ff */
[----:B--2---:R-:W-:Y:S01]  /*10f0*/  IMAD.WIDE.U32 R4, R23, c[0x0][0x1e8], R6 ;  /* 0x00007a0017047a25 */ /* 0x004fe200078e0006 */
[----:B------:R-:W-:-:S02]  /*1100*/  IADD3 R93, R26, 0x50, RZ ;  /* 0x000000501a5d7810 */ /* 0x000fc40007ffe0ff */
[----:B------:R-:W-:Y:S01]  /*1110*/  SHF.R.S32.HI R6, RZ, 0x1f, R0 ;  /* 0x0000001fff067819 */ /* 0x000fe20000011400 */
[----:B------:R-:W-:Y:S02]  /*1120*/  IMAD R9, R169, c[0x0][0x1e8], RZ ;  /* 0x00007a00a9097a24 */ /* 0x000fe400078e02ff */
[----:B------:R-:W-:Y:S01]  /*1130*/  IMAD R14, R46, c[0x0][0x280], RZ ;  /* 0x0000a0002e0e7a24 */ /* 0x000fe200078e02ff */
[-C--:B------:R-:W-:Y:S01]  /*1140*/  LEA.HI R41, R6, R0.reuse, RZ, 0x3 ;  /* 0x0000000006297211 */ /* 0x080fe200078f18ff */
[----:B------:R-:W-:Y:S01]  /*1150*/  IMAD.IADD R29, R34, 0x1, R37 ;  /* 0x00000001221d7824 */ /* 0x000fe200078e0225 */
[----:B------:R-:W-:Y:S01]  /*1160*/  LEA.HI R40, R6, R0, RZ, 0x5 ;  /* 0x0000000006287211 */ /* 0x000fe200078f28ff */
[----:B------:R-:W-:Y:S01]  /*1170*/  IMAD.IADD R28, R34, 0x1, R36 ;  /* 0x00000001221c7824 */ /* 0x000fe200078e0224 */
[----:B------:R-:W-:Y:S01]  /*1180*/  LOP3.LUT R119, R41, 0xfffffff8, RZ, 0xc0, !PT ;  /* 0xfffffff829777812 */ /* 0x000fe200078ec0ff */
[----:B------:R-:W-:Y:S02]  /*1190*/  IMAD R9, R23, c[0x0][0x1ec], R9 ;  /* 0x00007b0017097a24 */ /* 0x000fe400078e0209 */
[----:B------:R-:W-:Y:S01]  /*11a0*/  IMAD R14, R92, c[0x0][0x284], R14 ;  /* 0x0000a1005c0e7a24 */ /* 0x000fe200078e020e */
[----:B------:R-:W-:Y:S01]  /*11b0*/  SHF.R.S32.HI R133, RZ, 0x1f, R119 ;  /* 0x0000001fff857819 */ /* 0x000fe20000011477 */
[----:B------:R-:W-:-:S02]  /*11c0*/  IMAD R0, R46, c[0x0][0x290], RZ ;  /* 0x0000a4002e007a24 */ /* 0x000fc400078e02ff */
[----:B------:R-:W-:Y:S02]  /*11d0*/  IMAD.IADD R5, R5, 0x1, R9 ;  /* 0x0000000105057824 */ /* 0x000fe400078e0209 */
[----:B------:R-:W-:Y:S02]  /*11e0*/  IMAD R0, R92, c[0x0][0x294], R0 ;  /* 0x0000a5005c007a24 */ /* 0x000fe400078e0200 */
[----:B------:R-:W-:-:S04]  /*11f0*/  IMAD.WIDE.U32 R12, R23, c[0x0][0x260], R12 ;  /* 0x00009800170c7a25 */ /* 0x000fc800078e000c */
[----:B------:R-:W-:-:S04]  /*1200*/  IMAD.WIDE.U32 R150, R92, c[0x0][0x1e0], RZ ;  /* 0x000078005c967a25 */ /* 0x000fc800078e00ff */
[----:B------:R-:W-:Y:S02]  /*1210*/  IMAD.MOV.U32 R160, RZ, RZ, c[0x0][0x1e0] ;  /* 0x00007800ffa07624 */ /* 0x000fe400078e00ff */
[----:B------:R-:W-:Y:S02]  /*1220*/  IMAD.MOV.U32 R161, RZ, RZ, c[0x0][0x280] ;  /* 0x0000a000ffa17624 */ /* 0x000fe400078e00ff */
[----:B------:R-:W-:Y:S01]  /*1230*/  IMAD.MOV.U32 R159, RZ, RZ, c[0x0][0x290] ;  /* 0x0000a400ff9f7624 */ /* 0x000fe200078e00ff */
[CC--:B------:R-:W-:Y:S01]  /*1240*/  SHF.L.U64.HI R152, R160.reuse, R154.reuse, c[0x0][0x1e4] ;  /* 0x00007900a0987619 */ /* 0x0c0fe2000001029a */
[----:B------:R-:W-:Y:S01]  /*1250*/  IMAD.SHL.U32 R160, R160, 0x40, RZ ;  /* 0x00000040a0a07824 */ /* 0x000fe200078e00ff */
[CC--:B------:R-:W-:Y:S01]  /*1260*/  SHF.L.U64.HI R153, R161.reuse, R154.reuse, c[0x0][0x284] ;  /* 0x0000a100a1997619 */ /* 0x0c0fe2000001029a */
[----:B------:R-:W-:Y:S01]  /*1270*/  IMAD.SHL.U32 R161, R161, 0x40, RZ ;  /* 0x00000040a1a17824 */ /* 0x000fe200078e00ff */
[C---:B------:R-:W-:Y:S01]  /*1280*/  SHF.L.U64.HI R154, R159.reuse, R154, c[0x0][0x294] ;  /* 0x0000a5009f9a7619 */ /* 0x040fe2000001029a */
[----:B------:R-:W-:Y:S01]  /*1290*/  IMAD.SHL.U32 R159, R159, 0x40, RZ ;  /* 0x000000409f9f7824 */ /* 0x000fe200078e00ff */
[----:B------:R-:W-:Y:S01]  /*12a0*/  BAR.SYNC.DEFER_BLOCKING 0x0 ;  /* 0x0000000000007b1d */ /* 0x000fe20000010000 */
[--C-:B---3--:R-:W-:Y:S01]  /*12b0*/  @P1 SHF.R.S32.HI R3, RZ, 0x1f, R8.reuse ;  /* 0x0000001fff031819 */ /* 0x108fe20000011408 */
[----:B------:R-:W-:Y:S01]  /*12c0*/  @P1 IMAD.MOV.U32 R2, RZ, RZ, R8 ;  /* 0x000000ffff021224 */ /* 0x000fe200078e0008 */
[----:B------:R-:W-:Y:S01]  /*12d0*/  SEL R8, R10, R20, !P0 ;  /* 0x000000140a087207 */ /* 0x000fe20004000000 */
[----:B------:R-:W-:Y:S01]  /*12e0*/  @!P1 IMAD.MOV.U32 R2, RZ, RZ, R25 ;  /* 0x000000ffff029224 */ /* 0x000fe200078e0019 */
[----:B------:R-:W-:Y:S01]  /*12f0*/  ISETP.GE.AND P0, PT, R28, c[0x0][0x27c], PT ;  /* 0x00009f001c007a0c */ /* 0x000fe20003f06270 */
[----:B------:R-:W-:Y:S01]  /*1300*/  @!P1 IMAD.MOV.U32 R3, RZ, RZ, R16 ;  /* 0x000000ffff039224 */ /* 0x000fe200078e0010 */
[----:B------:R-:W-:-:S02]  /*1310*/  SHF.R.S32.HI R7, RZ, 0x1f, R8 ;  /* 0x0000001fff077819 */ /* 0x000fc40000011408 */
[----:B------:R-:W-:Y:S02]  /*1320*/  SEL R44, R2, RZ, !P6 ;  /* 0x000000ff022c7207 */ /* 0x000fe40007000000 */
[----:B------:R-:W-:Y:S01]  /*1330*/  SEL R43, R3, RZ, !P6 ;  /* 0x000000ff032b7207 */ /* 0x000fe20007000000 */
[----:B------:R-:W-:Y:S01]  /*1340*/  IMAD.WIDE.U32 R2, R92, c[0x0][0x280], R34 ;  /* 0x0000a0005c027a25 */ /* 0x000fe200078e0022 */
[----:B------:R-:W-:Y:S02]  /*1350*/  ISETP.GE.AND P1, PT, R29, c[0x0][0x27c], PT ;  /* 0x00009f001d007a0c */ /* 0x000fe40003f26270 */
[----:B------:R-:W-:Y:S01]  /*1360*/  LEA.HI R45, R7, R8, RZ, 0x4 ;  /* 0x00000008072d7211 */ /* 0x000fe200078f20ff */
[----:B------:R-:W-:Y:S01]  /*1370*/  IMAD.IADD R33, R3, 0x1, R14 ;  /* 0x0000000103217824 */ /* 0x000fe200078e020e */
[CC--:B------:R-:W-:Y:S01]  /*1380*/  SEL R16, R10.reuse, R20.reuse, !P1 ;  /* 0x000000140a107207 */ /* 0x0c0fe20004800000 */
[----:B------:R-:W-:Y:S01]  /*1390*/  IMAD.MOV.U32 R32, RZ, RZ, R2 ;  /* 0x000000ffff207224 */ /* 0x000fe200078e0002 */
[----:B------:R-:W-:Y:S01]  /*13a0*/  SEL R20, R10, R20, !P0 ;  /* 0x000000140a147207 */ /* 0x000fe20004000000 */
[----:B------:R-:W-:Y:S01]  /*13b0*/  IMAD.WIDE.U32 R6, R92, c[0x0][0x280], R26 ;  /* 0x0000a0005c067a25 */ /* 0x000fe200078e001a */
[----:B------:R-:W-:-:S02]  /*13c0*/  SEL R39, RZ, c[0x0][0x27c], !P1 ;  /* 0x00009f00ff277a07 */ /* 0x000fc40004800000 */
[----:B------:R-:W-:Y:S01]  /*13d0*/  IADD3 R144, P1, R19, R92, RZ ;  /* 0x0000005c13907210 */ /* 0x000fe20007f3e0ff */
[----:B------:R-:W-:Y:S01]  /*13e0*/  IMAD.WIDE.U32 R8, R92, c[0x0][0x290], R34 ;  /* 0x0000a4005c087a25 */ /* 0x000fe200078e0022 */
[----:B------:R-:W-:-:S03]  /*13f0*/  ISETP.NE.AND P6, PT, RZ, UR4, PT ;  /* 0x00000004ff007c0c */ /* 0x000fc6000bfc5270 */
[----:B------:R-:W-:-:S04]  /*1400*/  IMAD.WIDE.U32 R2, R92, c[0x0][0x290], R26 ;  /* 0x0000a4005c027a25 */ /* 0x000fc800078e001a */
[----:B------:R-:W-:-:S04]  /*1410*/  IMAD.WIDE.U32 R10, R23, c[0x0][0x210], R26 ;  /* 0x00008400170a7a25 */ /* 0x000fc800078e001a */
[----:B------:R-:W-:Y:S02]  /*1420*/  IMAD.IADD R25, R14, 0x1, R7 ;  /* 0x000000010e197824 */ /* 0x000fe400078e0207 */
[----:B------:R-:W-:Y:S02]  /*1430*/  IMAD.IADD R31, R9, 0x1, R0 ;  /* 0x00000001091f7824 */ /* 0x000fe400078e0200 */
[----:B------:R-:W-:Y:S02]  /*1440*/  IMAD.IADD R23, R0, 0x1, R3 ;  /* 0x0000000100177824 */ /* 0x000fe400078e0203 */
[----:B------:R-:W-:Y:S02]  /*1450*/  IMAD R7, R43, c[0x0][0x1f0], RZ ;  /* 0x00007c002b077a24 */ /* 0x000fe400078e02ff */
[----:B------:R-:W-:Y:S02]  /*1460*/  IMAD R0, R46, c[0x0][0x1e0], RZ ;  /* 0x000078002e007a24 */ /* 0x000fe400078e02ff */
[----:B------:R-:W-:Y:S01]  /*1470*/  IMAD.MOV.U32 R24, RZ, RZ, R6 ;  /* 0x000000ffff187224 */ /* 0x000fe200078e0006 */
[----:B------:R-:W-:Y:S01]  /*1480*/  SHF.R.S32.HI R6, RZ, 0x1f, R16 ;  /* 0x0000001fff067819 */ /* 0x000fe20000011410 */
[----:B------:R-:W-:Y:S01]  /*1490*/  IMAD.WIDE.U32 R88, R44, c[0x0][0x1f0], R4 ;  /* 0x00007c002c587a25 */ /* 0x000fe200078e0004 */
[----:B------:R-:W-:-:S02]  /*14a0*/  SHF.R.S32.HI R5, RZ, 0x1f, R20 ;  /* 0x0000001fff057819 */ /* 0x000fc40000011414 */
[----:B------:R-:W-:Y:S01]  /*14b0*/  LEA.HI R16, R6, R16, RZ, 0x4 ;  /* 0x0000001006107211 */ /* 0x000fe200078f20ff */
[----:B------:R-:W-:Y:S01]  /*14c0*/  IMAD.MOV.U32 R30, RZ, RZ, R8 ;  /* 0x000000ffff1e7224 */ /* 0x000fe200078e0008 */
[----:B------:R-:W-:Y:S01]  /*14d0*/  SEL R6, RZ, c[0x0][0x27c], !P0 ;  /* 0x00009f00ff067a07 */ /* 0x000fe20004000000 */
[----:B------:R-:W-:Y:S01]  /*14e0*/  IMAD R4, R44, c[0x0][0x1f4], R7 ;  /* 0x00007d002c047a24 */ /* 0x000fe200078e0207 */
[----:B------:R-:W-:Y:S01]  /*14f0*/  LEA.HI R20, R5, R20, RZ, 0x4 ;  /* 0x0000001405147211 */ /* 0x000fe200078f20ff */
[----:B------:R-:W-:Y:S02]  /*1500*/  IMAD R8, R92, c[0x0][0x1e4], R0 ;  /* 0x000079005c087a24 */ /* 0x000fe400078e0200 */
[----:B------:R-:W-:Y:S02]  /*1510*/  IMAD R0, R42, c[0x0][0x268], RZ ;  /* 0x00009a002a007a24 */ /* 0x000fe400078e02ff */
[----:B------:R-:W-:Y:S02]  /*1520*/  IMAD.MOV.U32 R22, RZ, RZ, R2 ;  /* 0x000000ffff167224 */ /* 0x000fe400078e0002 */
[----:B------:R-:W-:-:S02]  /*1530*/  IMAD.IADD R90, R89, 0x1, R4 ;  /* 0x00000001595a7824 */ /* 0x000fc400078e0204 */
[----:B------:R-:W-:Y:S02]  /*1540*/  IMAD.IADD R3, R13, 0x1, R18 ;  /* 0x000000010d037824 */ /* 0x000fe400078e0212 */
[----:B------:R-:W-:Y:S02]  /*1550*/  IMAD.MOV.U32 R2, RZ, RZ, R12 ;  /* 0x000000ffff027224 */ /* 0x000fe400078e000c */
[----:B------:R-:W-:Y:S01]  /*1560*/  IMAD.IADD R4, R39, 0x1, R29 ;  /* 0x0000000127047824 */ /* 0x000fe200078e021d */
[----:B------:R-:W-:Y:S01]  /*1570*/  IADD3 R39, R34, 0x8, RZ ;  /* 0x0000000822277810 */ /* 0x000fe20007ffe0ff */
[C---:B------:R-:W-:Y:S02]  /*1580*/  IMAD R101, R98.reuse, c[0x0][0x26c], R0 ;  /* 0x00009b0062657a24 */ /* 0x040fe400078e0200 */
[----:B------:R-:W-:Y:S01]  /*1590*/  IMAD.SHL.U32 R0, R21, 0x40, RZ ;  /* 0x0000004015007824 */ /* 0x000fe200078e00ff */
[----:B------:R-:W-:Y:S01]  /*15a0*/  SHF.R.S32.HI R5, RZ, 0x1f, R4 ;  /* 0x0000001fff057819 */ /* 0x000fe20000011404 */
[----:B------:R-:W-:-:S03]  /*15b0*/  IMAD.WIDE.U32 R98, R98, c[0x0][0x268], R2 ;  /* 0x00009a0062627a25 */ /* 0x000fc600078e0002 */
[----:B------:R-:W-:Y:S01]  /*15c0*/  LOP3.LUT R0, R0, 0xc0, RZ, 0xc0, !PT ;  /* 0x000000c000007812 */ /* 0x000fe200078ec0ff */
[----:B------:R-:W-:Y:S01]  /*15d0*/  IMAD.IADD R3, R6, 0x1, R28 ;  /* 0x0000000106037824 */ /* 0x000fe200078e021c */
[-C--:B------:R-:W-:Y:S01]  /*15e0*/  LEA.HI R12, R5, R4.reuse, RZ, 0x3 ;  /* 0x00000004050c7211 */ /* 0x080fe200078f18ff */
[----:B------:R-:W-:Y:S01]  /*15f0*/  IMAD.IADD R137, R151, 0x1, R8 ;  /* 0x0000000197897824 */ /* 0x000fe200078e0208 */
[----:B------:R-:W-:Y:S01]  /*1600*/  LEA.HI R7, R5, R4, RZ, 0x5 ;  /* 0x0000000405077211 */ /* 0x000fe200078f28ff */
[----:B------:R-:W-:Y:S01]  /*1610*/  IMAD.SHL.U32 R5, R40, 0x40, RZ ;  /* 0x0000004028057824 */ /* 0x000fe200078e00ff */
[----:B------:R-:W-:Y:S01]  /*1620*/  SHF.R.S32.HI R4, RZ, 0x1f, R3 ;  /* 0x0000001fff047819 */ /* 0x000fe20000011403 */
[----:B------:R-:W-:Y:S01]  /*1630*/  IMAD.X R143, R38, 0x1, R46, P1 ;  /* 0x00000001268f7824 */ /* 0x000fe200008e062e */
[----:B------:R-:W-:Y:S01]  /*1640*/  SHF.R.U32.HI R2, RZ, 0x3, R0 ;  /* 0x00000003ff027819 */ /* 0x000fe20000011600 */
[----:B------:R-:W-:Y:S01]  /*1650*/  IMAD.IADD R11, R11, 0x1, R17 ;  /* 0x000000010b0b7824 */ /* 0x000fe200078e0211 */
[----:B------:R-:W-:Y:S01]  /*1660*/  LOP3.LUT R6, R0, 0x18, R41, 0xf8, !PT ;  /* 0x0000001800067812 */ /* 0x000fe200078ef829 */
[----:B-----5:R-:W-:Y:S01]  /*1670*/  IMAD.WIDE.U32 R112, R147, c[0x0][0x280], R32 ;  /* 0x0000a00093707a25 */ /* 0x020fe200078e0020 */
[----:B------:R-:W-:-:S02]  /*1680*/  LEA.HI R9, R4, R3, RZ, 0x3 ;  /* 0x0000000304097211 */ /* 0x000fc400078f18ff */
[----:B------:R-:W-:Y:S01]  /*1690*/  LEA.HI R8, R4, R3, RZ, 0x5 ;  /* 0x0000000304087211 */ /* 0x000fe200078f28ff */
[----:B------:R-:W-:Y:S01]  /*16a0*/  IMAD.SHL.U32 R4, R7, 0x40, RZ ;  /* 0x0000004007047824 */ /* 0x000fe200078e00ff */
[----:B------:R-:W-:Y:S01]  /*16b0*/  LOP3.LUT R13, R5, 0x7ffff800, RZ, 0xc0, !PT ;  /* 0x7ffff800050d7812 */ /* 0x000fe200078ec0ff */
[----:B------:R-:W-:Y:S01]  /*16c0*/  IMAD.WIDE.U32 R114, R44, c[0x0][0x218], R10 ;  /* 0x000086002c727a25 */ /* 0x000fe200078e000a */
[----:B------:R-:W-:Y:S02]  /*16d0*/  LOP3.LUT R6, R6, R2, RZ, 0x3c, !PT ;  /* 0x0000000206067212 */ /* 0x000fe400078e3cff */
[----:B------:R-:W-:Y:S01]  /*16e0*/  LOP3.LUT R5, R0, 0x18, R12, 0xf8, !PT ;  /* 0x0000001800057812 */ /* 0x000fe200078ef80c */
[C---:B------:R-:W-:Y:S01]  /*16f0*/  IMAD.WIDE.U32 R110, R147.reuse, c[0x0][0x280], R24 ;  /* 0x0000a000936e7a25 */ /* 0x040fe200078e0018 */
[----:B------:R-:W-:Y:S02]  /*1700*/  SHF.R.S32.HI R3, RZ, 0x4, R45 ;  /* 0x00000004ff037819 */ /* 0x000fe4000001142d */
[----:B------:R-:W-:Y:S01]  /*1710*/  IADD3 R130, R6, R13, R15 ;  /* 0x0000000d06827210 */ /* 0x000fe20007ffe00f */
[----:B------:R-:W-:Y:S01]  /*1720*/  IMAD.WIDE.U32 R108, R147, c[0x0][0x290], R30 ;  /* 0x0000a400936c7a25 */ /* 0x000fe200078e001e */
[----:B------:R-:W-:-:S02]  /*1730*/  LOP3.LUT R7, R4, 0x7ffff800, RZ, 0xc0, !PT ;  /* 0x7ffff80004077812 */ /* 0x000fc400078ec0ff */
[-C--:B------:R-:W-:Y:S01]  /*1740*/  LOP3.LUT R6, R5, R2.reuse, RZ, 0x3c, !PT ;  /* 0x0000000205067212 */ /* 0x080fe200078e3cff */
[----:B------:R-:W-:Y:S01]  /*1750*/  IMAD.SHL.U32 R4, R8, 0x40, RZ ;  /* 0x0000004008047824 */ /* 0x000fe200078e00ff */
[----:B------:R-:W-:Y:S01]  /*1760*/  LEA.HI.SX32 R3, R41, R3, 0x1d ;  /* 0x0000000329037211 */ /* 0x000fe200078feaff */
[----:B------:R-:W-:Y:S01]  /*1770*/  IMAD.WIDE.U32 R106, R147, c[0x0][0x290], R22 ;  /* 0x0000a400936a7a25 */ /* 0x000fe200078e0016 */
[----:B------:R-:W-:Y:S02]  /*1780*/  LOP3.LUT R5, R0, 0x18, R9, 0xf8, !PT ;  /* 0x0000001800057812 */ /* 0x000fe400078ef809 */
[----:B------:R-:W-:Y:S01]  /*1790*/  IADD3 R129, R6, R7, R15 ;  /* 0x0000000706817210 */ /* 0x000fe20007ffe00f */
[----:B------:R-:W-:Y:S01]  /*17a0*/  IMAD.SHL.U32 R100, R3, 0x8, RZ ;  /* 0x0000000803647824 */ /* 0x000fe200078e00ff */
[----:B------:R-:W-:Y:S01]  /*17b0*/  SHF.R.S32.HI R7, RZ, 0x1f, R3 ;  /* 0x0000001fff077819 */ /* 0x000fe20000011403 */
[----:B------:R-:W-:Y:S01]  /*17c0*/  IMAD.IADD R101, R99, 0x1, R101 ;  /* 0x0000000163657824 */ /* 0x000fe200078e0265 */
[----:B------:R-:W-:Y:S01]  /*17d0*/  LOP3.LUT R6, R4, 0x7ffff800, RZ, 0xc0, !PT ;  /* 0x7ffff80004067812 */ /* 0x000fe200078ec0ff */
[----:B------:R-:W-:Y:S01]  /*17e0*/  IMAD.SHL.U32 R130, R130, 0x2, RZ ;  /* 0x0000000282827824 */ /* 0x000fe200078e00ff */
[----:B------:R-:W-:Y:S01]  /*17f0*/  LOP3.LUT R4, R5, R2, RZ, 0x3c, !PT ;  /* 0x0000000205047212 */ /* 0x000fe200078e3cff */
[----:B------:R-:W-:Y:S01]  /*1800*/  IMAD.SHL.U32 R129, R129, 0x2, RZ ;  /* 0x0000000281817824 */ /* 0x000fe200078e00ff */
[----:B------:R-:W-:-:S02]  /*1810*/  SHF.R.S32.HI R5, RZ, 0x4, R16 ;  /* 0x00000004ff057819 */ /* 0x000fc40000011410 */
[----:B------:R-:W-:Y:S02]  /*1820*/  LEA.HI R7, R7, R3, RZ, 0x2 ;  /* 0x0000000307077211 */ /* 0x000fe400078f10ff */
[----:B------:R-:W-:Y:S02]  /*1830*/  SHF.R.S32.HI R3, RZ, 0x4, R20 ;  /* 0x00000004ff037819 */ /* 0x000fe40000011414 */
[----:B------:R-:W-:Y:S01]  /*1840*/  IADD3 R128, R4, R6, R15 ;  /* 0x0000000604807210 */ /* 0x000fe20007ffe00f */
[----:B------:R-:W-:Y:S01]  /*1850*/  IMAD.SHL.U32 R6, R7, 0x200, RZ ;  /* 0x0000020007067824 */ /* 0x000fe200078e00ff */
[----:B------:R-:W-:Y:S02]  /*1860*/  LEA.HI.SX32 R4, R12, R5, 0x1d ;  /* 0x000000050c047211 */ /* 0x000fe400078feaff */
[----:B------:R-:W-:Y:S01]  /*1870*/  LOP3.LUT R5, R0, 0x18, R100, 0xf8, !PT ;  /* 0x0000001800057812 */ /* 0x000fe200078ef864 */
[----:B------:R-:W-:Y:S01]  /*1880*/  IMAD.SHL.U32 R128, R128, 0x2, RZ ;  /* 0x0000000280807824 */ /* 0x000fe200078e00ff */
[----:B------:R-:W-:Y:S01]  /*1890*/  LEA.HI.SX32 R3, R9, R3, 0x1d ;  /* 0x0000000309037211 */ /* 0x000fe200078feaff */
[----:B------:R-:W-:Y:S01]  /*18a0*/  IMAD.SHL.U32 R97, R4, 0x8, RZ ;  /* 0x0000000804617824 */ /* 0x000fe200078e00ff */
[----:B------:R-:W-:-:S02]  /*18b0*/  LOP3.LUT R8, R5, R2, RZ, 0x3c, !PT ;  /* 0x0000000205087212 */ /* 0x000fc400078e3cff */
[----:B------:R-:W-:Y:S01]  /*18c0*/  SHF.R.S32.HI R7, RZ, 0x1f, R4 ;  /* 0x0000001fff077819 */ /* 0x000fe20000011404 */
[----:B------:R-:W-:Y:S01]  /*18d0*/  IMAD.SHL.U32 R102, R3, 0x8, RZ ;  /* 0x0000000803667824 */ /* 0x000fe200078e00ff */
[----:B------:R-:W-:Y:S02]  /*18e0*/  SHF.R.S32.HI R5, RZ, 0x1f, R3 ;  /* 0x0000001fff057819 */ /* 0x000fe40000011403 */
[----:B------:R-:W-:Y:S02]  /*18f0*/  LOP3.LUT R6, R6, 0x7ffff800, RZ, 0xc0, !PT ;  /* 0x7ffff80006067812 */ /* 0x000fe400078ec0ff */
[----:B------:R-:W-:Y:S02]  /*1900*/  LEA.HI R7, R7, R4, RZ, 0x2 ;  /* 0x0000000407077211 */ /* 0x000fe400078f10ff */
[----:B------:R-:W-:Y:S02]  /*1910*/  LEA.HI R5, R5, R3, RZ, 0x2 ;  /* 0x0000000305057211 */ /* 0x000fe400078f10ff */
[----:B------:R-:W-:Y:S01]  /*1920*/  LOP3.LUT R3, R0, 0x18, R97, 0xf8, !PT ;  /* 0x0000001800037812 */ /* 0x000fe200078ef861 */
[----:B------:R-:W-:Y:S01]  /*1930*/  IMAD.SHL.U32 R4, R7, 0x200, RZ ;  /* 0x0000020007047824 */ /* 0x000fe200078e00ff */
[----:B------:R-:W-:-:S02]  /*1940*/  IADD3 R13, R8, R6, R15 ;  /* 0x00000006080d7210 */ /* 0x000fc40007ffe00f */
[C---:B------:R-:W-:Y:S02]  /*1950*/  LOP3.LUT R8, R0.reuse, 0x8, R26, 0xf8, !PT ;  /* 0x0000000800087812 */ /* 0x040fe400078ef81a */
[-C--:B------:R-:W-:Y:S01]  /*1960*/  LOP3.LUT R6, R3, R2.reuse, RZ, 0x3c, !PT ;  /* 0x0000000203067212 */ /* 0x080fe200078e3cff */
[----:B------:R-:W-:Y:S01]  /*1970*/  IMAD.SHL.U32 R3, R5, 0x200, RZ ;  /* 0x0000020005037824 */ /* 0x000fe200078e00ff */
[----:B------:R-:W-:Y:S01]  /*1980*/  LOP3.LUT R0, R0, 0x18, R102, 0xf8, !PT ;  /* 0x0000001800007812 */ /* 0x000fe200078ef866 */
[----:B------:R-:W-:Y:S01]  /*1990*/  IMAD.SHL.U32 R122, R13, 0x2, RZ ;  /* 0x000000020d7a7824 */ /* 0x000fe200078e00ff */
[-C--:B------:R-:W-:Y:S02]  /*19a0*/  LOP3.LUT R5, R8, R2.reuse, RZ, 0x3c, !PT ;  /* 0x0000000208057212 */ /* 0x080fe400078e3cff */
[----:B------:R-:W-:Y:S02]  /*19b0*/  LOP3.LUT R4, R4, 0x7ffff800, RZ, 0xc0, !PT ;  /* 0x7ffff80004047812 */ /* 0x000fe400078ec0ff */
[----:B------:R-:W-:Y:S01]  /*19c0*/  LOP3.LUT R2, R0, R2, RZ, 0x3c, !PT ;  /* 0x0000000200027212 */ /* 0x000fe200078e3cff */
[----:B------:R-:W-:Y:S01]  /*19d0*/  IMAD R0, R43, c[0x0][0x218], RZ ;  /* 0x000086002b007a24 */ /* 0x000fe200078e02ff */
[----:B------:R-:W-:Y:S01]  /*19e0*/  LOP3.LUT R3, R3, 0x7ffff800, RZ, 0xc0, !PT ;  /* 0x7ffff80003037812 */ /* 0x000fe200078ec0ff */
[----:B------:R-:W-:Y:S01]  /*19f0*/  IMAD.IADD R5, R15, 0x1, R5 ;  /* 0x000000010f057824 */ /* 0x000fe200078e0205 */
[----:B------:R-:W-:-:S02]  /*1a00*/  IADD3 R142, P1, P0, R88, R150, R26 ;  /* 0x00000096588e7210 */ /* 0x000fc4000783e01a */
[--C-:B------:R-:W-:Y:S02]  /*1a10*/  IADD3 R4, R6, R4, R15.reuse ;  /* 0x0000000406047210 */ /* 0x100fe40007ffe00f */
[----:B------:R-:W-:Y:S01]  /*1a20*/  IADD3 R15, R2, R3, R15 ;  /* 0x00000003020f7210 */ /* 0x000fe20007ffe00f */
[----:B------:R-:W-:Y:S01]  /*1a30*/  IMAD R3, R44, c[0x0][0x21c], R0 ;  /* 0x000087002c037a24 */ /* 0x000fe200078e0200 */
[----:B------:R-:W-:Y:S01]  /*1a40*/  IADD3.X R141, R90, R137, R27, P1, P0 ;  /* 0x000000895a8d7210 */ /* 0x000fe20000fe041b */
[----:B------:R-:W-:Y:S01]  /*1a50*/  IMAD.SHL.U32 R121, R4, 0x2, RZ ;  /* 0x0000000204797824 */ /* 0x000fe200078e00ff */
[----:B------:R-:W-:Y:S01]  /*1a60*/  SHF.R.S32.HI R0, RZ, 0x1f, R147 ;  /* 0x0000001fff007819 */ /* 0x000fe20000011493 */
[----:B------:R-:W-:Y:S01]  /*1a70*/  IMAD.IADD R131, R115, 0x1, R3 ;  /* 0x0000000173837824 */ /* 0x000fe200078e0203 */
[----:B------:R-:W-:Y:S01]  /*1a80*/  LOP3.LUT P0, RZ, R21, 0x2, RZ, 0xc0, !PT ;  /* 0x0000000215ff7812 */ /* 0x000fe2000780c0ff */
[----:B------:R-:W-:Y:S01]  /*1a90*/  IMAD.SHL.U32 R120, R15, 0x2, RZ ;  /* 0x000000020f787824 */ /* 0x000fe200078e00ff */
[----:B------:R-:W-:Y:S01]  /*1aa0*/  LEA R86, R5, 0x100, 0x1 ;  /* 0x0000010005567811 */ /* 0x000fe200078e08ff */
[----:B------:R-:W-:Y:S01]  /*1ab0*/  IMAD R2, R0, c[0x0][0x280], RZ ;  /* 0x0000a00000027a24 */ /* 0x000fe200078e02ff */
[----:B------:R-:W-:Y:S01]  /*1ac0*/  LOP3.LUT R118, R12, 0xfffffff8, RZ, 0xc0, !PT ;  /* 0xfffffff80c767812 */ /* 0x000fe200078ec0ff */
[----:B------:R-:W-:Y:S01]  /*1ad0*/  IMAD R0, R0, c[0x0][0x290], RZ ;  /* 0x0000a40000007a24 */ /* 0x000fe200078e02ff */
[----:B------:R-:W-:Y:S01]  /*1ae0*/  LOP3.LUT R103, R9, 0xfffffff8, RZ, 0xc0, !PT ;  /* 0xfffffff809677812 */ /* 0x000fe200078ec0ff */
[C---:B------:R-:W-:Y:S01]  /*1af0*/  IMAD R2, R147.reuse, c[0x0][0x284], R2 ;  /* 0x0000a10093027a24 */ /* 0x040fe200078e0202 */
[----:B------:R-:W-:Y:S01]  /*1b00*/  IADD3 R87, R86, 0x20, RZ ;  /* 0x0000002056577810 */ /* 0x000fe20007ffe0ff */
[----:B------:R-:W-:Y:S01]  /*1b10*/  IMAD R0, R147, c[0x0][0x294], R0 ;  /* 0x0000a50093007a24 */ /* 0x000fe200078e0200 */
[C---:B------:R-:W-:Y:S01]  /*1b20*/  IADD3 R40, R34.reuse, 0x28, RZ ;  /* 0x0000002822287810 */ /* 0x040fe20007ffe0ff */
[----:B------:R-:W-:Y:S01]  /*1b30*/  IMAD.IADD R136, R113, 0x1, R2 ;  /* 0x0000000171887824 */ /* 0x000fe200078e0202 */
[----:B------:R-:W-:Y:S01]  /*1b40*/  IADD3 R38, R34, 0x18, RZ ;  /* 0x0000001822267810 */ /* 0x000fe20007ffe0ff */
[----:B------:R-:W-:Y:S01]  /*1b50*/  IMAD.IADD R134, R2, 0x1, R111 ;  /* 0x0000000102867824 */ /* 0x000fe200078e026f */
[----:B------:R-:W-:Y:S01]  /*1b60*/  SHF.R.S32.HI R125, RZ, 0x1f, R100 ;  /* 0x0000001fff7d7819 */ /* 0x000fe20000011464 */
[----:B------:R-:W-:Y:S01]  /*1b70*/  IMAD.IADD R135, R109, 0x1, R0 ;  /* 0x000000016d877824 */ /* 0x000fe200078e0200 */
[----:B------:R-:W-:Y:S01]  /*1b80*/  SHF.R.S32.HI R127, RZ, 0x1f, R118 ;  /* 0x0000001fff7f7819 */ /* 0x000fe20000011476 */
[----:B------:R-:W-:Y:S01]  /*1b90*/  IMAD.IADD R132, R0, 0x1, R107 ;  /* 0x0000000100847824 */ /* 0x000fe200078e026b */
[----:B------:R-:W-:-:S02]  /*1ba0*/  SHF.R.S32.HI R126, RZ, 0x1f, R103 ;  /* 0x0000001fff7e7819 */ /* 0x000fc40000011467 */
[----:B------:R-:W-:Y:S02]  /*1bb0*/  @P0 IADD3 R87, R86, -0x20, RZ ;  /* 0xffffffe056570810 */ /* 0x000fe40007ffe0ff */
[----:B------:R-:W-:Y:S02]  /*1bc0*/  SHF.R.S32.HI R124, RZ, 0x1f, R97 ;  /* 0x0000001fff7c7819 */ /* 0x000fe40000011461 */
[----:B------:R-:W-:Y:S02]  /*1bd0*/  SHF.R.S32.HI R123, RZ, 0x1f, R102 ;  /* 0x0000001fff7b7819 */ /* 0x000fe40000011466 */
.L_x_680:
        /* <DEDUP_REMOVED lines=8> */
[----:B------:R-:W-:Y:S04]  /*1c60*/  IMAD.IADD R16, R11, 0x1, R2 ;  /* 0x000000010b107824 */ /* 0x000fe800078e0202 */
[----:B------:R-:W-:Y:S01]  /*1c70*/  IMAD.X R2, R16, 0x1, R141, P0 ;  /* 0x0000000110027824 */ /* 0x000fe200000e068d */
[C---:B------:R-:W-:Y:S04]  /*1c80*/  LEA R60, P0, R0.reuse, c[0x0][0x1c8], 0x1 ;  /* 0x00007200003c7a11 */ /* 0x040fe800078008ff */
        /* <DEDUP_REMOVED lines=67> */
.L_x_660:
[----:B------:R-:W-:Y:S05]  /*20c0*/  BSYNC B0 ;  /* 0x0000000000007941 */ /* 0x000fea0003800000 */
.L_x_659:
        /* <DEDUP_REMOVED lines=89> */
.L_x_663:
[----:B------:R-:W-:Y:S05]  /*2660*/  BSYNC B0 ;  /* 0x0000000000007941 */ /* 0x000fea0003800000 */
.L_x_662:
        /* <DEDUP_REMOVED lines=54> */
.L_x_665:
[----:B------:R-:W-:Y:S05]  /*29d0*/  BSYNC B0 ;  /* 0x0000000000007941 */ /* 0x000fea0003800000 */
.L_x_664:
        /* <DEDUP_REMOVED lines=54> */
.L_x_667:
[----:B------:R-:W-:Y:S05]  /*2d40*/  BSYNC B0 ;  /* 0x0000000000007941 */ /* 0x000fea0003800000 */
.L_x_666:
        /* <DEDUP_REMOVED lines=54> */
.L_x_669:
[----:B------:R-:W-:Y:S05]  /*30b0*/  BSYNC B0 ;  /* 0x0000000000007941 */ /* 0x000fea0003800000 */
.L_x_668:
        /* <DEDUP_REMOVED lines=54> */
.L_x_671:
[----:B------:R-:W-:Y:S05]  /*3420*/  BSYNC B0 ;  /* 0x0000000000007941 */ /* 0x000fea0003800000 */
.L_x_670:
        /* <DEDUP_REMOVED lines=54> */
.L_x_658:
        /* <DEDUP_REMOVED lines=44> */
.L_x_673:
[----:B------:R-:W-:Y:S05]  /*3a50*/  BSYNC B0 ;  /* 0x0000000000007941 */ /* 0x000fea0003800000 */
.L_x_672:
        /* <DEDUP_REMOVED lines=133> */
[----:B------:R-:W-:Y:S02]  /*42b0*/  @!P0 FFMA.FTZ R53, R9, R52, -R53 ;  /* 0x0000003409358223 */ /* 0x000fe40000010835 */
        /* <DEDUP_REMOVED lines=14> */
.L_x_675:
[----:B------:R-:W-:Y:S05]  /*43a0*/  BSYNC B0 ;  /* 0x0000000000007941 */ /* 0x000fea0003800000 */
.L_x_674:
        /* <DEDUP_REMOVED lines=34> */
[----:B------:R-:W-:Y:S01]  /*45d0*/  @!P0 SHF.R.U64 R11, R14, 0x10, R15 ;  /* 0x000000100e0b8819 */ /* 0x000fe2000000120f */
[-C--:B------:R-:W-:Y:S01]  /*45e0*/  @!P0 FFMA.FTZ R0, R5, R6.reuse, R0 ;  /* 0x0000000605008223 */ /* 0x080fe20000010000 */
[----:B------:R-:W-:Y:S01]  /*45f0*/  @!P0 HADD2.F32 R25, -RZ, R25.H0_H0 ;  /* 0x20000019ff198230 */ /* 0x000fe20000004100 */
[----:B------:R-:W-:Y:S01]  /*4600*/  @!P0 IMAD.MOV.U32 R5, RZ, RZ, R49 ;  /* 0x000000ffff058224 */ /* 0x000fe200078e0031 */
[----:B------:R-:W-:Y:S01]  /*4610*/  @!P0 HADD2.F32 R44, -RZ, R68.H0_H0 ;  /* 0x20000044ff2c8230 */ /* 0x000fe20000004100 */
[----:B------:R-:W-:Y:S01]  /*4620*/  @!P0 FFMA.FTZ R58, R2, R6, -R10 ;  /* 0x00000006023a8223 */ /* 0x000fe2000001080a */
[----:B------:R-:W-:Y:S01]  /*4630*/  @!P0 HADD2.F32 R11, -RZ, R11.H0_H0 ;  /* 0x2000000bff0b8230 */ /* 0x000fe20000004100 */
        /* <DEDUP_REMOVED lines=32> */
[----:B------:R-:W-:Y:S01]  /*4840*/  @!P0 F2FP.PACK_AB R12, R55, R56 ;  /* 0x00000038370c823e */ /* 0x000fe200000000ff */
[C---:B------:R-:W-:Y:S01]  /*4850*/  @!P0 FFMA.FTZ R54, R6.reuse, R44, -R9 ;  /* 0x0000002c06368223 */ /* 0x040fe20000010809 */
[----:B------:R-:W-:Y:S01]  /*4860*/  @!P0 MOV R9, R50 ;  /* 0x0000003200098202 */ /* 0x000fe20000000f00 */
[----:B------:R-:W-:Y:S01]  /*4870*/  @!P0 FMUL.FTZ R10, R45, R8 ;  /* 0x000000082d0a8220 */ /* 0x000fe20000410000 */
[----:B------:R-:W-:Y:S01]  /*4880*/  @!P0 HADD2.F32 R5, -RZ, R5.H1_H1 ;  /* 0x30000005ff058230 */ /* 0x000fe20000004100 */
[----:B------:R-:W-:Y:S01]  /*4890*/  @!P0 FMUL.FTZ R7, R6, R7 ;  /* 0x0000000706078220 */ /* 0x000fe20000410000 */
[----:B------:R-:W-:Y:S01]  /*48a0*/  @!P0 MOV R17, R12 ;  /* 0x0000000c00118202 */ /* 0x000fe20000000f00 */
[----:B------:R-:W-:Y:S01]  /*48b0*/  @!P0 IMAD.MOV.U32 R6, RZ, RZ, R18 ;  /* 0x000000ffff068224 */ /* 0x000fe200078e0012 */
[----:B------:R-:W-:Y:S01]  /*48c0*/  @!P0 F2FP.PACK_AB R3, R4, R3 ;  /* 0x000000030403823e */ /* 0x000fe200000000ff */
[C---:B------:R-:W-:Y:S01]  /*48d0*/  @!P0 FMUL.FTZ R8, R5.reuse, R8 ;  /* 0x0000000805088220 */ /* 0x040fe20000410000 */
[----:B------:R-:W-:Y:S01]  /*48e0*/  @!P0 HADD2.F32 R30, -RZ, R9.H0_H0 ;  /* 0x20000009ff1e8230 */ /* 0x000fe20000004100 */
[----:B------:R-:W-:Y:S01]  /*48f0*/  @!P0 FFMA.FTZ R53, R5, R46, -R10 ;  /* 0x0000002e05358223 */ /* 0x000fe2000001080a */
[----:B------:R-:W-:Y:S01]  /*4900*/  @!P0 HADD2.F32 R5, -RZ, R31.H1_H1 ;  /* 0x3000001fff058230 */ /* 0x000fe20000004100 */
[----:B------:R-:W-:Y:S01]  /*4910*/  @!P0 IMAD.MOV.U32 R49, RZ, RZ, R3 ;  /* 0x000000ffff318224 */ /* 0x000fe200078e0003 */
[----:B------:R-:W-:Y:S02]  /*4920*/  @!P0 HADD2.F32 R41, -RZ, R9.H1_H1 ;  /* 0x30000009ff298230 */ /* 0x000fe40000004100 */
[--C-:B------:R-:W-:Y:S02]  /*4930*/  @!P0 HADD2.F32 R10, -RZ, R6.reuse.H0_H0 ;  /* 0x20000006ff0a8230 */ /* 0x100fe40000004100 */
[----:B------:R-:W-:Y:S01]  /*4940*/  @!P0 HADD2.F32 R9, -RZ, R6.H1_H1 ;  /* 0x30000006ff098230 */ /* 0x000fe20000004100 */
[----:B------:R-:W-:Y:S01]  /*4950*/  @!P0 FMUL.FTZ R6, R30, R5 ;  /* 0x000000051e068220 */ /* 0x000fe20000410000 */
[----:B------:R-:W-:Y:S01]  /*4960*/  @!P0 HADD2.F32 R31, -RZ, R68.H1_H1 ;  /* 0x30000044ff1f8230 */ /* 0x000fe20000004100 */
        /* <DEDUP_REMOVED lines=21> */
.L_x_677:
[----:B------:R-:W-:Y:S05]  /*4ac0*/  BSYNC B0 ;  /* 0x0000000000007941 */ /* 0x000fea0003800000 */
.L_x_676:
[----:B------:R-:W-:-:S13]  /*4ad0*/  ISETP.GE.AND P0, PT, R28, c[0x0][0x1d4], PT ;  /* 0x000075001c007a0c */ /* 0x000fda0003f06270 */
[----:B------:R-:W-:-:S05]  /*4ae0*/  @P0 BRA `(.L_x_661) ;  /* 0x0000086000000947 */ /* 0x000fca0003800000 */
[----:B------:R-:W2:Y:S01]  /*4af0*/  LDS.128 R44, [R120+0x3100] ;  /* 0x00310000782c7984 */ /* 0x000ea20000000c00 */
[----:B------:R-:W-:Y:S04]  /*4b00*/  IADD3 R0, P1, P0, R88, R80, R103 ;  /* 0x0000005058007210 */ /* 0x000fe8000783e067 */
[----:B------:R-:W-:Y:S02]  /*4b10*/  IADD3.X R2, R90, R79, R126, P1, P0 ;  /* 0x0000004f5a027210 */ /* 0x000fe40000fe047e */
[C---:B------:R-:W-:Y:S01]  /*4b20*/  LEA R52, P0, R0.reuse, c[0x0][0x1c8], 0x1 ;  /* 0x0000720000347a11 */ /* 0x040fe200078008ff */
[----:B------:R-:W3:Y:S03]  /*4b30*/  LDS.128 R12, [R128+0x3100] ;  /* 0x00310000800c7984 */ /* 0x000ee60000000c00 */
[----:B------:R-:W-:Y:S02]  /*4b40*/  LEA.HI.X R53, R0, c[0x0][0x1cc], R2, 0x1, P0 ;  /* 0x0000730000357a11 */ /* 0x000fe400000f0c02 */
[----:B------:R-:W-:-:S13]  /*4b50*/  ISETP.GE.AND P0, PT, R28, c[0x0][0x27c], PT ;  /* 0x00009f001c007a0c */ /* 0x000fda0003f06270 */
[----:B------:R-:W-:Y:S01]  /*4b60*/  @!P0 HADD2.F32 R3, -RZ, R32.H0_H0 ;  /* 0x20000020ff038230 */ /* 0x000fe20000004100 */
[--C-:B------:R-:W-:Y:S01]  /*4b70*/  @!P0 SHF.R.U32.HI R4, RZ, 0x10, R21.reuse ;  /* 0x00000010ff048819 */ /* 0x100fe20000011615 */
[--C-:B-1----:R-:W-:Y:S01]  /*4b80*/  @!P0 HADD2.F32 R18, -RZ, R69.reuse.H1_H1 ;  /* 0x30000045ff128230 */ /* 0x102fe20000004100 */
        /* <DEDUP_REMOVED lines=8> */
[----:B------:R-:W-:Y:S01]  /*4c10*/  @!P0 SHF.R.U64 R20, R64, 0x10, R65 ;  /* 0x0000001040148819 */ /* 0x000fe20000001241 */
[----:B------:R-:W-:Y:S01]  /*4c20*/  @!P0 HADD2.F32 R24, -RZ, R8.H0_H0 ;  /* 0x20000008ff188230 */ /* 0x000fe20000004100 */
[--C-:B------:R-:W-:Y:S01]  /*4c30*/  @!P0 SHF.R.U32.HI R43, RZ, 0x10, R67.reuse ;  /* 0x00000010ff2b8819 */ /* 0x100fe20000011643 */
[----:B--2---:R-:W-:Y:S01]  /*4c40*/  @!P0 IMAD.MOV.U32 R48, RZ, RZ, R46 ;  /* 0x000000ffff308224 */ /* 0x004fe200078e002e */
[----:B------:R-:W-:Y:S01]  /*4c50*/  @!P0 MOV R5, R45 ;  /* 0x0000002d00058202 */ /* 0x000fe20000000f00 */
[----:B------:R-:W-:Y:S01]  /*4c60*/  @!P0 HADD2.F32 R20, -RZ, R20.H0_H0 ;  /* 0x20000014ff148230 */ /* 0x000fe20000004100 */
[----:B------:R-:W-:Y:S01]  /*4c70*/  @!P0 MOV R10, R44 ;  /* 0x0000002c000a8202 */ /* 0x000fe20000000f00 */
[----:B------:R-:W-:Y:S01]  /*4c80*/  @!P0 HADD2.F32 R41, -RZ, R70.H1_H1 ;  /* 0x30000046ff298230 */ /* 0x000fe20000004100 */
[----:B------:R-:W-:Y:S01]  /*4c90*/  @!P0 MOV R31, R47 ;  /* 0x0000002f001f8202 */ /* 0x000fe20000000f00 */
[--C-:B------:R-:W-:Y:S01]  /*4ca0*/  @!P0 HADD2.F32 R21, -RZ, R5.reuse.H0_H0 ;  /* 0x20000005ff158230 */ /* 0x100fe20000004100 */
[----:B------:R-:W-:Y:S01]  /*4cb0*/  @!P0 SHF.R.U64 R66, R66, 0x10, R67 ;  /* 0x0000001042428819 */ /* 0x000fe20000001243 */
[----:B------:R-:W-:Y:S01]  /*4cc0*/  @!P0 HADD2.F32 R23, -RZ, R5.H1_H1 ;  /* 0x30000005ff178230 */ /* 0x000fe20000004100 */
[----:B---3--:R-:W-:Y:S01]  /*4cd0*/  @!P0 MOV R2, R13 ;  /* 0x0000000d00028202 */ /* 0x008fe20000000f00 */
[----:B------:R-:W-:Y:S01]  /*4ce0*/  @!P0 HADD2.F32 R25, -RZ, R48.H0_H0 ;  /* 0x20000030ff198230 */ /* 0x000fe20000004100 */
[-C--:B------:R-:W-:Y:S01]  /*4cf0*/  @!P0 FMUL.FTZ R6, R21, R3.reuse ;  /* 0x0000000315068220 */ /* 0x080fe20000410000 */
[----:B------:R-:W-:Y:S01]  /*4d00*/  @!P0 HADD2.F32 R42, -RZ, R31.H1_H1 ;  /* 0x3000001fff2a8230 */ /* 0x000fe20000004100 */
[----:B------:R-:W-:Y:S01]  /*4d10*/  @!P0 FMUL.FTZ R8, R23, R4 ;  /* 0x0000000417088220 */ /* 0x000fe20000410000 */
[--C-:B------:R-:W-:Y:S02]  /*4d20*/  @!P0 HADD2.F32 R0, -RZ, R2.reuse.H0_H0 ;  /* 0x20000002ff008230 */ /* 0x100fe40000004100 */
[----:B------:R-:W-:Y:S02]  /*4d30*/  @!P0 HADD2.F32 R2, -RZ, R2.H1_H1 ;  /* 0x30000002ff028230 */ /* 0x000fe40000004100 */
[----:B------:R-:W-:Y:S01]  /*4d40*/  @!P0 HADD2.F32 R43, -RZ, R43.H0_H0 ;  /* 0x2000002bff2b8230 */ /* 0x000fe20000004100 */
[C---:B------:R-:W-:Y:S01]  /*4d50*/  @!P0 FFMA.FTZ R58, R0.reuse, R22, -R6 ;  /* 0x00000016003a8223 */ /* 0x040fe20000010806 */
[----:B------:R-:W-:Y:S01]  /*4d60*/  @!P0 MOV R6, R12 ;  /* 0x0000000c00068202 */ /* 0x000fe20000000f00 */
[----:B------:R-:W-:Y:S01]  /*4d70*/  @!P0 FMUL.FTZ R3, R0, R3 ;  /* 0x0000000300038220 */ /* 0x000fe20000410000 */
[----:B------:R-:W-:Y:S01]  /*4d80*/  @!P0 HADD2.F32 R0, -RZ, R32.H1_H1 ;  /* 0x30000020ff008230 */ /* 0x000fe20000004100 */
[C---:B------:R-:W-:Y:S01]  /*4d90*/  @!P0 FMUL.FTZ R4, R2.reuse, R4 ;  /* 0x0000000402048220 */ /* 0x040fe20000410000 */
[----:B------:R-:W-:Y:S01]  /*4da0*/  @!P0 HADD2.F32 R17, -RZ, R10.H0_H0 ;  /* 0x2000000aff118230 */ /* 0x000fe20000004100 */
[----:B------:R-:W-:Y:S01]  /*4db0*/  @!P0 FFMA.FTZ R57, R2, R24, -R8 ;  /* 0x0000001802398223 */ /* 0x000fe20000010808 */
[--C-:B------:R-:W-:Y:S01]  /*4dc0*/  @!P0 HADD2.F32 R5, -RZ, R6.reuse.H0_H0 ;  /* 0x20000006ff058230 */ /* 0x100fe20000004100 */
[----:B------:R-:W-:Y:S01]  /*4dd0*/  @!P0 MOV R8, R14 ;  /* 0x0000000e00088202 */ /* 0x000fe20000000f00 */
[----:B------:R-:W-:Y:S01]  /*4de0*/  @!P0 HADD2.F32 R6, -RZ, R6.H1_H1 ;  /* 0x30000006ff068230 */ /* 0x000fe20000004100 */
[-C--:B------:R-:W-:Y:S01]  /*4df0*/  @!P0 FMUL.FTZ R16, R17, R0.reuse ;  /* 0x0000000011108220 */ /* 0x080fe20000410000 */
[----:B------:R-:W-:Y:S01]  /*4e00*/  @!P0 HADD2.F32 R2, -RZ, R7.H0_H0 ;  /* 0x20000007ff028230 */ /* 0x000fe20000004100 */
[C---:B------:R-:W-:Y:S01]  /*4e10*/  @!P0 FMUL.FTZ R0, R5.reuse, R0 ;  /* 0x0000000005008220 */ /* 0x040fe20000410000 */
[----:B------:R-:W-:Y:S01]  /*4e20*/  @!P0 HADD2.F32 R19, -RZ, R10.H1_H1 ;  /* 0x3000000aff138230 */ /* 0x000fe20000004100 */
[-C--:B------:R-:W-:Y:S01]  /*4e30*/  @!P0 FFMA.FTZ R56, R5, R18.reuse, -R16 ;  /* 0x0000001205388223 */ /* 0x080fe20000010810 */
[----:B------:R-:W-:Y:S01]  /*4e40*/  @!P0 HADD2.F32 R5, -RZ, R33.H0_H0 ;  /* 0x20000021ff058230 */ /* 0x000fe20000004100 */
[----:B------:R-:W-:Y:S01]  /*4e50*/  @!P0 FFMA.FTZ R0, R17, R18, R0 ;  /* 0x0000001211008223 */ /* 0x000fe20000010000 */
[----:B------:R-:W-:Y:S01]  /*4e60*/  @!P0 HADD2.F32 R7, -RZ, R8.H0_H0 ;  /* 0x20000008ff078230 */ /* 0x000fe20000004100 */
[-C--:B------:R-:W-:Y:S01]  /*4e70*/  @!P0 FMUL.FTZ R16, R19, R2.reuse ;  /* 0x0000000213108220 */ /* 0x080fe20000410000 */
[----:B------:R-:W-:Y:S01]  /*4e80*/  @!P0 HADD2.F32 R32, -RZ, R66.H0_H0 ;  /* 0x20000042ff208230 */ /* 0x000fe20000004100 */
[----:B------:R-:W-:Y:S02]  /*4e90*/  @!P0 FMUL.FTZ R10, R25, R5 ;  /* 0x00000005190a8220 */ /* 0x000fe40000410000 */
[C---:B------:R-:W-:Y:S02]  /*4ea0*/  @!P0 FMUL.FTZ R2, R6.reuse, R2 ;  /* 0x0000000206028220 */ /* 0x040fe40000410000 */
[----:B------:R-:W-:Y:S01]  /*4eb0*/  @!P0 FFMA.FTZ R55, R6, R20, -R16 ;  /* 0x0000001406378223 */ /* 0x000fe20000010810 */
[----:B------:R-:W-:Y:S01]  /*4ec0*/  @!P0 MOV R6, R15 ;  /* 0x0000000f00068202 */ /* 0x000fe20000000f00 */
[C---:B------:R-:W-:Y:S01]  /*4ed0*/  @!P0 FMUL.FTZ R5, R7.reuse, R5 ;  /* 0x0000000507058220 */ /* 0x040fe20000410000 */
[----:B------:R-:W-:Y:S01]  /*4ee0*/  @!P0 HADD2.F32 R16, -RZ, R9.H0_H0 ;  /* 0x20000009ff108230 */ /* 0x000fe20000004100 */
[----:B------:R-:W-:Y:S01]  /*4ef0*/  @!P0 FFMA.FTZ R54, R7, R30, -R10 ;  /* 0x0000001e07368223 */ /* 0x000fe2000001080a */
[----:B------:R-:W-:Y:S01]  /*4f00*/  @!P0 HADD2.F32 R7, -RZ, R33.H1_H1 ;  /* 0x30000021ff078230 */ /* 0x000fe20000004100 */
[----:B------:R-:W-:Y:S01]  /*4f10*/  @!P0 FFMA.FTZ R2, R19, R20, R2 ;  /* 0x0000001413028223 */ /* 0x000fe20000010002 */
[----:B------:R-:W-:Y:S01]  /*4f20*/  @!P0 HADD2.F32 R33, -RZ, R31.H0_H0 ;  /* 0x2000001fff218230 */ /* 0x000fe20000004100 */
[----:B------:R-:W-:Y:S01]  /*4f30*/  @!P0 FFMA.FTZ R3, R21, R22, R3 ;  /* 0x0000001615038223 */ /* 0x000fe20000010003 */
[----:B------:R-:W-:Y:S01]  /*4f40*/  @!P0 HADD2.F32 R31, -RZ, R48.H1_H1 ;  /* 0x30000030ff1f8230 */ /* 0x000fe20000004100 */
[----:B------:R-:W-:Y:S01]  /*4f50*/  @!P0 FMUL.FTZ R48, R42, R16 ;  /* 0x000000102a308220 */ /* 0x000fe20000410000 */
[----:B------:R-:W-:Y:S01]  /*4f60*/  @!P0 F2FP.PACK_AB R0, R2, R0 ;  /* 0x000000000200823e */ /* 0x000fe200000000ff */
[----:B------:R-:W-:Y:S01]  /*4f70*/  @!P0 FMUL.FTZ R49, R33, R7 ;  /* 0x0000000721318220 */ /* 0x000fe20000410000 */
[----:B------:R-:W-:Y:S01]  /*4f80*/  @!P0 HADD2.F32 R10, -RZ, R8.H1_H1 ;  /* 0x30000008ff0a8230 */ /* 0x000fe20000004100 */
[----:B------:R-:W-:Y:S01]  /*4f90*/  @!P0 FMUL.FTZ R50, R31, R11 ;  /* 0x0000000b1f328220 */ /* 0x000fe20000410000 */
[--C-:B------:R-:W-:Y:S01]  /*4fa0*/  @!P0 HADD2.F32 R9, -RZ, R6.reuse.H0_H0 ;  /* 0x20000006ff098230 */ /* 0x100fe20000004100 */
[----:B------:R-:W-:Y:S01]  /*4fb0*/  @!P0 FFMA.FTZ R4, R23, R24, R4 ;  /* 0x0000001817048223 */ /* 0x000fe20000010004 */
[----:B------:R-:W-:Y:S01]  /*4fc0*/  @!P0 HADD2.F32 R8, -RZ, R6.H1_H1 ;  /* 0x30000006ff088230 */ /* 0x000fe20000004100 */
[----:B------:R-:W-:Y:S02]  /*4fd0*/  @!P0 FFMA.FTZ R50, R10, R32, -R50 ;  /* 0x000000200a328223 */ /* 0x000fe40000010832 */
[----:B------:R-:W-:Y:S01]  /*4fe0*/  @!P0 FFMA.FTZ R49, R9, R41, -R49 ;  /* 0x0000002909318223 */ /* 0x000fe20000010831 */
[----:B------:R-:W-:Y:S01]  /*4ff0*/  @!P0 F2FP.PACK_AB R3, R4, R3 ;  /* 0x000000030403823e */ /* 0x000fe200000000ff */
[----:B------:R-:W-:Y:S01]  /*5000*/  @!P0 FFMA.FTZ R51, R8, R43, -R48 ;  /* 0x0000002b08338223 */ /* 0x000fe20000010830 */
[----:B------:R-:W-:Y:S01]  /*5010*/  @!P0 F2FP.PACK_AB R48, R57, R58 ;  /* 0x0000003a3930823e */ /* 0x000fe200000000ff */
[----:B------:R-:W-:Y:S01]  /*5020*/  @!P0 FMUL.FTZ R6, R10, R11 ;  /* 0x0000000b0a068220 */ /* 0x000fe20000410000 */
[----:B------:R-:W-:Y:S01]  /*5030*/  @!P0 F2FP.PACK_AB R11, R55, R56 ;  /* 0x00000038370b823e */ /* 0x000fe200000000ff */
[----:B------:R-:W-:Y:S01]  /*5040*/  @!P0 FMUL.FTZ R7, R9, R7 ;  /* 0x0000000709078220 */ /* 0x000fe20000410000 */
[----:B------:R-:W-:Y:S01]  /*5050*/  @!P0 F2FP.PACK_AB R10, R51, R49 ;  /* 0x00000031330a823e */ /* 0x000fe200000000ff */
[----:B------:R-:W-:Y:S01]  /*5060*/  @!P0 FFMA.FTZ R5, R25, R30, R5 ;  /* 0x0000001e19058223 */ /* 0x000fe20000010005 */
[----:B------:R-:W-:Y:S01]  /*5070*/  @!P0 F2FP.PACK_AB R9, R50, R54 ;  /* 0x000000363209823e */ /* 0x000fe200000000ff */
[----:B------:R-:W-:Y:S01]  /*5080*/  @!P0 FMUL.FTZ R8, R8, R16 ;  /* 0x0000001008088220 */ /* 0x000fe20000410000 */
[----:B------:R-:W-:Y:S01]  /*5090*/  @!P0 MOV R13, R48 ;  /* 0x00000030000d8202 */ /* 0x000fe20000000f00 */
[----:B------:R-:W-:Y:S01]  /*50a0*/  @!P0 FFMA.FTZ R6, R31, R32, R6 ;  /* 0x000000201f068223 */ /* 0x000fe20000010006 */
[----:B------:R-:W-:Y:S01]  /*50b0*/  @!P0 MOV R14, R9 ;  /* 0x00000009000e8202 */ /* 0x000fe20000000f00 */
[----:B------:R-:W-:Y:S01]  /*50c0*/  @!P0 FFMA.FTZ R7, R33, R41, R7 ;  /* 0x0000002921078223 */ /* 0x000fe20000010007 */
[----:B------:R-:W-:Y:S01]  /*50d0*/  @!P0 MOV R15, R10 ;  /* 0x0000000a000f8202 */ /* 0x000fe20000000f00 */
[----:B------:R-:W-:Y:S01]  /*50e0*/  @!P0 IMAD.MOV.U32 R12, RZ, RZ, R11 ;  /* 0x000000ffff0c8224 */ /* 0x000fe200078e000b */
[----:B------:R-:W-:Y:S01]  /*50f0*/  @!P0 F2FP.PACK_AB R5, R6, R5 ;  /* 0x000000050605823e */ /* 0x000fe200000000ff */
[----:B------:R-:W-:Y:S01]  /*5100*/  @!P0 FFMA.FTZ R8, R42, R43, R8 ;  /* 0x0000002b2a088223 */ /* 0x000fe20000010008 */
[----:B------:R-:W-:Y:S01]  /*5110*/  @!P0 MOV R45, R3 ;  /* 0x00000003002d8202 */ /* 0x000fe20000000f00 */
[----:B------:R-:W-:Y:S01]  /*5120*/  @!P0 IMAD.MOV.U32 R44, RZ, RZ, R0 ;  /* 0x000000ffff2c8224 */ /* 0x000fe200078e0000 */
[----:B------:R1:W-:Y:S01]  /*5130*/  STG.E.128 [R52.64], R12 ;  /* 0x0000000c34007986 */ /* 0x0003e2000c101d06 */
[----:B------:R-:W-:Y:S02]  /*5140*/  @!P0 MOV R46, R5 ;  /* 0x00000005002e8202 */ /* 0x000fe40000000f00 */
[----:B------:R-:W-:Y:S04]  /*5150*/  @!P0 F2FP.PACK_AB R7, R8, R7 ;  /* 0x000000070807823e */ /* 0x000fe800000000ff */
[----:B------:R-:W-:Y:S02]  /*5160*/  @!P0 MOV R47, R7 ;  /* 0x00000007002f8202 */ /* 0x000fe40000000f00 */
[----:B------:R-:W-:-:S13]  /*5170*/  ISETP.GE.AND P0, PT, R102, c[0x0][0x1d4], PT ;  /* 0x0000750066007a0c */ /* 0x000fda0003f06270 */
[----:B------:R-:W-:-:S05]  /*5180*/  @P0 BRA `(.L_x_661) ;  /* 0x000001c000000947 */ /* 0x000fca0003800000 */
[----:B------:R-:W-:Y:S04]  /*5190*/  IADD3 R0, P1, P0, R88, R80, R102 ;  /* 0x0000005058007210 */ /* 0x000fe8000783e066 */
[----:B------:R-:W-:Y:S02]  /*51a0*/  IADD3.X R3, R90, R79, R123, P1, P0 ;  /* 0x0000004f5a037210 */ /* 0x000fe40000fe047b */
[C---:B------:R-:W-:Y:S04]  /*51b0*/  LEA R2, P0, R0.reuse, c[0x0][0x1c8], 0x1 ;  /* 0x0000720000027a11 */ /* 0x040fe800078008ff */
[----:B------:R-:W-:Y:S05]  /*51c0*/  LEA.HI.X R3, R0, c[0x0][0x1cc], R3, 0x1, P0 ;  /* 0x0000730000037a11 */ /* 0x000fea00000f0c03 */
[----:B------:R2:W-:Y:S01]  /*51d0*/  STG.E.128 [R2.64], R44 ;  /* 0x0000002c02007986 */ /* 0x0005e2000c101d06 */
[----:B------:R-:W-:-:S05]  /*51e0*/  BRA `(.L_x_661) ;  /* 0x0000016000007947 */ /* 0x000fca0003800000 */
.L_x_657:
[----:B------:R-:W-:Y:S05]  /*51f0*/  IMAD R0, R78, -0x40, R96 ;  /* 0xffffffc04e007824 */ /* 0x000fea00078e0260 */
[----:B------:R-:W-:Y:S04]  /*5200*/  IMNMX R0, R0, 0x40, PT ;  /* 0x0000004000007817 */ /* 0x000fe80003800200 */
[----:B------:R-:W-:-:S13]  /*5210*/  ISETP.GE.AND P0, PT, R92, R0, PT ;  /* 0x000000005c00720c */ /* 0x000fda0003f06270 */
[----:B------:R-:W-:-:S05]  /*5220*/  @P0 BRA `(.L_x_661) ;  /* 0x0000012000000947 */ /* 0x000fca0003800000 */
[----:B------:R-:W-:-:S13]  /*5230*/  ISETP.GE.AND P0, PT, R26, c[0x0][0x1d4], PT ;  /* 0x000075001a007a0c */ /* 0x000fda0003f06270 */
[----:B------:R-:W1:Y:S04]  /*5240*/  @!P0 LDS.128 R4, [R86+0x3000] ;  /* 0x0030000056048984 */ /* 0x000e680000000c00 */
[----:B-1----:R-:W-:Y:S01]  /*5250*/  @!P0 STG.E.128 [R60.64], R4 ;  /* 0x000000043c008986 */ /* 0x002fe2000c101d06 */
[----:B------:R-:W-:-:S13]  /*5260*/  ISETP.GE.AND P0, PT, R29, c[0x0][0x1d4], PT ;  /* 0x000075001d007a0c */ /* 0x000fda0003f06270 */
[----:B------:R-:W1:Y:S04]  /*5270*/  @!P0 LDS.128 R4, [R87+0x3000] ;  /* 0x0030000057048984 */ /* 0x000e680000000c00 */
[----:B-1----:R-:W-:Y:S01]  /*5280*/  @!P0 STG.E.128 [R60.64+0x20], R4 ;  /* 0x000020043c008986 */ /* 0x002fe2000c101d06 */
        /* <DEDUP_REMOVED lines=11> */
[----:B-1----:R1:W-:Y:S02]  /*5340*/  @!P0 STG.E.128 [R60.64+0xa0], R4 ;  /* 0x0000a0043c008986 */ /* 0x0023e4000c101d06 */
.L_x_661:
[----:B------:R-:W-:Y:S05]  /*5350*/  BSYNC B1 ;  /* 0x0000000000017941 */ /* 0x000fea0003800000 */
.L_x_656:
[C---:B-1----:R-:W-:Y:S01]  /*5360*/  IMAD.SHL.U32 R10, R78.reuse, 0x40, RZ ;  /* 0x000000404e0a7824 */ /* 0x042fe200078e00ff */
[----:B------:R-:W-:Y:S01]  /*5370*/  SHF.L.U64.HI R9, R78, 0x6, R91 ;  /* 0x000000064e097819 */ /* 0x000fe2000001025b */
[----:B------:R-:W-:Y:S02]  /*5380*/  BSSY B0, `(.L_x_678) ;  /* 0x0000044000007945 */ /* 0x000fe40003800000 */
[----:B--2--5:R-:W-:Y:S01]  /*5390*/  IMAD.IADD R3, R138, 0x1, -R10 ;  /* 0x000000018a037824 */ /* 0x024fe200078e0a0a */
[----:B------:R-:W-:Y:S04]  /*53a0*/  IADD3 R0, P0, R10, R139, RZ ;  /* 0x0000008b0a007210 */ /* 0x000fe80007f1e0ff */
[----:B------:R-:W-:Y:S02]  /*53b0*/  IADD3.X R2, R9, R145, RZ, P0, !PT ;  /* 0x0000009109027210 */ /* 0x000fe400007fe4ff */
[----:B------:R-:W-:-:S13]  /*53c0*/  ISETP.GE.AND P0, PT, R3, 0x21, PT ;  /* 0x000000210300780c */ /* 0x000fda0003f06270 */
[----:B------:R-:W-:Y:S02]  /*53d0*/  @P0 IADD3 R8, P1, R0, 0x20, RZ ;  /* 0x0000002000080810 */ /* 0x000fe40007f3e0ff */
[----:B------:R-:W-:Y:S03]  /*53e0*/  @P0 MOV R7, R101 ;  /* 0x0000006500070202 */ /* 0x000fe60000000f00 */
[----:B------:R-:W-:Y:S01]  /*53f0*/  @P0 IMAD.X R6, RZ, RZ, R2, P1 ;  /* 0x000000ffff060224 */ /* 0x000fe200008e0602 */
[----:B------:R-:W-:-:S13]  /*5400*/  ISETP.GE.AND P1, PT, R3, 0x1, PT ;  /* 0x000000010300780c */ /* 0x000fda0003f26270 */
[----:B------:R-:W-:Y:S01]  /*5410*/  @P1 MOV R3, R101 ;  /* 0x0000006500031202 */ /* 0x000fe20000000f00 */
[----:B------:R-:W-:Y:S02]  /*5420*/  @P1 IMAD R4, R2, c[0x0][0x258], RZ ;  /* 0x0000960002041a24 */ /* 0x000fe400078e02ff */
[----:B------:R-:W-:Y:S04]  /*5430*/  @P1 IMAD.MOV.U32 R2, RZ, RZ, R98 ;  /* 0x000000ffff021224 */ /* 0x000fe800078e0062 */
[C---:B------:R-:W-:Y:S04]  /*5440*/  @P1 IMAD.WIDE.U32 R2, R0.reuse, c[0x0][0x258], R2 ;  /* 0x0000960000021a25 */ /* 0x040fe800078e0002 */
[----:B------:R-:W-:Y:S01]  /*5450*/  @P1 IMAD R0, R0, c[0x0][0x25c], R4 ;  /* 0x0000970000001a24 */ /* 0x000fe200078e0204 */
[C---:B------:R-:W-:Y:S03]  /*5460*/  @P1 LEA R4, P2, R2.reuse, c[0x0][0x250], 0x1 ;  /* 0x0000940002041a11 */ /* 0x040fe600078408ff */
[----:B------:R-:W-:Y:S05]  /*5470*/  @P1 IMAD.IADD R0, R3, 0x1, R0 ;  /* 0x0000000103001824 */ /* 0x000fea00078e0200 */
        /* <DEDUP_REMOVED lines=28> */
[----:B------:R-:W-:Y:S04]  /*5640*/  IMAD.WIDE.U32 R4, R0, c[0x0][0x208], R4 ;  /* 0x0000820000047a25 */ /* 0x000fe800078e0004 */
[----:B------:R-:W-:Y:S04]  /*5650*/  IMAD R2, R2, c[0x0][0x208], RZ ;  /* 0x0000820002027a24 */ /* 0x000fe800078e02ff */
[----:B------:R-:W-:Y:S01]  /*5660*/  IMAD R0, R0, c[0x0][0x20c], R2 ;  /* 0x0000830000007a24 */ /* 0x000fe200078e0202 */
[C---:B------:R-:W-:Y:S03]  /*5670*/  LEA R2, P0, R4.reuse, c[0x0][0x1f8], 0x1 ;  /* 0x00007e0004027a11 */ /* 0x040fe600078008ff */
[----:B------:R-:W-:Y:S05]  /*5680*/  IMAD.IADD R0, R5, 0x1, R0 ;  /* 0x0000000105007824 */ /* 0x000fea00078e0200 */
[----:B------:R-:W-:Y:S02]  /*5690*/  LEA.HI.X R3, R4, c[0x0][0x1fc], R0, 0x1, P0 ;  /* 0x00007f0004037a11 */ /* 0x000fe400000f0c00 */
[----:B------:R-:W-:-:S13]  /*56a0*/  ISETP.GE.AND P0, PT, R26, c[0x0][0x1d4], PT ;  /* 0x000075001a007a0c */ /* 0x000fda0003f06270 */
[----:B------:R-:W1:Y:S04]  /*56b0*/  @!P0 LDS.128 R4, [R86] ;  /* 0x0000000056048984 */ /* 0x000e680000000c00 */
[----:B-1----:R-:W-:Y:S01]  /*56c0*/  @!P0 STG.E.128 [R2.64], R4 ;  /* 0x0000000402008986 */ /* 0x002fe2000c101d06 */
[----:B------:R-:W-:-:S13]  /*56d0*/  ISETP.GE.AND P0, PT, R29, c[0x0][0x1d4], PT ;  /* 0x000075001d007a0c */ /* 0x000fda0003f06270 */
[----:B------:R-:W1:Y:S04]  /*56e0*/  @!P0 LDS.128 R4, [R87] ;  /* 0x0000000057048984 */ /* 0x000e680000000c00 */
        /* <DEDUP_REMOVED lines=13> */
.L_x_679:
[----:B-1----:R-:W-:Y:S05]  /*57c0*/  BSYNC B0 ;  /* 0x0000000000007941 */ /* 0x002fea0003800000 */
.L_x_678:
        /* <DEDUP_REMOVED lines=25> */
.L_x_655:
[----:B------:R-:W2:Y:S01]  /*5960*/  LDL R189, [R1] ;  /* 0x0000000001bd7983 */ /* 0x000ea20000100800 */
[----:B------:R-:W-:-:S05]  /*5970*/  IMAD.MOV.U32 R29, RZ, RZ, c[0x0][0x2c4] ;  /* 0x0000b100ff1d7624 */ /* 0x000fca00078e00ff */
[----:B------:R-:W-:Y:S01]  /*5980*/  ISETP.NE.AND P2, PT, R29, 0x1, PT ;  /* 0x000000011d00780c */ /* 0x000fe20003f45270 */
[----:B------:R-:W-:Y:S01]  /*5990*/  CS2R R94, SRZ ;  /* 0x00000000005e7805 */ /* 0x000fe2000001ff00 */
[----:B------:R-:W-:Y:S01]  /*59a0*/  IADD3 R6, R148, R146, RZ ;  /* 0x0000009294067210 */ /* 0x000fe20007ffe0ff */
[----:B------:R-:W-:Y:S01]  /*59b0*/  IMAD.MOV.U32 R11, RZ, RZ, RZ ;  /* 0x000000ffff0b7224 */ /* 0x000fe200078e00ff */
[----:B------:R-:W-:Y:S01]  /*59c0*/  PLOP3.LUT P4, PT, PT, PT, PT, 0x80, 0x0 ;  /* 0x000000000000781c */ /* 0x000fe20003f8f070 */
[----:B------:R-:W-:Y:S01]  /*59d0*/  IMAD.MOV.U32 R92, RZ, RZ, RZ ;  /* 0x000000ffff5c7224 */ /* 0x000fe200078e00ff */
[----:B------:R-:W-:Y:S01]  /*59e0*/  CS2R R98, SRZ ;  /* 0x0000000000627805 */ /* 0x000fe2000001ff00 */
[----:B------:R-:W-:Y:S01]  /*59f0*/  CS2R R96, SRZ ;  /* 0x0000000000607805 */ /* 0x000fe2000001ff00 */
[----:B------:R-:W-:Y:S01]  /*5a00*/  MOV R12, RZ ;  /* 0x000000ff000c7202 */ /* 0x000fe20000000f00 */
[----:B------:R-:W-:Y:S01]  /*5a10*/  IMAD.MOV.U32 R90, RZ, RZ, RZ ;  /* 0x000000ffff5a7224 */ /* 0x000fe200078e00ff */
[----:B------:R-:W-:Y:S01]  /*5a20*/  CS2R R88, SRZ ;  /* 0x0000000000587805 */ /* 0x000fe2000001ff00 */
[----:B------:R-:W-:Y:S01]  /*5a30*/  CS2R R86, SRZ ;  /* 0x0000000000567805 */ /* 0x000fe2000001ff00 */
[----:B-1----:R-:W-:Y:S01]  /*5a40*/  CS2R R84, SRZ ;  /* 0x0000000000547805 */ /* 0x002fe2000001ff00 */
        /* <DEDUP_REMOVED lines=22> */
[----:B------:R-:W-:Y:S01]  /*5bb0*/  IMAD.MOV.U32 R28, RZ, RZ, RZ ;  /* 0x000000ffff1c7224 */ /* 0x000fe200078e00ff */
[----:B------:R-:W-:Y:S01]  /*5bc0*/  MOV R160, RZ ;  /* 0x000000ff00a07202 */ /* 0x000fe20000000f00 */
[----:B------:R-:W-:Y:S01]  /*5bd0*/  CS2R R30, SRZ ;  /* 0x00000000001e7805 */ /* 0x000fe2000001ff00 */
[----:B------:R-:W-:Y:S01]  /*5be0*/  IMAD.MOV.U32 R152, RZ, RZ, RZ ;  /* 0x000000ffff987224 */ /* 0x000fe200078e00ff */
[----:B------:R-:W-:Y:S01]  /*5bf0*/  MOV R158, RZ ;  /* 0x000000ff009e7202 */ /* 0x000fe20000000f00 */
[----:B------:R-:W-:Y:S01]  /*5c00*/  CS2R R32, SRZ ;  /* 0x0000000000207805 */ /* 0x000fe2000001ff00 */
        /* <DEDUP_REMOVED lines=30> */
[----:B--2---:R-:W-:-:S05]  /*5df0*/  IADD3 R0, R189, 0x7f, RZ ;  /* 0x0000007fbd007810 */ /* 0x004fca0007ffe0ff */
[----:B------:R-:W-:-:S05]  /*5e00*/  @P2 IMAD.HI.U32 R2, R0, c[0x0][0x2c8], RZ ;  /* 0x0000b20000022a27 */ /* 0x000fca00078e00ff */
[----:B------:R-:W-:-:S05]  /*5e10*/  @P2 SHF.R.U32.HI R0, RZ, c[0x0][0x2cc], R2 ;  /* 0x0000b300ff002a19 */ /* 0x000fca0000011602 */
[----:B------:R-:W-:-:S05]  /*5e20*/  IMAD.IADD R0, R156, 0x1, R0 ;  /* 0x000000019c007824 */ /* 0x000fca00078e0200 */
[----:B------:R-:W-:-:S04]  /*5e30*/  SHF.R.S32.HI R2, RZ, 0x1f, R0 ;  /* 0x0000001fff027819 */ /* 0x000fc80000011400 */
[----:B------:R-:W-:-:S04]  /*5e40*/  LEA.HI R0, R2, R0, RZ, 0x6 ;  /* 0x0000000002007211 */ /* 0x000fc800078f30ff */
[----:B------:R-:W-:-:S04]  /*5e50*/  SHF.R.S32.HI R0, RZ, 0x6, R0 ;  /* 0x00000006ff007819 */ /* 0x000fc80000011400 */
[----:B------:R-:W-:-:S04]  /*5e60*/  IMNMX R204, R155, R0, PT ;  /* 0x000000009bcc7217 */ /* 0x000fc80003800200 */
[----:B------:R-:W-:Y:S01]  /*5e70*/  ISETP.GE.AND P0, PT, R204, 0x1, PT ;  /* 0x00000001cc00780c */ /* 0x000fe20003f06270 */
[----:B------:R-:W-:Y:S01]  /*5e80*/  CS2R R154, SRZ ;  /* 0x00000000009a7805 */ /* 0x000fe2000001ff00 */
[----:B------:R-:W-:-:S11]  /*5e90*/  IMAD.MOV.U32 R156, RZ, RZ, RZ ;  /* 0x000000ffff9c7224 */ /* 0x000fd600078e00ff */
[----:B------:R-:W-:Y:S05]  /*5ea0*/  @!P0 BRA `(.L_x_681) ;  /* 0x0001549000008947 */ /* 0x000fea0003800000 */
[----:B------:R-:W2:Y:S01]  /*5eb0*/  LDL R48, [R1+0x84] ;  /* 0x0000840001307983 */ /* 0x000ea20000100800 */
[----:B------:R-:W-:-:S03]  /*5ec0*/  ISETP.NE.U32.AND P0, PT, RZ, c[0x0][0x340], PT ;  /* 0x0000d000ff007a0c */ /* 0x000fc60003f05070 */
[----:B------:R-:W3:Y:S01]  /*5ed0*/  LDL R157, [R1+0x80] ;  /* 0x00008000019d7983 */ /* 0x000ee20000100800 */
[----:B------:R-:W-:-:S13]  /*5ee0*/  ISETP.NE.AND.EX P1, PT, RZ, c[0x0][0x344], PT, P0 ;  /* 0x0000d100ff007a0c */ /* 0x000fda0003f25300 */
[----:B------:R-:W-:Y:S01]  /*5ef0*/  @P1 IMAD.MOV.U32 R2, RZ, RZ, 0x4 ;  /* 0x00000004ff021424 */ /* 0x000fe200078e00ff */
[----:B------:R-:W-:Y:S01]  /*5f00*/  SHF.R.S32.HI R16, RZ, 0x1f, R165 ;  /* 0x0000001fff107819 */ /* 0x000fe200000114a5 */
[----:B------:R-:W1:Y:S01]  /*5f10*/  S2R R49, SR_CTAID.Y ;  /* 0x0000000000317919 */ /* 0x000e620000002600 */
[----:B------:R-:W-:Y:S02]  /*5f20*/  SHF.R.S32.HI R0, RZ, 0x1f, R149 ;  /* 0x0000001fff007819 */ /* 0x000fe40000011495 */
[CC--:B------:R-:W-:Y:S02]  /*5f30*/  LEA.HI R115, R16.reuse, R165.reuse, RZ, 0x3 ;  /* 0x000000a510737211 */ /* 0x0c0fe400078f18ff */
[----:B------:R-:W-:Y:S01]  /*5f40*/  LEA.HI R10, R16, R165, RZ, 0x2 ;  /* 0x000000a5100a7211 */ /* 0x000fe200078f10ff */
[----:B------:R-:W-:Y:S01]  /*5f50*/  IMAD R0, R0, c[0x0][0x178], RZ ;  /* 0x00005e0000007a24 */ /* 0x000fe200078e02ff */
[----:B------:R-:W-:-:S03]  /*5f60*/  SHF.R.S32.HI R113, RZ, 0x3, R115 ;  /* 0x00000003ff717819 */ /* 0x000fc60000011473 */
[----:B------:R-:W-:Y:S02]  /*5f70*/  IMAD R4, R149, c[0x0][0x17c], R0 ;  /* 0x00005f0095047a24 */ /* 0x000fe400078e0200 */
[----:B------:R-:W-:Y:S01]  /*5f80*/  IMAD.SHL.U32 R0, R113, 0x40, RZ ;  /* 0x0000004071007824 */ /* 0x000fe200078e00ff */
[----:B------:R-:W-:-:S04]  /*5f90*/  SHF.R.S32.HI R92, RZ, 0x2, R10 ;  /* 0x00000002ff5c7819 */ /* 0x000fc8000001140a */
[----:B------:R-:W-:Y:S01]  /*5fa0*/  LOP3.LUT R0, R0, 0xc0, RZ, 0xc0, !PT ;  /* 0x000000c000007812 */ /* 0x000fe200078ec0ff */
[----:B------:R-:W-:Y:S02]  /*5fb0*/  IMAD R5, R169, c[0x0][0x1b8], RZ ;  /* 0x00006e00a9057a24 */ /* 0x000fe400078e02ff */
[----:B--2---:R-:W-:-:S05]  /*5fc0*/  @P1 IMAD.WIDE R2, R48, R2, c[0x0][0x340] ;  /* 0x0000d00030021625 */ /* 0x004fca00078e0202 */
[----:B------:R2:W4:Y:S01]  /*5fd0*/  @P1 LDG.E R21, [R2.64] ;  /* 0x0000000602151981 */ /* 0x000522000c1e1900 */
[----:B------:R-:W-:Y:S01]  /*5fe0*/  SHF.R.S32.HI R17, RZ, 0x1f, R48 ;  /* 0x0000001fff117819 */ /* 0x000fe20000011430 */
[----:B---3--:R-:W-:Y:S01]  /*5ff0*/  IMAD R44, R157, c[0x0][0x2c4], RZ ;  /* 0x0000b1009d2c7a24 */ /* 0x008fe200078e02ff */
[----:B------:R-:W-:Y:S01]  /*6000*/  LEA.HI R151, R16, R165, RZ, 0x5 ;  /* 0x000000a510977211 */ /* 0x000fe200078f28ff */
[----:B------:R-:W-:Y:S03]  /*6010*/  BSSY B0, `(.L_x_682) ;  /* 0x0000084000007945 */ /* 0x000fe60003800000 */
[----:B------:R-:W-:Y:S02]  /*6020*/  SHF.R.S32.HI R150, RZ, 0x5, R151 ;  /* 0x00000005ff967819 */ /* 0x000fe40000011497 */
[----:B--2---:R-:W-:-:S05]  /*6030*/  LOP3.LUT R2, R10, 0xfffffffc, RZ, 0xc0, !PT ;  /* 0xfffffffc0a027812 */ /* 0x004fca00078ec0ff */
[----:B------:R-:W-:Y:S02]  /*6040*/  IMAD.IADD R146, R165, 0x1, -R2 ;  /* 0x00000001a5927824 */ /* 0x000fe400078e0a02 */
[----:B------:R-:W-:-:S04]  /*6050*/  IMAD.WIDE.U32 R2, R149, c[0x0][0x178], RZ ;  /* 0x00005e0095027a25 */ /* 0x000fc800078e00ff */
[C---:B------:R-:W-:Y:S01]  /*6060*/  IMAD.SHL.U32 R12, R146.reuse, 0x8, RZ ;  /* 0x00000008920c7824 */ /* 0x040fe200078e00ff */
[----:B------:R-:W-:Y:S01]  /*6070*/  IADD3 R3, R3, R4, RZ ;  /* 0x0000000403037210 */ /* 0x000fe20007ffe0ff */
[----:B------:R-:W-:-:S03]  /*6080*/  IMAD R11, R146, 0x20, R92 ;  /* 0x00000020920b7824 */ /* 0x000fc600078e025c */
[----:B------:R-:W-:Y:S01]  /*6090*/  LOP3.LUT R4, R0, 0x18, R12, 0xf8, !PT ;  /* 0x0000001800047812 */ /* 0x000fe200078ef80c */
[----:B-1----:R-:W-:Y:S01]  /*60a0*/  IMAD.WIDE.U32 R2, R49, c[0x0][0x1b8], R2 ;  /* 0x00006e0031027a25 */ /* 0x002fe200078e0002 */
[----:B------:R-:W-:Y:S02]  /*60b0*/  SHF.R.U32.HI R0, RZ, 0x3, R0 ;  /* 0x00000003ff007819 */ /* 0x000fe40000011600 */
[----:B------:R-:W-:Y:S01]  /*60c0*/  IADD3 R8, R12, 0x40, RZ ;  /* 0x000000400c087810 */ /* 0x000fe20007ffe0ff */
[----:B------:R-:W-:Y:S01]  /*60d0*/  IMAD.IADD R11, R189, 0x1, R11 ;  /* 0x00000001bd0b7824 */ /* 0x000fe200078e020b */
[----:B------:R-:W-:Y:S01]  /*60e0*/  LOP3.LUT R20, R4, R0, RZ, 0x3c, !PT ;  /* 0x0000000004147212 */ /* 0x000fe200078e3cff */
[----:B------:R-:W-:Y:S01]  /*60f0*/  IMAD R4, R49, c[0x0][0x1bc], R5 ;  /* 0x00006f0031047a24 */ /* 0x000fe200078e0205 */
[----:B------:R-:W-:Y:S02]  /*6100*/  SHF.R.S32.HI R5, RZ, 0x1f, R6 ;  /* 0x0000001fff057819 */ /* 0x000fe40000011406 */
[C---:B------:R-:W-:Y:S01]  /*6110*/  IADD3 R0, P0, R92.reuse, R6, RZ ;  /* 0x000000065c007210 */ /* 0x040fe20007f1e0ff */
[----:B------:R-:W-:Y:S01]  /*6120*/  IMAD.IADD R3, R3, 0x1, R4 ;  /* 0x0000000103037824 */ /* 0x000fe200078e0204 */
[----:B------:R-:W-:Y:S01]  /*6130*/  MOV R7, R11 ;  /* 0x0000000b00077202 */ /* 0x000fe20000000f00 */
[----:B------:R-:W-:Y:S01]  /*6140*/  @P2 IMAD.HI.U32 R6, R11, c[0x0][0x2c8], RZ ;  /* 0x0000b2000b062a27 */ /* 0x000fe200078e00ff */
[----:B------:R-:W-:-:S02]  /*6150*/  LEA.HI.X.SX32 R4, R92, R5, 0x1, P0 ;  /* 0x000000055c047211 */ /* 0x000fc400000f0eff */
[----:B------:R-:W-:Y:S02]  /*6160*/  ISETP.NE.U32.AND P0, PT, RZ, c[0x0][0x348], PT ;  /* 0x0000d200ff007a0c */ /* 0x000fe40003f05070 */
        /* <DEDUP_REMOVED lines=12> */
[----:B------:R-:W-:Y:S01]  /*6230*/  ISETP.GE.AND P3, PT, R8, c[0x0][0x1d4], PT ;  /* 0x0000750008007a0c */ /* 0x000fe20003f66270 */
[----:B------:R-:W-:Y:S01]  /*6240*/  IMAD.WIDE.U32 R8, R0, c[0x0][0x208], R12 ;  /* 0x0000820000087a25 */ /* 0x000fe200078e000c */
[----:B------:R-:W-:Y:S02]  /*6250*/  SEL R0, R48, RZ, !P0 ;  /* 0x000000ff30007207 */ /* 0x000fe40004000000 */
[----:B------:R-:W-:Y:S01]  /*6260*/  LOP3.LUT R4, R4, 0x7fffffe, RZ, 0xc0, !PT ;  /* 0x07fffffe04047812 */ /* 0x000fe200078ec0ff */
[----:B------:R-:W-:Y:S01]  /*6270*/  IMAD.IADD R105, R165, 0x1, -R5 ;  /* 0x00000001a5697824 */ /* 0x000fe200078e0a05 */
[----:B------:R-:W-:Y:S01]  /*6280*/  IADD3 R10, -R7, RZ, RZ ;  /* 0x000000ff070a7210 */ /* 0x000fe20007ffe1ff */
[----:B------:R-:W-:Y:S01]  /*6290*/  IMAD R5, R6, c[0x0][0x1c0], RZ ;  /* 0x0000700006057a24 */ /* 0x000fe200078e02ff */
[----:B------:R-:W-:Y:S01]  /*62a0*/  IADD3 R9, R9, R19, RZ ;  /* 0x0000001309097210 */ /* 0x000fe20007ffe0ff */
[----:B------:R-:W-:Y:S01]  /*62b0*/  IMAD.IADD R4, R92, 0x1, -R4 ;  /* 0x000000015c047824 */ /* 0x000fe200078e0a04 */
[----:B------:R-:W-:Y:S01]  /*62c0*/  LEA.HI R110, R105, R105, RZ, 0x1 ;  /* 0x00000069696e7211 */ /* 0x000fe200078f08ff */
[C---:B------:R-:W-:Y:S01]  /*62d0*/  IMAD R5, R0.reuse, c[0x0][0x1c4], R5 ;  /* 0x0000710000057a24 */ /* 0x040fe200078e0205 */
[----:B------:R-:W-:Y:S01]  /*62e0*/  ISETP.NE.U32.AND P0, PT, RZ, c[0x0][0x350], PT ;  /* 0x0000d400ff007a0c */ /* 0x000fe20003f05070 */
[----:B------:R-:W-:Y:S01]  /*62f0*/  IMAD.WIDE.U32 R2, R0, c[0x0][0x1c0], R2 ;  /* 0x0000700000027a25 */ /* 0x000fe200078e0002 */
[----:B------:R-:W-:-:S02]  /*6300*/  SHF.R.S32.HI R0, RZ, 0x1f, R7 ;  /* 0x0000001fff007819 */ /* 0x000fc40000011407 */
[----:B------:R-:W-:Y:S01]  /*6310*/  SHF.R.S32.HI R16, RZ, 0x1, R110 ;  /* 0x00000001ff107819 */ /* 0x000fe2000001146e */
[----:B------:R-:W-:Y:S01]  /*6320*/  IMAD R4, R150, 0x8, R4 ;  /* 0x0000000896047824 */ /* 0x000fe200078e0204 */
[----:B------:R-:W-:Y:S01]  /*6330*/  SHF.R.S32.HI R6, RZ, 0x1f, R110 ;  /* 0x0000001fff067819 */ /* 0x000fe2000001146e */
[----:B------:R-:W-:Y:S01]  /*6340*/  IMAD R0, R0, c[0x0][0x1b0], RZ ;  /* 0x00006c0000007a24 */ /* 0x000fe200078e02ff */
[----:B------:R-:W-:Y:S01]  /*6350*/  P2R R117, PR, RZ, 0x8 ;  /* 0x00000008ff757803 */ /* 0x000fe20000000000 */
[----:B------:R-:W-:Y:S01]  /*6360*/  IMAD R10, R10, c[0x0][0x2c4], R11 ;  /* 0x0000b1000a0a7a24 */ /* 0x000fe200078e020b */
[----:B------:R-:W-:Y:S01]  /*6370*/  ISETP.GE.AND P5, PT, R12, c[0x0][0x1d4], PT ;  /* 0x000075000c007a0c */ /* 0x000fe20003fa6270 */
[----:B------:R-:W-:Y:S01]  /*6380*/  IMAD.U32 R226, R4, 0x20, R20 ;  /* 0x0000002004e27824 */ /* 0x000fe200078e0014 */
[----:B------:R-:W-:Y:S01]  /*6390*/  LEA.HI R4, R6, R16, RZ, 0x2 ;  /* 0x0000001006047211 */ /* 0x000fe200078f10ff */
[----:B------:R-:W-:Y:S01]  /*63a0*/  IMAD R6, R7, c[0x0][0x1b4], R0 ;  /* 0x00006d0007067a24 */ /* 0x000fe200078e0200 */
[----:B------:R-:W-:Y:S01]  /*63b0*/  SHF.R.S32.HI R0, RZ, 0x1f, R10 ;  /* 0x0000001fff007819 */ /* 0x000fe2000001140a */
[----:B------:R-:W-:Y:S01]  /*63c0*/  IMAD.IADD R3, R3, 0x1, R5 ;  /* 0x0000000103037824 */ /* 0x000fe200078e0205 */
[----:B------:R-:W-:Y:S01]  /*63d0*/  LOP3.LUT R4, R4, 0xfffffffc, RZ, 0xc0, !PT ;  /* 0xfffffffc04047812 */ /* 0x000fe200078ec0ff */
[----:B------:R-:W-:Y:S01]  /*63e0*/  IMAD.IADD R5, R15, 0x1, R18 ;  /* 0x000000010f057824 */ /* 0x000fe200078e0212 */
[----:B------:R1:W-:Y:S01]  /*63f0*/  STL [R1+0x78], R117 ;  /* 0x0000787501007387 */ /* 0x0003e20000100800 */
[----:B------:R-:W-:-:S04]  /*6400*/  IMAD.WIDE.U32 R2, R7, c[0x0][0x1b0], R2 ;  /* 0x00006c0007027a25 */ /* 0x000fc800078e0002 */
[----:B------:R-:W-:Y:S02]  /*6410*/  IMAD R0, R0, c[0x0][0x1a8], RZ ;  /* 0x00006a0000007a24 */ /* 0x000fe400078e02ff */
[----:B------:R-:W-:Y:S02]  /*6420*/  IMAD.IADD R112, R16, 0x1, -R4 ;  /* 0x0000000110707824 */ /* 0x000fe400078e0a04 */
[----:B------:R-:W-:Y:S02]  /*6430*/  IMAD.MOV.U32 R4, RZ, RZ, R14 ;  /* 0x000000ffff047224 */ /* 0x000fe400078e000e */
[----:B------:R-:W-:Y:S02]  /*6440*/  IMAD.IADD R3, R3, 0x1, R6 ;  /* 0x0000000103037824 */ /* 0x000fe400078e0206 */
[----:B------:R-:W-:Y:S02]  /*6450*/  IMAD R14, R10, c[0x0][0x1ac], R0 ;  /* 0x00006b000a0e7a24 */ /* 0x000fe400078e0200 */
[----:B------:R-:W-:-:S02]  /*6460*/  IMAD R6, R169, c[0x0][0x1e8], RZ ;  /* 0x00007a00a9067a24 */ /* 0x000fc400078e02ff */
[----:B------:R-:W-:Y:S02]  /*6470*/  IMAD R0, R169, c[0x0][0x210], RZ ;  /* 0x00008400a9007a24 */ /* 0x000fe400078e02ff */
[----:B------:R-:W-:-:S04]  /*6480*/  IMAD.WIDE.U32 R10, R10, c[0x0][0x1a8], R2 ;  /* 0x00006a000a0a7a25 */ /* 0x000fc800078e0002 */
[C---:B------:R-:W-:Y:S02]  /*6490*/  IMAD R6, R49.reuse, c[0x0][0x1ec], R6 ;  /* 0x00007b0031067a24 */ /* 0x040fe400078e0206 */
[C---:B------:R-:W-:Y:S02]  /*64a0*/  IMAD R0, R49.reuse, c[0x0][0x214], R0 ;  /* 0x0000850031007a24 */ /* 0x040fe400078e0200 */
[----:B------:R-:W-:-:S04]  /*64b0*/  IMAD.WIDE.U32 R4, R49, c[0x0][0x1e8], R4 ;  /* 0x00007a0031047a25 */ /* 0x000fc800078e0004 */
[----:B------:R-:W-:-:S04]  /*64c0*/  IMAD.WIDE.U32 R8, R49, c[0x0][0x210], R8 ;  /* 0x0000840031087a25 */ /* 0x000fc800078e0008 */
[----:B------:R-:W-:Y:S01]  /*64d0*/  IMAD.IADD R7, R6, 0x1, R5 ;  /* 0x0000000106077824 */ /* 0x000fe200078e0205 */
[----:B------:R-:W-:Y:S01]  /*64e0*/  IADD3 R5, R0, R9, RZ ;  /* 0x0000000900057210 */ /* 0x000fe20007ffe0ff */
[----:B------:R-:W-:Y:S01]  /*64f0*/  IMAD.IADD R9, R11, 0x1, R14 ;  /* 0x000000010b097824 */ /* 0x000fe200078e020e */
[----:B------:R-:W-:Y:S01]  /*6500*/  IADD3 R14, R189, R92, RZ ;  /* 0x0000005cbd0e7210 */ /* 0x000fe20007ffe0ff */
[----:B------:R-:W-:Y:S02]  /*6510*/  IMAD.MOV.U32 R6, RZ, RZ, R4 ;  /* 0x000000ffff067224 */ /* 0x000fe400078e0004 */
[----:B------:R-:W-:Y:S01]  /*6520*/  IMAD.MOV.U32 R4, RZ, RZ, R8 ;  /* 0x000000ffff047224 */ /* 0x000fe200078e0008 */
[----:B------:R-:W-:Y:S01]  /*6530*/  ISETP.GE.AND P4, PT, R14, R44, PT ;  /* 0x0000002c0e00720c */ /* 0x000fe20003f86270 */
[----:B------:R-:W-:-:S05]  /*6540*/  IMAD.SHL.U32 R11, R146, 0x8, RZ ;  /* 0x00000008920b7824 */ /* 0x000fca00078e00ff */
[----:B------:R-:W-:Y:S02]  /*6550*/  ISETP.GE.AND P3, PT, R11, c[0x0][0x198], PT ;  /* 0x000066000b007a0c */ /* 0x000fe40003f66270 */
[----:B----4-:R-:W-:Y:S01]  /*6560*/  @P1 SHF.R.S32.HI R3, RZ, 0x1f, R21 ;  /* 0x0000001fff031819 */ /* 0x010fe20000011415 */
[----:B------:R-:W-:Y:S01]  /*6570*/  @!P1 IMAD.MOV.U32 R3, RZ, RZ, R17 ;  /* 0x000000ffff039224 */ /* 0x000fe200078e0011 */
[----:B------:R-:W-:Y:S01]  /*6580*/  @P1 MOV R2, R21 ;  /* 0x0000001500021202 */ /* 0x000fe20000000f00 */
[----:B------:R-:W-:Y:S01]  /*6590*/  @!P1 IMAD.MOV.U32 R2, RZ, RZ, R48 ;  /* 0x000000ffff029224 */ /* 0x000fe200078e0030 */
[----:B------:R-:W-:Y:S02]  /*65a0*/  ISETP.NE.AND.EX P1, PT, RZ, c[0x0][0x354], PT, P0 ;  /* 0x0000d500ff007a0c */ /* 0x000fe40003f25300 */
[----:B------:R-:W-:Y:S02]  /*65b0*/  LEA R16, P0, R10, c[0x0][0x160], 0x1 ;  /* 0x000058000a107a11 */ /* 0x000fe400078008ff */
[----:B------:R-:W-:-:S02]  /*65c0*/  SEL R0, R3, RZ, !P1 ;  /* 0x000000ff03007207 */ /* 0x000fc40004800000 */
[----:B------:R-:W-:Y:S02]  /*65d0*/  SEL R2, R2, RZ, !P1 ;  /* 0x000000ff02027207 */ /* 0x000fe40004800000 */
[----:B------:R-:W-:Y:S01]  /*65e0*/  LEA.HI.X R15, R10, c[0x0][0x164], R9, 0x1, P0 ;  /* 0x000059000a0f7a11 */ /* 0x000fe200000f0c09 */
[----:B------:R-:W-:Y:S01]  /*65f0*/  IMAD R3, R0, c[0x0][0x1f0], RZ ;  /* 0x00007c0000037a24 */ /* 0x000fe200078e02ff */
[----:B------:R-:W-:Y:S01]  /*6600*/  IADD3 R10, R12, 0x20, RZ ;  /* 0x000000200c0a7810 */ /* 0x000fe20007ffe0ff */
[----:B------:R-:W-:Y:S01]  /*6610*/  IMAD R0, R0, c[0x0][0x218], RZ ;  /* 0x0000860000007a24 */ /* 0x000fe200078e02ff */
[----:B------:R-:W-:Y:S01]  /*6620*/  LOP3.LUT P0, RZ, R112, 0x2, RZ, 0xc0, !PT ;  /* 0x0000000270ff7812 */ /* 0x000fe2000780c0ff */
[----:B------:R-:W-:Y:S01]  /*6630*/  IMAD R9, R2, c[0x0][0x1f4], R3 ;  /* 0x00007d0002097a24 */ /* 0x000fe200078e0203 */
[----:B------:R-:W-:Y:S01]  /*6640*/  ISETP.GE.AND P6, PT, R10, c[0x0][0x1d4], PT ;  /* 0x000075000a007a0c */ /* 0x000fe20003fc6270 */
[C---:B------:R-:W-:Y:S01]  /*6650*/  IMAD R8, R2.reuse, c[0x0][0x21c], R0 ;  /* 0x0000870002087a24 */ /* 0x040fe200078e0200 */
[----:B------:R-:W-:Y:S01]  /*6660*/  IADD3 R0, R11, 0x40, RZ ;  /* 0x000000400b007810 */ /* 0x000fe20007ffe0ff */
[----:B------:R-:W-:Y:S01]  /*6670*/  IMAD.WIDE.U32 R18, R2, c[0x0][0x1f0], R6 ;  /* 0x00007c0002127a25 */ /* 0x000fe200078e0006 */
[----:B------:R-:W-:-:S02]  /*6680*/  ISETP.GE.AND P1, PT, R10, c[0x0][0x198], PT ;  /* 0x000066000a007a0c */ /* 0x000fc40003f26270 */
[----:B------:R-:W-:Y:S01]  /*6690*/  ISETP.GE.AND P2, PT, R0, c[0x0][0x198], PT ;  /* 0x0000660000007a0c */ /* 0x000fe20003f46270 */
[----:B------:R-:W-:Y:S01]  /*66a0*/  IMAD.WIDE.U32 R120, R2, c[0x0][0x218], R4 ;  /* 0x0000860002787a25 */ /* 0x000fe200078e0004 */
[----:B------:R-:W-:Y:S01]  /*66b0*/  IADD3 R21, R19, R9, RZ ;  /* 0x0000000913157210 */ /* 0x000fe20007ffe0ff */
[----:B------:R1:W-:Y:S02]  /*66c0*/  STL.64 [R1+0x50], R18 ;  /* 0x0000501201007387 */ /* 0x0003e40000100a00 */
[----:B------:R-:W-:Y:S02]  /*66d0*/  IMAD.IADD R119, R121, 0x1, R8 ;  /* 0x0000000179777824 */ /* 0x000fe400078e0208 */
[----:B------:R1:W-:Y:S01]  /*66e0*/  STL.64 [R1+0x70], R120 ;  /* 0x0000707801007387 */ /* 0x0003e20000100a00 */
[----:B------:R-:W-:-:S03]  /*66f0*/  IMAD.MOV.U32 R3, RZ, RZ, 0x10 ;  /* 0x00000010ff037424 */ /* 0x000fc600078e00ff */
[----:B------:R1:W-:Y:S02]  /*6700*/  STL [R1+0x64], R119 ;  /* 0x0000647701007387 */ /* 0x0003e40000100800 */
[----:B------:R-:W-:Y:S02]  /*6710*/  SEL R3, R3, 0xfffffff0, !P0 ;  /* 0xfffffff003037807 */ /* 0x000fe40004000000 */
[----:B------:R1:W-:Y:S04]  /*6720*/  STL [R1+0x5c], R21 ;  /* 0x00005c1501007387 */ /* 0x0003e80000100800 */
[----:B------:R1:W2:Y:S04]  /*6730*/  SHFL.IDX PT, R4, R16, RZ, 0x1c1f ;  /* 0x001c1fff10047589 */ /* 0x0002a800000e0000 */
        /* <DEDUP_REMOVED lines=17> */
.L_x_683:
[----:B------:R-:W-:Y:S05]  /*6850*/  BSYNC B0 ;  /* 0x0000000000007941 */ /* 0x000fea0003800000 */
.L_x_682:
[----:B--2---:R-:W-:Y:S01]  /*6860*/  IADD3 R0, R14, 0x20, RZ ;  /* 0x000000200e007810 */ /* 0x004fe20007ffe0ff */
[----:B---3--:R2:W3:Y:S01]  /*6870*/  SHFL.IDX PT, R5, R15, 0x1, 0x1c1f ;  /* 0x003c1f000f057f89 */ /* 0x0084e200000e0000 */
[----:B------:R-:W-:Y:S02]  /*6880*/  BSSY B0, `(.L_x_684) ;  /* 0x0000014000007945 */ /* 0x000fe40003800000 */
[----:B------:R-:W-:Y:S01]  /*6890*/  ISETP.GE.AND P0, PT, R0, R44, PT ;  /* 0x0000002c0000720c */ /* 0x000fe20003f06270 */
[----:B------:R2:W4:-:S12]  /*68a0*/  SHFL.IDX PT, R4, R16, 0x1, 0x1c1f ;  /* 0x003c1f0010047f89 */ /* 0x00051800000e0000 */
[----:B------:R-:W-:Y:S05]  /*68b0*/  @P0 BRA `(.L_x_685) ;  /* 0x0000010000000947 */ /* 0x000fea0003800000 */
[C---:B------:R-:W-:Y:S02]  /*68c0*/  IADD3 R0, R11.reuse, 0x40, RZ ;  /* 0x000000400b007810 */ /* 0x040fe40007ffe0ff */
        /* <DEDUP_REMOVED lines=15> */
.L_x_685:
[----:B------:R-:W-:Y:S05]  /*69c0*/  BSYNC B0 ;  /* 0x0000000000007941 */ /* 0x000fea0003800000 */
.L_x_684:
[----:B---3--:R-:W-:Y:S01]  /*69d0*/  IADD3 R0, R14, 0x40, RZ ;  /* 0x000000400e007810 */ /* 0x008fe20007ffe0ff */
[----:B------:R3:W1:Y:S01]  /*69e0*/  SHFL.IDX PT, R5, R15, 0x2, 0x1c1f ;  /* 0x005c1f000f057f89 */ /* 0x00066200000e0000 */
[----:B------:R-:W-:Y:S02]  /*69f0*/  BSSY B0, `(.L_x_686) ;  /* 0x0000014000007945 */ /* 0x000fe40003800000 */
[----:B------:R-:W-:Y:S01]  /*6a00*/  ISETP.GE.AND P0, PT, R0, R44, PT ;  /* 0x0000002c0000720c */ /* 0x000fe20003f06270 */
[----:B----4-:R3:W4:-:S12]  /*6a10*/  SHFL.IDX PT, R4, R16, 0x2, 0x1c1f ;  /* 0x005c1f0010047f89 */ /* 0x01071800000e0000 */
        /* <DEDUP_REMOVED lines=17> */
.L_x_687:
[----:B------:R-:W-:Y:S05]  /*6b30*/  BSYNC B0 ;  /* 0x0000000000007941 */ /* 0x000fea0003800000 */
.L_x_686:
[----:B--2---:R-:W2:Y:S01]  /*6b40*/  LDL R190, [R1+0x60] ;  /* 0x0000600001be7983 */ /* 0x004ea20000100800 */
[----:B------:R-:W-:-:S02]  /*6b50*/  IMAD.MOV.U32 R154, RZ, RZ, R20 ;  /* 0x000000ffff9a7224 */ /* 0x000fc400078e0014 */
[----:B------:R-:W-:Y:S01]  /*6b60*/  IMAD.MOV.U32 R155, RZ, RZ, R21 ;  /* 0x000000ffff9b7224 */ /* 0x000fe200078e0015 */
[----:B-1--4-:R-:W1:Y:S01]  /*6b70*/  SHFL.IDX PT, R4, R16, 0x3, 0x1c1f ;  /* 0x007c1f0010047f89 */ /* 0x012e6200000e0000 */
[----:B------:R-:W-:-:S03]  /*6b80*/  IADD3 R0, R14, 0x60, RZ ;  /* 0x000000600e007810 */ /* 0x000fc60007ffe0ff */
[----:B------:R-:W4:Y:S01]  /*6b90*/  SHFL.IDX PT, R5, R15, 0x3, 0x1c1f ;  /* 0x007c1f000f057f89 */ /* 0x000f2200000e0000 */
[----:B------:R-:W-:-:S13]  /*6ba0*/  ISETP.GE.AND P0, PT, R0, R44, PT ;  /* 0x0000002c0000720c */ /* 0x000fda0003f06270 */
[----:B------:R-:W-:Y:S01]  /*6bb0*/  @!P0 IMAD.SHL.U32 R8, R226, 0x2, RZ ;  /* 0x00000002e2088824 */ /* 0x000fe200078e00ff */
[----:B-1----:R-:W-:-:S04]  /*6bc0*/  @!P0 LEA R6, P4, R11, R4, 0x1 ;  /* 0x000000040b068211 */ /* 0x002fc800078808ff */
[C---:B----4-:R-:W-:Y:S02]  /*6bd0*/  @!P0 LEA.HI.X R7, R11.reuse, R5, R13, 0x1, P4 ;  /* 0x000000050b078211 */ /* 0x050fe400020f0c0d */
[----:B------:R-:W-:-:S03]  /*6be0*/  @!P0 IADD3 R0, R11, 0x40, RZ ;  /* 0x000000400b008810 */ /* 0x000fc60007ffe0ff */
[----:B------:R-:W-:Y:S01]  /*6bf0*/  @!PT LDS RZ, [RZ] ;  /* 0x00000000fffff984 */ /* 0x000fe20000000800 */
[----:B------:R1:W-:Y:S01]  /*6c00*/  @!P0 LDGSTS.E.BYPASS.LTC128B.128 [R8+0x7900], [R6.64], !P3 ;  /* 0x0790000006088fae */ /* 0x0003e2000d901d46 */
[----:B------:R-:W-:Y:S02]  /*6c10*/  @!P0 SHF.R.S32.HI R2, RZ, 0x1f, R0 ;  /* 0x0000001fff028819 */ /* 0x000fe40000011400 */
[----:B------:R-:W-:Y:S02]  /*6c20*/  IADD3 R145, R204, -0x1, RZ ;  /* 0xffffffffcc917810 */ /* 0x000fe40007ffe0ff */
[----:B------:R-:W-:Y:S01]  /*6c30*/  @!P0 LEA.HI R0, R2, R0, RZ, 0x3 ;  /* 0x0000000002008211 */ /* 0x000fe200078f18ff */
[----:B------:R-:W-:Y:S02]  /*6c40*/  IMAD.MOV.U32 R9, RZ, RZ, c[0x0][0x1e0] ;  /* 0x00007800ff097624 */ /* 0x000fe400078e00ff */
[----:B------:R-:W-:Y:S01]  /*6c50*/  IMAD.MOV.U32 R116, RZ, RZ, 0x6 ;  /* 0x00000006ff747424 */ /* 0x000fe200078e00ff */
[----:B------:R-:W-:Y:S02]  /*6c60*/  @!P0 LOP3.LUT R0, R0, 0xfffffff8, RZ, 0xc0, !PT ;  /* 0xfffffff800008812 */ /* 0x000fe400078ec0ff */
[----:B-1----:R-:W-:-:S04]  /*6c70*/  @!P0 SHF.R.S32.HI R6, RZ, 0x1f, R10 ;  /* 0x0000001fff068819 */ /* 0x002fc8000001140a */
[----:B------:R-:W-:-:S04]  /*6c80*/  @!P0 LEA.HI R6, R6, R10, RZ, 0x3 ;  /* 0x0000000a06068211 */ /* 0x000fc800078f18ff */
[----:B------:R-:W-:-:S05]  /*6c90*/  @!P0 LOP3.LUT R6, R6, 0xfffffff8, RZ, 0xc0, !PT ;  /* 0xfffffff806068812 */ /* 0x000fca00078ec0ff */
[----:B------:R-:W-:Y:S01]  /*6ca0*/  @!P0 IMAD.WIDE R6, R6, 0x2, R4 ;  /* 0x0000000206068825 */ /* 0x000fe200078e0204 */
[----:B------:R-:W-:-:S03]  /*6cb0*/  SHF.L.U64.HI R152, R9, R116, c[0x0][0x1e4] ;  /* 0x0000790009987619 */ /* 0x000fc60000010274 */
[----:B------:R-:W-:Y:S01]  /*6cc0*/  @!P0 IMAD.WIDE R4, R0, 0x2, R4 ;  /* 0x0000000200048825 */ /* 0x000fe200078e0204 */
[----:B------:R1:W-:Y:S01]  /*6cd0*/  @!P0 LDGSTS.E.BYPASS.LTC128B.128 [R8+0x9900], [R6.64], !P1 ;  /* 0x0990000006088fae */ /* 0x0003e2000c901d46 */
[----:B------:R-:W-:Y:S02]  /*6ce0*/  SHF.R.S32.HI R111, RZ, 0x1f, R145 ;  /* 0x0000001fff6f7819 */ /* 0x000fe40000011491 */
[----:B------:R-:W-:Y:S01]  /*6cf0*/  IMAD.SHL.U32 R153, R9, 0x40, RZ ;  /* 0x0000004009997824 */ /* 0x000fe200078e00ff */
[----:B------:R4:W-:Y:S01]  /*6d00*/  @!P0 LDGSTS.E.BYPASS.LTC128B.128 [R8+0xb900], [R4.64], !P2 ;  /* 0x0b90000004088fae */ /* 0x0009e2000d101d46 */
[----:B------:R-:W-:Y:S02]  /*6d10*/  IMAD R0, R152, R145, RZ ;  /* 0x0000009198007224 */ /* 0x000fe400078e02ff */
[----:B------:R-:W-:Y:S01]  /*6d20*/  IMAD.MOV.U32 R154, RZ, RZ, R18 ;  /* 0x000000ffff9a7224 */ /* 0x000fe200078e0012 */
[----:B------:R-:W0:Y:S01]  /*6d30*/  LDGDEPBAR ;  /* 0x00000000000079af */ /* 0x000e220000000000 */
[----:B------:R-:W-:-:S02]  /*6d40*/  IMAD R0, R111, R153, R0 ;  /* 0x000000996f007224 */ /* 0x000fc400078e0200 */
[----:B------:R-:W-:Y:S01]  /*6d50*/  IMAD.SHL.U32 R156, R9, 0x20, RZ ;  /* 0x00000020099c7824 */ /* 0x000fe200078e00ff */
[----:B------:R-:W-:Y:S01]  /*6d60*/  BAR.SYNC.DEFER_BLOCKING 0x0 ;  /* 0x0000000000007b1d */ /* 0x000fe20000010000 */
[----:B------:R-:W-:Y:S01]  /*6d70*/  ISETP.NE.AND P3, PT, R117, RZ, PT ;  /* 0x000000ff7500720c */ /* 0x000fe20003f65270 */
[----:B----4-:R-:W-:-:S04]  /*6d80*/  IMAD.WIDE.U32 R4, R145, R153, R154 ;  /* 0x0000009991047225 */ /* 0x010fc800078e009a */
[----:B------:R-:W-:Y:S01]  /*6d90*/  IMAD.IADD R0, R5, 0x1, R0 ;  /* 0x0000000105007824 */ /* 0x000fe200078e0200 */
[----:B------:R4:W-:Y:S01]  /*6da0*/  STL.64 [R1+0x58], R154 ;  /* 0x0000589a01007387 */ /* 0x0009e20000100a00 */
[----:B------:R-:W-:Y:S02]  /*6db0*/  SEL R114, RZ, 0x1, P5 ;  /* 0x00000001ff727807 */ /* 0x000fe40002800000 */
[----:B------:R-:W-:Y:S01]  /*6dc0*/  ISETP.NE.AND P4, PT, R29, 0x1, PT ;  /* 0x000000011d00780c */ /* 0x000fe20003f85270 */
[----:B--2---:R-:W-:-:S04]  /*6dd0*/  IMAD.IADD R2, R190, 0x1, -R92 ;  /* 0x00000001be027824 */ /* 0x004fc800078e0a5c */
[----:B------:R-:W-:-:S05]  /*6de0*/  IMAD R2, R145, -0x40, R2 ;  /* 0xffffffc091027824 */ /* 0x000fca00078e0202 */
[C---:B------:R-:W-:Y:S02]  /*6df0*/  ISETP.GE.AND P1, PT, R2.reuse, 0x1, PT ;  /* 0x000000010200780c */ /* 0x040fe40003f26270 */
[----:B------:R-:W-:Y:S01]  /*6e00*/  ISETP.GE.AND P0, PT, R2, 0x21, PT ;  /* 0x000000210200780c */ /* 0x000fe20003f06270 */
[----:B------:R-:W-:-:S05]  /*6e10*/  IMAD.MOV.U32 R2, RZ, RZ, 0x5 ;  /* 0x00000005ff027424 */ /* 0x000fca00078e00ff */
[----:B------:R-:W-:-:S05]  /*6e20*/  SHF.L.U64.HI R158, R9, R2, c[0x0][0x1e4] ;  /* 0x00007900099e7619 */ /* 0x000fca0000010202 */
[----:B-1----:R-:W-:-:S04]  /*6e30*/  @P1 LEA R6, P2, R4, c[0x0][0x1c8], 0x1 ;  /* 0x0000720004061a11 */ /* 0x002fc800078408ff */
[----:B------:R-:W-:Y:S02]  /*6e40*/  @P1 LEA.HI.X R7, R4, c[0x0][0x1cc], R0, 0x1, P2 ;  /* 0x0000730004071a11 */ /* 0x000fe400010f0c00 */
[----:B------:R-:W-:Y:S01]  /*6e50*/  @P0 IADD3 R5, P2, R156, R4, RZ ;  /* 0x000000049c050210 */ /* 0x000fe20007f5e0ff */
[----:B------:R-:W-:-:S04]  /*6e60*/  @P1 IMAD.SHL.U32 R2, R226, 0x2, RZ ;  /* 0x00000002e2021824 */ /* 0x000fc800078e00ff */
[----:B------:R-:W-:Y:S01]  /*6e70*/  @P0 IMAD.X R0, R158, 0x1, R0, P2 ;  /* 0x000000019e000824 */ /* 0x000fe200010e0600 */
[C---:B------:R-:W-:Y:S01]  /*6e80*/  @P0 LEA R4, P2, R5.reuse, c[0x0][0x1c8], 0x1 ;  /* 0x0000720005040a11 */ /* 0x040fe200078408ff */
[----:B------:R-:W-:Y:S01]  /*6e90*/  @!PT LDS RZ, [RZ] ;  /* 0x00000000fffff984 */ /* 0x000fe20000000800 */
[----:B------:R-:W-:Y:S01]  /*6ea0*/  @!PT LDS RZ, [RZ] ;  /* 0x00000000fffff984 */ /* 0x000fe20000000800 */
[----:B------:R-:W-:Y:S01]  /*6eb0*/  @!PT LDS RZ, [RZ] ;  /* 0x00000000fffff984 */ /* 0x000fe20000000800 */
[----:B------:R4:W-:Y:S03]  /*6ec0*/  @P1 LDGSTS.E.BYPASS.LTC128B.128 [R2+0x3100], [R6.64], !P5 ;  /* 0x0310000006021fae */ /* 0x0009e6000e901d46 */
[----:B------:R-:W-:Y:S01]  /*6ed0*/  @P0 LEA.HI.X R5, R5, c[0x0][0x1cc], R0, 0x1, P2 ;  /* 0x0000730005050a11 */ /* 0x000fe200010f0c00 */
[----:B------:R-:W-:Y:S01]  /*6ee0*/  @P0 IMAD.SHL.U32 R0, R226, 0x2, RZ ;  /* 0x00000002e2000824 */ /* 0x000fe200078e00ff */
[----:B------:R4:W-:Y:S04]  /*6ef0*/  STL [R1+0x88], R158 ;  /* 0x0000889e01007387 */ /* 0x0009e80000100800 */
[----:B------:R4:W-:Y:S04]  /*6f00*/  @P1 LDGSTS.E.BYPASS.LTC128B.128 [R2+0x4100], [R6.64+0x40], !P6 ;  /* 0x0410004006021fae */ /* 0x0009e8000f101d46 */
[----:B------:R4:W-:Y:S04]  /*6f10*/  @P1 LDGSTS.E.BYPASS.LTC128B.128 [R2+0x5100], [R6.64+0x80], !P3 ;  /* 0x0510008006021fae */ /* 0x0009e8000d901d46 */
[----:B------:R1:W-:Y:S04]  /*6f20*/  @P0 LDGSTS.E.BYPASS.LTC128B.128 [R0+0x3900], [R4.64], !P5 ;  /* 0x0390000004000fae */ /* 0x0003e8000e901d46 */
[----:B------:R1:W-:Y:S04]  /*6f30*/  @P0 LDGSTS.E.BYPASS.LTC128B.128 [R0+0x4900], [R4.64+0x40], !P6 ;  /* 0x0490004004000fae */ /* 0x0003e8000f101d46 */
[----:B------:R1:W-:Y:S01]  /*6f40*/  @P0 LDGSTS.E.BYPASS.LTC128B.128 [R0+0x5900], [R4.64+0x80], !P3 ;  /* 0x0590008004000fae */ /* 0x0003e2000d901d46 */
[----:B------:R-:W-:-:S03]  /*6f50*/  ISETP.LT.AND P0, PT, RZ, c[0x0][0x27c], PT ;  /* 0x00009f00ff007a0c */ /* 0x000fc60003f01270 */
[----:B------:R-:W0:Y:S01]  /*6f60*/  LDGDEPBAR ;  /* 0x00000000000079af */ /* 0x000e220000000000 */
[----:B-1----:R-:W-:-:S04]  /*6f70*/  SHF.R.S32.HI R0, RZ, 0x1f, R165 ;  /* 0x0000001fff007819 */ /* 0x002fc800000114a5 */
[----:B------:R-:W-:-:S04]  /*6f80*/  LEA.HI R0, R0, R165, RZ, 0x4 ;  /* 0x000000a500007211 */ /* 0x000fc800078f20ff */
[----:B------:R-:W-:Y:S01]  /*6f90*/  SHF.R.S32.HI R93, RZ, 0x4, R0 ;  /* 0x00000004ff5d7819 */ /* 0x000fe20000011400 */
[----:B------:R-:W-:Y:S05]  /*6fa0*/  @P0 BRA `(.L_x_688) ;  /* 0x0000002000000947 */ /* 0x000fea0003800000 */
[----:B----4-:R-:W-:-:S04]  /*6fb0*/  DEPBAR.LE SB0, 0x1 ;  /* 0x000080400000791a */ /* 0x010fc80000000000 */
[----:B------:R-:W-:Y:S05]  /*6fc0*/  BRA `(.L_x_689) ;  /* 0x000070c000007947 */ /* 0x000fea0003800000 */
.L_x_688:
[----:B----4-:R-:W-:Y:S01]  /*6fd0*/  ULDC.U8 UR4, c[0x0][0x298] ;  /* 0x0000a60000047ab9 */ /* 0x010fe20000000000 */
        /* <DEDUP_REMOVED lines=10> */
[----:B------:R-:W-:Y:S01]  /*7080*/  IMAD R0, R147, c[0x0][0x294], R0 ;  /* 0x0000a50093007a24 */ /* 0x000fe200078e0200 */
        /* <DEDUP_REMOVED lines=12> */
[----:B------:R-:W-:Y:S01]  /*7150*/  IMAD.SHL.U32 R18, R48, 0x4, RZ ;  /* 0x0000000430127824 */ /* 0x000fe200078e00ff */
        /* <DEDUP_REMOVED lines=9> */
[----:B------:R-:W-:Y:S01]  /*71f0*/  IMAD R9, R2, c[0x0][0x280], RZ ;  /* 0x0000a00002097a24 */ /* 0x000fe200078e02ff */
        /* <DEDUP_REMOVED lines=19> */
[----:B------:R1:W4:Y:S04]  /*7330*/  SHFL.IDX PT, R4, R31, RZ, 0x1e1f ;  /* 0x001e1fff1f047589 */ /* 0x00032800000e0000 */
[----:B------:R1:W3:Y:S04]  /*7340*/  SHFL.IDX PT, R7, R25, RZ, 0x1e1f ;  /* 0x001e1fff19077589 */ /* 0x0002e800000e0000 */
[----:B------:R1:W1:Y:S02]  /*7350*/  SHFL.IDX PT, R5, R19, RZ, 0x1e1f ;  /* 0x001e1fff13057589 */ /* 0x00026400000e0000 */
        /* <DEDUP_REMOVED lines=8> */
[----:B--23--:R-:W-:Y:S02]  /*73e0*/  @!P2 IMAD.WIDE R8, R18, 0x2, R6 ;  /* 0x000000021208a825 */ /* 0x00cfe400078e0206 */
[----:B------:R-:W-:Y:S02]  /*73f0*/  @!P0 SHF.R.S32.HI R0, RZ, 0x1f, R11 ;  /* 0x0000001fff008819 */ /* 0x000fe4000001140b */
[----:B------:R-:W-:Y:S01]  /*7400*/  @!P1 LEA.HI R2, R2, R10, RZ, 0x2 ;  /* 0x0000000a02029211 */ /* 0x000fe200078f10ff */
[----:B------:R2:W5:Y:S01]  /*7410*/  @!P2 LD.E.64 R22, [R8.64] ;  /* 0x000000060816a980 */ /* 0x000562000c101b00 */
[----:B------:R-:W-:Y:S01]  /*7420*/  @!P0 LEA.HI R0, R0, R11, RZ, 0x2 ;  /* 0x0000000b00008211 */ /* 0x000fe200078f10ff */
[----:B------:R-:W-:Y:S01]  /*7430*/  CS2R R20, SRZ ;  /* 0x0000000000147805 */ /* 0x000fe2000001ff00 */
[----:B-1--4-:R-:W-:Y:S01]  /*7440*/  @!P2 IMAD.WIDE R10, R18, 0x2, R4 ;  /* 0x00000002120aa825 */ /* 0x012fe200078e0204 */
[----:B------:R-:W-:Y:S01]  /*7450*/  CS2R R28, SRZ ;  /* 0x00000000001c7805 */ /* 0x000fe2000001ff00 */
[----:B------:R-:W-:Y:S01]  /*7460*/  @!P0 LOP3.LUT R0, R0, 0xfffffffc, RZ, 0xc0, !PT ;  /* 0xfffffffc00008812 */ /* 0x000fe200078ec0ff */
[----:B------:R-:W-:Y:S01]  /*7470*/  CS2R R26, SRZ ;  /* 0x00000000001a7805 */ /* 0x000fe2000001ff00 */
[----:B------:R-:W-:Y:S01]  /*7480*/  CS2R R34, SRZ ;  /* 0x0000000000227805 */ /* 0x000fe2000001ff00 */
[----:B------:R1:W5:Y:S01]  /*7490*/  @!P2 LD.E.64 R20, [R10.64] ;  /* 0x000000060a14a980 */ /* 0x000362000c101b00 */
[----:B------:R-:W-:Y:S01]  /*74a0*/  CS2R R32, SRZ ;  /* 0x0000000000207805 */ /* 0x000fe2000001ff00 */
[----:B--2---:R-:W-:-:S05]  /*74b0*/  @!P1 LOP3.LUT R8, R2, 0xfffffffc, RZ, 0xc0, !PT ;  /* 0xfffffffc02089812 */ /* 0x004fca00078ec0ff */
[----:B------:R-:W-:-:S04]  /*74c0*/  @!P1 IMAD.WIDE R12, R8, 0x2, R6 ;  /* 0x00000002080c9825 */ /* 0x000fc800078e0206 */
[----:B------:R-:W-:Y:S01]  /*74d0*/  @!P1 IMAD.WIDE R8, R8, 0x2, R4 ;  /* 0x0000000208089825 */ /* 0x000fe200078e0204 */
[----:B------:R2:W5:Y:S03]  /*74e0*/  @!P1 LD.E.64 R26, [R12.64] ;  /* 0x000000060c1a9980 */ /* 0x000566000c101b00 */
[----:B-1----:R-:W-:Y:S01]  /*74f0*/  @!P0 IMAD.WIDE R10, R0, 0x2, R6 ;  /* 0x00000002000a8825 */ /* 0x002fe200078e0206 */
[----:B------:R1:W5:Y:S04]  /*7500*/  @!P1 LD.E.64 R28, [R8.64] ;  /* 0x00000006081c9980 */ /* 0x000368000c101b00 */
[----:B------:R3:W5:Y:S01]  /*7510*/  @!P0 LD.E.64 R34, [R10.64] ;  /* 0x000000060a228980 */ /* 0x000762000c101b00 */
[----:B--2---:R-:W-:Y:S01]  /*7520*/  IADD3 R12, R18, 0x20, RZ ;  /* 0x00000020120c7810 */ /* 0x004fe20007ffe0ff */
[----:B-1----:R-:W-:-:S03]  /*7530*/  @!P0 IMAD.WIDE R8, R0, 0x2, R4 ;  /* 0x0000000200088825 */ /* 0x002fc600078e0204 */
[----:B------:R-:W-:Y:S02]  /*7540*/  ISETP.GE.AND P1, PT, R12, c[0x0][0x27c], PT ;  /* 0x00009f000c007a0c */ /* 0x000fe40003f26270 */
[C---:B---3--:R-:W-:Y:S01]  /*7550*/  IADD3 R10, R18.reuse, 0x18, RZ ;  /* 0x00000018120a7810 */ /* 0x048fe20007ffe0ff */
[----:B------:R1:W5:Y:S01]  /*7560*/  @!P0 LD.E.64 R32, [R8.64] ;  /* 0x0000000608208980 */ /* 0x000362000c101b00 */
[----:B------:R-:W-:Y:S02]  /*7570*/  IADD3 R11, R18, 0x28, RZ ;  /* 0x00000028120b7810 */ /* 0x000fe40007ffe0ff */
[----:B------:R-:W-:Y:S02]  /*7580*/  ISETP.GE.AND P2, PT, R10, c[0x0][0x27c], PT ;  /* 0x00009f000a007a0c */ /* 0x000fe40003f46270 */
[----:B------:R-:W-:-:S05]  /*7590*/  ISETP.GE.AND P0, PT, R11, c[0x0][0x27c], PT ;  /* 0x00009f000b007a0c */ /* 0x000fca0003f06270 */
[----:B------:R-:W-:-:S04]  /*75a0*/  @!P1 SHF.R.S32.HI R2, RZ, 0x1f, R12 ;  /* 0x0000001fff029819 */ /* 0x000fc8000001140c */
[----:B------:R-:W-:-:S04]  /*75b0*/  @!P1 LEA.HI R12, R2, R12, RZ, 0x2 ;  /* 0x0000000c020c9211 */ /* 0x000fc800078f10ff */
[----:B------:R-:W-:Y:S02]  /*75c0*/  @!P0 SHF.R.S32.HI R0, RZ, 0x1f, R11 ;  /* 0x0000001fff008819 */ /* 0x000fe4000001140b */
[----:B-1----:R-:W-:Y:S02]  /*75d0*/  @!P2 SHF.R.S32.HI R8, RZ, 0x1f, R10 ;  /* 0x0000001fff08a819 */ /* 0x002fe4000001140a */
[----:B------:R-:W-:Y:S02]  /*75e0*/  @!P0 LEA.HI R2, R0, R11, RZ, 0x2 ;  /* 0x0000000b00028211 */ /* 0x000fe400078f10ff */
[----:B------:R-:W-:Y:S02]  /*75f0*/  @!P2 LEA.HI R8, R8, R10, RZ, 0x2 ;  /* 0x0000000a0808a211 */ /* 0x000fe400078f10ff */
[----:B------:R-:W-:Y:S02]  /*7600*/  @!P1 LOP3.LUT R12, R12, 0xfffffffc, RZ, 0xc0, !PT ;  /* 0xfffffffc0c0c9812 */ /* 0x000fe400078ec0ff */
[----:B------:R-:W-:-:S02]  /*7610*/  @!P2 LOP3.LUT R0, R8, 0xfffffffc, RZ, 0xc0, !PT ;  /* 0xfffffffc0800a812 */ /* 0x000fc400078ec0ff */
[----:B------:R-:W-:Y:S01]  /*7620*/  @!P0 LOP3.LUT R2, R2, 0xfffffffc, RZ, 0xc0, !PT ;  /* 0xfffffffc02028812 */ /* 0x000fe200078ec0ff */
[--C-:B------:R-:W-:Y:S01]  /*7630*/  @!P1 IMAD.WIDE R14, R12, 0x2, R6.reuse ;  /* 0x000000020c0e9825 */ /* 0x100fe200078e0206 */
[----:B------:R-:W-:Y:S01]  /*7640*/  CS2R R38, SRZ ;  /* 0x0000000000267805 */ /* 0x000fe2000001ff00 */
[----:B------:R-:W-:Y:S01]  /*7650*/  CS2R R36, SRZ ;  /* 0x0000000000247805 */ /* 0x000fe2000001ff00 */
[----:B------:R-:W-:Y:S01]  /*7660*/  CS2R R40, SRZ ;  /* 0x0000000000287805 */ /* 0x000fe2000001ff00 */
[--C-:B------:R-:W-:Y:S01]  /*7670*/  @!P2 IMAD.WIDE R16, R0, 0x2, R6.reuse ;  /* 0x000000020010a825 */ /* 0x100fe200078e0206 */
[----:B------:R-:W-:Y:S01]  /*7680*/  CS2R R46, SRZ ;  /* 0x00000000002e7805 */ /* 0x000fe2000001ff00 */
[----:B------:R-:W-:Y:S01]  /*7690*/  CS2R R42, SRZ ;  /* 0x00000000002a7805 */ /* 0x000fe2000001ff00 */
[----:B------:R-:W-:Y:S01]  /*76a0*/  CS2R R48, SRZ ;  /* 0x0000000000307805 */ /* 0x000fe2000001ff00 */
[----:B------:R-:W-:Y:S01]  /*76b0*/  @!P0 IMAD.WIDE R10, R2, 0x2, R6 ;  /* 0x00000002020a8825 */ /* 0x000fe200078e0206 */
[----:B------:R1:W5:Y:S03]  /*76c0*/  @!P2 LD.E.64 R38, [R16.64] ;  /* 0x000000061026a980 */ /* 0x000366000c101b00 */
[--C-:B------:R-:W-:Y:S01]  /*76d0*/  @!P2 IMAD.WIDE R8, R0, 0x2, R4.reuse ;  /* 0x000000020008a825 */ /* 0x100fe200078e0204 */
[----:B------:R1:W5:Y:S03]  /*76e0*/  @!P1 LD.E.64 R40, [R14.64] ;  /* 0x000000060e289980 */ /* 0x000366000c101b00 */
[--C-:B------:R-:W-:Y:S01]  /*76f0*/  @!P1 IMAD.WIDE R6, R12, 0x2, R4.reuse ;  /* 0x000000020c069825 */ /* 0x100fe200078e0204 */
[----:B------:R1:W5:Y:S03]  /*7700*/  @!P2 LD.E.64 R36, [R8.64] ;  /* 0x000000060824a980 */ /* 0x000366000c101b00 */
[----:B------:R-:W-:Y:S01]  /*7710*/  @!P0 IMAD.WIDE R4, R2, 0x2, R4 ;  /* 0x0000000202048825 */ /* 0x000fe200078e0204 */
[----:B------:R1:W5:Y:S04]  /*7720*/  @!P0 LD.E.64 R46, [R10.64] ;  /* 0x000000060a2e8980 */ /* 0x000368000c101b00 */
[----:B------:R1:W5:Y:S04]  /*7730*/  @!P1 LD.E.64 R42, [R6.64] ;  /* 0x00000006062a9980 */ /* 0x000368000c101b00 */
[----:B------:R1:W5:Y:S02]  /*7740*/  @!P0 LD.E.64 R48, [R4.64] ;  /* 0x0000000604308980 */ /* 0x000364000c101b00 */
.L_x_692:
[----:B------:R-:W-:Y:S05]  /*7750*/  BSYNC B0 ;  /* 0x0000000000007941 */ /* 0x000fea0003800000 */
.L_x_691:
[----:B------:R-:W-:Y:S01]  /*7760*/  IADD3 R2, R24, 0x40, RZ ;  /* 0x0000004018027810 */ /* 0x000fe20007ffe0ff */
[----:B-----5:R-:W-:Y:S01]  /*7770*/  IMAD.MOV.U32 R0, RZ, RZ, R46 ;  /* 0x000000ffff007224 */ /* 0x020fe200078e002e */
[----:B-1----:R-:W-:Y:S01]  /*7780*/  MOV R9, R28 ;  /* 0x0000001c00097202 */ /* 0x002fe20000000f00 */
[----:B----4-:R-:W-:Y:S01]  /*7790*/  IMAD.MOV.U32 R4, RZ, RZ, R40 ;  /* 0x000000ffff047224 */ /* 0x010fe200078e0028 */
        /* <DEDUP_REMOVED lines=18> */
[----:B---3--:R1:W3:Y:S01]  /*78c0*/  SHFL.IDX PT, R7, R25, 0x1, 0x1e1f ;  /* 0x003e1f0019077f89 */ /* 0x0082e200000e0000 */
        /* <DEDUP_REMOVED lines=21> */
[----:B------:R-:W4:Y:S01]  /*7a20*/  SHFL.IDX PT, R5, R19, 0x1, 0x1e1f ;  /* 0x003e1f0013057f89 */ /* 0x000f2200000e0000 */
[----:B------:R-:W-:Y:S01]  /*7a30*/  BSSY B0, `(.L_x_693) ;  /* 0x000004e000007945 */ /* 0x000fe20003800000 */
[----:B------:R-:W-:Y:S01]  /*7a40*/  PRMT R74, R9, 0x5410, R8 ;  /* 0x00005410094a7816 */ /* 0x000fe20000000008 */
[----:B------:R-:W-:Y:S01]  /*7a50*/  CS2R R66, SRZ ;  /* 0x0000000000427805 */ /* 0x000fe2000001ff00 */
[----:B------:R2:W3:Y:S01]  /*7a60*/  SHFL.IDX PT, R4, R31, 0x1, 0x1e1f ;  /* 0x003e1f001f047f89 */ /* 0x0004e200000e0000 */
[----:B-1----:R-:W-:Y:S01]  /*7a70*/  PRMT R25, R2, 0x5410, R0 ;  /* 0x0000541002197816 */ /* 0x002fe20000000000 */
        /* <DEDUP_REMOVED lines=9> */
[----:B--2---:R-:W-:Y:S01]  /*7b10*/  CS2R R30, SRZ ;  /* 0x00000000001e7805 */ /* 0x004fe2000001ff00 */
[----:B------:R-:W-:Y:S05]  /*7b20*/  @P0 BRA `(.L_x_694) ;  /* 0x000003e000000947 */ /* 0x000fea0003800000 */
[C---:B---34-:R-:W-:Y:S01]  /*7b30*/  IADD3 R10, R18.reuse, 0x8, RZ ;  /* 0x00000008120a7810 */ /* 0x058fe20007ffe0ff */
[----:B------:R-:W-:Y:S01]  /*7b40*/  CS2R R50, SRZ ;  /* 0x0000000000327805 */ /* 0x000fe2000001ff00 */
[----:B------:R-:W-:-:S02]  /*7b50*/  IADD3 R11, R18, 0x10, RZ ;  /* 0x00000010120b7810 */ /* 0x000fc40007ffe0ff */
[----:B------:R-:W-:Y:S02]  /*7b60*/  ISETP.GE.AND P1, PT, R10, c[0x0][0x27c], PT ;  /* 0x00009f000a007a0c */ /* 0x000fe40003f26270 */
[----:B------:R-:W-:Y:S02]  /*7b70*/  ISETP.GE.AND P0, PT, R11, c[0x0][0x27c], PT ;  /* 0x00009f000b007a0c */ /* 0x000fe40003f06270 */
[----:B------:R-:W-:Y:S01]  /*7b80*/  ISETP.GE.AND P2, PT, R18, c[0x0][0x27c], PT ;  /* 0x00009f0012007a0c */ /* 0x000fe20003f46270 */
[----:B------:R-:W-:-:S08]  /*7b90*/  CS2R R30, SRZ ;  /* 0x00000000001e7805 */ /* 0x000fd0000001ff00 */
[----:B------:R-:W-:Y:S02]  /*7ba0*/  @!P1 SHF.R.S32.HI R2, RZ, 0x1f, R10 ;  /* 0x0000001fff029819 */ /* 0x000fe4000001140a */
[----:B------:R-:W-:Y:S02]  /*7bb0*/  @!P0 SHF.R.S32.HI R0, RZ, 0x1f, R11 ;  /* 0x0000001fff008819 */ /* 0x000fe4000001140b */
[----:B------:R-:W-:Y:S01]  /*7bc0*/  @!P1 LEA.HI R10, R2, R10, RZ, 0x2 ;  /* 0x0000000a020a9211 */ /* 0x000fe200078f10ff */
[----:B------:R-:W-:Y:S01]  /*7bd0*/  @!P2 IMAD.WIDE R8, R18, 0x2, R6 ;  /* 0x000000021208a825 */ /* 0x000fe200078e0206 */
[----:B------:R-:W-:Y:S02]  /*7be0*/  @!P0 LEA.HI R2, R0, R11, RZ, 0x2 ;  /* 0x0000000b00028211 */ /* 0x000fe400078f10ff */
[----:B------:R-:W-:Y:S01]  /*7bf0*/  @!P1 LOP3.LUT R0, R10, 0xfffffffc, RZ, 0xc0, !PT ;  /* 0xfffffffc0a009812 */ /* 0x000fe200078ec0ff */
[----:B------:R-:W-:Y:S01]  /*7c00*/  @!P2 IMAD.WIDE R10, R18, 0x2, R4 ;  /* 0x00000002120aa825 */ /* 0x000fe200078e0204 */
[----:B------:R-:W-:Y:S01]  /*7c10*/  @!P0 LOP3.LUT R2, R2, 0xfffffffc, RZ, 0xc0, !PT ;  /* 0xfffffffc02028812 */ /* 0x000fe200078ec0ff */
[----:B------:R1:W5:Y:S01]  /*7c20*/  @!P2 LD.E.64 R50, [R8.64] ;  /* 0x000000060832a980 */ /* 0x000362000c101b00 */
[----:B------:R-:W-:Y:S01]  /*7c30*/  CS2R R54, SRZ ;  /* 0x0000000000367805 */ /* 0x000fe2000001ff00 */
[----:B------:R-:W-:Y:S01]  /*7c40*/  CS2R R58, SRZ ;  /* 0x00000000003a7805 */ /* 0x000fe2000001ff00 */
[----:B------:R-:W-:Y:S01]  /*7c50*/  CS2R R52, SRZ ;  /* 0x0000000000347805 */ /* 0x000fe2000001ff00 */
[----:B------:R2:W5:Y:S01]  /*7c60*/  @!P2 LD.E.64 R30, [R10.64] ;  /* 0x000000060a1ea980 */ /* 0x000562000c101b00 */
[----:B------:R-:W-:Y:S01]  /*7c70*/  @!P1 IMAD.WIDE R12, R0, 0x2, R6 ;  /* 0x00000002000c9825 */ /* 0x000fe200078e0206 */
[----:B------:R-:W-:-:S04]  /*7c80*/  CS2R R56, SRZ ;  /* 0x0000000000387805 */ /* 0x000fc8000001ff00 */
[----:B------:R3:W5:Y:S01]  /*7c90*/  @!P1 LD.E.64 R52, [R12.64] ;  /* 0x000000060c349980 */ /* 0x000762000c101b00 */
[----:B-1----:R-:W-:-:S04]  /*7ca0*/  @!P1 IMAD.WIDE R8, R0, 0x2, R4 ;  /* 0x0000000200089825 */ /* 0x002fc800078e0204 */
[----:B--2---:R-:W-:Y:S01]  /*7cb0*/  @!P0 IMAD.WIDE R10, R2, 0x2, R6 ;  /* 0x00000002020a8825 */ /* 0x004fe200078e0206 */
[----:B------:R1:W5:Y:S04]  /*7cc0*/  @!P1 LD.E.64 R54, [R8.64] ;  /* 0x0000000608369980 */ /* 0x000368000c101b00 */
[----:B------:R2:W5:Y:S01]  /*7cd0*/  @!P0 LD.E.64 R58, [R10.64] ;  /* 0x000000060a3a8980 */ /* 0x000562000c101b00 */
[----:B---3--:R-:W-:Y:S01]  /*7ce0*/  IADD3 R12, R18, 0x28, RZ ;  /* 0x00000028120c7810 */ /* 0x008fe20007ffe0ff */
[----:B-1----:R-:W-:Y:S01]  /*7cf0*/  @!P0 IMAD.WIDE R8, R2, 0x2, R4 ;  /* 0x0000000202088825 */ /* 0x002fe200078e0204 */
[----:B--2---:R-:W-:-:S04]  /*7d00*/  IADD3 R10, R18, 0x18, RZ ;  /* 0x00000018120a7810 */ /* 0x004fc80007ffe0ff */
[----:B------:R1:W5:Y:S01]  /*7d10*/  @!P0 LD.E.64 R56, [R8.64] ;  /* 0x0000000608388980 */ /* 0x000362000c101b00 */
[----:B------:R-:W-:Y:S02]  /*7d20*/  IADD3 R11, R18, 0x20, RZ ;  /* 0x00000020120b7810 */ /* 0x000fe40007ffe0ff */
[----:B------:R-:W-:Y:S02]  /*7d30*/  ISETP.GE.AND P2, PT, R10, c[0x0][0x27c], PT ;  /* 0x00009f000a007a0c */ /* 0x000fe40003f46270 */
[----:B------:R-:W-:Y:S02]  /*7d40*/  ISETP.GE.AND P1, PT, R11, c[0x0][0x27c], PT ;  /* 0x00009f000b007a0c */ /* 0x000fe40003f26270 */
[----:B------:R-:W-:-:S11]  /*7d50*/  ISETP.GE.AND P0, PT, R12, c[0x0][0x27c], PT ;  /* 0x00009f000c007a0c */ /* 0x000fd60003f06270 */
[----:B------:R-:W-:Y:S02]  /*7d60*/  @!P1 SHF.R.S32.HI R2, RZ, 0x1f, R11 ;  /* 0x0000001fff029819 */ /* 0x000fe4000001140b */
[----:B------:R-:W-:Y:S02]  /*7d70*/  @!P0 SHF.R.S32.HI R0, RZ, 0x1f, R12 ;  /* 0x0000001fff008819 */ /* 0x000fe4000001140c */
[----:B-1----:R-:W-:Y:S02]  /*7d80*/  @!P2 SHF.R.S32.HI R8, RZ, 0x1f, R10 ;  /* 0x0000001fff08a819 */ /* 0x002fe4000001140a */
        /* <DEDUP_REMOVED lines=24> */
.L_x_694:
[----:B---34-:R-:W-:Y:S05]  /*7f10*/  BSYNC B0 ;  /* 0x0000000000007941 */ /* 0x018fea0003800000 */
.L_x_693:
[----:B-----5:R-:W-:Y:S01]  /*7f20*/  IMAD.MOV.U32 R0, RZ, RZ, R72 ;  /* 0x000000ffff007224 */ /* 0x020fe200078e0048 */
[----:B-1----:R-:W-:Y:S01]  /*7f30*/  LEA.HI R7, R60, R60, RZ, 0x1 ;  /* 0x0000003c3c077211 */ /* 0x002fe200078f08ff */
        /* <DEDUP_REMOVED lines=111> */
.L_x_698:
[----:B------:R-:W-:Y:S05]  /*8630*/  BSYNC B0 ;  /* 0x0000000000007941 */ /* 0x000fea0003800000 */
.L_x_697:
        /* <DEDUP_REMOVED lines=46> */
.L_x_700:
[----:B------:R-:W-:Y:S05]  /*8920*/  BSYNC B0 ;  /* 0x0000000000007941 */ /* 0x000fea0003800000 */
.L_x_699:
        /* <DEDUP_REMOVED lines=46> */
.L_x_702:
[----:B------:R-:W-:Y:S05]  /*8c10*/  BSYNC B0 ;  /* 0x0000000000007941 */ /* 0x000fea0003800000 */
.L_x_701:
        /* <DEDUP_REMOVED lines=46> */
.L_x_704:
[----:B------:R-:W-:Y:S05]  /*8f00*/  BSYNC B0 ;  /* 0x0000000000007941 */ /* 0x000fea0003800000 */
.L_x_703:
        /* <DEDUP_REMOVED lines=46> */
.L_x_706:
[----:B------:R-:W-:Y:S05]  /*91f0*/  BSYNC B0 ;  /* 0x0000000000007941 */ /* 0x000fea0003800000 */
.L_x_705:
        /* <DEDUP_REMOVED lines=45> */
.L_x_696:
[----:B------:R-:W-:Y:S05]  /*94d0*/  BSYNC B1 ;  /* 0x0000000000017941 */ /* 0x000fea0003800000 */
.L_x_695:
        /* <DEDUP_REMOVED lines=48> */
.L_x_709:
[----:B------:R-:W-:Y:S05]  /*97e0*/  BSYNC B0 ;  /* 0x0000000000007941 */ /* 0x000fea0003800000 */
.L_x_708:
        /* <DEDUP_REMOVED lines=46> */
.L_x_711:
[----:B------:R-:W-:Y:S05]  /*9ad0*/  BSYNC B0 ;  /* 0x0000000000007941 */ /* 0x000fea0003800000 */
.L_x_710:
        /* <DEDUP_REMOVED lines=46> */
.L_x_713:
[----:B------:R-:W-:Y:S05]  /*9dc0*/  BSYNC B0 ;  /* 0x0000000000007941 */ /* 0x000fea0003800000 */
.L_x_712:
        /* <DEDUP_REMOVED lines=46> */
.L_x_715:
[----:B------:R-:W-:Y:S05]  /*a0b0*/  BSYNC B0 ;  /* 0x0000000000007941 */ /* 0x000fea0003800000 */
.L_x_714:
        /* <DEDUP_REMOVED lines=46> */
.L_x_717:
[----:B------:R-:W-:Y:S05]  /*a3a0*/  BSYNC B0 ;  /* 0x0000000000007941 */ /* 0x000fea0003800000 */
.L_x_716:
        /* <DEDUP_REMOVED lines=46> */
.L_x_690:
        /* <DEDUP_REMOVED lines=39> */
[----:B------:R-:W-:Y:S01]  /*a900*/  IADD3 R11, R61, 0x20, RZ ;  /* 0x000000203d0b7810 */ /* 0x000fe20007ffe0ff */
[----:B------:R-:W-:Y:S01]  /*a910*/  CS2R R20, SRZ ;  /* 0x0000000000147805 */ /* 0x000fe2000001ff00 */
[----:B------:R-:W-:-:S02]  /*a920*/  ISETP.GE.AND P1, PT, R10, c[0x0][0x27c], PT ;  /* 0x00009f000a007a0c */ /* 0x000fc40003f26270 */
        /* <DEDUP_REMOVED lines=9> */
[----:B------:R3:W5:Y:S01]  /*a9c0*/  @!P2 LD.E.128 R20, [R8.64] ;  /* 0x000000060814a980 */ /* 0x000762000c101d00 */
[----:B------:R-:W-:Y:S01]  /*a9d0*/  CS2R R18, SRZ ;  /* 0x0000000000127805 */ /* 0x000fe2000001ff00 */
[--C-:B------:R-:W-:Y:S01]  /*a9e0*/  @!P1 IMAD.WIDE R12, R2, 0x2, R4.reuse ;  /* 0x00000002020c9825 */ /* 0x100fe200078e0204 */
[----:B------:R-:W-:Y:S01]  /*a9f0*/  CS2R R16, SRZ ;  /* 0x0000000000107805 */ /* 0x000fe2000001ff00 */
[----:B------:R-:W-:Y:S01]  /*aa00*/  CS2R R38, SRZ ;  /* 0x0000000000267805 */ /* 0x000fe2000001ff00 */
[----:B------:R-:W-:Y:S01]  /*aa10*/  CS2R R36, SRZ ;  /* 0x0000000000247805 */ /* 0x000fe2000001ff00 */
[C---:B------:R-:W-:Y:S01]  /*aa20*/  @!P0 IMAD.WIDE R10, R0.reuse, 0x2, R4 ;  /* 0x00000002000a8825 */ /* 0x040fe200078e0204 */
[----:B------:R-:W-:Y:S01]  /*aa30*/  CS2R R42, SRZ ;  /* 0x00000000002a7805 */ /* 0x000fe2000001ff00 */
[----:B------:R-:W-:Y:S01]  /*aa40*/  CS2R R40, SRZ ;  /* 0x0000000000287805 */ /* 0x000fe2000001ff00 */
[----:B------:R-:W-:Y:S01]  /*aa50*/  CS2R R54, SRZ ;  /* 0x0000000000367805 */ /* 0x000fe2000001ff00 */
[--C-:B-12---:R-:W-:Y:S01]  /*aa60*/  @!P0 IMAD.WIDE R4, R0, 0x2, R6.reuse ;  /* 0x0000000200048825 */ /* 0x106fe200078e0206 */
[----:B------:R-:W-:Y:S01]  /*aa70*/  CS2R R52, SRZ ;  /* 0x0000000000347805 */ /* 0x000fe2000001ff00 */
[----:B------:R-:W-:Y:S01]  /*aa80*/  CS2R R58, SRZ ;  /* 0x00000000003a7805 */ /* 0x000fe2000001ff00 */
[----:B------:R-:W-:Y:S01]  /*aa90*/  CS2R R56, SRZ ;  /* 0x0000000000387805 */ /* 0x000fe2000001ff00 */
[----:B------:R1:W5:Y:S04]  /*aaa0*/  @!P1 LD.E.128 R36, [R12.64] ;  /* 0x000000060c249980 */ /* 0x000368000c101d00 */
[----:B------:R1:W5:Y:S04]  /*aab0*/  @!P0 LD.E.128 R52, [R10.64] ;  /* 0x000000060a348980 */ /* 0x000368000c101d00 */
[----:B------:R1:W5:Y:S01]  /*aac0*/  @!P0 LD.E.128 R56, [R4.64] ;  /* 0x0000000604388980 */ /* 0x000362000c101d00 */
[----:B---3--:R-:W-:-:S04]  /*aad0*/  @!P1 IMAD.WIDE R8, R2, 0x2, R6 ;  /* 0x0000000202089825 */ /* 0x008fc800078e0206 */
[----:B------:R-:W-:Y:S01]  /*aae0*/  @!P2 IMAD.WIDE R6, R61, 0x2, R6 ;  /* 0x000000023d06a825 */ /* 0x000fe200078e0206 */
[----:B------:R1:W5:Y:S04]  /*aaf0*/  @!P1 LD.E.128 R40, [R8.64] ;  /* 0x0000000608289980 */ /* 0x000368000c101d00 */
[----:B------:R1:W5:Y:S02]  /*ab00*/  @!P2 LD.E.128 R16, [R6.64] ;  /* 0x000000060610a980 */ /* 0x000364000c101d00 */
.L_x_719:
[----:B------:R-:W-:Y:S05]  /*ab10*/  BSYNC B0 ;  /* 0x0000000000007941 */ /* 0x000fea0003800000 */
.L_x_718:
[----:B------:R-:W-:Y:S01]  /*ab20*/  IADD3 R2, R24, 0x40, RZ ;  /* 0x0000004018027810 */ /* 0x000fe20007ffe0ff */
[----:B-----5:R-:W-:Y:S01]  /*ab30*/  IMAD.MOV.U32 R0, RZ, RZ, R54 ;  /* 0x000000ffff007224 */ /* 0x020fe200078e0036 */
[----:B-1----:R-:W1:Y:S01]  /*ab40*/  SHFL.IDX PT, R7, R14, 0x1, 0x1e1f ;  /* 0x003e1f000e077f89 */ /* 0x002e6200000e0000 */
        /* <DEDUP_REMOVED lines=36> */
[----:B------:R-:W3:Y:S01]  /*ad90*/  SHFL.IDX PT, R5, R15, 0x1, 0x1e1f ;  /* 0x003e1f000f057f89 */ /* 0x000ee200000e0000 */
        /* <DEDUP_REMOVED lines=10> */
[----:B--2---:R2:W1:Y:S01]  /*ae40*/  SHFL.IDX PT, R6, R26, 0x1, 0x1e1f ;  /* 0x003e1f001a067f89 */ /* 0x00446200000e0000 */
        /* <DEDUP_REMOVED lines=11> */
[----:B--2---:R-:W-:Y:S01]  /*af00*/  PRMT R26, R8, 0x5410, R0 ;  /* 0x00005410081a7816 */ /* 0x004fe20000000000 */
[----:B------:R-:W-:Y:S05]  /*af10*/  @P0 BRA `(.L_x_721) ;  /* 0x0000023000000947 */ /* 0x000fea0003800000 */
[C---:B-1-34-:R-:W-:Y:S01]  /*af20*/  IADD3 R10, R61.reuse, 0x10, RZ ;  /* 0x000000103d0a7810 */ /* 0x05afe20007ffe0ff */
        /* <DEDUP_REMOVED lines=23> */
[--C-:B------:R-:W-:Y:S01]  /*b0a0*/  @!P0 IMAD.WIDE R4, R0, 0x2, R6.reuse ;  /* 0x0000000200048825 */ /* 0x100fe200078e0206 */
[----:B------:R-:W-:Y:S01]  /*b0b0*/  CS2R R84, SRZ ;  /* 0x0000000000547805 */ /* 0x000fe2000001ff00 */
[----:B------:R-:W-:Y:S01]  /*b0c0*/  CS2R R82, SRZ ;  /* 0x0000000000527805 */ /* 0x000fe2000001ff00 */
[----:B------:R-:W-:Y:S01]  /*b0d0*/  CS2R R80, SRZ ;  /* 0x0000000000507805 */ /* 0x000fe2000001ff00 */
[----:B------:R2:W5:Y:S04]  /*b0e0*/  @!P1 LD.E.128 R72, [R12.64] ;  /* 0x000000060c489980 */ /* 0x000568000c101d00 */
[----:B------:R2:W5:Y:S04]  /*b0f0*/  @!P0 LD.E.128 R84, [R10.64] ;  /* 0x000000060a548980 */ /* 0x000568000c101d00 */
[----:B------:R2:W5:Y:S01]  /*b100*/  @!P0 LD.E.128 R80, [R4.64] ;  /* 0x0000000604508980 */ /* 0x000562000c101d00 */
[----:B-1----:R-:W-:-:S04]  /*b110*/  @!P1 IMAD.WIDE R8, R2, 0x2, R6 ;  /* 0x0000000202089825 */ /* 0x002fc800078e0206 */
[----:B------:R-:W-:Y:S01]  /*b120*/  @!P2 IMAD.WIDE R6, R61, 0x2, R6 ;  /* 0x000000023d06a825 */ /* 0x000fe200078e0206 */
[----:B------:R2:W5:Y:S04]  /*b130*/  @!P1 LD.E.128 R76, [R8.64] ;  /* 0x00000006084c9980 */ /* 0x000568000c101d00 */
[----:B------:R2:W5:Y:S02]  /*b140*/  @!P2 LD.E.128 R64, [R6.64] ;  /* 0x000000060640a980 */ /* 0x000564000c101d00 */
.L_x_721:
[----:B-1-34-:R-:W-:Y:S05]  /*b150*/  BSYNC B0 ;  /* 0x0000000000007941 */ /* 0x01afea0003800000 */
.L_x_720:
[----:B--2--5:R-:W-:Y:S01]  /*b160*/  IMAD.MOV.U32 R5, RZ, RZ, R87 ;  /* 0x000000ffff057224 */ /* 0x024fe200078e0057 */
        /* <DEDUP_REMOVED lines=113> */
[----:B------:R-:W-:Y:S01]  /*b880*/  FMUL.FTZ R5, R21, R2 ;  /* 0x0000000215057220 */ /* 0x000fe20000410000 */
        /* <DEDUP_REMOVED lines=46> */
.L_x_725:
[----:B------:R-:W-:Y:S05]  /*bb70*/  BSYNC B0 ;  /* 0x0000000000007941 */ /* 0x000fea0003800000 */
.L_x_724:
        /* <DEDUP_REMOVED lines=117> */
.L_x_727:
[----:B------:R-:W-:Y:S05]  /*c2d0*/  BSYNC B0 ;  /* 0x0000000000007941 */ /* 0x000fea0003800000 */
.L_x_726:
        /* <DEDUP_REMOVED lines=116> */
.L_x_723:
[----:B------:R-:W-:Y:S05]  /*ca20*/  BSYNC B1 ;  /* 0x0000000000017941 */ /* 0x000fea0003800000 */
.L_x_722:
        /* <DEDUP_REMOVED lines=70> */
[----:B------:R-:W-:Y:S01]  /*ce90*/  HADD2.F32 R6, -RZ, R9.H0_H0 ;  /* 0x20000009ff067230 */ /* 0x000fe20000004100 */
[----:B------:R-:W-:Y:S01]  /*cea0*/  FMUL.FTZ R5, R22, R2 ;  /* 0x0000000216057220 */ /* 0x000fe20000410000 */
[----:B------:R-:W-:Y:S01]  /*ceb0*/  HADD2.F32 R7, -RZ, R99.H1_H1 ;  /* 0x30000063ff077230 */ /* 0x000fe20000004100 */
        /* <DEDUP_REMOVED lines=43> */
.L_x_729:
[----:B------:R-:W-:Y:S05]  /*d170*/  BSYNC B0 ;  /* 0x0000000000007941 */ /* 0x000fea0003800000 */
.L_x_728:
        /* <DEDUP_REMOVED lines=120> */
.L_x_731:
[----:B------:R-:W-:Y:S05]  /*d900*/  BSYNC B0 ;  /* 0x0000000000007941 */ /* 0x000fea0003800000 */
.L_x_730:
        /* <DEDUP_REMOVED lines=119> */
.L_x_707:
[----:B------:R-:W-:Y:S05]  /*e080*/  BSYNC B2 ;  /* 0x0000000000027941 */ /* 0x000fea0003800000 */
.L_x_689:
[----:B------:R-:W-:Y:S01]  /*e090*/  LOP3.LUT R2, R115, 0xfffffff8, RZ, 0xc0, !PT ;  /* 0xfffffff873027812 */ /* 0x000fe200078ec0ff */
[----:B-1----:R-:W-:Y:S01]  /*e0a0*/  IMAD.SHL.U32 R5, R112, 0x40, RZ ;  /* 0x0000004070057824 */ /* 0x002fe200078e00ff */
[----:B------:R-:W-:Y:S01]  /*e0b0*/  LOP3.LUT R4, R110, 0x7fffffe, RZ, 0xc0, !PT ;  /* 0x07fffffe6e047812 */ /* 0x000fe200078ec0ff */
[----:B------:R-:W-:-:S04]  /*e0c0*/  DEPBAR.LE SB0, 0x0 ;  /* 0x000080000000791a */ /* 0x000fc80000000000 */
[----:B------:R-:W-:Y:S01]  /*e0d0*/  IMAD.IADD R2, R165, 0x1, -R2 ;  /* 0x00000001a5027824 */ /* 0x000fe200078e0a02 */
[----:B------:R-:W-:Y:S01]  /*e0e0*/  LEA.HI R6, R93, R93, RZ, 0x1 ;  /* 0x0000005d5d067211 */ /* 0x000fe200078f08ff */
[----:B------:R-:W-:Y:S01]  /*e0f0*/  IMAD.IADD R149, R105, 0x1, -R4 ;  /* 0x0000000169957824 */ /* 0x000fe200078e0a04 */
[----:B------:R-:W-:Y:S01]  /*e100*/  SHF.R.S32.HI R7, RZ, 0x1f, R105 ;  /* 0x0000001fff077819 */ /* 0x000fe20000011469 */
[----:B------:R-:W-:Y:S01]  /*e110*/  IMAD R144, R145, -0x40, R190 ;  /* 0xffffffc091907824 */ /* 0x000fe200078e02be */
[----:B------:R-:W-:Y:S01]  /*e120*/  LEA.HI R0, R2, R2, RZ, 0x1 ;  /* 0x0000000202007211 */ /* 0x000fe200078f08ff */
[----:B------:R-:W-:Y:S01]  /*e130*/  IMAD.SHL.U32 R226, R226, 0x2, RZ ;  /* 0x00000002e2e27824 */ /* 0x000fe200078e00ff */
[----:B------:R-:W-:Y:S02]  /*e140*/  LOP3.LUT R6, R6, 0xfffffffe, RZ, 0xc0, !PT ;  /* 0xfffffffe06067812 */ /* 0x000fe400078ec0ff */
[----:B------:R-:W-:Y:S02]  /*e150*/  SHF.R.S32.HI R12, RZ, 0x1, R0 ;  /* 0x00000001ff0c7819 */ /* 0x000fe40000011400 */
[----:B------:R-:W-:Y:S01]  /*e160*/  LOP3.LUT R4, R0, 0x3fffffe, RZ, 0xc0, !PT ;  /* 0x03fffffe00047812 */ /* 0x000fe200078ec0ff */
[----:B------:R-:W-:Y:S01]  /*e170*/  IMAD.IADD R8, R93, 0x1, -R6 ;  /* 0x000000015d087824 */ /* 0x000fe200078e0a06 */
[----:B------:R-:W-:Y:S01]  /*e180*/  LEA.HI R7, R7, R105, RZ, 0x3 ;  /* 0x0000006907077211 */ /* 0x000fe200078f18ff */
[----:B------:R-:W-:Y:S01]  /*e190*/  IMAD.SHL.U32 R0, R12, 0x40, RZ ;  /* 0x000000400c007824 */ /* 0x000fe200078e00ff */
[----:B------:R-:W-:Y:S01]  /*e1a0*/  BAR.SYNC.DEFER_BLOCKING 0x0 ;  /* 0x0000000000007b1d */ /* 0x000fe20000010000 */
[----:B------:R-:W-:Y:S01]  /*e1b0*/  IMAD.IADD R9, R2, 0x1, -R4 ;  /* 0x0000000102097824 */ /* 0x000fe200078e0a04 */
[----:B------:R-:W-:Y:S01]  /*e1c0*/  LOP3.LUT R2, R5, 0xc0, RZ, 0xc0, !PT ;  /* 0x000000c005027812 */ /* 0x000fe200078ec0ff */
[----:B------:R-:W-:Y:S01]  /*e1d0*/  IMAD.SHL.U32 R4, R7, 0x20, RZ ;  /* 0x0000002007047824 */ /* 0x000fe200078e00ff */
[----:B------:R-:W-:Y:S01]  /*e1e0*/  LOP3.LUT R0, R0, 0xc0, RZ, 0xc0, !PT ;  /* 0x000000c000007812 */ /* 0x000fe200078ec0ff */
[----:B------:R-:W-:Y:S01]  /*e1f0*/  IMAD.SHL.U32 R6, R113, 0x8, RZ ;  /* 0x0000000871067824 */ /* 0x000fe200078e00ff */
[----:B------:R-:W-:Y:S01]  /*e200*/  LOP3.LUT P1, RZ, R12, 0x2, RZ, 0xc0, !PT ;  /* 0x000000020cff7812 */ /* 0x000fe2000782c0ff */
[----:B------:R-:W-:Y:S01]  /*e210*/  IMAD.SHL.U32 R5, R8, 0x8, RZ ;  /* 0x0000000808057824 */ /* 0x000fe200078e00ff */
[----:B-----5:R-:W-:-:S02]  /*e220*/  LOP3.LUT R147, R4, 0xffffff00, RZ, 0xc0, !PT ;  /* 0xffffff0004937812 */ /* 0x020fc400078ec0ff */
[----:B------:R-:W-:Y:S02]  /*e230*/  LOP3.LUT R6, R0, 0x8, R6, 0xf8, !PT ;  /* 0x0000000800067812 */ /* 0x000fe400078ef806 */
[----:B------:R-:W-:Y:S02]  /*e240*/  LOP3.LUT R5, R2, 0x8, R5, 0xf8, !PT ;  /* 0x0000000802057812 */ /* 0x000fe400078ef805 */
[----:B------:R-:W-:Y:S01]  /*e250*/  SHF.R.U32.HI R4, RZ, 0x3, R2 ;  /* 0x00000003ff047819 */ /* 0x000fe20000011602 */
[----:B------:R-:W-:Y:S01]  /*e260*/  IMAD R2, R150, 0x200, R147 ;  /* 0x0000020096027824 */ /* 0x000fe200078e0293 */
[----:B------:R-:W-:Y:S02]  /*e270*/  SHF.R.U32.HI R0, RZ, 0x3, R0 ;  /* 0x00000003ff007819 */ /* 0x000fe40000011600 */
[----:B------:R-:W-:Y:S01]  /*e280*/  LOP3.LUT R148, R5, R4, RZ, 0x3c, !PT ;  /* 0x0000000405947212 */ /* 0x000fe200078e3cff */
[----:B------:R-:W-:Y:S01]  /*e290*/  IMAD R4, R8, 0x8, R9 ;  /* 0x0000000808047824 */ /* 0x000fe200078e0209 */
[----:B------:R-:W-:Y:S01]  /*e2a0*/  LOP3.LUT R0, R6, R0, RZ, 0x3c, !PT ;  /* 0x0000000006007212 */ /* 0x000fe200078e3cff */
[----:B------:R-:W-:-:S04]  /*e2b0*/  IMAD R2, R149, 0x20, R2 ;  /* 0x0000002095027824 */ /* 0x000fc800078e0202 */
[----:B------:R-:W-:Y:S02]  /*e2c0*/  IMAD.U32 R0, R4, 0x20, R0 ;  /* 0x0000002004007824 */ /* 0x000fe400078e0000 */
[----:B------:R-:W-:Y:S02]  /*e2d0*/  IMAD.IADD R2, R148, 0x1, R2 ;  /* 0x0000000194027824 */ /* 0x000fe400078e0202 */
[----:B------:R-:W-:Y:S02]  /*e2e0*/  IMAD.SHL.U32 R208, R0, 0x2, RZ ;  /* 0x0000000200d07824 */ /* 0x000fe400078e00ff */
[----:B------:R-:W-:Y:S02]  /*e2f0*/  IMAD R0, R111, c[0x0][0x208], RZ ;  /* 0x000082006f007a24 */ /* 0x000fe400078e02ff */
[C---:B------:R-:W-:Y:S01]  /*e300*/  IMAD.WIDE.U32 R4, R145.reuse, c[0x0][0x208], RZ ;  /* 0x0000820091047a25 */ /* 0x040fe200078e00ff */
[----:B------:R-:W-:Y:S01]  /*e310*/  IADD3 R213, R208, 0x3120, RZ ;  /* 0x00003120d0d57810 */ /* 0x000fe20007ffe0ff */
[----:B------:R-:W-:Y:S02]  /*e320*/  LDSM.16.M88.4 R40, [R208+0x3100] ;  /* 0x00310000d028783b */ /* 0x000fe40000000200 */
[----:B------:R-:W-:-:S02]  /*e330*/  IMAD R0, R145, c[0x0][0x20c], R0 ;  /* 0x0000830091007a24 */ /* 0x000fc400078e0200 */
[----:B------:R-:W-:Y:S01]  /*e340*/  IMAD.SHL.U32 R211, R2, 0x2, RZ ;  /* 0x0000000202d37824 */ /* 0x000fe200078e00ff */
[C---:B------:R-:W-:Y:S01]  /*e350*/  LEA R2, P0, R4.reuse, R120, 0x6 ;  /* 0x0000007804027211 */ /* 0x040fe200078030ff */
[----:B------:R-:W-:Y:S01]  /*e360*/  IMAD.IADD R6, R5, 0x1, R0 ;  /* 0x0000000105067824 */ /* 0x000fe200078e0200 */
[----:B------:R-:W-:Y:S01]  /*e370*/  SEL R5, RZ, 0x2, P6 ;  /* 0x00000002ff057807 */ /* 0x000fe20003000000 */
[----:B------:R-:W-:Y:S01]  /*e380*/  LDSM.16.M88.4 R36, [R208+0x3500] ;  /* 0x00350000d024783b */ /* 0x000fe20000000200 */
[----:B------:R-:W-:Y:S01]  /*e390*/  SEL R0, RZ, 0x4, P3 ;  /* 0x00000004ff007807 */ /* 0x000fe20001800000 */
[----:B------:R-:W-:Y:S01]  /*e3a0*/  IMAD R212, R3, 0x2, R211 ;  /* 0x0000000203d47824 */ /* 0x000fe200078e02d3 */
[----:B------:R-:W-:Y:S01]  /*e3b0*/  LEA.HI.X R6, R4, R119, R6, 0x6, P0 ;  /* 0x0000007704067211 */ /* 0x000fe200000f3406 */
[----:B------:R-:W1:Y:S01]  /*e3c0*/  LDSM.16.M88.4 R8, [R211+0x7100] ;  /* 0x00710000d308783b */ /* 0x000e620000000200 */
[----:B---3--:R-:W-:Y:S02]  /*e3d0*/  LEA R16, P0, R2, c[0x0][0x1f8], 0x1 ;  /* 0x00007e0002107a11 */ /* 0x008fe400078008ff */
[----:B------:R-:W-:Y:S01]  /*e3e0*/  IADD3 R24, R0, R5, R114 ;  /* 0x0000000500187210 */ /* 0x000fe20007ffe072 */
[----:B------:R-:W2:Y:S01]  /*e3f0*/  LDSM.16.M88.4 R32, [R208+0x3900] ;  /* 0x00390000d020783b */ /* 0x000ea20000000200 */
[----:B------:R-:W-:-:S02]  /*e400*/  IADD3 R0, R208, 0x3100, RZ ;  /* 0x00003100d0007810 */ /* 0x000fc40007ffe0ff */
[----:B------:R-:W-:Y:S01]  /*e410*/  LEA.HI.X R17, R2, c[0x0][0x1fc], R6, 0x1, P0 ;  /* 0x00007f0002117a11 */ /* 0x000fe200000f0c06 */
[----:B------:R-:W-:Y:S01]  /*e420*/  IMAD.MOV.U32 R2, RZ, RZ, c[0x0][0x208] ;  /* 0x00008200ff027624 */ /* 0x000fe200078e00ff */
[----:B------:R-:W-:Y:S01]  /*e430*/  @P1 IADD3 R213, R0, -0x20, RZ ;  /* 0xffffffe000d51810 */ /* 0x000fe20007ffe0ff */
[----:B------:R-:W-:Y:S01]  /*e440*/  IMAD.IADD R0, R144, 0x1, -R92 ;  /* 0x0000000190007824 */ /* 0x000fe200078e0a5c */
[----:B------:R-:W3:Y:S01]  /*e450*/  LDSM.16.M88.4 R28, [R208+0x3d00] ;  /* 0x003d0000d01c783b */ /* 0x000ee20000000200 */
[----:B------:R-:W-:Y:S02]  /*e460*/  LOP3.LUT P1, RZ, R24, 0x2, RZ, 0xc0, !PT ;  /* 0x0000000218ff7812 */ /* 0x000fe4000782c0ff */
[C---:B------:R-:W-:Y:S01]  /*e470*/  SHF.L.U64.HI R7, R2.reuse, R116, c[0x0][0x20c] ;  /* 0x0000830002077619 */ /* 0x040fe20000010274 */
[----:B------:R-:W4:Y:S01]  /*e480*/  LDSM.16.M88.4 R12, [R211+0x6100] ;  /* 0x00610000d30c783b */ /* 0x000f220000000200 */
[----:B------:R-:W-:Y:S01]  /*e490*/  IMAD.SHL.U32 R2, R2, 0x40, RZ ;  /* 0x0000004002027824 */ /* 0x000fe200078e00ff */
[----:B------:R-:W-:-:S02]  /*e4a0*/  ISETP.LT.OR P3, PT, R0, 0x1, P5 ;  /* 0x000000010000780c */ /* 0x000fc40002f61670 */
[----:B------:R-:W-:Y:S01]  /*e4b0*/  ISETP.LT.OR P2, PT, R0, 0x1, !P1 ;  /* 0x000000010000780c */ /* 0x000fe20004f41670 */
[----:B------:R-:W-:Y:S01]  /*e4c0*/  LDSM.16.M88.4 R44, [R213] ;  /* 0x00000000d52c783b */ /* 0x000fe20000000200 */
[----:B------:R-:W-:Y:S02]  /*e4d0*/  IADD3 R18, P0, R2, R16, RZ ;  /* 0x0000001002127210 */ /* 0x000fe40007f1e0ff */
[----:B------:R-:W-:Y:S01]  /*e4e0*/  ISETP.LT.OR P1, PT, R0, 0x21, !P1 ;  /* 0x000000210000780c */ /* 0x000fe20004f21670 */
[----:B------:R-:W3:Y:S01]  /*e4f0*/  LDSM.16.M88.4 R20, [R212+0x6100] ;  /* 0x00610000d414783b */ /* 0x000ee20000000200 */
[----:B------:R-:W-:Y:S01]  /*e500*/  LOP3.LUT R2, R151, 0xffffffe0, RZ, 0xc0, !PT ;  /* 0xffffffe097027812 */ /* 0x000fe200078ec0ff */
[----:B------:R-:W-:Y:S01]  /*e510*/  IMAD.X R19, R7, 0x1, R17, P0 ;  /* 0x0000000107137824 */ /* 0x000fe200000e0611 */
[----:B------:R-:W-:Y:S01]  /*e520*/  LOP3.LUT P0, RZ, R24, 0x4, RZ, 0xc0, !PT ;  /* 0x0000000418ff7812 */ /* 0x000fe2000780c0ff */
[----:B------:R-:W4:Y:S02]  /*e530*/  LDSM.16.M88.4 R4, [R212+0x7100] ;  /* 0x00710000d404783b */ /* 0x000f240000000200 */
[----:B------:R-:W-:-:S02]  /*e540*/  IMAD.IADD R2, R165, 0x1, -R2 ;  /* 0x00000001a5027824 */ /* 0x000fc400078e0a02 */
[----:B------:R-:W-:Y:S04]  /*e550*/  LDSM.16.M88.4 R56, [R213+0x400] ;  /* 0x00040000d538783b */ /* 0x000fe80000000200 */
[----:B------:R-:W4:Y:S04]  /*e560*/  LDSM.16.M88.4 R52, [R213+0x800] ;  /* 0x00080000d534783b */ /* 0x000f280000000200 */
[----:B------:R-:W4:Y:S01]  /*e570*/  LDSM.16.M88.4 R48, [R213+0xc00] ;  /* 0x000c0000d530783b */ /* 0x000f220000000200 */
[----:B-1----:R-:W-:Y:S03]  /*e580*/  HMMA.16816.F32 R84, R8, R40, RZ ;  /* 0x000000280854723c */ /* 0x002fe600000018ff */
[----:B------:R-:W-:Y:S01]  /*e590*/  @!PT LDS RZ, [RZ] ;  /* 0x00000000fffff984 */ /* 0x000fe20000000800 */
[----:B------:R-:W-:Y:S01]  /*e5a0*/  @!PT LDS RZ, [RZ] ;  /* 0x00000000fffff984 */ /* 0x000fe20000000800 */
[----:B------:R-:W-:Y:S01]  /*e5b0*/  @!PT LDS RZ, [RZ] ;  /* 0x00000000fffff984 */ /* 0x000fe20000000800 */
[----:B------:R1:W-:Y:S01]  /*e5c0*/  LDGSTS.E.BYPASS.LTC128B.128 [R226+0x100], [R16.64], !P3 ;  /* 0x0010000010e27fae */ /* 0x0003e2000d901d46 */
[----:B------:R-:W-:-:S03]  /*e5d0*/  ISETP.NE.AND P3, PT, R117, RZ, PT ;  /* 0x000000ff7500720c */ /* 0x000fc60003f65270 */
[----:B------:R1:W-:Y:S01]  /*e5e0*/  LDGSTS.E.BYPASS.LTC128B.128 [R226+0x1100], [R16.64+0x40], !P2 ;  /* 0x0110004010e27fae */ /* 0x0003e2000d101d46 */
[C---:B------:R-:W-:Y:S01]  /*e5f0*/  ISETP.LT.OR P2, PT, R0.reuse, 0x1, !P0 ;  /* 0x000000010000780c */ /* 0x040fe20004741670 */
[----:B------:R-:W-:Y:S01]  /*e600*/  HMMA.16816.F32 R88, R8, R36, RZ ;  /* 0x000000240858723c */ /* 0x000fe200000018ff */
[----:B------:R-:W-:-:S07]  /*e610*/  ISETP.LT.OR P0, PT, R0, 0x21, !P0 ;  /* 0x000000210000780c */ /* 0x000fce0004701670 */
[----:B--2---:R-:W-:Y:S04]  /*e620*/  HMMA.16816.F32 R80, R8, R32, RZ ;  /* 0x000000200850723c */ /* 0x004fe800000018ff */
[----:B------:R1:W-:Y:S01]  /*e630*/  LDGSTS.E.BYPASS.LTC128B.128 [R226+0x2100], [R16.64+0x80], !P2 ;  /* 0x0210008010e27fae */ /* 0x0003e2000d101d46 */
[----:B------:R-:W-:-:S03]  /*e640*/  ISETP.LT.OR P2, PT, R0, 0x21, P5 ;  /* 0x000000210000780c */ /* 0x000fc60002f41670 */
[C---:B---3--:R-:W-:Y:S08]  /*e650*/  HMMA.16816.F32 R76, R8.reuse, R28, RZ ;  /* 0x0000001c084c723c */ /* 0x048ff000000018ff */
        /* <DEDUP_REMOVED lines=9> */
[----:B------:R-:W0:Y:S06]  /*e6f0*/  LDGDEPBAR ;  /* 0x00000000000079af */ /* 0x000e2c0000000000 */
[----:B------:R-:W-:Y:S08]  /*e700*/  HMMA.16816.F32 R64, R8, R30, RZ ;  /* 0x0000001e0840723c */ /* 0x000ff000000018ff */
[C---:B----4-:R-:W-:Y:S01]  /*e710*/  HMMA.16816.F32 R8, R12.reuse, R42, RZ ;  /* 0x0000002a0c08723c */ /* 0x050fe200000018ff */
[----:B-1----:R-:W-:Y:S07]  /*e720*/  LDSM.16.M88.4 R16, [R212+0x8100] ;  /* 0x00810000d410783b */ /* 0x002fee0000000200 */
[C---:B------:R-:W-:Y:S08]  /*e730*/  HMMA.16816.F32 R104, R12.reuse, R40, RZ ;  /* 0x000000280c68723c */ /* 0x040ff000000018ff */
[C---:B------:R-:W-:Y:S08]  /*e740*/  HMMA.16816.F32 R100, R12.reuse, R36, RZ ;  /* 0x000000240c64723c */ /* 0x040ff000000018ff */
[C---:B------:R-:W-:Y:S08]  /*e750*/  HMMA.16816.F32 R108, R12.reuse, R38, RZ ;  /* 0x000000260c6c723c */ /* 0x040ff000000018ff */
[C---:B------:R-:W-:Y:S08]  /*e760*/  HMMA.16816.F32 R96, R12.reuse, R32, RZ ;  /* 0x000000200c60723c */ /* 0x040ff000000018ff */
[C---:B------:R-:W-:Y:S01]  /*e770*/  HMMA.16816.F32 R92, R12.reuse, R34, RZ ;  /* 0x000000220c5c723c */ /* 0x040fe200000018ff */
[----:B------:R-:W-:Y:S07]  /*e780*/  LDSM.16.M88.4 R32, [R208+0x4100] ;  /* 0x00410000d020783b */ /* 0x000fee0000000200 */
[C---:B------:R-:W-:Y:S08]  /*e790*/  HMMA.16816.F32 R40, R12.reuse, R28, RZ ;  /* 0x0000001c0c28723c */ /* 0x040ff000000018ff */
[----:B------:R-:W-:Y:S01]  /*e7a0*/  HMMA.16816.F32 R36, R12, R30, RZ ;  /* 0x0000001e0c24723c */ /* 0x000fe200000018ff */
[----:B------:R-:W1:Y:S07]  /*e7b0*/  LDSM.16.M88.4 R28, [R211+0x8100] ;  /* 0x00810000d31c783b */ /* 0x000e6e0000000200 */
[----:B------:R-:W-:Y:S08]  /*e7c0*/  HMMA.16816.F32 R8, R20, R46, R8 ;  /* 0x0000002e1408723c */ /* 0x000ff00000001808 */
[C---:B------:R-:W-:Y:S08]  /*e7d0*/  HMMA.16816.F32 R12, R4.reuse, R44, R84 ;  /* 0x0000002c040c723c */ /* 0x040ff00000001854 */
[----:B------:R-:W-:Y:S01]  /*e7e0*/  HMMA.16816.F32 R124, R4, R46, R60 ;  /* 0x0000002e047c723c */ /* 0x000fe2000000183c */
[----:B------:R-:W2:Y:S07]  /*e7f0*/  LDSM.16.M88.4 R60, [R213+0x1000] ;  /* 0x00100000d53c783b */ /* 0x000eae0000000200 */
[----:B------:R-:W-:Y:S08]  /*e800*/  HMMA.16816.F32 R44, R20, R44, R104 ;  /* 0x0000002c142c723c */ /* 0x000ff00000001868 */
[C---:B------:R-:W-:Y:S08]  /*e810*/  HMMA.16816.F32 R84, R4.reuse, R52, R80 ;  /* 0x000000340454723c */ /* 0x040ff00000001850 */
[C---:B------:R-:W-:Y:S08]  /*e820*/  HMMA.16816.F32 R116, R4.reuse, R56, R88 ;  /* 0x000000380474723c */ /* 0x040ff00000001858 */
[C---:B------:R-:W-:Y:S08]  /*e830*/  HMMA.16816.F32 R76, R4.reuse, R48, R76 ;  /* 0x00000030044c723c */ /* 0x040ff0000000184c */
[C---:B------:R-:W-:Y:S01]  /*e840*/  HMMA.16816.F32 R80, R4.reuse, R58, R72 ;  /* 0x0000003a0450723c */ /* 0x040fe20000001848 */
[----:B------:R-:W-:Y:S07]  /*e850*/  LDSM.16.M88.4 R72, [R208+0x4900] ;  /* 0x00490000d048783b */ /* 0x000fee0000000200 */
[C---:B------:R-:W-:Y:S01]  /*e860*/  HMMA.16816.F32 R120, R4.reuse, R54, R68 ;  /* 0x000000360478723c */ /* 0x040fe20000001844 */
[----:B------:R-:W-:Y:S07]  /*e870*/  LDSM.16.M88.4 R68, [R208+0x4d00] ;  /* 0x004d0000d044783b */ /* 0x000fee0000000200 */
[----:B------:R-:W-:Y:S01]  /*e880*/  HMMA.16816.F32 R112, R4, R50, R64 ;  /* 0x000000320470723c */ /* 0x000fe20000001840 */
[----:B------:R-:W-:Y:S07]  /*e890*/  LDSM.16.M88.4 R64, [R208+0x4500] ;  /* 0x00450000d040783b */ /* 0x000fee0000000200 */
[----:B-1----:R-:W-:Y:S01]  /*e8a0*/  HMMA.16816.F32 R4, R28, R34, R8 ;  /* 0x000000221c04723c */ /* 0x002fe20000001808 */
[----:B------:R-:W-:Y:S07]  /*e8b0*/  LDSM.16.M88.4 R8, [R211+0xa100] ;  /* 0x00a10000d308783b */ /* 0x000fee0000000200 */
[C---:B------:R-:W-:Y:S08]  /*e8c0*/  HMMA.16816.F32 R128, R20.reuse, R52, R96 ;  /* 0x000000341480723c */ /* 0x040ff00000001860 */
[----:B------:R-:W-:Y:S08]  /*e8d0*/  HMMA.16816.F32 R104, R20, R54, R92 ;  /* 0x000000361468723c */ /* 0x000ff0000000185c */
[----:B------:R-:W-:Y:S01]  /*e8e0*/  HMMA.16816.F32 R52, R24, R32, R12 ;  /* 0x000000201834723c */ /* 0x000fe2000000180c */
[----:B------:R-:W1:Y:S07]  /*e8f0*/  LDSM.16.M88.4 R12, [R212+0x9100] ;  /* 0x00910000d40c783b */ /* 0x000e6e0000000200 */
[----:B------:R-:W-:Y:S01]  /*e900*/  HMMA.16816.F32 R132, R20, R48, R40 ;  /* 0x000000301484723c */ /* 0x000fe20000001828 */
[----:B------:R-:W3:Y:S07]  /*e910*/  LDSM.16.M88.4 R40, [R208+0x5100] ;  /* 0x00510000d028783b */ /* 0x000eee0000000200 */
[----:B------:R-:W-:Y:S08]  /*e920*/  HMMA.16816.F32 R44, R28, R32, R44 ;  /* 0x000000201c2c723c */ /* 0x000ff0000000182c */
[C---:B------:R-:W-:Y:S08]  /*e930*/  HMMA.16816.F32 R88, R20.reuse, R56, R100 ;  /* 0x000000381458723c */ /* 0x040ff00000001864 */
[C---:B------:R-:W-:Y:S08]  /*e940*/  HMMA.16816.F32 R96, R20.reuse, R58, R108 ;  /* 0x0000003a1460723c */ /* 0x040ff0000000186c */
[----:B------:R-:W-:Y:S01]  /*e950*/  HMMA.16816.F32 R92, R20, R50, R36 ;  /* 0x00000032145c723c */ /* 0x000fe20000001824 */
[----:B------:R-:W-:Y:S07]  /*e960*/  LDSM.16.M88.4 R36, [R213+0x2000] ;  /* 0x00200000d524783b */ /* 0x000fee0000000200 */
[----:B--2---:R-:W-:Y:S01]  /*e970*/  HMMA.16816.F32 R20, R16, R62, R4 ;  /* 0x0000003e1014723c */ /* 0x004fe20000001804 */
[----:B------:R-:W2:Y:S07]  /*e980*/  LDSM.16.M88.4 R4, [R211+0xb100] ;  /* 0x00b10000d304783b */ /* 0x000eae0000000200 */
[----:B------:R-:W-:Y:S01]  /*e990*/  HMMA.16816.F32 R56, R24, R34, R124 ;  /* 0x000000221838723c */ /* 0x000fe2000000187c */
[----:B------:R-:W4:Y:S07]  /*e9a0*/  LDSM.16.M88.4 R32, [R212+0xa100] ;  /* 0x00a10000d420783b */ /* 0x000f2e0000000200 */
[-C--:B------:R-:W-:Y:S08]  /*e9b0*/  HMMA.16816.F32 R48, R16, R60.reuse, R44 ;  /* 0x0000003c1030723c */ /* 0x080ff0000000182c */
[----:B-1----:R-:W-:Y:S08]  /*e9c0*/  HMMA.16816.F32 R52, R12, R60, R52 ;  /* 0x0000003c0c34723c */ /* 0x002ff00000001834 */
[C---:B---3--:R-:W-:Y:S01]  /*e9d0*/  HMMA.16816.F32 R44, R8.reuse, R42, R20 ;  /* 0x0000002a082c723c */ /* 0x048fe20000001814 */
[----:B------:R-:W1:Y:S07]  /*e9e0*/  LDSM.16.M88.4 R20, [R212+0xb100] ;  /* 0x00b10000d414783b */ /* 0x000e6e0000000200 */
[----:B------:R-:W-:Y:S08]  /*e9f0*/  HMMA.16816.F32 R48, R8, R40, R48 ;  /* 0x000000280830723c */ /* 0x000ff00000001830 */
[C---:B------:R-:W-:Y:S08]  /*ea00*/  HMMA.16816.F32 R116, R24.reuse, R64, R116 ;  /* 0x000000401874723c */ /* 0x040ff00000001874 */
[C---:B------:R-:W-:Y:S08]  /*ea10*/  HMMA.16816.F32 R136, R24.reuse, R72, R84 ;  /* 0x000000481888723c */ /* 0x040ff00000001854 */
[C---:B------:R-:W-:Y:S08]  /*ea20*/  HMMA.16816.F32 R140, R24.reuse, R68, R76 ;  /* 0x00000044188c723c */ /* 0x040ff0000000184c */
[C---:B------:R-:W-:Y:S08]  /*ea30*/  HMMA.16816.F32 R100, R24.reuse, R66, R80 ;  /* 0x000000421864723c */ /* 0x040ff00000001850 */
[C---:B------:R-:W-:Y:S08]  /*ea40*/  HMMA.16816.F32 R120, R24.reuse, R74, R120 ;  /* 0x0000004a1878723c */ /* 0x040ff00000001878 */
[----:B------:R-:W-:Y:S01]  /*ea50*/  HMMA.16816.F32 R124, R24, R70, R112 ;  /* 0x00000046187c723c */ /* 0x000fe20000001870 */
[----:B------:R-:W3:Y:S07]  /*ea60*/  LDSM.16.M88.4 R24, [R213+0x1400] ;  /* 0x00140000d518783b */ /* 0x000eee0000000200 */
[----:B--2---:R-:W-:Y:S08]  /*ea70*/  HMMA.16816.F32 R52, R4, R40, R52 ;  /* 0x000000280434723c */ /* 0x004ff00000001834 */
[----:B------:R-:W-:Y:S08]  /*ea80*/  HMMA.16816.F32 R56, R12, R62, R56 ;  /* 0x0000003e0c38723c */ /* 0x000ff00000001838 */
[----:B----4-:R-:W-:Y:S01]  /*ea90*/  HMMA.16816.F32 R76, R32, R38, R44 ;  /* 0x00000026204c723c */ /* 0x010fe2000000182c */
[----:B------:R-:W-:Y:S07]  /*eaa0*/  LDSM.16.M88.4 R44, [R213+0x1800] ;  /* 0x00180000d52c783b */ /* 0x000fee0000000200 */
[C---:B------:R-:W-:Y:S08]  /*eab0*/  HMMA.16816.F32 R80, R28.reuse, R64, R88 ;  /* 0x000000401c50723c */ /* 0x040ff00000001858 */
[C---:B------:R-:W-:Y:S08]  /*eac0*/  HMMA.16816.F32 R112, R28.reuse, R68, R132 ;  /* 0x000000441c70723c */ /* 0x040ff00000001884 */
[----:B------:R-:W-:Y:S01]  /*ead0*/  HMMA.16816.F32 R108, R28, R70, R92 ;  /* 0x000000461c6c723c */ /* 0x000fe2000000185c */
[----:B------:R-:W-:-:S07]  /*eae0*/  FMUL.FTZ R0, R76, c[0x0][0x320] ;  /* 0x0000c8004c007a20 */ /* 0x000fce0000410000 */
[----:B------:R-:W-:Y:S08]  /*eaf0*/  HMMA.16816.F32 R68, R32, R36, R48 ;  /* 0x000000242044723c */ /* 0x000ff00000001830 */
[C---:B------:R-:W-:Y:S08]  /*eb00*/  HMMA.16816.F32 R84, R28.reuse, R66, R96 ;  /* 0x000000421c54723c */ /* 0x040ff00000001860 */
[C---:B------:R-:W-:Y:S01]  /*eb10*/  HMMA.16816.F32 R88, R28.reuse, R72, R128 ;  /* 0x000000481c58723c */ /* 0x040fe20000001880 */
[----:B------:R2:W-:Y:S07]  /*eb20*/  MUFU.TANH R130, R0 ;  /* 0x0000000000827308 */ /* 0x0005ee0000002400 */
[----:B------:R-:W-:Y:S01]  /*eb30*/  HMMA.16816.F32 R104, R28, R74, R104 ;  /* 0x0000004a1c68723c */ /* 0x000fe20000001868 */
[----:B------:R-:W4:Y:S07]  /*eb40*/  LDSM.16.M88.4 R28, [R208+0x5500] ;  /* 0x00550000d01c783b */ /* 0x000f2e0000000200 */
[----:B-1----:R-:W-:Y:S01]  /*eb50*/  HMMA.16816.F32 R64, R20, R36, R52 ;  /* 0x000000241440723c */ /* 0x002fe20000001834 */
[----:B--2---:R-:W-:-:S04]  /*eb60*/  FMUL.FTZ R0, R77, c[0x0][0x320] ;  /* 0x0000c8004d007a20 */ /* 0x004fc80000410000 */
[----:B------:R1:W-:Y:S03]  /*eb70*/  MUFU.TANH R129, R0 ;  /* 0x0000000000817308 */ /* 0x0003e60000002400 */
[----:B------:R-:W-:Y:S01]  /*eb80*/  HMMA.16816.F32 R48, R4, R42, R56 ;  /* 0x0000002a0430723c */ /* 0x000fe20000001838 */
[----:B------:R-:W-:Y:S07]  /*eb90*/  LDSM.16.M88.4 R40, [R213+0x1c00] ;  /* 0x001c0000d528783b */ /* 0x000fee0000000200 */
[----:B---3--:R-:W-:Y:S01]  /*eba0*/  HMMA.16816.F32 R56, R16, R24, R80 ;  /* 0x000000181038723c */ /* 0x008fe20000001850 */
[----:B-1----:R-:W-:-:S07]  /*ebb0*/  FMUL.FTZ R0, R69, c[0x0][0x320] ;  /* 0x0000c80045007a20 */ /* 0x002fce0000410000 */
[C---:B------:R-:W-:Y:S01]  /*ebc0*/  HMMA.16816.F32 R60, R12.reuse, R24, R116 ;  /* 0x000000180c3c723c */ /* 0x040fe20000001874 */
[----:B------:R1:W-:Y:S07]  /*ebd0*/  MUFU.TANH R128, R0 ;  /* 0x0000000000807308 */ /* 0x0003ee0000002400 */
[-C--:B------:R-:W-:Y:S08]  /*ebe0*/  HMMA.16816.F32 R100, R12, R26.reuse, R100 ;  /* 0x0000001a0c64723c */ /* 0x080ff00000001864 */
[----:B------:R-:W-:Y:S01]  /*ebf0*/  HMMA.16816.F32 R52, R16, R26, R84 ;  /* 0x0000001a1034723c */ /* 0x000fe20000001854 */
[----:B-1----:R-:W-:Y:S01]  /*ec00*/  FMUL.FTZ R0, R68, c[0x0][0x320] ;  /* 0x0000c80044007a20 */ /* 0x002fe20000410000 */
[----:B------:R-:W1:Y:S03]  /*ec10*/  LDSM.16.M88.4 R24, [R213+0x2400] ;  /* 0x00240000d518783b */ /* 0x000e660000000200 */
[----:B------:R2:W3:Y:S03]  /*ec20*/  MUFU.TANH R119, R0 ;  /* 0x0000000000777308 */ /* 0x0004e60000002400 */
[----:B------:R-:W-:Y:S08]  /*ec30*/  HMMA.16816.F32 R36, R20, R38, R48 ;  /* 0x000000261424723c */ /* 0x000ff00000001830 */
[----:B----4-:R-:W-:Y:S01]  /*ec40*/  HMMA.16816.F32 R48, R8, R28, R56 ;  /* 0x0000001c0830723c */ /* 0x010fe20000001838 */
[----:B--2---:R-:W-:-:S07]  /*ec50*/  FMUL.FTZ R0, R67, c[0x0][0x320] ;  /* 0x0000c80043007a20 */ /* 0x004fce0000410000 */
[----:B------:R-:W-:Y:S01]  /*ec60*/  HMMA.16816.F32 R92, R12, R46, R120 ;  /* 0x0000002e0c5c723c */ /* 0x000fe20000001878 */
[----:B------:R2:W-:Y:S07]  /*ec70*/  MUFU.TANH R131, R0 ;  /* 0x0000000000837308 */ /* 0x0005ee0000002400 */
[----:B------:R-:W-:Y:S08]  /*ec80*/  HMMA.16816.F32 R52, R8, R30, R52 ;  /* 0x0000001e0834723c */ /* 0x000ff00000001834 */
[----:B------:R-:W-:Y:S01]  /*ec90*/  HMMA.16816.F32 R84, R12, R44, R136 ;  /* 0x0000002c0c54723c */ /* 0x000fe20000001888 */
[----:B--2---:R-:W-:-:S04]  /*eca0*/  FMUL.FTZ R0, R71, c[0x0][0x320] ;  /* 0x0000c80047007a20 */ /* 0x004fc80000410000 */
[----:B------:R2:W-:Y:S03]  /*ecb0*/  MUFU.TANH R132, R0 ;  /* 0x0000000000847308 */ /* 0x0005e60000002400 */
[----:B-1----:R-:W-:Y:S08]  /*ecc0*/  HMMA.16816.F32 R72, R32, R24, R48 ;  /* 0x000000182048723c */ /* 0x002ff00000001830 */
[----:B------:R-:W-:Y:S01]  /*ecd0*/  HMMA.16816.F32 R48, R4, R28, R60 ;  /* 0x0000001c0430723c */ /* 0x000fe2000000183c */
[----:B--2---:R-:W-:-:S07]  /*ece0*/  FMUL.FTZ R0, R64, c[0x0][0x320] ;  /* 0x0000c80040007a20 */ /* 0x004fce0000410000 */
[C---:B------:R-:W-:Y:S01]  /*ecf0*/  HMMA.16816.F32 R96, R12.reuse, R40, R140 ;  /* 0x000000280c60723c */ /* 0x040fe2000000188c */
[----:B------:R1:W-:Y:S07]  /*ed00*/  MUFU.TANH R118, R0 ;  /* 0x0000000000767308 */ /* 0x0003ee0000002400 */
[----:B------:R-:W-:Y:S01]  /*ed10*/  HMMA.16816.F32 R80, R12, R42, R124 ;  /* 0x0000002a0c50723c */ /* 0x000fe2000000187c */
[----:B------:R-:W2:Y:S07]  /*ed20*/  LDSM.16.M88.4 R12, [R208+0x5900] ;  /* 0x00590000d00c783b */ /* 0x000eae0000000200 */
        /* <DEDUP_REMOVED lines=10> */
[----:B-1----:R-:W-:-:S04]  /*edd0*/  FMUL.FTZ R0, R36, c[0x0][0x320] ;  /* 0x0000c80024007a20 */ /* 0x002fc80000410000 */
[----:B------:R1:W-:Y:S03]  /*ede0*/  MUFU.TANH R117, R0 ;  /* 0x0000000000757308 */ /* 0x0003e60000002400 */
[----:B------:R-:W-:Y:S01]  /*edf0*/  HMMA.16816.F32 R48, R16, R42, R108 ;  /* 0x0000002a1030723c */ /* 0x000fe2000000186c */
[----:B------:R-:W-:Y:S07]  /*ee00*/  LDSM.16.M88.4 R40, [R213+0x2800] ;  /* 0x00280000d528783b */ /* 0x000fee0000000200 */
[----:B------:R-:W-:Y:S01]  /*ee10*/  HMMA.16816.F32 R28, R20, R26, R28 ;  /* 0x0000001a141c723c */ /* 0x000fe2000000181c */
[----:B-1----:R-:W-:-:S07]  /*ee20*/  FMUL.FTZ R0, R37, c[0x0][0x320] ;  /* 0x0000c80025007a20 */ /* 0x002fce0000410000 */
[----:B--2---:R-:W-:Y:S01]  /*ee30*/  HMMA.16816.F32 R16, R8, R12, R76 ;  /* 0x0000000c0810723c */ /* 0x004fe2000000184c */
[----:B------:R1:W-:Y:S02]  /*ee40*/  MUFU.TANH R116, R0 ;  /* 0x0000000000747308 */ /* 0x0003e40000002400 */
[----:B-1----:R-:W-:-:S06]  /*ee50*/  FMUL.FTZ R0, R38, c[0x0][0x320] ;  /* 0x0000c80026007a20 */ /* 0x002fcc0000410000 */
[----:B------:R1:W-:Y:S02]  /*ee60*/  MUFU.TANH R91, R0 ;  /* 0x00000000005b7308 */ /* 0x0003e40000002400 */
[----:B-1----:R-:W-:Y:S02]  /*ee70*/  FMUL.FTZ R0, R39, c[0x0][0x320] ;  /* 0x0000c80027007a20 */ /* 0x002fe40000410000 */
[----:B------:R-:W1:Y:S04]  /*ee80*/  LDSM.16.M88.4 R36, [R208+0x5d00] ;  /* 0x005d0000d024783b */ /* 0x000e680000000200 */
[----:B------:R2:W-:Y:S02]  /*ee90*/  MUFU.TANH R90, R0 ;  /* 0x00000000005a7308 */ /* 0x0005e40000002400 */
[----:B--2---:R-:W-:-:S06]  /*eea0*/  FMUL.FTZ R0, R65, c[0x0][0x320] ;  /* 0x0000c80041007a20 */ /* 0x004fcc0000410000 */
[----:B------:R2:W-:Y:S02]  /*eeb0*/  MUFU.TANH R88, R0 ;  /* 0x0000000000587308 */ /* 0x0005e40000002400 */
[----:B--2---:R-:W-:Y:S02]  /*eec0*/  FMUL.FTZ R0, R66, c[0x0][0x320] ;  /* 0x0000c80042007a20 */ /* 0x004fe40000410000 */
[C---:B------:R-:W-:Y:S04]  /*eed0*/  HMMA.16816.F32 R64, R4.reuse, R12, R84 ;  /* 0x0000000c0440723c */ /* 0x040fe80000001854 */
[----:B------:R2:W-:Y:S04]  /*eee0*/  MUFU.TANH R89, R0 ;  /* 0x0000000000597308 */ /* 0x0005e80000002400 */
[C---:B-1----:R-:W-:Y:S08]  /*eef0*/  HMMA.16816.F32 R96, R4.reuse, R36, R96 ;  /* 0x000000240460723c */ /* 0x042ff00000001860 */
[----:B------:R-:W-:Y:S01]  /*ef00*/  HMMA.16816.F32 R80, R4, R38, R80 ;  /* 0x000000260450723c */ /* 0x000fe20000001850 */
[----:B--2---:R-:W-:-:S04]  /*ef10*/  FMUL.FTZ R0, R70, c[0x0][0x320] ;  /* 0x0000c80046007a20 */ /* 0x004fc80000410000 */
[----:B------:R1:W-:Y:S03]  /*ef20*/  MUFU.TANH R104, R0 ;  /* 0x0000000000687308 */ /* 0x0003e60000002400 */
[-C--:B------:R-:W-:Y:S07]  /*ef30*/  HMMA.16816.F32 R68, R4, R14.reuse, R92 ;  /* 0x0000000e0444723c */ /* 0x080fee000000185c */
[----:B------:R-:W-:Y:S01]  /*ef40*/  SHF.R.S32.HI R4, RZ, 0x1f, R150 ;  /* 0x0000001fff047819 */ /* 0x000fe20000011496 */
[----:B------:R-:W-:Y:S01]  /*ef50*/  FMUL.FTZ R7, R28, c[0x0][0x320] ;  /* 0x0000c8001c077a20 */ /* 0x000fe20000410000 */
[----:B------:R-:W-:Y:S01]  /*ef60*/  SHF.R.S32.HI R5, RZ, 0x1f, R2 ;  /* 0x0000001fff057819 */ /* 0x000fe20000011402 */
[----:B------:R-:W-:Y:S02]  /*ef70*/  HMMA.16816.F32 R12, R8, R14, R56 ;  /* 0x0000000e080c723c */ /* 0x000fe40000001838 */
[----:B------:R-:W-:Y:S01]  /*ef80*/  MUFU.TANH R59, R7 ;  /* 0x00000007003b7308 */ /* 0x000fe20000002400 */
[----:B-1----:R-:W-:-:S05]  /*ef90*/  FMUL.FTZ R0, R72, c[0x0][0x320] ;  /* 0x0000c80048007a20 */ /* 0x002fca0000410000 */
[----:B------:R-:W-:Y:S02]  /*efa0*/  HMMA.16816.F32 R48, R8, R38, R48 ;  /* 0x000000260830723c */ /* 0x000fe40000001830 */
[----:B------:R1:W2:Y:S02]  /*efb0*/  MUFU.TANH R136, R0 ;  /* 0x0000000000887308 */ /* 0x0002a40000002400 */
[----:B-1----:R-:W-:-:S06]  /*efc0*/  FMUL.FTZ R0, R73, c[0x0][0x320] ;  /* 0x0000c80049007a20 */ /* 0x002fcc0000410000 */
[----:B------:R1:W4:Y:S02]  /*efd0*/  MUFU.TANH R137, R0 ;  /* 0x0000000000897308 */ /* 0x0003240000002400 */
[----:B-1----:R-:W-:-:S06]  /*efe0*/  FMUL.FTZ R0, R52, c[0x0][0x320] ;  /* 0x0000c80034007a20 */ /* 0x002fcc0000410000 */
[----:B------:R1:W1:Y:S02]  /*eff0*/  MUFU.TANH R138, R0 ;  /* 0x00000000008a7308 */ /* 0x0002640000002400 */
[----:B-1----:R-:W-:-:S06]  /*f000*/  FMUL.FTZ R0, R53, c[0x0][0x320] ;  /* 0x0000c80035007a20 */ /* 0x002fcc0000410000 */
[----:B------:R1:W-:Y:S02]  /*f010*/  MUFU.TANH R100, R0 ;  /* 0x0000000000647308 */ /* 0x0003e40000002400 */
[----:B-1----:R-:W-:-:S06]  /*f020*/  FMUL.FTZ R0, R75, c[0x0][0x320] ;  /* 0x0000c8004b007a20 */ /* 0x002fcc0000410000 */
[----:B------:R1:W-:Y:S02]  /*f030*/  MUFU.TANH R84, R0 ;  /* 0x0000000000547308 */ /* 0x0003e40000002400 */
[----:B-1----:R-:W-:-:S06]  /*f040*/  FMUL.FTZ R0, R44, c[0x0][0x320] ;  /* 0x0000c8002c007a20 */ /* 0x002fcc0000410000 */
[----:B------:R1:W1:Y:S02]  /*f050*/  MUFU.TANH R72, R0 ;  /* 0x0000000000487308 */ /* 0x0002640000002400 */
[----:B-1----:R-:W-:-:S06]  /*f060*/  FMUL.FTZ R0, R45, c[0x0][0x320] ;  /* 0x0000c8002d007a20 */ /* 0x002fcc0000410000 */
[----:B------:R1:W-:Y:S02]  /*f070*/  MUFU.TANH R106, R0 ;  /* 0x00000000006a7308 */ /* 0x0003e40000002400 */
[----:B-1----:R-:W-:-:S06]  /*f080*/  FMUL.FTZ R0, R46, c[0x0][0x320] ;  /* 0x0000c8002e007a20 */ /* 0x002fcc0000410000 */
[----:B------:R1:W-:Y:S02]  /*f090*/  MUFU.TANH R75, R0 ;  /* 0x00000000004b7308 */ /* 0x0003e40000002400 */
[----:B-1----:R-:W-:Y:S02]  /*f0a0*/  FMUL.FTZ R0, R47, c[0x0][0x320] ;  /* 0x0000c8002f007a20 */ /* 0x002fe40000410000 */
[----:B------:R-:W-:Y:S01]  /*f0b0*/  HMMA.16816.F32 R44, R8, R36, R60 ;  /* 0x00000024082c723c */ /* 0x000fe2000000183c */
[----:B------:R-:W1:Y:S03]  /*f0c0*/  LDSM.16.M88.4 R8, [R213+0x2c00] ;  /* 0x002c0000d508783b */ /* 0x000e660000000200 */
[----:B------:R2:W-:Y:S01]  /*f0d0*/  MUFU.TANH R73, R0 ;  /* 0x0000000000497308 */ /* 0x0005e20000002400 */
[----:B------:R-:W-:-:S04]  /*f0e0*/  DEPBAR.LE SB0, 0x0 ;  /* 0x000080000000791a */ /* 0x000fc80000000000 */
[----:B------:R-:W-:Y:S01]  /*f0f0*/  HMMA.16816.F32 R36, R32, R42, R12 ;  /* 0x0000002a2024723c */ /* 0x000fe2000000180c */
[----:B--2---:R-:W-:-:S04]  /*f100*/  FMUL.FTZ R0, R54, c[0x0][0x320] ;  /* 0x0000c80036007a20 */ /* 0x004fc80000410000 */
[----:B------:R2:W-:Y:S02]  /*f110*/  MUFU.TANH R77, R0 ;  /* 0x00000000004d7308 */ /* 0x0005e40000002400 */
[----:B--2---:R-:W-:Y:S01]  /*f120*/  LEA.HI R0, R4, R150, RZ, 0x2 ;  /* 0x0000009604007211 */ /* 0x004fe200078f10ff */
[----:B------:R-:W-:Y:S02]  /*f130*/  FMUL.FTZ R4, R55, c[0x0][0x320] ;  /* 0x0000c80037047a20 */ /* 0x000fe40000410000 */
[----:B------:R-:W-:Y:S01]  /*f140*/  HMMA.16816.F32 R52, R32, R40, R16 ;  /* 0x000000282034723c */ /* 0x000fe20000001810 */
[----:B------:R-:W-:Y:S02]  /*f150*/  LOP3.LUT R0, R0, 0xffffffc, RZ, 0xc0, !PT ;  /* 0x0ffffffc00007812 */ /* 0x000fe400078ec0ff */
[----:B------:R2:W-:Y:S03]  /*f160*/  MUFU.TANH R76, R4 ;  /* 0x00000004004c7308 */ /* 0x0005e60000002400 */
[----:B------:R-:W-:Y:S01]  /*f170*/  IMAD.IADD R6, R150, 0x1, -R0 ;  /* 0x0000000196067824 */ /* 0x000fe200078e0a00 */
[----:B------:R-:W-:Y:S01]  /*f180*/  LEA.HI R0, R146, R146, RZ, 0x1 ;  /* 0x0000009292007211 */ /* 0x000fe200078f08ff */
[----:B------:R-:W-:Y:S01]  /*f190*/  FMUL.FTZ R16, R29, c[0x0][0x320] ;  /* 0x0000c8001d107a20 */ /* 0x000fe20000410000 */
[-C--:B-1----:R-:W-:Y:S03]  /*f1a0*/  HMMA.16816.F32 R24, R20, R8.reuse, R96 ;  /* 0x000000081418723c */ /* 0x082fe60000001860 */
[----:B------:R-:W-:Y:S05]  /*f1b0*/  MUFU.TANH R107, R16 ;  /* 0x00000010006b7308 */ /* 0x000fea0000002400 */
[----:B------:R-:W-:Y:S01]  /*f1c0*/  HMMA.16816.F32 R44, R32, R8, R44 ;  /* 0x00000008202c723c */ /* 0x000fe2000000182c */
[----:B--2---:R-:W-:-:S04]  /*f1d0*/  LEA.HI R4, R5, R2, RZ, 0x2 ;  /* 0x0000000205047211 */ /* 0x004fc800078f10ff */
[C---:B------:R-:W-:Y:S02]  /*f1e0*/  LEA.HI.SX32 R5, R4.reuse, R189, 0x1e ;  /* 0x000000bd04057211 */ /* 0x040fe400078ff2ff */
[----:B------:R-:W-:Y:S01]  /*f1f0*/  LOP3.LUT R4, R4, 0x7ffffffc, RZ, 0xc0, !PT ;  /* 0x7ffffffc04047812 */ /* 0x000fe200078ec0ff */
[----:B------:R-:W-:Y:S02]  /*f200*/  HMMA.16816.F32 R32, R32, R10, R48 ;  /* 0x0000000a2020723c */ /* 0x000fe40000001830 */
        /* <DEDUP_REMOVED lines=9> */
[----:B------:R-:W-:Y:S02]  /*f2a0*/  IMAD.MOV.U32 R7, RZ, RZ, -0x40 ;  /* 0xffffffc0ff077424 */ /* 0x000fe400078e00ff */
[----:B------:R-:W-:-:S02]  /*f2b0*/  IMAD R159, R5, 0x8, R0 ;  /* 0x00000008059f7824 */ /* 0x000fc400078e0200 */
[----:B------:R-:W-:Y:S02]  /*f2c0*/  IMAD R7, R145, R7, 0x1 ;  /* 0x0000000191077424 */ /* 0x000fe400078e0207 */
[----:B------:R-:W-:Y:S01]  /*f2d0*/  @P4 IMAD.HI.U32 R5, R159, c[0x0][0x2c8], RZ ;  /* 0x0000b2009f054a27 */ /* 0x000fe200078e00ff */
[----:B------:R-:W-:Y:S03]  /*f2e0*/  STL [R1+0x6c], R159 ;  /* 0x00006c9f01007387 */ /* 0x000fe60000100800 */
[----:B------:R-:W-:Y:S01]  /*f2f0*/  IMAD.MOV.U32 R0, RZ, RZ, R159 ;  /* 0x000000ffff007224 */ /* 0x000fe200078e009f */
[----:B------:R-:W-:Y:S01]  /*f300*/  @P4 SHF.R.U32.HI R0, RZ, c[0x0][0x2cc], R5 ;  /* 0x0000b300ff004a19 */ /* 0x000fe20000011605 */
[----:B------:R-:W-:Y:S02]  /*f310*/  FMUL.FTZ R5, R74, c[0x0][0x320] ;  /* 0x0000c8004a057a20 */ /* 0x000fe40000410000 */
[----:B------:R-:W-:-:S02]  /*f320*/  IMAD.SHL.U32 R18, R2, 0x2, RZ ;  /* 0x0000000202127824 */ /* 0x000fc400078e00ff */
[----:B-1----:R-:W-:Y:S01]  /*f330*/  FMUL.FTZ R6, R31, c[0x0][0x320] ;  /* 0x0000c8001f067a20 */ /* 0x002fe20000410000 */
[----:B------:R-:W1:Y:S01]  /*f340*/  SHFL.IDX PT, R12, R0, RZ, 0x1c1f ;  /* 0x001c1fff000c7589 */ /* 0x000e6200000e0000 */
[----:B------:R2:W-:Y:S01]  /*f350*/  MUFU.TANH R62, R5 ;  /* 0x00000005003e7308 */ /* 0x0005e20000002400 */
[----:B------:R-:W-:Y:S01]  /*f360*/  IADD3 R2, -R18, R7, R190 ;  /* 0x0000000712027210 */ /* 0x000fe20007ffe1be */
[C---:B------:R-:W-:Y:S01]  /*f370*/  HMMA.16816.F32 R28, R20.reuse, R40, R64 ;  /* 0x00000028141c723c */ /* 0x040fe20000001840 */
[----:B------:R-:W1:Y:S01]  /*f380*/  SHFL.IDX PT, R13, R0, 0x1, 0x1c1f ;  /* 0x003c1f00000d7f89 */ /* 0x000e6200000e0000 */
[----:B------:R-:W-:Y:S02]  /*f390*/  FMUL.FTZ R34, R34, c[0x0][0x320] ;  /* 0x0000c80022227a20 */ /* 0x000fe40000410000 */
[----:B------:R-:W-:Y:S01]  /*f3a0*/  FMUL.FTZ R35, R35, c[0x0][0x320] ;  /* 0x0000c80023237a20 */ /* 0x000fe20000410000 */
[----:B------:R-:W1:Y:S01]  /*f3b0*/  SHFL.IDX PT, R15, R0, 0x2, 0x1c1f ;  /* 0x005c1f00000f7f89 */ /* 0x000e6200000e0000 */
[----:B------:R3:W-:Y:S02]  /*f3c0*/  MUFU.TANH R101, R6 ;  /* 0x0000000600657308 */ /* 0x0007e40000002400 */
[----:B------:R-:W-:Y:S01]  /*f3d0*/  HMMA.16816.F32 R40, R20, R42, R68 ;  /* 0x0000002a1428723c */ /* 0x000fe20000001844 */
[----:B------:R1:W4:Y:S04]  /*f3e0*/  SHFL.IDX PT, R14, R0, 0x3, 0x1c1f ;  /* 0x007c1f00000e7f89 */ /* 0x00032800000e0000 */
[----:B------:R4:W-:Y:S01]  /*f3f0*/  STL [R1+0x7c], R18 ;  /* 0x00007c1201007387 */ /* 0x0009e20000100800 */
[----:B--2---:R-:W-:-:S02]  /*f400*/  FMUL.FTZ R5, R52, c[0x0][0x320] ;  /* 0x0000c80034057a20 */ /* 0x004fc40000410000 */
[----:B------:R-:W-:Y:S02]  /*f410*/  HMMA.16816.F32 R20, R20, R10, R80 ;  /* 0x0000000a1414723c */ /* 0x000fe40000001850 */
[----:B------:R2:W-:Y:S01]  /*f420*/  MUFU.TANH R173, R5 ;  /* 0x0000000500ad7308 */ /* 0x0005e20000002400 */
[----:B---3--:R-:W-:-:S04]  /*f430*/  @P2 SHF.R.S32.HI R6, RZ, 0x1f, R204 ;  /* 0x0000001fff062819 */ /* 0x008fc800000114cc */
[----:B------:R-:W-:Y:S02]  /*f440*/  FMUL.FTZ R11, R27, c[0x0][0x320] ;  /* 0x0000c8001b0b7a20 */ /* 0x000fe40000410000 */
[----:B-1----:R-:W-:Y:S02]  /*f450*/  @P2 IMAD R0, R152, R204, RZ ;  /* 0x000000cc98002224 */ /* 0x002fe400078e02ff */
[----:B--2---:R-:W-:-:S04]  /*f460*/  @P2 IMAD.WIDE.U32 R4, R204, R153, R154 ;  /* 0x00000099cc042225 */ /* 0x004fc800078e009a */
[----:B------:R-:W-:Y:S01]  /*f470*/  @P2 IMAD R0, R6, R153, R0 ;  /* 0x0000009906002224 */ /* 0x000fe200078e0200 */
[----:B------:R-:W-:Y:S01]  /*f480*/  BAR.SYNC.DEFER_BLOCKING 0x0 ;  /* 0x0000000000007b1d */ /* 0x000fe20000010000 */
[C---:B------:R-:W-:Y:S01]  /*f490*/  @P2 LEA R16, P0, R4.reuse, c[0x0][0x1c8], 0x1 ;  /* 0x0000720004102a11 */ /* 0x040fe200078008ff */
[----:B------:R-:W-:Y:S02]  /*f4a0*/  FMUL.FTZ R6, R53, c[0x0][0x320] ;  /* 0x0000c80035067a20 */ /* 0x000fe40000410000 */
[----:B------:R-:W-:Y:S02]  /*f4b0*/  @P2 IMAD.IADD R0, R5, 0x1, R0 ;  /* 0x0000000105002824 */ /* 0x000fe400078e0200 */
[----:B------:R1:W-:Y:S03]  /*f4c0*/  MUFU.TANH R176, R6 ;  /* 0x0000000600b07308 */ /* 0x0003e60000002400 */
        /* <DEDUP_REMOVED lines=17> */
[----:B------:R-:W-:Y:S01]  /*f5e0*/  IMNMX R0, R6, R0, PT ;  /* 0x0000000006007217 */ /* 0x000fe20003800200 */
        /* <DEDUP_REMOVED lines=11> */
[----:B------:R-:W-:Y:S02]  /*f6a0*/  FSEL R53, R128, -INF , P1 ;  /* 0xff80000080357808 */ /* 0x000fe40000800000 */
        /* <DEDUP_REMOVED lines=12> */
[----:B------:R-:W-:Y:S02]  /*f770*/  ISETP.GT.AND P0, PT, R2, 0x1, PT ;  /* 0x000000010200780c */ /* 0x000fe40003f04270 */
[----:B------:R-:W-:Y:S02]  /*f780*/  FSEL R29, R118, -INF , P1 ;  /* 0xff800000761d7808 */ /* 0x000fe40000800000 */
[----:B------:R-:W-:Y:S02]  /*f790*/  FSEL R36, R88, -INF , P0 ;  /* 0xff80000058247808 */ /* 0x000fe40000000000 */
[C---:B------:R-:W-:Y:S02]  /*f7a0*/  ISETP.GT.AND P1, PT, R2.reuse, 0x8, PT ;  /* 0x000000080200780c */ /* 0x040fe40003f24270 */
[----:B------:R-:W-:Y:S01]  /*f7b0*/  ISETP.GT.AND P0, PT, R2, 0x9, PT ;  /* 0x000000090200780c */ /* 0x000fe20003f04270 */
[----:B--2---:R-:W-:Y:S01]  /*f7c0*/  FMUL.FTZ R6, R40, c[0x0][0x320] ;  /* 0x0000c80028067a20 */ /* 0x004fe20000410000 */
[----:B------:R-:W-:-:S02]  /*f7d0*/  FSEL R37, R117, -INF , P1 ;  /* 0xff80000075257808 */ /* 0x000fc40000800000 */
[----:B------:R-:W-:Y:S01]  /*f7e0*/  ISETP.GT.AND P1, PT, R2, 0x10, PT ;  /* 0x000000100200780c */ /* 0x000fe20003f24270 */
[----:B------:R2:W4:Y:S03]  /*f7f0*/  MUFU.TANH R12, R6 ;  /* 0x00000006000c7308 */ /* 0x0005260000002400 */
[----:B------:R-:W-:Y:S02]  /*f800*/  FSEL R58, R72, -INF , P1 ;  /* 0xff800000483a7808 */ /* 0x000fe40000800000 */
[----:B------:R-:W-:-:S04]  /*f810*/  ISETP.GT.AND P1, PT, R2, 0x18, PT ;  /* 0x000000180200780c */ /* 0x000fc80003f24270 */
[----:B------:R-:W-:Y:S02]  /*f820*/  FSEL R59, R59, -INF , P1 ;  /* 0xff8000003b3b7808 */ /* 0x000fe40000800000 */
[----:B------:R-:W-:-:S04]  /*f830*/  ISETP.GT.AND P1, PT, R2, 0x20, PT ;  /* 0x000000200200780c */ /* 0x000fc80003f24270 */
[----:B---3--:R-:W-:Y:S01]  /*f840*/  FSEL R179, R14, -INF , P1 ;  /* 0xff8000000eb37808 */ /* 0x008fe20000800000 */
[----:B--2---:R-:W-:Y:S01]  /*f850*/  FMUL.FTZ R6, R41, c[0x0][0x320] ;  /* 0x0000c80029067a20 */ /* 0x004fe20000410000 */
[----:B------:R-:W-:-:S03]  /*f860*/  ISETP.GT.AND P1, PT, R2, 0x28, PT ;  /* 0x000000280200780c */ /* 0x000fc60003f24270 */
[----:B------:R2:W-:Y:S01]  /*f870*/  MUFU.TANH R7, R6 ;  /* 0x0000000600077308 */ /* 0x0005e20000002400 */
[----:B----4-:R-:W-:Y:S02]  /*f880*/  FSEL R180, R12, -INF , P1 ;  /* 0xff8000000cb47808 */ /* 0x010fe40000800000 */
[----:B------:R-:W-:Y:S01]  /*f890*/  ISETP.GT.AND P1, PT, R2, 0x30, PT ;  /* 0x000000300200780c */ /* 0x000fe20003f24270 */
[----:B--2---:R-:W-:Y:S01]  /*f8a0*/  FMUL.FTZ R6, R24, c[0x0][0x320] ;  /* 0x0000c80018067a20 */ /* 0x004fe20000410000 */
[----:B------:R-:W-:Y:S02]  /*f8b0*/  FSEL R24, R116, -INF , P0 ;  /* 0xff80000074187808 */ /* 0x000fe40000000000 */
[----:B------:R-:W-:Y:S01]  /*f8c0*/  ISETP.GT.AND P0, PT, R2, 0x11, PT ;  /* 0x000000110200780c */ /* 0x000fe20003f04270 */
[----:B------:R2:W3:Y:S03]  /*f8d0*/  MUFU.TANH R9, R6 ;  /* 0x0000000600097308 */ /* 0x0004e60000002400 */
[----:B------:R-:W-:-:S02]  /*f8e0*/  FSEL R106, R106, -INF , P0 ;  /* 0xff8000006a6a7808 */ /* 0x000fc40000000000 */
[----:B------:R-:W-:-:S04]  /*f8f0*/  ISETP.GT.AND P0, PT, R2, 0x19, PT ;  /* 0x000000190200780c */ /* 0x000fc80003f04270 */
[----:B------:R-:W-:Y:S02]  /*f900*/  FSEL R107, R107, -INF , P0 ;  /* 0xff8000006b6b7808 */ /* 0x000fe40000000000 */
[----:B------:R-:W-:-:S04]  /*f910*/  ISETP.GT.AND P0, PT, R2, 0x21, PT ;  /* 0x000000210200780c */ /* 0x000fc80003f04270 */
[----:B------:R-:W-:Y:S01]  /*f920*/  FSEL R181, R13, -INF , P0 ;  /* 0xff8000000db57808 */ /* 0x000fe20000000000 */
[----:B--2---:R-:W-:Y:S01]  /*f930*/  FMUL.FTZ R6, R25, c[0x0][0x320] ;  /* 0x0000c80019067a20 */ /* 0x004fe20000410000 */
[C---:B------:R-:W-:Y:S02]  /*f940*/  ISETP.GT.AND P0, PT, R2.reuse, 0x29, PT ;  /* 0x000000290200780c */ /* 0x040fe40003f04270 */
[----:B---3--:R-:W-:Y:S01]  /*f950*/  FSEL R247, R9, -INF , P1 ;  /* 0xff80000009f77808 */ /* 0x008fe20000800000 */
[----:B------:R2:W3:Y:S01]  /*f960*/  MUFU.TANH R8, R6 ;  /* 0x0000000600087308 */ /* 0x0004e20000002400 */
[----:B------:R-:W-:Y:S01]  /*f970*/  FSEL R182, R7, -INF , P0 ;  /* 0xff80000007b67808 */ /* 0x000fe20000000000 */
[----:B------:R-:W-:Y:S01]  /*f980*/  FMUL.FTZ R7, R21, c[0x0][0x320] ;  /* 0x0000c80015077a20 */ /* 0x000fe20000410000 */
[----:B------:R-:W-:Y:S01]  /*f990*/  ISETP.GT.AND P0, PT, R2, 0x31, PT ;  /* 0x000000310200780c */ /* 0x000fe20003f04270 */
[----:B------:R-:W-:Y:S01]  /*f9a0*/  FMUL.FTZ R9, R26, c[0x0][0x320] ;  /* 0x0000c8001a097a20 */ /* 0x000fe20000410000 */
[----:B------:R-:W-:-:S03]  /*f9b0*/  ISETP.GT.AND P1, PT, R2, 0x38, PT ;  /* 0x000000380200780c */ /* 0x000fc60003f24270 */
[----:B------:R-:W4:Y:S01]  /*f9c0*/  MUFU.TANH R12, R7 ;  /* 0x00000007000c7308 */ /* 0x000f220000002400 */
[----:B--2---:R-:W-:Y:S01]  /*f9d0*/  FMUL.FTZ R6, R20, c[0x0][0x320] ;  /* 0x0000c80014067a20 */ /* 0x004fe20000410000 */
[----:B---3--:R-:W-:Y:S01]  /*f9e0*/  FSEL R250, R8, -INF , P0 ;  /* 0xff80000008fa7808 */ /* 0x008fe20000000000 */
[----:B------:R-:W-:Y:S01]  /*f9f0*/  FMUL.FTZ R8, R43, c[0x0][0x320] ;  /* 0x0000c8002b087a20 */ /* 0x000fe20000410000 */
[----:B------:R-:W-:-:S04]  /*fa00*/  ISETP.GT.AND P0, PT, R2, 0x39, PT ;  /* 0x000000390200780c */ /* 0x000fc80003f04270 */
[----:B------:R2:W3:Y:S01]  /*fa10*/  MUFU.TANH R14, R6 ;  /* 0x00000006000e7308 */ /* 0x0004e20000002400 */
[----:B----4-:R-:W-:Y:S01]  /*fa20*/  FSEL R236, R12, -INF , P0 ;  /* 0xff8000000cec7808 */ /* 0x010fe20000000000 */
[----:B------:R-:W-:Y:S01]  /*fa30*/  FMUL.FTZ R7, R30, c[0x0][0x320] ;  /* 0x0000c8001e077a20 */ /* 0x000fe20000410000 */
[----:B------:R-:W-:-:S05]  /*fa40*/  ISETP.GT.AND P0, PT, R0, 0x1, PT ;  /* 0x000000010000780c */ /* 0x000fca0003f04270 */
[----:B------:R-:W-:Y:S01]  /*fa50*/  MUFU.TANH R8, R8 ;  /* 0x0000000800087308 */ /* 0x000fe20000002400 */
[----:B------:R-:W-:Y:S02]  /*fa60*/  FSEL R20, R131, -INF , P0 ;  /* 0xff80000083147808 */ /* 0x000fe40000000000 */
[----:B------:R-:W-:Y:S02]  /*fa70*/  ISETP.GT.AND P0, PT, R0, 0x9, PT ;  /* 0x000000090000780c */ /* 0x000fe40003f04270 */
[----:B--2---:R-:W-:-:S03]  /*fa80*/  FMNMX.FTZ R6, R29, R36, !PT ;  /* 0x000000241d067209 */ /* 0x004fc60007810000 */
[----:B------:R2:W4:Y:S01]  /*fa90*/  MUFU.TANH R21, R7 ;  /* 0x0000000700157308 */ /* 0x0005220000002400 */
        /* <DEDUP_REMOVED lines=9> */
[----:B------:R-:W-:Y:S01]  /*fb30*/  FMNMX.FTZ R2, R106, R2, !PT ;  /* 0x000000026a027209 */ /* 0x000fe20007810000 */
[----:B--2---:R-:W-:Y:S01]  /*fb40*/  FMUL.FTZ R7, R42, c[0x0][0x320] ;  /* 0x0000c8002a077a20 */ /* 0x004fe20000410000 */
[----:B------:R-:W-:Y:S01]  /*fb50*/  FSEL R23, R91, -INF , P1 ;  /* 0xff8000005b177808 */ /* 0x000fe20000800000 */
[----:B------:R2:W3:Y:S01]  /*fb60*/  MUFU.TANH R13, R6 ;  /* 0x00000006000d7308 */ /* 0x0004e20000002400 */
[----:B------:R-:W-:Y:S02]  /*fb70*/  FMNMX.FTZ R2, R59, R2, !PT ;  /* 0x000000023b027209 */ /* 0x000fe40007810000 */
[----:B------:R-:W-:Y:S02]  /*fb80*/  ISETP.GT.AND P1, PT, R0, 0x10, PT ;  /* 0x000000100000780c */ /* 0x000fe40003f24270 */
[----:B------:R-:W-:-:S02]  /*fb90*/  FMNMX.FTZ R2, R107, R2, !PT ;  /* 0x000000026b027209 */ /* 0x000fc40007810000 */
[----:B------:R-:W-:Y:S01]  /*fba0*/  FSEL R28, R90, -INF , P0 ;  /* 0xff8000005a1c7808 */ /* 0x000fe20000000000 */
[----:B------:R-:W1:Y:S01]  /*fbb0*/  MUFU.TANH R10, R7 ;  /* 0x00000007000a7308 */ /* 0x000e620000002400 */
[----:B------:R-:W-:Y:S02]  /*fbc0*/  FMNMX.FTZ R2, R179, R2, !PT ;  /* 0x00000002b3027209 */ /* 0x000fe40007810000 */
[----:B------:R-:W-:Y:S02]  /*fbd0*/  ISETP.GT.AND P0, PT, R0, 0x11, PT ;  /* 0x000000110000780c */ /* 0x000fe40003f04270 */
[----:B------:R-:W-:Y:S02]  /*fbe0*/  FMNMX.FTZ R2, R181, R2, !PT ;  /* 0x00000002b5027209 */ /* 0x000fe40007810000 */
[----:B------:R-:W-:Y:S01]  /*fbf0*/  FSEL R43, R75, -INF , P1 ;  /* 0xff8000004b2b7808 */ /* 0x000fe20000800000 */
[----:B------:R-:W1:Y:S01]  /*fc00*/  MUFU.TANH R9, R11 ;  /* 0x0000000b00097308 */ /* 0x000e620000002400 */
[----:B------:R-:W-:-:S02]  /*fc10*/  FMNMX.FTZ R2, R180, R2, !PT ;  /* 0x00000002b4027209 */ /* 0x000fc40007810000 */
[----:B--2---:R-:W-:Y:S02]  /*fc20*/  FMNMX.FTZ R6, R19, R20, !PT ;  /* 0x0000001413067209 */ /* 0x004fe40007810000 */
[----:B------:R-:W-:Y:S02]  /*fc30*/  FMNMX.FTZ R2, R182, R2, !PT ;  /* 0x00000002b6027209 */ /* 0x000fe40007810000 */
[----:B------:R-:W-:Y:S01]  /*fc40*/  FMNMX.FTZ R6, R23, R6, !PT ;  /* 0x0000000617067209 */ /* 0x000fe20007810000 */
[----:B------:R2:W1:Y:S01]  /*fc50*/  MUFU.TANH R11, R18 ;  /* 0x00000012000b7308 */ /* 0x0004620000002400 */
[----:B------:R-:W-:Y:S02]  /*fc60*/  FMNMX.FTZ R2, R247, R2, !PT ;  /* 0x00000002f7027209 */ /* 0x000fe40007810000 */
[----:B------:R-:W-:Y:S02]  /*fc70*/  FMNMX.FTZ R6, R28, R6, !PT ;  /* 0x000000061c067209 */ /* 0x000fe40007810000 */
[----:B------:R-:W-:-:S02]  /*fc80*/  FMNMX.FTZ R2, R250, R2, !PT ;  /* 0x00000002fa027209 */ /* 0x000fc40007810000 */
[----:B------:R-:W-:Y:S02]  /*fc90*/  ISETP.GT.AND P1, PT, R0, 0x18, PT ;  /* 0x000000180000780c */ /* 0x000fe40003f24270 */
[----:B------:R-:W-:Y:S02]  /*fca0*/  FSEL R48, R73, -INF , P0 ;  /* 0xff80000049307808 */ /* 0x000fe40000000000 */
[----:B------:R-:W-:Y:S02]  /*fcb0*/  FMNMX.FTZ R6, R43, R6, !PT ;  /* 0x000000062b067209 */ /* 0x000fe40007810000 */
[----:B------:R-:W-:Y:S02]  /*fcc0*/  FMNMX.FTZ R2, R232, R2, !PT ;  /* 0x00000002e8027209 */ /* 0x000fe40007810000 */
[----:B------:R-:W-:Y:S01]  /*fcd0*/  ISETP.GT.AND P0, PT, R0, 0x19, PT ;  /* 0x000000190000780c */ /* 0x000fe20003f04270 */
[----:B--2---:R-:W-:Y:S01]  /*fce0*/  FMUL.FTZ R18, R47, c[0x0][0x320] ;  /* 0x0000c8002f127a20 */ /* 0x004fe20000410000 */
[----:B------:R-:W-:-:S02]  /*fcf0*/  FSEL R49, R61, -INF , P1 ;  /* 0xff8000003d317808 */ /* 0x000fc40000800000 */
[----:B------:R-:W-:Y:S02]  /*fd00*/  FMNMX.FTZ R6, R48, R6, !PT ;  /* 0x0000000630067209 */ /* 0x000fe40007810000 */
[----:B------:R-:W-:Y:S02]  /*fd10*/  FMNMX.FTZ R7, R236, R2, !PT ;  /* 0x00000002ec077209 */ /* 0x000fe40007810000 */
[C---:B------:R-:W-:Y:S02]  /*fd20*/  ISETP.GT.AND P1, PT, R0.reuse, 0x20, PT ;  /* 0x000000200000780c */ /* 0x040fe40003f24270 */
[----:B------:R-:W-:Y:S02]  /*fd30*/  FSEL R101, R101, -INF , P0 ;  /* 0xff80000065657808 */ /* 0x000fe40000000000 */
[----:B------:R-:W-:Y:S02]  /*fd40*/  FMNMX.FTZ R2, R49, R6, !PT ;  /* 0x0000000631027209 */ /* 0x000fe40007810000 */
[----:B------:R-:W-:Y:S01]  /*fd50*/  ISETP.GT.AND P0, PT, R0, 0x21, PT ;  /* 0x000000210000780c */ /* 0x000fe20003f04270 */
[----:B------:R-:W2:Y:S01]  /*fd60*/  SHFL.BFLY PT, R6, R7, 0x2, 0x1f ;  /* 0x0c401f0007067f89 */ /* 0x000ea200000e0000 */
[----:B----4-:R-:W-:-:S02]  /*fd70*/  FSEL R155, R21, -INF , P1 ;  /* 0xff800000159b7808 */ /* 0x010fc40000800000 */
[----:B------:R-:W-:Y:S02]  /*fd80*/  FMNMX.FTZ R2, R101, R2, !PT ;  /* 0x0000000265027209 */ /* 0x000fe40007810000 */
[----:B------:R-:W-:Y:S02]  /*fd90*/  ISETP.GT.AND P1, PT, R0, 0x28, PT ;  /* 0x000000280000780c */ /* 0x000fe40003f24270 */
[----:B---3--:R-:W-:Y:S01]  /*fda0*/  FSEL R172, R13, -INF , P0 ;  /* 0xff8000000dac7808 */ /* 0x008fe20000000000 */
[----:B------:R-:W-:Y:S01]  /*fdb0*/  FMUL.FTZ R13, R46, c[0x0][0x320] ;  /* 0x0000c8002e0d7a20 */ /* 0x000fe20000410000 */
[----:B------:R-:W-:Y:S02]  /*fdc0*/  FMNMX.FTZ R2, R155, R2, !PT ;  /* 0x000000029b027209 */ /* 0x000fe40007810000 */
[----:B------:R-:W-:Y:S02]  /*fdd0*/  ISETP.GT.AND P0, PT, R0, 0x29, PT ;  /* 0x000000290000780c */ /* 0x000fe40003f04270 */
[----:B-1----:R-:W-:Y:S01]  /*fde0*/  FSEL R174, R10, -INF , P1 ;  /* 0xff8000000aae7808 */ /* 0x002fe20000800000 */
[----:B------:R-:W-:Y:S01]  /*fdf0*/  MUFU.TANH R13, R13 ;  /* 0x0000000d000d7308 */ /* 0x000fe20000002400 */
[----:B------:R-:W-:-:S02]  /*fe00*/  FMNMX.FTZ R2, R172, R2, !PT ;  /* 0x00000002ac027209 */ /* 0x000fc40007810000 */
[----:B------:R-:W-:Y:S02]  /*fe10*/  ISETP.GT.AND P1, PT, R0, 0x30, PT ;  /* 0x000000300000780c */ /* 0x000fe40003f24270 */
[----:B------:R-:W-:Y:S01]  /*fe20*/  FSEL R175, R8, -INF , P0 ;  /* 0xff80000008af7808 */ /* 0x000fe20000000000 */
[----:B------:R-:W-:Y:S01]  /*fe30*/  FMUL.FTZ R8, R44, c[0x0][0x320] ;  /* 0x0000c8002c087a20 */ /* 0x000fe20000410000 */
[----:B------:R-:W-:Y:S01]  /*fe40*/  FMNMX.FTZ R2, R174, R2, !PT ;  /* 0x00000002ae027209 */ /* 0x000fe20007810000 */
[----:B------:R-:W1:Y:S01]  /*fe50*/  MUFU.TANH R10, R15 ;  /* 0x0000000f000a7308 */ /* 0x000e620000002400 */
[----:B------:R-:W-:Y:S02]  /*fe60*/  ISETP.GT.AND P0, PT, R0, 0x31, PT ;  /* 0x000000310000780c */ /* 0x000fe40003f04270 */
[----:B------:R-:W-:Y:S02]  /*fe70*/  FSEL R221, R12, -INF , P1 ;  /* 0xff8000000cdd7808 */ /* 0x000fe40000800000 */
[----:B------:R-:W-:-:S02]  /*fe80*/  FMNMX.FTZ R2, R175, R2, !PT ;  /* 0x00000002af027209 */ /* 0x000fc40007810000 */
[----:B------:R-:W-:Y:S01]  /*fe90*/  FSEL R224, R9, -INF , P0 ;  /* 0xff80000009e07808 */ /* 0x000fe20000000000 */
[----:B------:R-:W-:Y:S01]  /*fea0*/  MUFU.TANH R12, R8 ;  /* 0x00000008000c7308 */ /* 0x000fe20000002400 */
[C---:B------:R-:W-:Y:S02]  /*feb0*/  ISETP.GT.AND P1, PT, R0.reuse, 0x38, PT ;  /* 0x000000380000780c */ /* 0x040fe40003f24270 */
[----:B------:R-:W-:Y:S02]  /*fec0*/  ISETP.GT.AND P0, PT, R0, 0x39, PT ;  /* 0x000000390000780c */ /* 0x000fe40003f04270 */
[----:B------:R-:W-:Y:S01]  /*fed0*/  FMNMX.FTZ R0, R221, R2, !PT ;  /* 0x00000002dd007209 */ /* 0x000fe20007810000 */
[----:B------:R-:W-:Y:S01]  /*fee0*/  FMUL.FTZ R2, R45, c[0x0][0x320] ;  /* 0x0000c8002d027a20 */ /* 0x000fe20000410000 */
[----:B------:R-:W-:Y:S01]  /*fef0*/  FSEL R223, R11, -INF , P1 ;  /* 0xff8000000bdf7808 */ /* 0x000fe20000800000 */
[----:B------:R-:W-:Y:S01]  /*ff00*/  FMUL.FTZ R11, R39, c[0x0][0x320] ;  /* 0x0000c800270b7a20 */ /* 0x000fe20000410000 */
[----:B------:R-:W-:Y:S01]  /*ff10*/  FMNMX.FTZ R0, R224, R0, !PT ;  /* 0x00000000e0007209 */ /* 0x000fe20007810000 */
[----:B------:R3:W4:Y:S01]  /*ff20*/  MUFU.TANH R8, R2 ;  /* 0x0000000200087308 */ /* 0x0007220000002400 */
[----:B-1----:R-:W-:-:S02]  /*ff30*/  FSEL R227, R10, -INF , P0 ;  /* 0xff8000000ae37808 */ /* 0x002fc40000000000 */
[----:B------:R-:W-:Y:S02]  /*ff40*/  FMNMX.FTZ R0, R223, R0, !PT ;  /* 0x00000000df007209 */ /* 0x000fe40007810000 */
[----:B--2---:R-:W-:Y:S02]  /*ff50*/  FMNMX.FTZ R6, R7, R6, !PT ;  /* 0x0000000607067209 */ /* 0x004fe40007810000 */
[----:B------:R-:W-:Y:S01]  /*ff60*/  FMNMX.FTZ R0, R227, R0, !PT ;  /* 0x00000000e3007209 */ /* 0x000fe20007810000 */
[----:B------:R-:W-:Y:S01]  /*ff70*/  MUFU.TANH R14, R11 ;  /* 0x0000000b000e7308 */ /* 0x000fe20000002400 */
[C---:B------:R-:W-:Y:S01]  /*ff80*/  ISETP.GT.AND P1, PT, R4.reuse, 0x19, PT ;  /* 0x000000190400780c */ /* 0x040fe20003f24270 */
[----:B------:R-:W-:Y:S01]  /*ff90*/  SHFL.BFLY PT, R103, R6, 0x1, 0x1f ;  /* 0x0c201f0006677f89 */ /* 0x000fe200000e0000 */
[----:B------:R-:W-:Y:S02]  /*ffa0*/  ISETP.GT.AND P0, PT, R4, 0x20, PT ;  /* 0x000000200400780c */ /* 0x000fe40003f04270 */
[----:B------:R-:W-:Y:S01]  /*ffb0*/  FSEL R100, R100, -INF , P1 ;  /* 0xff80000064647808 */ /* 0x000fe20000800000 */
[----:B------:R-:W1:Y:S01]  /*ffc0*/  SHFL.BFLY PT, R7, R0, 0x2, 0x1f ;  /* 0x0c401f0000077f89 */ /* 0x000e6200000e0000 */
[----:B------:R-:W-:Y:S01]  /*ffd0*/  ISETP.GT.AND P1, PT, R4, 0x21, PT ;  /* 0x000000210400780c */ /* 0x000fe20003f24270 */
[----:B---3--:R-:W-:Y:S01]  /*ffe0*/  FMUL.FTZ R2, R32, c[0x0][0x320] ;  /* 0x0000c80020027a20 */ /* 0x008fe20000410000 */
[----:B------:R-:W-:Y:S01]  /*fff0*/  FSEL R173, R173, -INF , P0 ;  /* 0xff800000adad7808 */ /* 0x000fe20000000000 */
[----:B------:R-:W-:Y:S01]  /*10000*/  MUFU.TANH R11, R18 ;  /* 0x00000012000b7308 */ /* 0x000fe20000002400 */
[----:B------:R-:W-:-:S02]  /*10010*/  FSEL R176, R176, -INF , P1 ;  /* 0xff800000b0b07808 */ /* 0x000fc40000800000 */
[C---:B------:R-:W-:Y:S02]  /*10020*/  ISETP.GT.AND P1, PT, R4.reuse, 0x29, PT ;  /* 0x000000290400780c */ /* 0x040fe40003f24270 */
[----:B------:R-:W-:Y:S02]  /*10030*/  ISETP.GT.AND P0, PT, R4, 0x28, PT ;  /* 0x000000280400780c */ /* 0x000fe40003f04270 */
[----:B------:R-:W-:Y:S01]  /*10040*/  FSEL R178, R60, -INF , P1 ;  /* 0xff8000003cb27808 */ /* 0x000fe20000800000 */
[----:B------:R2:W3:Y:S01]  /*10050*/  MUFU.TANH R10, R2 ;  /* 0x00000002000a7308 */ /* 0x0004e20000002400 */
[----:B------:R-:W-:Y:S02]  /*10060*/  ISETP.GT.AND P1, PT, R4, 0x31, PT ;  /* 0x000000310400780c */ /* 0x000fe40003f24270 */
[----:B------:R-:W-:Y:S02]  /*10070*/  FSEL R177, R177, -INF , P0 ;  /* 0xff800000b1b17808 */ /* 0x000fe40000000000 */
[----:B----4-:R-:W-:-:S02]  /*10080*/  FSEL R228, R8, -INF , P1 ;  /* 0xff80000008e47808 */ /* 0x010fc40000800000 */
[C---:B------:R-:W-:Y:S02]  /*10090*/  ISETP.GT.AND P0, PT, R4.reuse, 0x30, PT ;  /* 0x000000300400780c */ /* 0x040fe40003f04270 */
[----:B------:R-:W-:Y:S02]  /*100a0*/  ISETP.GT.AND P1, PT, R4, 0x39, PT ;  /* 0x000000390400780c */ /* 0x000fe40003f24270 */
[----:B------:R-:W-:Y:S01]  /*100b0*/  FSEL R225, R12, -INF , P0 ;  /* 0xff8000000ce17808 */ /* 0x000fe20000000000 */
[----:B------:R-:W-:Y:S01]  /*100c0*/  FMUL.FTZ R12, R55, c[0x0][0x320] ;  /* 0x0000c800370c7a20 */ /* 0x000fe20000410000 */
[----:B-1----:R-:W-:Y:S02]  /*100d0*/  FMNMX.FTZ R8, R0, R7, !PT ;  /* 0x0000000700087209 */ /* 0x002fe40007810000 */
[----:B------:R-:W-:Y:S01]  /*100e0*/  ISETP.GT.AND P0, PT, R4, 0x38, PT ;  /* 0x000000380400780c */ /* 0x000fe20003f04270 */
[----:B--2---:R-:W-:Y:S01]  /*100f0*/  FMUL.FTZ R2, R33, c[0x0][0x320] ;  /* 0x0000c80021027a20 */ /* 0x004fe20000410000 */
[----:B------:R-:W-:Y:S01]  /*10100*/  FMNMX.FTZ R103, R6, R103, !PT ;  /* 0x0000006706677209 */ /* 0x000fe20007810000 */
[----:B------:R-:W-:Y:S01]  /*10110*/  FMUL.FTZ R4, R38, c[0x0][0x320] ;  /* 0x0000c80026047a20 */ /* 0x000fe20000410000 */
[----:B---3--:R-:W-:Y:S01]  /*10120*/  FSEL R229, R10, -INF , P0 ;  /* 0xff8000000ae57808 */ /* 0x008fe20000000000 */
[----:B------:R1:W2:Y:S01]  /*10130*/  MUFU.TANH R9, R2 ;  /* 0x0000000200097308 */ /* 0x0002a20000002400 */
[----:B------:R-:W-:Y:S01]  /*10140*/  ISETP.GT.AND P0, PT, R5, RZ, PT ;  /* 0x000000ff0500720c */ /* 0x000fe20003f04270 */
[----:B------:R-:W-:Y:S03]  /*10150*/  SHFL.BFLY PT, R102, R8, 0x1, 0x1f ;  /* 0x0c201f0008667f89 */ /* 0x000fe600000e0000 */
[----:B------:R-:W-:-:S02]  /*10160*/  FSEL R41, R104, -INF , P0 ;  /* 0xff80000068297808 */ /* 0x000fc40000000000 */
[----:B------:R-:W-:Y:S01]  /*10170*/  ISETP.GT.AND P0, PT, R5, 0x8, PT ;  /* 0x000000080500780c */ /* 0x000fe20003f04270 */
[----:B------:R-:W-:Y:S03]  /*10180*/  MUFU.TANH R22, R4 ;  /* 0x0000000400167308 */ /* 0x000fe60000002400 */
[----:B------:R-:W-:Y:S02]  /*10190*/  FSEL R42, R121, -INF , P0 ;  /* 0xff800000792a7808 */ /* 0x000fe40000000000 */
[----:B------:R-:W-:Y:S01]  /*101a0*/  ISETP.GT.AND P0, PT, R5, 0x10, PT ;  /* 0x000000100500780c */ /* 0x000fe20003f04270 */
[----:B-1----:R-:W-:Y:S01]  /*101b0*/  FMUL.FTZ R2, R54, c[0x0][0x320] ;  /* 0x0000c80036027a20 */ /* 0x002fe20000410000 */
[----:B--2---:R-:W-:Y:S01]  /*101c0*/  FSEL R231, R9, -INF , P1 ;  /* 0xff80000009e77808 */ /* 0x004fe20000800000 */
[----:B------:R1:W-:Y:S01]  /*101d0*/  MUFU.TANH R4, R12 ;  /* 0x0000000c00047308 */ /* 0x0003e20000002400 */
        /* <DEDUP_REMOVED lines=10> */
[----:B------:R-:W-:Y:S01]  /*10280*/  FSEL R98, R84, -INF , P1 ;  /* 0xff80000054627808 */ /* 0x000fe20000800000 */
[----:B-1----:R-:W-:Y:S01]  /*10290*/  FMUL.FTZ R12, R103, c[0x0][0x2d0] ;  /* 0x0000b400670c7a20 */ /* 0x002fe20000410000 */
[C---:B------:R-:W-:Y:S02]  /*102a0*/  ISETP.GT.AND P1, PT, R5.reuse, 0x19, PT ;  /* 0x000000190500780c */ /* 0x040fe40003f24270 */
[----:B------:R-:W-:Y:S02]  /*102b0*/  ISETP.GT.AND P0, PT, R5, 0x20, PT ;  /* 0x000000200500780c */ /* 0x000fe40003f04270 */
[----:B------:R-:W-:Y:S01]  /*102c0*/  FSEL R96, R76, -INF , P1 ;  /* 0xff8000004c607808 */ /* 0x000fe20000800000 */
[----:B------:R-:W1:Y:S01]  /*102d0*/  MUFU.TANH R9, R35 ;  /* 0x0000002300097308 */ /* 0x000e620000002400 */
[----:B--2---:R-:W-:-:S02]  /*102e0*/  FMNMX.FTZ R2, R52, R53, !PT ;  /* 0x0000003534027209 */ /* 0x004fc40007810000 */
[----:B------:R-:W-:Y:S02]  /*102f0*/  ISETP.GT.AND P1, PT, R5, 0x21, PT ;  /* 0x000000210500780c */ /* 0x000fe40003f24270 */
[----:B------:R-:W-:Y:S02]  /*10300*/  FMNMX.FTZ R0, R56, R2, !PT ;  /* 0x0000000238007209 */ /* 0x000fe40007810000 */
[----:B------:R-:W-:Y:S02]  /*10310*/  FMNMX.FTZ R2, R41, R40, !PT ;  /* 0x0000002829027209 */ /* 0x000fe40007810000 */
[----:B------:R-:W-:Y:S02]  /*10320*/  FMNMX.FTZ R0, R57, R0, !PT ;  /* 0x0000000039007209 */ /* 0x000fe40007810000 */
[----:B------:R-:W-:Y:S02]  /*10330*/  FMNMX.FTZ R2, R42, R2, !PT ;  /* 0x000000022a027209 */ /* 0x000fe40007810000 */
[----:B------:R-:W-:-:S02]  /*10340*/  FMNMX.FTZ R0, R136, R0, !PT ;  /* 0x0000000088007209 */ /* 0x000fc40007810000 */
        /* <DEDUP_REMOVED lines=8> */
[----:B---3--:R-:W-:Y:S02]  /*103d0*/  FSEL R154, R21, -INF , P0 ;  /* 0xff800000159a7808 */ /* 0x008fe40000000000 */
[----:B------:R-:W-:Y:S02]  /*103e0*/  FMNMX.FTZ R0, R176, R0, !PT ;  /* 0x00000000b0007209 */ /* 0x000fe40007810000 */
[----:B------:R-:W-:Y:S02]  /*103f0*/  FMNMX.FTZ R2, R96, R2, !PT ;  /* 0x0000000260027209 */ /* 0x000fe40007810000 */
[----:B------:R-:W-:-:S02]  /*10400*/  FMNMX.FTZ R0, R177, R0, !PT ;  /* 0x00000000b1007209 */ /* 0x000fc40007810000 */
[----:B------:R-:W-:Y:S02]  /*10410*/  ISETP.GT.AND P0, PT, R5, 0x28, PT ;  /* 0x000000280500780c */ /* 0x000fe40003f04270 */
[----:B------:R-:W-:Y:S02]  /*10420*/  FMNMX.FTZ R0, R178, R0, !PT ;  /* 0x00000000b2007209 */ /* 0x000fe40007810000 */
[----:B------:R-:W-:Y:S01]  /*10430*/  FSEL R153, R4, -INF , P1 ;  /* 0xff80000004997808 */ /* 0x000fe20000800000 */
[----:B------:R-:W-:Y:S01]  /*10440*/  IMAD R4, R149, 0x20, R147 ;  /* 0x0000002095047824 */ /* 0x000fe200078e0293 */
[----:B------:R-:W-:Y:S02]  /*10450*/  FMNMX.FTZ R0, R225, R0, !PT ;  /* 0x00000000e1007209 */ /* 0x000fe40007810000 */
[----:B------:R-:W-:Y:S02]  /*10460*/  FMNMX.FTZ R2, R154, R2, !PT ;  /* 0x000000029a027209 */ /* 0x000fe40007810000 */
[----:B------:R-:W-:-:S02]  /*10470*/  FMNMX.FTZ R0, R228, R0, !PT ;  /* 0x00000000e4007209 */ /* 0x000fc40007810000 */
[----:B------:R-:W-:Y:S02]  /*10480*/  ISETP.GT.AND P1, PT, R5, 0x29, PT ;  /* 0x000000290500780c */ /* 0x000fe40003f24270 */
[----:B------:R-:W-:Y:S02]  /*10490*/  FMNMX.FTZ R0, R229, R0, !PT ;  /* 0x00000000e5007209 */ /* 0x000fe40007810000 */
[----:B------:R-:W-:Y:S02]  /*104a0*/  FSEL R152, R22, -INF , P0 ;  /* 0xff80000016987808 */ /* 0x000fe40000000000 */
[----:B------:R-:W-:Y:S02]  /*104b0*/  FMNMX.FTZ R7, R231, R0, !PT ;  /* 0x00000000e7077209 */ /* 0x000fe40007810000 */
[----:B------:R-:W-:Y:S02]  /*104c0*/  FMNMX.FTZ R0, R153, R2, !PT ;  /* 0x0000000299007209 */ /* 0x000fe40007810000 */
[----:B------:R-:W-:Y:S01]  /*104d0*/  ISETP.GT.AND P0, PT, R5, 0x30, PT ;  /* 0x000000300500780c */ /* 0x000fe20003f04270 */
[----:B------:R-:W2:Y:S01]  /*104e0*/  SHFL.BFLY PT, R6, R7, 0x2, 0x1f ;  /* 0x0c401f0007067f89 */ /* 0x000ea200000e0000 */
[----:B------:R-:W-:-:S02]  /*104f0*/  FSEL R14, R14, -INF , P1 ;  /* 0xff8000000e0e7808 */ /* 0x000fc40000800000 */
[----:B------:R-:W-:Y:S02]  /*10500*/  FMNMX.FTZ R0, R152, R0, !PT ;  /* 0x0000000098007209 */ /* 0x000fe40007810000 */
[----:B------:R-:W-:Y:S02]  /*10510*/  ISETP.GT.AND P1, PT, R5, 0x31, PT ;  /* 0x000000310500780c */ /* 0x000fe40003f24270 */
[----:B------:R-:W-:Y:S02]  /*10520*/  FSEL R13, R13, -INF , P0 ;  /* 0xff8000000d0d7808 */ /* 0x000fe40000000000 */
[----:B------:R-:W-:Y:S02]  /*10530*/  FMNMX.FTZ R0, R14, R0, !PT ;  /* 0x000000000e007209 */ /* 0x000fe40007810000 */
[----:B------:R-:W-:Y:S02]  /*10540*/  FSETP.NEU.FTZ.AND P0, PT, R103, -INF , PT ;  /* 0xff8000006700780b */ /* 0x000fe40003f1d000 */
[----:B------:R-:W-:-:S02]  /*10550*/  FSEL R216, R11, -INF , P1 ;  /* 0xff8000000bd87808 */ /* 0x000fc40000800000 */
[----:B------:R-:W-:Y:S02]  /*10560*/  ISETP.GT.AND P1, PT, R5, 0x38, PT ;  /* 0x000000380500780c */ /* 0x000fe40003f24270 */
[----:B------:R-:W-:Y:S02]  /*10570*/  FMNMX.FTZ R2, R13, R0, !PT ;  /* 0x000000000d027209 */ /* 0x000fe40007810000 */
[----:B------:R-:W-:Y:S02]  /*10580*/  FSEL R12, R12, RZ, P0 ;  /* 0x000000ff0c0c7208 */ /* 0x000fe40000000000 */
[----:B------:R-:W-:Y:S02]  /*10590*/  ISETP.GT.AND P0, PT, R5, 0x39, PT ;  /* 0x000000390500780c */ /* 0x000fe40003f04270 */
[----:B----4-:R-:W-:Y:S01]  /*105a0*/  FSEL R218, R10, -INF , P1 ;  /* 0xff8000000ada7808 */ /* 0x010fe20000800000 */
[--C-:B------:R-:W-:Y:S01]  /*105b0*/  FFMA.FTZ R0, R29, c[0x0][0x2d0], -R12.reuse ;  /* 0x0000b4001d007a23 */ /* 0x100fe2000001080c */
[----:B------:R-:W-:Y:S01]  /*105c0*/  FMNMX.FTZ R2, R216, R2, !PT ;  /* 0x00000002d8027209 */ /* 0x000fe20007810000 */
[----:B------:R-:W-:Y:S01]  /*105d0*/  FFMA.FTZ R5, R36, c[0x0][0x2d0], -R12 ;  /* 0x0000b40024057a23 */ /* 0x000fe2000001080c */
[----:B-1----:R-:W-:Y:S01]  /*105e0*/  FSEL R222, R9, -INF , P0 ;  /* 0xff80000009de7808 */ /* 0x002fe20000000000 */
[----:B------:R1:W-:Y:S01]  /*105f0*/  MUFU.EX2 R187, R0 ;  /* 0x0000000000bb7308 */ /* 0x0003e20000000800 */
[----:B------:R-:W-:-:S02]  /*10600*/  FMNMX.FTZ R2, R218, R2, !PT ;  /* 0x00000002da027209 */ /* 0x000fc40007810000 */
[----:B--2---:R-:W-:Y:S02]  /*10610*/  FMNMX.FTZ R7, R7, R6, !PT ;  /* 0x0000000607077209 */ /* 0x004fe40007810000 */
        /* <DEDUP_REMOVED lines=10> */
[----:B------:R-:W-:-:S04]  /*106c0*/  IMAD.SHL.U32 R209, R0, 0x2, RZ ;  /* 0x0000000200d17824 */ /* 0x000fc800078e00ff */
[----:B------:R-:W-:Y:S01]  /*106d0*/  IMAD R210, R3, 0x2, R209 ;  /* 0x0000000203d27824 */ /* 0x000fe200078e02d1 */
[----:B---3--:R-:W-:Y:S02]  /*106e0*/  @P2 LEA.HI.X R5, R156, R17, R158, 0x1, P0 ;  /* 0x000000119c052211 */ /* 0x008fe400000f0c9e */
[----:B------:R3:W3:Y:S01]  /*106f0*/  MUFU.EX2 R184, R8 ;  /* 0x0000000800b87308 */ /* 0x0006e20000000800 */
[C---:B------:R-:W-:Y:S02]  /*10700*/  FSETP.NEU.FTZ.AND P0, PT, R102.reuse, -INF , PT ;  /* 0xff8000006600780b */ /* 0x040fe40003f1d000 */
        /* <DEDUP_REMOVED lines=21> */
[----:B------:R-:W-:Y:S01]  /*10860*/  F2FP.PACK_AB R6, R184, R185 ;  /* 0x000000b9b806723e */ /* 0x000fe200000000ff */
        /* <DEDUP_REMOVED lines=39> */
[----:B------:R-:W-:Y:S07]  /*10ae0*/  HMMA.16816.F32 R64, R4, R38, RZ ;  /* 0x000000260440723c */ /* 0x000fee00000018ff */
[----:B------:R-:W-:-:S02]  /*10af0*/  FFMA.FTZ R4, R58, c[0x0][0x2d0], -R12 ;  /* 0x0000b4003a047a23 */ /* 0x000fc4000001080c */
[----:B-1----:R-:W-:Y:S02]  /*10b00*/  FFMA.FTZ R8, R15, c[0x0][0x2d0], -R3 ;  /* 0x0000b4000f087a23 */ /* 0x002fe40000010803 */
[----:B------:R1:W-:Y:S01]  /*10b10*/  MUFU.EX2 R239, R4 ;  /* 0x0000000400ef7308 */ /* 0x0003e20000000800 */
[----:B------:R-:W-:-:S07]  /*10b20*/  IMAD.MOV.U32 R15, RZ, RZ, R157 ;  /* 0x000000ffff0f7224 */ /* 0x000fce00078e009d */
[----:B------:R2:W3:Y:S01]  /*10b30*/  MUFU.EX2 R245, R8 ;  /* 0x0000000800f57308 */ /* 0x0004e20000000800 */
[----:B-1----:R-:W-:-:S07]  /*10b40*/  FFMA.FTZ R4, R106, c[0x0][0x2d0], -R12 ;  /* 0x0000b4006a047a23 */ /* 0x002fce000001080c */
[----:B------:R1:W-:Y:S01]  /*10b50*/  MUFU.EX2 R244, R4 ;  /* 0x0000000400f47308 */ /* 0x0003e20000000800 */
[----:B--2---:R-:W-:Y:S02]  /*10b60*/  F2FP.PACK_AB R8, R241, R246 ;  /* 0x000000f6f108723e */ /* 0x004fe400000000ff */
[----:B---3--:R-:W-:-:S07]  /*10b70*/  F2FP.PACK_AB R11, R245, R240 ;  /* 0x000000f0f50b723e */ /* 0x008fce00000000ff */
        /* <DEDUP_REMOVED lines=9> */
[----:B------:R1:W3:Y:S06]  /*10c10*/  MUFU.EX2 R242, R4 ;  /* 0x0000000400f27308 */ /* 0x0002ec0000000800 */
[C---:B------:R-:W-:Y:S08]  /*10c20*/  HMMA.16816.F32 R56, R8.reuse, R20, RZ ;  /* 0x000000140838723c */ /* 0x040ff000000018ff */
[----:B------:R-:W-:Y:S01]  /*10c30*/  HMMA.16816.F32 R128, R8, R22, RZ ;  /* 0x000000160880723c */ /* 0x000fe200000018ff */
[----:B------:R-:W-:Y:S01]  /*10c40*/  LDSM.16.MT88.4 R20, [R210+0x500] ;  /* 0x00050000d214783b */ /* 0x000fe20000004200 */
[----:B-1----:R-:W-:Y:S01]  /*10c50*/  FFMA.FTZ R4, R43, c[0x0][0x2d0], -R2 ;  /* 0x0000b4002b047a23 */ /* 0x002fe20000010802 */
[----:B---3--:R-:W-:-:S02]  /*10c60*/  F2FP.PACK_AB R6, R242, R243 ;  /* 0x000000f3f206723e */ /* 0x008fc400000000ff */
[----:B------:R-:W-:Y:S01]  /*10c70*/  LDSM.16.MT88.4 R40, [R210+0x2500] ;  /* 0x00250000d228783b */ /* 0x000fe20000004200 */
[----:B------:R1:W-:Y:S02]  /*10c80*/  MUFU.EX2 R230, R4 ;  /* 0x0000000400e67308 */ /* 0x0003e40000000800 */
[C---:B------:R-:W-:Y:S08]  /*10c90*/  HMMA.16816.F32 R52, R8.reuse, R28, RZ ;  /* 0x0000001c0834723c */ /* 0x040ff000000018ff */
[----:B------:R-:W-:Y:S01]  /*10ca0*/  HMMA.16816.F32 R144, R8, R30, RZ ;  /* 0x0000001e0890723c */ /* 0x000fe200000018ff */
[----:B------:R-:W3:Y:S01]  /*10cb0*/  LDSM.16.MT88.4 R28, [R210+0x1500] ;  /* 0x00150000d21c783b */ /* 0x000ee20000004200 */
[----:B-1----:R-:W-:-:S06]  /*10cc0*/  FFMA.FTZ R4, R48, c[0x0][0x2d0], -R2 ;  /* 0x0000b40030047a23 */ /* 0x002fcc0000010802 */
[C---:B------:R-:W-:Y:S01]  /*10cd0*/  HMMA.16816.F32 R156, R8.reuse, R34, RZ ;  /* 0x00000022089c723c */ /* 0x040fe200000018ff */
[----:B------:R1:W4:Y:S07]  /*10ce0*/  MUFU.EX2 R235, R4 ;  /* 0x0000000400eb7308 */ /* 0x00032e0000000800 */
[C---:B------:R-:W-:Y:S08]  /*10cf0*/  HMMA.16816.F32 R44, R8.reuse, R36, RZ ;  /* 0x00000024082c723c */ /* 0x040ff000000018ff */
[----:B------:R-:W-:Y:S01]  /*10d00*/  HMMA.16816.F32 R160, R8, R38, RZ ;  /* 0x0000002608a0723c */ /* 0x000fe200000018ff */
[----:B------:R-:W-:Y:S01]  /*10d10*/  LDSM.16.MT88.4 R36, [R210+0x2900] ;  /* 0x00290000d224783b */ /* 0x000fe20000004200 */
[----:B-1----:R-:W-:Y:S01]  /*10d20*/  FFMA.FTZ R4, R49, c[0x0][0x2d0], -R2 ;  /* 0x0000b40031047a23 */ /* 0x002fe20000010802 */
[----:B----4-:R-:W-:-:S03]  /*10d30*/  F2FP.PACK_AB R5, R235, R230 ;  /* 0x000000e6eb05723e */ /* 0x010fc600000000ff */
[----:B------:R1:W-:Y:S02]  /*10d40*/  MUFU.EX2 R234, R4 ;  /* 0x0000000400ea7308 */ /* 0x0003e40000000800 */
[----:B------:R-:W-:Y:S01]  /*10d50*/  HMMA.16816.F32 R48, R8, R32, RZ ;  /* 0x000000200830723c */ /* 0x000fe200000018ff */
[----:B------:R-:W4:Y:S06]  /*10d60*/  LDSM.16.MT88.4 R32, [R209+0x2500] ;  /* 0x00250000d120783b */ /* 0x000f2c0000004200 */
[----:B------:R-:W-:Y:S02]  /*10d70*/  FFMA.FTZ R8, R138, c[0x0][0x2d0], -R0 ;  /* 0x0000b4008a087a23 */ /* 0x000fe40000010800 */
[----:B------:R-:W-:-:S02]  /*10d80*/  IMAD.MOV.U32 R9, RZ, RZ, R187 ;  /* 0x000000ffff097224 */ /* 0x000fc400078e00bb */
[----:B------:R2:W-:Y:S01]  /*10d90*/  MUFU.EX2 R217, R8 ;  /* 0x0000000800d97308 */ /* 0x0005e20000000800 */
[----:B------:R-:W-:Y:S02]  /*10da0*/  IMAD.MOV.U32 R11, RZ, RZ, R186 ;  /* 0x000000ffff0b7224 */ /* 0x000fe400078e00ba */
[----:B------:R-:W-:Y:S02]  /*10db0*/  IMAD.MOV.U32 R10, RZ, RZ, R185 ;  /* 0x000000ffff0a7224 */ /* 0x000fe400078e00b9 */
[----:B-1----:R-:W-:-:S04]  /*10dc0*/  FFMA.FTZ R4, R101, c[0x0][0x2d0], -R2 ;  /* 0x0000b40065047a23 */ /* 0x002fc80000010802 */
[----:B------:R1:W1:Y:S01]  /*10dd0*/  MUFU.EX2 R233, R4 ;  /* 0x0000000400e97308 */ /* 0x0002620000000800 */
[----:B--2---:R-:W-:-:S07]  /*10de0*/  FFMA.FTZ R8, R100, c[0x0][0x2d0], -R0 ;  /* 0x0000b40064087a23 */ /* 0x004fce0000010800 */
[----:B------:R2:W-:Y:S01]  /*10df0*/  MUFU.EX2 R215, R8 ;  /* 0x0000000800d77308 */ /* 0x0005e20000000800 */
[----:B-1----:R-:W-:Y:S01]  /*10e00*/  FFMA.FTZ R4, R136, c[0x0][0x2d0], -R0 ;  /* 0x0000b40088047a23 */ /* 0x002fe20000010800 */
[----:B------:R-:W-:-:S06]  /*10e10*/  F2FP.PACK_AB R7, R233, R234 ;  /* 0x000000eae907723e */ /* 0x000fcc00000000ff */
[----:B------:R1:W-:Y:S01]  /*10e20*/  MUFU.EX2 R220, R4 ;  /* 0x0000000400dc7308 */ /* 0x0003e20000000800 */
[----:B--2---:R-:W-:-:S07]  /*10e30*/  FFMA.FTZ R8, R99, c[0x0][0x2d0], -R3 ;  /* 0x0000b40063087a23 */ /* 0x004fce0000010803 */
[----:B------:R2:W-:Y:S01]  /*10e40*/  MUFU.EX2 R207, R8 ;  /* 0x0000000800cf7308 */ /* 0x0005e20000000800 */
[----:B-1----:R-:W-:-:S07]  /*10e50*/  FFMA.FTZ R4, R137, c[0x0][0x2d0], -R0 ;  /* 0x0000b40089047a23 */ /* 0x002fce0000010800 */
[----:B------:R1:W1:Y:S01]  /*10e60*/  MUFU.EX2 R219, R4 ;  /* 0x0000000400db7308 */ /* 0x0002620000000800 */
[----:B--2---:R-:W-:-:S07]  /*10e70*/  FFMA.FTZ R8, R98, c[0x0][0x2d0], -R3 ;  /* 0x0000b40062087a23 */ /* 0x004fce0000010803 */
[----:B------:R2:W2:Y:S01]  /*10e80*/  MUFU.EX2 R214, R8 ;  /* 0x0000000800d67308 */ /* 0x0004a20000000800 */
[----:B-1----:R-:W-:-:S07]  /*10e90*/  F2FP.PACK_AB R4, R244, R239 ;  /* 0x000000eff404723e */ /* 0x002fce00000000ff */
[----:B------:R-:W-:Y:S01]  /*10ea0*/  HMMA.16816.F32 R168, R4, R24, R124 ;  /* 0x0000001804a8723c */ /* 0x000fe2000000187c */
[----:B--2---:R-:W-:-:S04]  /*10eb0*/  FFMA.FTZ R8, R97, c[0x0][0x2d0], -R3 ;  /* 0x0000b40061087a23 */ /* 0x004fc80000010803 */
[----:B------:R1:W-:Y:S03]  /*10ec0*/  MUFU.EX2 R206, R8 ;  /* 0x0000000800ce7308 */ /* 0x0003e60000000800 */
[C---:B---3--:R-:W-:Y:S08]  /*10ed0*/  HMMA.16816.F32 R124, R4.reuse, R28, R112 ;  /* 0x0000001c047c723c */ /* 0x048ff00000001870 */
[----:B------:R-:W-:Y:S01]  /*10ee0*/  HMMA.16816.F32 R164, R4, R20, R120 ;  /* 0x0000001404a4723c */ /* 0x000fe20000001878 */
[----:B-1----:R-:W-:-:S07]  /*10ef0*/  FFMA.FTZ R8, R96, c[0x0][0x2d0], -R3 ;  /* 0x0000b40060087a23 */ /* 0x002fce0000010803 */
[C---:B----4-:R-:W-:Y:S01]  /*10f00*/  HMMA.16816.F32 R112, R4.reuse, R32, R108 ;  /* 0x000000200470723c */ /* 0x050fe2000000186c */
[----:B------:R1:W2:Y:S07]  /*10f10*/  MUFU.EX2 R205, R8 ;  /* 0x0000000800cd7308 */ /* 0x0002ae0000000800 */
        /* <DEDUP_REMOVED lines=13> */
[----:B------:R-:W-:Y:S07]  /*10ff0*/  HMMA.16816.F32 R84, R4, R42, R64 ;  /* 0x0000002a0454723c */ /* 0x000fee0000001840 */
[----:B------:R-:W-:-:S02]  /*11000*/  F2FP.PACK_AB R4, R219, R220 ;  /* 0x000000dcdb04723e */ /* 0x000fc400000000ff */
[----:B------:R-:W-:Y:S02]  /*11010*/  F2FP.PACK_AB R6, R215, R217 ;  /* 0x000000d9d706723e */ /* 0x000fe400000000ff */
[----:B------:R-:W-:Y:S02]  /*11020*/  F2FP.PACK_AB R5, R214, R207 ;  /* 0x000000cfd605723e */ /* 0x000fe400000000ff */
[----:B--2---:R-:W-:Y:S01]  /*11030*/  F2FP.PACK_AB R7, R205, R206 ;  /* 0x000000cecd07723e */ /* 0x004fe200000000ff */
[----:B-1----:R-:W-:-:S04]  /*11040*/  FFMA.FTZ R8, R182, c[0x0][0x2d0], -R12 ;  /* 0x0000b400b6087a23 */ /* 0x002fc8000001080c */
[----:B------:R1:W-:Y:S02]  /*11050*/  MUFU.EX2 R200, R8 ;  /* 0x0000000800c87308 */ /* 0x0003e40000000800 */
[C---:B------:R-:W-:Y:S08]  /*11060*/  HMMA.16816.F32 R76, R4.reuse, R20, R60 ;  /* 0x00000014044c723c */ /* 0x040ff0000000183c */
[----:B------:R-:W-:Y:S01]  /*11070*/  HMMA.16816.F32 R60, R4, R26, R140 ;  /* 0x0000001a043c723c */ /* 0x000fe2000000188c */
[----:B-1----:R-:W-:-:S07]  /*11080*/  FFMA.FTZ R8, R155, c[0x0][0x2d0], -R2 ;  /* 0x0000b4009b087a23 */ /* 0x002fce0000010802 */
[C---:B------:R-:W-:Y:S01]  /*11090*/  HMMA.16816.F32 R80, R4.reuse, R24, R68 ;  /* 0x000000180450723c */ /* 0x040fe20000001844 */
[----:B------:R-:W-:Y:S01]  /*110a0*/  IMAD.MOV.U32 R140, RZ, RZ, R184 ;  /* 0x000000ffff8c7224 */ /* 0x000fe200078e00b8 */
[----:B------:R-:W1:Y:S01]  /*110b0*/  LDSM.16.MT88.4 R24, [R209+0x900] ;  /* 0x00090000d118783b */ /* 0x000e620000004200 */
[----:B------:R2:W-:Y:S01]  /*110c0*/  MUFU.EX2 R187, R8 ;  /* 0x0000000800bb7308 */ /* 0x0005e20000000800 */
[----:B------:R-:W-:Y:S02]  /*110d0*/  IMAD.MOV.U32 R143, RZ, RZ, R190 ;  /* 0x000000ffff8f7224 */ /* 0x000fe400078e00be */
[----:B------:R-:W-:Y:S02]  /*110e0*/  IMAD.MOV.U32 R142, RZ, RZ, R189 ;  /* 0x000000ffff8e7224 */ /* 0x000fe400078e00bd */
[----:B------:R-:W-:Y:S01]  /*110f0*/  HMMA.16816.F32 R72, R4, R16, R56 ;  /* 0x000000100448723c */ /* 0x000fe20000001838 */
[----:B------:R-:W-:-:S07]  /*11100*/  IMAD.MOV.U32 R141, RZ, RZ, R188 ;  /* 0x000000ffff8d7224 */ /* 0x000fce00078e00bc */
[----:B------:R-:W-:Y:S01]  /*11110*/  HMMA.16816.F32 R68, R4, R28, R52 ;  /* 0x0000001c0444723c */ /* 0x000fe20000001834 */
[----:B--2---:R-:W-:-:S04]  /*11120*/  FFMA.FTZ R8, R172, c[0x0][0x2d0], -R2 ;  /* 0x0000b400ac087a23 */ /* 0x004fc80000010802 */
[----:B------:R2:W4:Y:S03]  /*11130*/  MUFU.EX2 R186, R8 ;  /* 0x0000000800ba7308 */ /* 0x0005260000000800 */
[C---:B------:R-:W-:Y:S08]  /*11140*/  HMMA.16816.F32 R64, R4.reuse, R32, R48 ;  /* 0x000000200440723c */ /* 0x040ff00000001830 */
[----:B------:R-:W-:Y:S01]  /*11150*/  HMMA.16816.F32 R196, R4, R40, R44 ;  /* 0x0000002804c4723c */ /* 0x000fe2000000182c */
[----:B--2---:R-:W-:-:S07]  /*11160*/  FFMA.FTZ R8, R174, c[0x0][0x2d0], -R2 ;  /* 0x0000b400ae087a23 */ /* 0x004fce0000010802 */
[C---:B------:R-:W-:Y:S01]  /*11170*/  HMMA.16816.F32 R52, R4.reuse, R22, R132 ;  /* 0x000000160434723c */ /* 0x040fe20000001884 */
[----:B------:R-:W-:Y:S01]  /*11180*/  LDSM.16.MT88.4 R20, [R209+0x1900] ;  /* 0x00190000d114783b */ /* 0x000fe20000004200 */
[----:B------:R2:W-:Y:S05]  /*11190*/  MUFU.EX2 R184, R8 ;  /* 0x0000000800b87308 */ /* 0x0005ea0000000800 */
[----:B------:R-:W-:Y:S01]  /*111a0*/  IMAD.MOV.U32 R135, RZ, RZ, R183 ;  /* 0x000000ffff877224 */ /* 0x000fe200078e00b7 */
[C---:B------:R-:W-:Y:S01]  /*111b0*/  HMMA.16816.F32 R48, R4.reuse, R18, R128 ;  /* 0x000000120430723c */ /* 0x040fe20000001880 */
[----:B------:R-:W1:Y:S07]  /*111c0*/  LDSM.16.MT88.4 R16, [R210+0x900] ;  /* 0x00090000d210783b */ /* 0x000e6e0000004200 */
[----:B------:R-:W-:Y:S01]  /*111d0*/  HMMA.16816.F32 R44, R4, R30, R144 ;  /* 0x0000001e042c723c */ /* 0x000fe20000001890 */
[----:B------:R-:W1:Y:S01]  /*111e0*/  LDSM.16.MT88.4 R28, [R210+0x1900] ;  /* 0x00190000d21c783b */ /* 0x000e620000004200 */
[----:B--2---:R-:W-:-:S04]  /*111f0*/  FFMA.FTZ R8, R175, c[0x0][0x2d0], -R2 ;  /* 0x0000b400af087a23 */ /* 0x004fc80000010802 */
[----:B------:R2:W2:Y:S02]  /*11200*/  MUFU.EX2 R185, R8 ;  /* 0x0000000800b97308 */ /* 0x0004a40000000800 */
[C---:B------:R-:W-:Y:S01]  /*11210*/  HMMA.16816.F32 R56, R4.reuse, R34, R156 ;  /* 0x000000220438723c */ /* 0x040fe2000000189c */
[----:B------:R-:W1:Y:S04]  /*11220*/  LDSM.16.MT88.4 R32, [R209+0x2900] ;  /* 0x00290000d120783b */ /* 0x000e680000004200 */
[----:B------:R-:W1:Y:S03]  /*11230*/  LDSM.16.MT88.4 R156, [R209+0x1d00] ;  /* 0x001d0000d19c783b */ /* 0x000e660000004200 */
[----:B------:R-:W-:Y:S01]  /*11240*/  HMMA.16816.F32 R40, R4, R42, R160 ;  /* 0x0000002a0428723c */ /* 0x000fe200000018a0 */
[----:B--2---:R-:W-:-:S06]  /*11250*/  FFMA.FTZ R8, R173, c[0x0][0x2d0], -R0 ;  /* 0x0000b400ad087a23 */ /* 0x004fcc0000010800 */
[----:B---3--:R-:W-:Y:S01]  /*11260*/  F2FP.PACK_AB R4, R202, R203 ;  /* 0x000000cbca04723e */ /* 0x008fe200000000ff */
[----:B------:R-:W-:Y:S01]  /*11270*/  LDSM.16.MT88.4 R172, [R210+0x1d00] ;  /* 0x001d0000d2ac783b */ /* 0x000fe20000004200 */
[----:B----4-:R-:W-:Y:S01]  /*11280*/  F2FP.PACK_AB R5, R186, R187 ;  /* 0x000000bbba05723e */ /* 0x010fe200000000ff */
[----:B------:R2:W-:Y:S01]  /*11290*/  MUFU.EX2 R179, R8 ;  /* 0x0000000800b37308 */ /* 0x0005e20000000800 */
[----:B------:R-:W-:Y:S02]  /*112a0*/  F2FP.PACK_AB R6, R200, R201 ;  /* 0x000000c9c806723e */ /* 0x000fe400000000ff */
[----:B------:R-:W-:-:S07]  /*112b0*/  F2FP.PACK_AB R7, R185, R184 ;  /* 0x000000b8b907723e */ /* 0x000fce00000000ff */
[----:B-1----:R-:W-:Y:S01]  /*112c0*/  HMMA.16816.F32 R116, R4, R24, R168 ;  /* 0x000000180474723c */ /* 0x002fe200000018a8 */
[----:B--2---:R-:W-:-:S07]  /*112d0*/  FFMA.FTZ R8, R176, c[0x0][0x2d0], -R0 ;  /* 0x0000b400b0087a23 */ /* 0x004fce0000010800 */
[C---:B------:R-:W-:Y:S01]  /*112e0*/  HMMA.16816.F32 R192, R4.reuse, R36, R108 ;  /* 0x0000002404c0723c */ /* 0x040fe2000000186c */
[----:B------:R1:W2:Y:S07]  /*112f0*/  MUFU.EX2 R176, R8 ;  /* 0x0000000800b07308 */ /* 0x0002ae0000000800 */
        /* <DEDUP_REMOVED lines=18> */
[----:B------:R1:W4:Y:S06]  /*11420*/  MUFU.EX2 R106, R8 ;  /* 0x00000008006a7308 */ /* 0x00032c0000000800 */
[----:B--2---:R-:W-:Y:S02]  /*11430*/  F2FP.PACK_AB R4, R176, R179 ;  /* 0x000000b3b004723e */ /* 0x004fe400000000ff */
[----:B---3--:R-:W-:Y:S01]  /*11440*/  F2FP.PACK_AB R6, R178, R177 ;  /* 0x000000b1b206723e */ /* 0x008fe200000000ff */
[----:B-1----:R-:W-:Y:S01]  /*11450*/  FFMA.FTZ R8, R152, c[0x0][0x2d0], -R3 ;  /* 0x0000b40098087a23 */ /* 0x002fe20000010803 */
[----:B----4-:R-:W-:-:S03]  /*11460*/  F2FP.PACK_AB R5, R106, R107 ;  /* 0x0000006b6a05723e */ /* 0x010fc600000000ff */
[----:B------:R1:W-:Y:S02]  /*11470*/  MUFU.EX2 R101, R8 ;  /* 0x0000000800657308 */ /* 0x0003e40000000800 */
[----:B-1----:R-:W-:-:S06]  /*11480*/  FFMA.FTZ R8, R14, c[0x0][0x2d0], -R3 ;  /* 0x0000b4000e087a23 */ /* 0x002fcc0000010803 */
        /* <DEDUP_REMOVED lines=12> */
[----:B------:R-:W-:Y:S01]  /*11550*/  IMAD.MOV.U32 R55, RZ, RZ, R135 ;  /* 0x000000ffff377224 */ /* 0x000fe200078e0087 */
[----:B------:R-:W-:Y:S03]  /*11560*/  LDSM.16.MT88.4 R140, [R210+0xd00] ;  /* 0x000d0000d28c783b */ /* 0x000fe60000004200 */
        /* <DEDUP_REMOVED lines=30> */
[----:B------:R4:W2:Y:S01]  /*11750*/  MUFU.EX2 R21, R2 ;  /* 0x0000000200157308 */ /* 0x0008a20000000800 */
[----:B-1----:R-:W-:Y:S02]  /*11760*/  FADD.FTZ R8, R238, R237 ;  /* 0x000000edee087221 */ /* 0x002fe40000010000 */
[----:B----4-:R-:W-:Y:S01]  /*11770*/  FFMA.FTZ R2, R225, c[0x0][0x2d0], -R0 ;  /* 0x0000b400e1027a23 */ /* 0x010fe20000010800 */
[----:B--2---:R-:W-:-:S04]  /*11780*/  F2FP.PACK_AB R95, R21, R20 ;  /* 0x00000014155f723e */ /* 0x004fc800000000ff */
[----:B------:R1:W-:Y:S03]  /*11790*/  MUFU.EX2 R19, R2 ;  /* 0x0000000200137308 */ /* 0x0003e60000000800 */
[C---:B------:R-:W-:Y:S08]  /*117a0*/  HMMA.16816.F32 R152, R92.reuse, R158, R96 ;  /* 0x0000009e5c98723c */ /* 0x040ff00000001860 */
[----:B------:R-:W-:Y:S01]  /*117b0*/  HMMA.16816.F32 R76, R92, R82, R88 ;  /* 0x000000525c4c723c */ /* 0x000fe20000001858 */
        /* <DEDUP_REMOVED lines=124> */
[----:B------:R-:W5:Y:S04]  /*11f80*/  LDL R53, [R1+0x6c] ;  /* 0x00006c0001357983 */ /* 0x000f680000100800 */
[----:B------:R-:W5:Y:S01]  /*11f90*/  LDL.64 R28, [R1+0x60] ;  /* 0x00006000011c7983 */ /* 0x000f620000100a00 */
[----:B------:R-:W-:Y:S01]  /*11fa0*/  IMAD.MOV.U32 R101, RZ, RZ, R104 ;  /* 0x000000ffff657224 */ /* 0x000fe200078e0068 */
[----:B------:R-:W-:Y:S01]  /*11fb0*/  MOV R107, R102 ;  /* 0x00000066006b7202 */ /* 0x000fe20000000f00 */
[----:B------:R-:W-:Y:S01]  /*11fc0*/  IMAD.MOV.U32 R100, RZ, RZ, R105 ;  /* 0x000000ffff647224 */ /* 0x000fe200078e0069 */
[----:B------:R-:W-:Y:S01]  /*11fd0*/  MOV R225, R204 ;  /* 0x000000cc00e17202 */ /* 0x000fe20000000f00 */
[----:B------:R-:W-:Y:S01]  /*11fe0*/  IMAD.MOV.U32 R106, RZ, RZ, R103 ;  /* 0x000000ffff6a7224 */ /* 0x000fe200078e0067 */
[----:B--2---:R-:W-:-:S05]  /*11ff0*/  IADD3 RZ, P0, R30, 0x40, RZ ;  /* 0x000000401eff7810 */ /* 0x004fca0007f1e0ff */
[----:B-1-3--:R-:W-:Y:S01]  /*12000*/  IMAD.X R3, RZ, RZ, R55, P0 ;  /* 0x000000ffff037224 */ /* 0x00afe200000e0637 */
[C---:B----4-:R-:W-:Y:S02]  /*12010*/  IADD3 R2, P2, R32.reuse, 0x40, RZ ;  /* 0x0000004020027810 */ /* 0x050fe40007f5e0ff */
[----:B------:R-:W-:Y:S02]  /*12020*/  IADD3 R0, P1, R32, 0x20, RZ ;  /* 0x0000002020007810 */ /* 0x000fe40007f3e0ff */
[----:B------:R1:W-:Y:S04]  /*12030*/  STL [R1+0x44], R3 ;  /* 0x0000440301007387 */ /* 0x0003e80000100800 */
[----:B------:R2:W-:Y:S04]  /*12040*/  STL [R1+0x40], R2 ;  /* 0x0000400201007387 */ /* 0x0005e80000100800 */
[----:B------:R5:W-:Y:S01]  /*12050*/  STL [R1+0x38], R0 ;  /* 0x0000380001007387 */ /* 0x000be20000100800 */
[----:B-1----:R-:W-:-:S02]  /*12060*/  IADD3 R3, P0, R30, 0x20, RZ ;  /* 0x000000201e037810 */ /* 0x002fc40007f1e0ff */
[----:B--2---:R-:W-:-:S03]  /*12070*/  IADD3 R2, R30, 0x40, RZ ;  /* 0x000000401e027810 */ /* 0x004fc60007ffe0ff */
[----:B------:R1:W-:Y:S01]  /*12080*/  STL [R1+0x2c], R3 ;  /* 0x00002c0301007387 */ /* 0x0003e20000100800 */
[----:B-----5:R-:W-:-:S03]  /*12090*/  @P4 IMAD.HI.U32 R0, R53, c[0x0][0x2c8], RZ ;  /* 0x0000b20035004a27 */ /* 0x020fc600078e00ff */
[----:B------:R2:W-:Y:S04]  /*120a0*/  STL [R1+0x30], R2 ;  /* 0x0000300201007387 */ /* 0x0005e80000100800 */
[----:B------:R3:W-:Y:S01]  /*120b0*/  @P4 STL [R1+0x68], R0 ;  /* 0x0000680001004387 */ /* 0x0007e20000100800 */
[----:B-1----:R-:W-:Y:S01]  /*120c0*/  IADD3.X R3, RZ, R29, RZ, P2, !PT ;  /* 0x0000001dff037210 */ /* 0x002fe200017fe4ff */
[----:B--2---:R-:W-:Y:S01]  /*120d0*/  IMAD.X R2, RZ, RZ, R29, P1 ;  /* 0x000000ffff027224 */ /* 0x004fe200008e061d */
[----:B---3--:R-:W-:-:S03]  /*120e0*/  IADD3.X R0, RZ, R55, RZ, P0, !PT ;  /* 0x00000037ff007210 */ /* 0x008fc600007fe4ff */
[----:B------:R1:W-:Y:S04]  /*120f0*/  STL [R1+0x3c], R3 ;  /* 0x00003c0301007387 */ /* 0x0003e80000100800 */
[----:B------:R1:W-:Y:S04]  /*12100*/  STL [R1+0x28], R0 ;  /* 0x0000280001007387 */ /* 0x0003e80000100800 */
[----:B------:R1:W-:Y:S02]  /*12110*/  STL [R1+0x34], R2 ;  /* 0x0000340201007387 */ /* 0x0003e40000100800 */
.L_x_733:
[----:B-1----:R-:W2:Y:S01]  /*12120*/  LDL R0, [R1+0x78] ;  /* 0x0000780001007983 */ /* 0x002ea20000100800 */
[----:B------:R-:W-:Y:S04]  /*12130*/  DEPBAR.LE SB0, 0x0 ;  /* 0x000080000000791a */ /* 0x000fe80000000000 */
[----:B------:R-:W3:Y:S01]  /*12140*/  LDL R47, [R1+0x38] ;  /* 0x00003800012f7983 */ /* 0x000ee20000100800 */
[C---:B------:R-:W-:Y:S01]  /*12150*/  ISETP.GE.AND P0, PT, R225.reuse, RZ, PT ;  /* 0x000000ffe100720c */ /* 0x040fe20003f06270 */
[----:B------:R-:W-:Y:S01]  /*12160*/  IMAD.MOV.U32 R46, RZ, RZ, c[0x0][0x20c] ;  /* 0x00008300ff2e7624 */ /* 0x000fe200078e00ff */
[----:B------:R-:W-:Y:S01]  /*12170*/  MOV R45, c[0x0][0x208] ;  /* 0x00008200002d7a02 */ /* 0x000fe20000000f00 */
[----:B------:R-:W4:Y:S01]  /*12180*/  LDL.64 R42, [R1+0x70] ;  /* 0x00007000012a7983 */ /* 0x000f220000100a00 */
[C---:B------:R-:W-:Y:S02]  /*12190*/  ISETP.GE.AND P3, PT, R225.reuse, 0x1, PT ;  /* 0x00000001e100780c */ /* 0x040fe40003f66270 */
[----:B------:R-:W-:Y:S03]  /*121a0*/  MOV R238, c[0x0][0x2c4] ;  /* 0x0000b10000ee7a02 */ /* 0x000fe60000000f00 */
[----:B------:R-:W5:Y:S04]  /*121b0*/  LDL R55, [R1+0x34] ;  /* 0x0000340001377983 */ /* 0x000f680000100800 */
[----:B------:R-:W5:Y:S01]  /*121c0*/  LDL.64 R40, [R1+0x60] ;  /* 0x0000600001287983 */ /* 0x000f620000100a00 */
[C---:B------:R-:W-:Y:S04]  /*121d0*/  @P0 IMAD.WIDE.U32 R28, R225.reuse, c[0x0][0x208], RZ ;  /* 0x00008200e11c0a25 */ /* 0x040fe800078e00ff */
[----:B------:R-:W-:Y:S01]  /*121e0*/  @P0 IMAD.SHL.U32 R2, R28, 0x40, RZ ;  /* 0x000000401c020824 */ /* 0x000fe200078e00ff */
[----:B------:R-:W5:Y:S04]  /*121f0*/  LDL R58, [R1+0x40] ;  /* 0x00004000013a7983 */ /* 0x000f680000100800 */
[----:B------:R-:W5:Y:S04]  /*12200*/  LDL R54, [R1+0x3c] ;  /* 0x00003c0001367983 */ /* 0x000f680000100800 */
[----:B------:R-:W-:Y:S08]  /*12210*/  BAR.SYNC.DEFER_BLOCKING 0x0 ;  /* 0x0000000000007b1d */ /* 0x000ff00000010000 */
[----:B------:R-:W-:Y:S08]  /*12220*/  LDSM.16.M88.4 R64, [R211+0x6100] ;  /* 0x00610000d340783b */ /* 0x000ff00000000200 */
[----:B------:R-:W1:Y:S08]  /*12230*/  LDSM.16.M88.4 R16, [R208+0x3100] ;  /* 0x00310000d010783b */ /* 0x000e700000000200 */
[----:B------:R-:W1:Y:S08]  /*12240*/  LDSM.16.M88.4 R60, [R211+0x7100] ;  /* 0x00710000d33c783b */ /* 0x000e700000000200 */
[----:B------:R-:W1:Y:S08]  /*12250*/  LDSM.16.M88.4 R32, [R208+0x3500] ;  /* 0x00350000d020783b */ /* 0x000e700000000200 */
[----:B------:R-:W5:Y:S06]  /*12260*/  LDL.64 R236, [R1+0x50] ;  /* 0x0000500001ec7983 */ /* 0x000f6c0000100a00 */
[----:B------:R-:W2:Y:S08]  /*12270*/  LDSM.16.M88.4 R48, [R208+0x3900] ;  /* 0x00390000d030783b */ /* 0x000eb00000000200 */
[----:B------:R-:W5:Y:S01]  /*12280*/  LDL.64 R234, [R1+0x58] ;  /* 0x0000580001ea7983 */ /* 0x000f620000100a00 */
        /* <DEDUP_REMOVED lines=11> */
[----:B------:R-:W1:Y:S08]  /*12340*/  LDSM.16.M88.4 R192, [R223] ;  /* 0x00000000dfc0783b */ /* 0x000e700000000200 */
[----:B------:R-:W1:Y:S08]  /*12350*/  LDSM.16.M88.4 R196, [R222] ;  /* 0x00000000dec4783b */ /* 0x000e700000000200 */
[----:B------:R-:W5:Y:S04]  /*12360*/  LDL R232, [R1+0x2c] ;  /* 0x00002c0001e87983 */ /* 0x000f680000100800 */
[----:B------:R-:W5:Y:S04]  /*12370*/  LDL R233, [R1+0x68] ;  /* 0x0000680001e97983 */ /* 0x000f680000100800 */
[----:B------:R-:W5:Y:S04]  /*12380*/  LDL R231, [R1+0x28] ;  /* 0x0000280001e77983 */ /* 0x000f680000100800 */
[----:B------:R-:W5:Y:S04]  /*12390*/  LDL R252, [R1+0x30] ;  /* 0x0000300001fc7983 */ /* 0x000f680000100800 */
[----:B------:R-:W5:Y:S01]  /*123a0*/  LDL R251, [R1+0x44] ;  /* 0x0000440001fb7983 */ /* 0x000f620000100800 */
[----:B--2---:R-:W-:Y:S02]  /*123b0*/  ISETP.NE.AND P4, PT, R0, RZ, PT ;  /* 0x000000ff0000720c */ /* 0x004fe40003f85270 */
[----:B------:R-:W-:Y:S02]  /*123c0*/  @P0 SHF.R.S32.HI R0, RZ, 0x1f, R225 ;  /* 0x0000001fff000819 */ /* 0x000fe400000114e1 */
[----:B---3--:R-:W-:Y:S03]  /*123d0*/  @P0 IADD3 R36, P1, R2, R47, RZ ;  /* 0x0000002f02240210 */ /* 0x008fe60007f3e0ff */
[----:B------:R-:W-:Y:S01]  /*123e0*/  @P0 IMAD R0, R0, c[0x0][0x208], RZ ;  /* 0x0000820000000a24 */ /* 0x000fe200078e02ff */
[----:B----4-:R-:W-:Y:S03]  /*123f0*/  @P0 IADD3 R3, P2, R2, R42, RZ ;  /* 0x0000002a02030210 */ /* 0x010fe60007f5e0ff */
[----:B------:R-:W-:Y:S05]  /*12400*/  @P0 IMAD R0, R225, c[0x0][0x20c], R0 ;  /* 0x00008300e1000a24 */ /* 0x000fea00078e0200 */
[----:B------:R-:W-:Y:S04]  /*12410*/  @P0 IADD3 R0, R29, R0, RZ ;  /* 0x000000001d000210 */ /* 0x000fe80007ffe0ff */
[----:B------:R-:W-:Y:S02]  /*12420*/  @P0 SHF.L.U64.HI R0, R28, 0x6, R0 ;  /* 0x000000061c000819 */ /* 0x000fe40000010200 */
[-C--:B------:R-:W-:Y:S02]  /*12430*/  HMMA.16816.F32 R28, R60, R34.reuse, RZ ;  /* 0x000000223c1c723c */ /* 0x080fe400000018ff */
[C---:B-----5:R-:W-:Y:S01]  /*12440*/  @P0 IADD3.X R37, R0.reuse, R41, RZ, P2, !PT ;  /* 0x0000002900250210 */ /* 0x060fe200017fe4ff */
[----:B------:R-:W-:Y:S01]  /*12450*/  @P0 IMAD.X R38, R0, 0x1, R55, P1 ;  /* 0x0000000100260824 */ /* 0x000fe200008e0637 */
[C---:B------:R-:W-:Y:S02]  /*12460*/  @P0 LEA R52, P2, R3.reuse, c[0x0][0x1f8], 0x1 ;  /* 0x00007e0003340a11 */ /* 0x040fe400078408ff */
[C---:B------:R-:W-:Y:S02]  /*12470*/  @P0 LEA R56, P1, R36.reuse, c[0x0][0x1f8], 0x1 ;  /* 0x00007e0024380a11 */ /* 0x040fe400078208ff */
[C---:B------:R-:W-:Y:S04]  /*12480*/  HMMA.16816.F32 R32, R64.reuse, R34, RZ ;  /* 0x000000224020723c */ /* 0x040fe800000018ff */
[----:B------:R-:W-:Y:S02]  /*12490*/  @P0 LEA.HI.X R53, R3, c[0x0][0x1fc], R37, 0x1, P2 ;  /* 0x00007f0003350a11 */ /* 0x000fe400010f0c25 */
[----:B------:R-:W-:Y:S02]  /*124a0*/  @P0 LEA.HI.X R57, R36, c[0x0][0x1fc], R38, 0x1, P1 ;  /* 0x00007f0024390a11 */ /* 0x000fe400008f0c26 */
[-C--:B------:R-:W-:Y:S01]  /*124b0*/  HMMA.16816.F32 R36, R64, R48.reuse, RZ ;  /* 0x000000304024723c */ /* 0x080fe200000018ff */
[C---:B------:R-:W-:Y:S01]  /*124c0*/  @P0 LEA R3, P1, R45.reuse, R2, 0x5 ;  /* 0x000000022d030211 */ /* 0x040fe200078228ff */
[----:B------:R-:W-:Y:S01]  /*124d0*/  @!PT LDS RZ, [RZ] ;  /* 0x00000000fffff984 */ /* 0x000fe20000000800 */
[----:B------:R-:W-:Y:S01]  /*124e0*/  @!PT LDS RZ, [RZ] ;  /* 0x00000000fffff984 */ /* 0x000fe20000000800 */
[----:B------:R-:W-:Y:S01]  /*124f0*/  @!PT LDS RZ, [RZ] ;  /* 0x00000000fffff984 */ /* 0x000fe20000000800 */
[----:B------:R1:W-:Y:S02]  /*12500*/  @P0 LDGSTS.E.BYPASS.LTC128B.128 [R226+0x100], [R52.64], !P5 ;  /* 0x0010000034e20fae */ /* 0x0003e4000e901d46 */
[----:B------:R-:W-:Y:S02]  /*12510*/  @P0 IADD3 R44, P2, R2, R58, RZ ;  /* 0x0000003a022c0210 */ /* 0x000fe40007f5e0ff */
[----:B------:R-:W-:Y:S02]  /*12520*/  @P0 LEA.HI.X R2, R45, R0, R46, 0x5, P1 ;  /* 0x000000002d020211 */ /* 0x000fe400008f2c2e */
[----:B------:R-:W-:Y:S02]  /*12530*/  @P0 IADD3 R45, P1, R3, R42, RZ ;  /* 0x0000002a032d0210 */ /* 0x000fe40007f3e0ff */
[----:B------:R2:W-:Y:S02]  /*12540*/  @P0 LDGSTS.E.BYPASS.LTC128B.128 [R226+0x1100], [R56.64], !P6 ;  /* 0x0110000038e20fae */ /* 0x0005e4000f101d46 */
[----:B------:R-:W-:Y:S01]  /*12550*/  @P0 IADD3.X R0, R0, R54, RZ, P2, !PT ;  /* 0x0000003600000210 */ /* 0x000fe200017fe4ff */
[----:B------:R-:W-:Y:S01]  /*12560*/  @P0 IMAD.X R46, R2, 0x1, R41, P1 ;  /* 0x00000001022e0824 */ /* 0x000fe200008e0629 */
[C---:B------:R-:W-:Y:S01]  /*12570*/  @P0 LEA R104, P2, R44.reuse, c[0x0][0x1f8], 0x1 ;  /* 0x00007e002c680a11 */ /* 0x040fe200078408ff */
[C---:B------:R-:W-:Y:S02]  /*12580*/  HMMA.16816.F32 R40, R60.reuse, R48, RZ ;  /* 0x000000303c28723c */ /* 0x040fe400000018ff */
[C---:B------:R-:W-:Y:S02]  /*12590*/  @P0 LEA R200, P1, R45.reuse, c[0x0][0x1f8], 0x1 ;  /* 0x00007e002dc80a11 */ /* 0x040fe400078208ff */
[----:B------:R-:W-:Y:S02]  /*125a0*/  @P0 LEA.HI.X R105, R44, c[0x0][0x1fc], R0, 0x1, P2 ;  /* 0x00007f002c690a11 */ /* 0x000fe400010f0c00 */
[----:B------:R-:W-:Y:S02]  /*125b0*/  @P0 LEA.HI.X R201, R45, c[0x0][0x1fc], R46, 0x1, P1 ;  /* 0x00007f002dc90a11 */ /* 0x000fe400008f0c2e */
[C---:B------:R-:W-:Y:S01]  /*125c0*/  @P0 IADD3 R0, P2, R3.reuse, R47, RZ ;  /* 0x0000002f03000210 */ /* 0x040fe20007f5e0ff */
[----:B------:R3:W-:Y:S01]  /*125d0*/  @P0 LDGSTS.E.BYPASS.LTC128B.128 [R226+0x2100], [R104.64], !P4 ;  /* 0x0210000068e20fae */ /* 0x0007e2000e101d46 */
[-C--:B------:R-:W-:Y:S02]  /*125e0*/  HMMA.16816.F32 R44, R60, R50.reuse, RZ ;  /* 0x000000323c2c723c */ /* 0x080fe400000018ff */
[----:B------:R-:W-:Y:S02]  /*125f0*/  @P0 IADD3 R3, P1, R3, R58, RZ ;  /* 0x0000003a03030210 */ /* 0x000fe40007f3e0ff */
[----:B------:R-:W-:Y:S02]  /*12600*/  @P0 IADD3.X R55, R2, R55, RZ, P2, !PT ;  /* 0x0000003702370210 */ /* 0x000fe400017fe4ff */
[----:B------:R-:W-:Y:S01]  /*12610*/  @P0 LEA R102, P2, R0, c[0x0][0x1f8], 0x1 ;  /* 0x00007e0000660a11 */ /* 0x000fe200078408ff */
[----:B------:R4:W-:Y:S01]  /*12620*/  @P0 LDGSTS.E.BYPASS.LTC128B.128 [R226+0x900], [R200.64], !P5 ;  /* 0x00900000c8e20fae */ /* 0x0009e2000e901d46 */
[C---:B------:R-:W-:Y:S04]  /*12630*/  HMMA.16816.F32 R48, R64.reuse, R50, RZ ;  /* 0x000000324030723c */ /* 0x040fe800000018ff */
[----:B------:R-:W-:Y:S01]  /*12640*/  @P0 IMAD.X R54, R2, 0x1, R54, P1 ;  /* 0x0000000102360824 */ /* 0x000fe200008e0636 */
[C---:B------:R-:W-:Y:S02]  /*12650*/  @P0 LEA R2, P1, R3.reuse, c[0x0][0x1f8], 0x1 ;  /* 0x00007e0003020a11 */ /* 0x040fe400078208ff */
[----:B------:R-:W-:Y:S02]  /*12660*/  @P0 LEA.HI.X R103, R0, c[0x0][0x1fc], R55, 0x1, P2 ;  /* 0x00007f0000670a11 */ /* 0x000fe400010f0c37 */
[----:B------:R-:W-:Y:S02]  /*12670*/  @P0 LEA.HI.X R3, R3, c[0x0][0x1fc], R54, 0x1, P1 ;  /* 0x00007f0003030a11 */ /* 0x000fe400008f0c36 */
[-C--:B-1----:R-:W-:Y:S01]  /*12680*/  HMMA.16816.F32 R52, R64, R108.reuse, RZ ;  /* 0x0000006c4034723c */ /* 0x082fe200000018ff */
[----:B------:R1:W-:Y:S01]  /*12690*/  @P0 LDGSTS.E.BYPASS.LTC128B.128 [R226+0x1900], [R102.64], !P6 ;  /* 0x0190000066e20fae */ /* 0x0003e2000f101d46 */
[----:B------:R-:W-:Y:S01]  /*126a0*/  ISETP.NE.AND P2, PT, R238, 0x1, PT ;  /* 0x00000001ee00780c */ /* 0x000fe20003f45270 */
[----:B------:R-:W-:Y:S05]  /*126b0*/  IMAD.MOV.U32 R238, RZ, RZ, c[0x0][0x1e0] ;  /* 0x00007800ffee7624 */ /* 0x000fea00078e00ff */
[C---:B--2---:R-:W-:Y:S01]  /*126c0*/  HMMA.16816.F32 R56, R60.reuse, R108, RZ ;  /* 0x0000006c3c38723c */ /* 0x044fe200000018ff */
[----:B------:R2:W-:Y:S03]  /*126d0*/  @P0 LDGSTS.E.BYPASS.LTC128B.128 [R226+0x2900], [R2.64], !P4 ;  /* 0x0290000002e20fae */ /* 0x0005e6000e101d46 */
[----:B------:R-:W-:Y:S04]  /*126e0*/  SHF.L.U32 R238, R238, 0x5, RZ ;  /* 0x00000005eeee7819 */ /* 0x000fe800000006ff */
        /* <DEDUP_REMOVED lines=121> */
[----:B------:R2:W-:Y:S10]  /*12e80*/  MUFU.TANH R109, R13 ;  /* 0x0000000d006d7308 */ /* 0x0005f40000002400 */
[----:B------:R3:W-:Y:S01]  /*12e90*/  MUFU.TANH R111, R18 ;  /* 0x00000012006f7308 */ /* 0x0007e20000002400 */
[-C--:B-----5:R-:W-:Y:S01]  /*12ea0*/  HMMA.16816.F32 R20, R176, R4.reuse, R20 ;  /* 0x00000004b014723c */ /* 0x0a0fe20000001814 */
[----:B-1----:R-:W1:Y:S08]  /*12eb0*/  LDSM.16.M88.4 R8, [R215] ;  /* 0x00000000d708783b */ /* 0x002e700000000200 */
[----:B------:R5:W1:Y:S01]  /*12ec0*/  MUFU.TANH R110, R12 ;  /* 0x0000000c006e7308 */ /* 0x000a620000002400 */
[C---:B------:R-:W-:Y:S01]  /*12ed0*/  HMMA.16816.F32 R24, R180.reuse, R4, R24 ;  /* 0x00000004b418723c */ /* 0x040fe20000001818 */
[----:B--2---:R-:W2:Y:S08]  /*12ee0*/  LDL R13, [R1+0x7c] ;  /* 0x00007c00010d7983 */ /* 0x004eb00000100800 */
[----:B------:R-:W1:Y:S01]  /*12ef0*/  MUFU.TANH R108, R14 ;  /* 0x0000000e006c7308 */ /* 0x000e620000002400 */
[-C--:B------:R-:W-:Y:S02]  /*12f00*/  HMMA.16816.F32 R28, R180, R6.reuse, R28 ;  /* 0x00000006b41c723c */ /* 0x080fe4000000181c */
[----:B---3--:R-:W-:Y:S02]  /*12f10*/  IMAD.MOV.U32 R18, RZ, RZ, 0x5 ;  /* 0x00000005ff127424 */ /* 0x008fe400078e00ff */
[----:B------:R-:W-:Y:S04]  /*12f20*/  FMUL.FTZ R21, R21, c[0x0][0x320] ;  /* 0x0000c80015157a20 */ /* 0x000fe80000410000 */
[C---:B------:R-:W-:Y:S01]  /*12f30*/  HMMA.16816.F32 R32, R176.reuse, R6, R32 ;  /* 0x00000006b020723c */ /* 0x040fe20000001820 */
[----:B------:R-:W3:Y:S03]  /*12f40*/  MUFU.TANH R184, R15 ;  /* 0x0000000f00b87308 */ /* 0x000ee60000002400 */
[----:B------:R-:W-:Y:S01]  /*12f50*/  FMUL.FTZ R20, R20, c[0x0][0x320] ;  /* 0x0000c80014147a20 */ /* 0x000fe20000410000 */
[----:B-----5:R-:W-:Y:S01]  /*12f60*/  MOV R12, c[0x0][0x1e0] ;  /* 0x00007800000c7a02 */ /* 0x020fe20000000f00 */
[----:B------:R-:W-:Y:S02]  /*12f70*/  FMUL.FTZ R22, R22, c[0x0][0x320] ;  /* 0x0000c80016167a20 */ /* 0x000fe40000410000 */
[----:B------:R-:W-:Y:S01]  /*12f80*/  @P3 IMAD.WIDE.U32 R6, R204, c[0x0][0x1e0], RZ ;  /* 0x00007800cc063a25 */ /* 0x000fe200078e00ff */
[----:B------:R-:W-:Y:S02]  /*12f90*/  SHF.L.U64.HI R12, R12, R18, c[0x0][0x1e4] ;  /* 0x000079000c0c7619 */ /* 0x000fe40000010212 */
[----:B------:R-:W5:Y:S01]  /*12fa0*/  MUFU.TANH R199, R16 ;  /* 0x0000001000c77308 */ /* 0x000f620000002400 */
[----:B------:R-:W-:Y:S01]  /*12fb0*/  @P3 IMAD.IADD R0, R7, 0x1, R0 ;  /* 0x0000000107003824 */ /* 0x000fe200078e0200 */
[C---:B------:R-:W-:Y:S01]  /*12fc0*/  @P3 SHF.L.U32 R3, R6.reuse, 0x6, RZ ;  /* 0x0000000606033819 */ /* 0x040fe200000006ff */
[----:B------:R-:W2:Y:S01]  /*12fd0*/  LDL R7, [R1+0x80] ;  /* 0x0000800001077983 */ /* 0x000ea20000100800 */
[----:B------:R-:W-:Y:S01]  /*12fe0*/  FMUL.FTZ R23, R23, c[0x0][0x320] ;  /* 0x0000c80017177a20 */ /* 0x000fe20000410000 */
[-C--:B-1----:R-:W-:Y:S03]  /*12ff0*/  HMMA.16816.F32 R36, R176, R8.reuse, R36 ;  /* 0x00000008b024723c */ /* 0x082fe60000001824 */
[----:B------:R-:W-:Y:S01]  /*13000*/  @P3 SHF.L.U64.HI R2, R6, 0x6, R0 ;  /* 0x0000000606023819 */ /* 0x000fe20000010200 */
[----:B------:R-:W-:Y:S01]  /*13010*/  FMUL.FTZ R30, R30, c[0x0][0x320] ;  /* 0x0000c8001e1e7a20 */ /* 0x000fe20000410000 */
[----:B------:R-:W1:Y:S01]  /*13020*/  MUFU.TANH R198, R17 ;  /* 0x0000001100c67308 */ /* 0x000e620000002400 */
[----:B------:R1:W2:Y:S01]  /*13030*/  LDL R0, [R1+0x6c] ;  /* 0x00006c0001007983 */ /* 0x0002a20000100800 */
[----:B------:R-:W-:Y:S01]  /*13040*/  @P3 IADD3 R4, P0, R3, R236, RZ ;  /* 0x000000ec03043210 */ /* 0x000fe20007f1e0ff */
[C---:B------:R-:W-:Y:S02]  /*13050*/  HMMA.16816.F32 R40, R180.reuse, R8, R40 ;  /* 0x00000008b428723c */ /* 0x040fe40000001828 */
[----:B------:R-:W3:Y:S02]  /*13060*/  LDL R8, [R1+0x60] ;  /* 0x0000600001087983 */ /* 0x000ee40000100800 */
[----:B------:R-:W-:Y:S02]  /*13070*/  FMUL.FTZ R34, R34, c[0x0][0x320] ;  /* 0x0000c80022227a20 */ /* 0x000fe40000410000 */
[----:B------:R-:W-:Y:S01]  /*13080*/  FMUL.FTZ R32, R32, c[0x0][0x320] ;  /* 0x0000c80020207a20 */ /* 0x000fe20000410000 */
[----:B------:R-:W-:Y:S01]  /*13090*/  MUFU.TANH R195, R30 ;  /* 0x0000001e00c37308 */ /* 0x000fe20000002400 */
[----:B------:R-:W-:Y:S01]  /*130a0*/  FMUL.FTZ R35, R35, c[0x0][0x320] ;  /* 0x0000c80023237a20 */ /* 0x000fe20000410000 */
[-C--:B------:R-:W-:Y:S03]  /*130b0*/  HMMA.16816.F32 R44, R180, R10.reuse, R44 ;  /* 0x0000000ab42c723c */ /* 0x080fe6000000182c */
[----:B------:R-:W-:Y:S02]  /*130c0*/  FMUL.FTZ R33, R33, c[0x0][0x320] ;  /* 0x0000c80021217a20 */ /* 0x000fe40000410000 */
[----:B------:R-:W-:Y:S01]  /*130d0*/  @P3 IMAD.X R6, R2, 0x1, R235, P0 ;  /* 0x0000000102063824 */ /* 0x000fe200000e06eb */
[----:B------:R-:W-:Y:S01]  /*130e0*/  @P3 IADD3 R5, P0, R3, R232, RZ ;  /* 0x000000e803053210 */ /* 0x000fe20007f1e0ff */
[----:B------:R-:W-:Y:S01]  /*130f0*/  FMUL.FTZ R36, R36, c[0x0][0x320] ;  /* 0x0000c80024247a20 */ /* 0x000fe20000410000 */
[----:B------:R-:W1:Y:S01]  /*13100*/  MUFU.TANH R17, R19 ;  /* 0x0000001300117308 */ /* 0x000e620000002400 */
[----:B------:R-:W-:Y:S01]  /*13110*/  FMUL.FTZ R31, R31, c[0x0][0x320] ;  /* 0x0000c8001f1f7a20 */ /* 0x000fe20000410000 */
[C---:B------:R-:W-:Y:S04]  /*13120*/  HMMA.16816.F32 R48, R176.reuse, R10, R48 ;  /* 0x0000000ab030723c */ /* 0x040fe80000001830 */
[----:B------:R-:W-:Y:S02]  /*13130*/  FMUL.FTZ R39, R39, c[0x0][0x320] ;  /* 0x0000c80027277a20 */ /* 0x000fe40000410000 */
[----:B------:R-:W-:Y:S02]  /*13140*/  FMUL.FTZ R28, R28, c[0x0][0x320] ;  /* 0x0000c8001c1c7a20 */ /* 0x000fe40000410000 */
[----:B------:R1:W-:Y:S01]  /*13150*/  MUFU.TANH R187, R34 ;  /* 0x0000002200bb7308 */ /* 0x0003e20000002400 */
[----:B------:R-:W-:Y:S03]  /*13160*/  FMUL.FTZ R40, R40, c[0x0][0x320] ;  /* 0x0000c80028287a20 */ /* 0x000fe60000410000 */
[----:B------:R-:W-:Y:S02]  /*13170*/  FMUL.FTZ R29, R29, c[0x0][0x320] ;  /* 0x0000c8001d1d7a20 */ /* 0x000fe40000410000 */
[----:B------:R-:W-:Y:S02]  /*13180*/  FMUL.FTZ R37, R37, c[0x0][0x320] ;  /* 0x0000c80025257a20 */ /* 0x000fe40000410000 */
[----:B------:R-:W-:Y:S02]  /*13190*/  FMUL.FTZ R38, R38, c[0x0][0x320] ;  /* 0x0000c80026267a20 */ /* 0x000fe40000410000 */
        /* <DEDUP_REMOVED lines=19> */
[----:B------:R1:W-:Y:S10]  /*132d0*/  MUFU.TANH R188, R35 ;  /* 0x0000002300bc7308 */ /* 0x0003f40000002400 */
[----:B------:R-:W2:Y:S10]  /*132e0*/  MUFU.TANH R103, R20 ;  /* 0x0000001400677308 */ /* 0x000eb40000002400 */
[----:B------:R4:W-:Y:S01]  /*132f0*/  MUFU.TANH R186, R33 ;  /* 0x0000002100ba7308 */ /* 0x0009e20000002400 */
[----:B-1----:R-:W-:Y:S02]  /*13300*/  @P3 LEA.HI.X R35, R4, c[0x0][0x1cc], R6, 0x1, P1 ;  /* 0x0000730004233a11 */ /* 0x002fe400008f0c06 */
[----:B------:R-:W-:Y:S02]  /*13310*/  @P3 LEA R32, P1, R5, c[0x0][0x1c8], 0x1 ;  /* 0x0000720005203a11 */ /* 0x000fe400078208ff */
[C---:B------:R-:W-:Y:S05]  /*13320*/  @P3 IADD3.X R6, R2.reuse, R231, RZ, P0, !PT ;  /* 0x000000e702063210 */ /* 0x040fea00007fe4ff */
[----:B------:R-:W-:Y:S01]  /*13330*/  MUFU.TANH R189, R25 ;  /* 0x0000001900bd7308 */ /* 0x000fe20000002400 */
[----:B------:R-:W-:Y:S09]  /*13340*/  @P3 IADD3 R4, P0, R3, R252, RZ ;  /* 0x000000fc03043210 */ /* 0x000ff20007f1e0ff */
[----:B------:R1:W-:Y:S01]  /*13350*/  MUFU.TANH R196, R31 ;  /* 0x0000001f00c47308 */ /* 0x0003e20000002400 */
[----:B----4-:R-:W-:Y:S02]  /*13360*/  @P3 LEA.HI.X R33, R5, c[0x0][0x1cc], R6, 0x1, P1 ;  /* 0x0000730005213a11 */ /* 0x010fe400008f0c06 */
[----:B------:R-:W-:Y:S02]  /*13370*/  @P3 IADD3.X R5, R2, R251, RZ, P0, !PT ;  /* 0x000000fb02053210 */ /* 0x000fe400007fe4ff */
[----:B------:R-:W-:Y:S05]  /*13380*/  @P3 IADD3 R9, P0, R238, R3, RZ ;  /* 0x00000003ee093210 */ /* 0x000fea0007f1e0ff */
[----:B------:R-:W4:Y:S01]  /*13390*/  MUFU.TANH R105, R22 ;  /* 0x0000001600697308 */ /* 0x000f220000002400 */
[----:B------:R-:W-:Y:S01]  /*133a0*/  @P3 LEA R30, P1, R4, c[0x0][0x1c8], 0x1 ;  /* 0x00007200041e3a11 */ /* 0x000fe200078208ff */
[----:B------:R-:W-:Y:S08]  /*133b0*/  @P3 IMAD.X R12, R12, 0x1, R2, P0 ;  /* 0x000000010c0c3824 */ /* 0x000ff000000e0602 */
[----:B------:R4:W-:Y:S01]  /*133c0*/  MUFU.TANH R193, R28 ;  /* 0x0000001c00c17308 */ /* 0x0009e20000002400 */
[----:B-1----:R-:W-:Y:S02]  /*133d0*/  @P3 LEA.HI.X R31, R4, c[0x0][0x1cc], R5, 0x1, P1 ;  /* 0x00007300041f3a11 */ /* 0x002fe400008f0c05 */
[----:B------:R-:W-:Y:S07]  /*133e0*/  @P3 IADD3 R3, P1, R9, R236, RZ ;  /* 0x000000ec09033210 */ /* 0x000fee0007f3e0ff */
[----:B------:R-:W-:Y:S10]  /*133f0*/  MUFU.TANH R191, R27 ;  /* 0x0000001b00bf7308 */ /* 0x000ff40000002400 */
[----:B------:R1:W-:Y:S01]  /*13400*/  MUFU.TANH R194, R29 ;  /* 0x0000001d00c27308 */ /* 0x0003e20000002400 */
[----:B----4-:R-:W-:Y:S09]  /*13410*/  @P3 LEA R28, P0, R3, c[0x0][0x1c8], 0x1 ;  /* 0x00007200031c3a11 */ /* 0x010ff200078008ff */
        /* <DEDUP_REMOVED lines=9> */
[----:B------:R1:W-:Y:S10]  /*134b0*/  MUFU.TANH R202, R38 ;  /* 0x0000002600ca7308 */ /* 0x0003f40000002400 */
[----:B------:R-:W1:Y:S10]  /*134c0*/  MUFU.TANH R48, R48 ;  /* 0x0000003000307308 */ /* 0x000e740000002400 */
[----:B------:R-:W-:Y:S10]  /*134d0*/  MUFU.TANH R49, R49 ;  /* 0x0000003100317308 */ /* 0x000ff40000002400 */
[----:B------:R-:W-:Y:S10]  /*134e0*/  MUFU.TANH R42, R42 ;  /* 0x0000002a002a7308 */ /* 0x000ff40000002400 */
[----:B------:R-:W-:Y:S10]  /*134f0*/  MUFU.TANH R43, R43 ;  /* 0x0000002b002b7308 */ /* 0x000ff40000002400 */
[----:B------:R-:W-:Y:S01]  /*13500*/  MUFU.TANH R50, R50 ;  /* 0x0000003200327308 */ /* 0x000fe20000002400 */
[----:B--2---:R-:W-:Y:S01]  /*13510*/  @P2 SHF.R.U32.HI R0, RZ, c[0x0][0x2cc], R233 ;  /* 0x0000b300ff002a19 */ /* 0x004fe200000116e9 */
[----:B------:R-:W-:Y:S04]  /*13520*/  IMAD.MOV.U32 R233, RZ, RZ, -0x40 ;  /* 0xffffffc0ffe97424 */ /* 0x000fe800078e00ff */
[----:B------:R-:W-:Y:S01]  /*13530*/  IMAD R6, R225, R233, 0x1 ;  /* 0x00000001e1067424 */ /* 0x000fe200078e02e9 */
[----:B------:R-:W2:Y:S03]  /*13540*/  SHFL.IDX PT, R15, R0, RZ, 0x1c1f ;  /* 0x001c1fff000f7589 */ /* 0x000ea600000e0000 */
[----:B------:R-:W-:Y:S01]  /*13550*/  MUFU.TANH R51, R51 ;  /* 0x0000003300337308 */ /* 0x000fe20000002400 */
[----:B---3--:R-:W-:Y:S02]  /*13560*/  IADD3 R2, R8, R6, -R13 ;  /* 0x0000000608027210 */ /* 0x008fe40007ffe80d */
[C---:B------:R-:W-:Y:S02]  /*13570*/  @P3 IADD3.X R8, R12.reuse, R235, RZ, P1, !PT ;  /* 0x000000eb0c083210 */ /* 0x040fe40000ffe4ff */
[----:B------:R-:W3:Y:S02]  /*13580*/  SHFL.IDX PT, R16, R0, 0x1, 0x1c1f ;  /* 0x003c1f0000107f89 */ /* 0x000ee400000e0000 */
[----:B-1----:R-:W-:Y:S02]  /*13590*/  @P3 LEA.HI.X R29, R3, c[0x0][0x1cc], R8, 0x1, P0 ;  /* 0x00007300031d3a11 */ /* 0x002fe400000f0c08 */
[----:B------:R-:W-:Y:S01]  /*135a0*/  @P3 IADD3 R10, P0, R9, R232, RZ ;  /* 0x000000e8090a3210 */ /* 0x000fe20007f1e0ff */
[----:B------:R-:W-:Y:S03]  /*135b0*/  MUFU.TANH R46, R46 ;  /* 0x0000002e002e7308 */ /* 0x000fe60000002400 */
[----:B------:R-:W1:Y:S01]  /*135c0*/  SHFL.IDX PT, R14, R0, 0x2, 0x1c1f ;  /* 0x005c1f00000e7f89 */ /* 0x000e6200000e0000 */
[----:B------:R-:W-:Y:S06]  /*135d0*/  @P3 IMAD.X R36, R12, 0x1, R231, P0 ;  /* 0x000000010c243824 */ /* 0x000fec00000e06e7 */
[----:B------:R-:W-:Y:S01]  /*135e0*/  MUFU.TANH R47, R47 ;  /* 0x0000002f002f7308 */ /* 0x000fe20000002400 */
[----:B------:R1:W2:Y:S02]  /*135f0*/  SHFL.IDX PT, R13, R0, 0x3, 0x1c1f ;  /* 0x007c1f00000d7f89 */ /* 0x0002a400000e0000 */
[----:B-1----:R-:W-:Y:S06]  /*13600*/  IMAD.IADD R0, R2, 0x1, -R7 ;  /* 0x0000000102007824 */ /* 0x002fec00078e0a07 */
[----:B------:R-:W1:Y:S01]  /*13610*/  LDSM.16.M88.4 R4, [R214] ;  /* 0x00000000d604783b */ /* 0x000e620000000200 */
[----:B------:R-:W-:Y:S04]  /*13620*/  DEPBAR.LE SB0, 0x0 ;  /* 0x000080000000791a */ /* 0x000fe80000000000 */
[C---:B--2---:R-:W-:Y:S01]  /*13630*/  IADD3 R8, R0.reuse, R15, RZ ;  /* 0x0000000f00087210 */ /* 0x044fe20007ffe0ff */
[C---:B---3--:R-:W-:Y:S01]  /*13640*/  IMAD.IADD R3, R0.reuse, 0x1, R16 ;  /* 0x0000000100037824 */ /* 0x048fe200078e0210 */
[----:B------:R-:W-:Y:S01]  /*13650*/  IADD3 R2, R0, R14, RZ ;  /* 0x0000000e00027210 */ /* 0x000fe20007ffe0ff */
[----:B------:R-:W-:Y:S01]  /*13660*/  BAR.SYNC.DEFER_BLOCKING 0x0 ;  /* 0x0000000000007b1d */ /* 0x000fe20000010000 */
[C---:B------:R-:W-:Y:S02]  /*13670*/  ISETP.GT.AND P1, PT, R8.reuse, RZ, PT ;  /* 0x000000ff0800720c */ /* 0x040fe40003f24270 */
[----:B------:R-:W-:Y:S02]  /*13680*/  ISETP.GT.AND P0, PT, R8, 0x1, PT ;  /* 0x000000010800780c */ /* 0x000fe40003f04270 */
[----:B------:R-:W-:Y:S02]  /*13690*/  FSEL R11, R230, -INF , P1 ;  /* 0xff800000e60b7808 */ /* 0x000fe40000800000 */
[----:B------:R-:W-:Y:S02]  /*136a0*/  ISETP.GT.AND P1, PT, R3, RZ, PT ;  /* 0x000000ff0300720c */ /* 0x000fe40003f24270 */
[----:B------:R-:W-:Y:S02]  /*136b0*/  FSEL R14, R229, -INF , P0 ;  /* 0xff800000e50e7808 */ /* 0x000fe40000000000 */
[----:B------:R-:W-:Y:S02]  /*136c0*/  FSEL R19, R227, -INF , P1 ;  /* 0xff800000e3137808 */ /* 0x000fe40000800000 */
[----:B------:R-:W-:Y:S02]  /*136d0*/  ISETP.GT.AND P1, PT, R2, RZ, PT ;  /* 0x000000ff0200720c */ /* 0x000fe40003f24270 */
[----:B------:R-:W-:Y:S02]  /*136e0*/  IADD3 R0, R0, R13, RZ ;  /* 0x0000000d00007210 */ /* 0x000fe40007ffe0ff */
[----:B------:R-:W-:Y:S02]  /*136f0*/  ISETP.GT.AND P0, PT, R3, 0x1, PT ;  /* 0x000000010300780c */ /* 0x000fe40003f04270 */
[----:B------:R-:W-:Y:S02]  /*13700*/  FSEL R21, R207, -INF , P1 ;  /* 0xff800000cf157808 */ /* 0x000fe40000800000 */
[----:B------:R-:W-:Y:S02]  /*13710*/  FSEL R18, R228, -INF , P0 ;  /* 0xff800000e4127808 */ /* 0x000fe40000000000 */
[----:B------:R-:W-:Y:S01]  /*13720*/  ISETP.GT.AND P0, PT, R2, 0x1, PT ;  /* 0x000000010200780c */ /* 0x000fe20003f04270 */
[----:B------:R-:W-:Y:S01]  /*13730*/  @!PT LDS RZ, [RZ] ;  /* 0x00000000fffff984 */ /* 0x000fe20000000800 */
[----:B------:R-:W-:Y:S01]  /*13740*/  @!PT LDS RZ, [RZ] ;  /* 0x00000000fffff984 */ /* 0x000fe20000000800 */
[----:B------:R-:W-:Y:S01]  /*13750*/  @!PT LDS RZ, [RZ] ;  /* 0x00000000fffff984 */ /* 0x000fe20000000800 */
[----:B------:R2:W-:Y:S01]  /*13760*/  @P3 LDGSTS.E.BYPASS.LTC128B.128 [R226+0x3100], [R34.64], !P5 ;  /* 0x0310000022e23fae */ /* 0x0005e2000e901d46 */
[----:B------:R-:W-:Y:S02]  /*13770*/  ISETP.GT.AND P1, PT, R0, RZ, PT ;  /* 0x000000ff0000720c */ /* 0x000fe40003f24270 */
[----:B------:R-:W-:Y:S02]  /*13780*/  FSEL R20, R206, -INF , P0 ;  /* 0xff800000ce147808 */ /* 0x000fe40000000000 */
[----:B------:R-:W-:Y:S02]  /*13790*/  ISETP.GT.AND P0, PT, R0, 0x1, PT ;  /* 0x000000010000780c */ /* 0x000fe40003f04270 */
[----:B------:R-:W-:Y:S01]  /*137a0*/  FSEL R25, R205, -INF , P1 ;  /* 0xff800000cd197808 */ /* 0x000fe20000800000 */
[-C--:B-1----:R-:W-:Y:S01]  /*137b0*/  HMMA.16816.F32 R52, R176, R4.reuse, R52 ;  /* 0x00000004b034723c */ /* 0x082fe20000001834 */
[----:B------:R1:W-:Y:S04]  /*137c0*/  @P3 LDGSTS.E.BYPASS.LTC128B.128 [R226+0x4100], [R32.64], !P6 ;  /* 0x0410000020e23fae */ /* 0x0003e8000f101d46 */
[----:B------:R-:W-:Y:S02]  /*137d0*/  ISETP.GT.AND P1, PT, R2, 0x8, PT ;  /* 0x000000080200780c */ /* 0x000fe40003f24270 */
[----:B------:R-:W-:Y:S01]  /*137e0*/  FSEL R27, R201, -INF , P0 ;  /* 0xff800000c91b7808 */ /* 0x000fe20000000000 */
[C---:B------:R-:W-:Y:S01]  /*137f0*/  HMMA.16816.F32 R56, R180.reuse, R4, R56 ;  /* 0x00000004b438723c */ /* 0x040fe20000001838 */
[----:B------:R3:W-:Y:S03]  /*13800*/  @P3 LDGSTS.E.BYPASS.LTC128B.128 [R226+0x5100], [R30.64], !P4 ;  /* 0x051000001ee23fae */ /* 0x0007e6000e101d46 */
[----:B------:R-:W-:Y:S02]  /*13810*/  FSEL R22, R110, -INF , P1 ;  /* 0xff8000006e167808 */ /* 0x000fe40000800000 */
[----:B------:R-:W-:Y:S02]  /*13820*/  ISETP.GT.AND P0, PT, R2, 0x9, PT ;  /* 0x000000090200780c */ /* 0x000fe40003f04270 */
[----:B------:R-:W-:Y:S01]  /*13830*/  ISETP.GT.AND P1, PT, R0, 0x8, PT ;  /* 0x000000080000780c */ /* 0x000fe20003f24270 */
[-C--:B------:R-:W-:Y:S01]  /*13840*/  HMMA.16816.F32 R60, R180, R6.reuse, R60 ;  /* 0x00000006b43c723c */ /* 0x080fe2000000183c */
[----:B------:R1:W-:Y:S02]  /*13850*/  @P3 LDGSTS.E.BYPASS.LTC128B.128 [R226+0x3900], [R28.64], !P5 ;  /* 0x039000001ce23fae */ /* 0x0003e4000e901d46 */
[----:B----4-:R-:W-:Y:S02]  /*13860*/  FSEL R23, R109, -INF , P0 ;  /* 0xff8000006d177808 */ /* 0x010fe40000000000 */
[----:B------:R-:W-:Y:S02]  /*13870*/  FSEL R26, R108, -INF , P1 ;  /* 0xff8000006c1a7808 */ /* 0x000fe40000800000 */
[----:B------:R-:W-:Y:S01]  /*13880*/  ISETP.GT.AND P0, PT, R0, 0x9, PT ;  /* 0x000000090000780c */ /* 0x000fe20003f04270 */
[----:B------:R-:W-:Y:S04]  /*13890*/  HMMA.16816.F32 R64, R176, R6, R64 ;  /* 0x00000006b040723c */ /* 0x000fe80000001840 */
[----:B------:R-:W-:Y:S01]  /*138a0*/  ISETP.GT.AND P1, PT, R8, 0x8, PT ;  /* 0x000000080800780c */ /* 0x000fe20003f24270 */
[----:B------:R-:W-:Y:S01]  /*138b0*/  FMUL.FTZ R52, R52, c[0x0][0x320] ;  /* 0x0000c80034347a20 */ /* 0x000fe20000410000 */
[----:B------:R-:W-:Y:S01]  /*138c0*/  FSEL R24, R184, -INF , P0 ;  /* 0xff800000b8187808 */ /* 0x000fe20000000000 */
[----:B------:R-:W-:Y:S01]  /*138d0*/  FMUL.FTZ R5, R53, c[0x0][0x320] ;  /* 0x0000c80035057a20 */ /* 0x000fe20000410000 */
[----:B-----5:R-:W-:Y:S01]  /*138e0*/  FSEL R13, R199, -INF , P1 ;  /* 0xff800000c70d7808 */ /* 0x020fe20000800000 */
[----:B------:R-:W-:Y:S01]  /*138f0*/  FMUL.FTZ R38, R54, c[0x0][0x320] ;  /* 0x0000c80036267a20 */ /* 0x000fe20000410000 */
[----:B------:R-:W-:Y:S01]  /*13900*/  ISETP.GT.AND P1, PT, R3, 0x8, PT ;  /* 0x000000080300780c */ /* 0x000fe20003f24270 */
[----:B------:R-:W4:Y:S01]  /*13910*/  MUFU.TANH R52, R52 ;  /* 0x0000003400347308 */ /* 0x000f220000002400 */
        /* <DEDUP_REMOVED lines=26> */
[----:B------:R-:W-:Y:S01]  /*13ac0*/  FMNMX.FTZ R105, R11, R100, !PT ;  /* 0x000000640b697209 */ /* 0x000fe20007810000 */
[----:B------:R-:W-:Y:S01]  /*13ad0*/  FMUL.FTZ R62, R62, c[0x0][0x320] ;  /* 0x0000c8003e3e7a20 */ /* 0x000fe20000410000 */
[----:B------:R-:W-:Y:S01]  /*13ae0*/  FSEL R45, R104, -INF , P0 ;  /* 0xff800000682d7808 */ /* 0x000fe20000000000 */
[----:B------:R-:W1:Y:S01]  /*13af0*/  MUFU.TANH R64, R64 ;  /* 0x0000004000407308 */ /* 0x000e620000002400 */
[----:B------:R-:W-:Y:S02]  /*13b00*/  FSEL R190, R190, -INF , P1 ;  /* 0xff800000bebe7808 */ /* 0x000fe40000800000 */
[----:B------:R-:W-:Y:S02]  /*13b10*/  ISETP.GT.AND P1, PT, R0, 0x10, PT ;  /* 0x000000100000780c */ /* 0x000fe40003f24270 */
[----:B------:R-:W-:Y:S02]  /*13b20*/  ISETP.GT.AND P0, PT, R2, 0x11, PT ;  /* 0x000000110200780c */ /* 0x000fe40003f04270 */
[----:B------:R-:W-:Y:S02]  /*13b30*/  FSEL R192, R192, -INF , P1 ;  /* 0xff800000c0c07808 */ /* 0x000fe40000800000 */
[----:B------:R-:W-:Y:S01]  /*13b40*/  FMNMX.FTZ R105, R14, R105, !PT ;  /* 0x000000690e697209 */ /* 0x000fe20007810000 */
[----:B------:R-:W-:Y:S01]  /*13b50*/  MUFU.TANH R7, R7 ;  /* 0x0000000700077308 */ /* 0x000fe20000002400 */
[----:B------:R-:W-:Y:S02]  /*13b60*/  ISETP.GT.AND P1, PT, R2, 0x18, PT ;  /* 0x000000180200780c */ /* 0x000fe40003f24270 */
[----:B------:R-:W-:Y:S02]  /*13b70*/  FSEL R189, R189, -INF , P0 ;  /* 0xff800000bdbd7808 */ /* 0x000fe40000000000 */
[----:B------:R-:W-:Y:S02]  /*13b80*/  ISETP.GT.AND P0, PT, R0, 0x11, PT ;  /* 0x000000110000780c */ /* 0x000fe40003f04270 */
[----:B------:R-:W-:Y:S02]  /*13b90*/  FMNMX.FTZ R105, R13, R105, !PT ;  /* 0x000000690d697209 */ /* 0x000fe40007810000 */
[----:B------:R-:W-:Y:S01]  /*13ba0*/  FSEL R191, R191, -INF , P0 ;  /* 0xff800000bfbf7808 */ /* 0x000fe20000000000 */
[----:B------:R-:W1:Y:S01]  /*13bb0*/  MUFU.TANH R65, R65 ;  /* 0x0000004100417308 */ /* 0x000e620000002400 */
[----:B------:R-:W-:Y:S02]  /*13bc0*/  ISETP.GT.AND P0, PT, R2, 0x19, PT ;  /* 0x000000190200780c */ /* 0x000fe40003f04270 */
[----:B------:R-:W-:Y:S02]  /*13bd0*/  FSEL R193, R193, -INF , P1 ;  /* 0xff800000c1c17808 */ /* 0x000fe40000800000 */
[----:B------:R-:W-:Y:S02]  /*13be0*/  ISETP.GT.AND P1, PT, R0, 0x18, PT ;  /* 0x000000180000780c */ /* 0x000fe40003f24270 */
[----:B------:R-:W-:Y:S02]  /*13bf0*/  FMNMX.FTZ R4, R19, R101, !PT ;  /* 0x0000006513047209 */ /* 0x000fe40007810000 */
[----:B------:R-:W-:Y:S01]  /*13c00*/  FSEL R194, R194, -INF , P0 ;  /* 0xff800000c2c27808 */ /* 0x000fe20000000000 */
[----:B------:R-:W1:Y:S01]  /*13c10*/  MUFU.TANH R38, R38 ;  /* 0x0000002600267308 */ /* 0x000e620000002400 */
[----:B------:R-:W-:Y:S02]  /*13c20*/  FMNMX.FTZ R105, R15, R105, !PT ;  /* 0x000000690f697209 */ /* 0x000fe40007810000 */
[----:B------:R-:W-:Y:S02]  /*13c30*/  ISETP.GT.AND P0, PT, R0, 0x19, PT ;  /* 0x000000190000780c */ /* 0x000fe40003f04270 */
[----:B------:R-:W-:Y:S02]  /*13c40*/  FSEL R195, R195, -INF , P1 ;  /* 0xff800000c3c37808 */ /* 0x000fe40000800000 */
[----:B------:R-:W-:Y:S02]  /*13c50*/  ISETP.GT.AND P1, PT, R8, 0x18, PT ;  /* 0x000000180800780c */ /* 0x000fe40003f24270 */
[----:B------:R-:W-:Y:S01]  /*13c60*/  FMNMX.FTZ R4, R18, R4, !PT ;  /* 0x0000000412047209 */ /* 0x000fe20007810000 */
[----:B------:R-:W1:Y:S01]  /*13c70*/  MUFU.TANH R37, R37 ;  /* 0x0000002500257308 */ /* 0x000e620000002400 */
[----:B------:R-:W-:Y:S02]  /*13c80*/  FSEL R185, R185, -INF , P1 ;  /* 0xff800000b9b97808 */ /* 0x000fe40000800000 */
[C---:B------:R-:W-:Y:S02]  /*13c90*/  ISETP.GT.AND P1, PT, R3.reuse, 0x18, PT ;  /* 0x000000180300780c */ /* 0x040fe40003f24270 */
[----:B------:R-:W-:Y:S02]  /*13ca0*/  FMNMX.FTZ R105, R40, R105, !PT ;  /* 0x0000006928697209 */ /* 0x000fe40007810000 */
[----:B------:R-:W-:Y:S02]  /*13cb0*/  FSEL R196, R196, -INF , P0 ;  /* 0xff800000c4c47808 */ /* 0x000fe40000000000 */
[----:B------:R-:W-:Y:S01]  /*13cc0*/  ISETP.GT.AND P0, PT, R8, 0x19, PT ;  /* 0x000000190800780c */ /* 0x000fe20003f04270 */
[----:B------:R-:W-:Y:S01]  /*13cd0*/  MUFU.TANH R56, R56 ;  /* 0x0000003800387308 */ /* 0x000fe20000002400 */
[----:B------:R-:W-:Y:S02]  /*13ce0*/  FMNMX.FTZ R4, R16, R4, !PT ;  /* 0x0000000410047209 */ /* 0x000fe40007810000 */
[----:B------:R-:W-:Y:S02]  /*13cf0*/  FSEL R186, R186, -INF , P0 ;  /* 0xff800000baba7808 */ /* 0x000fe40000000000 */
[----:B------:R-:W-:Y:S02]  /*13d00*/  ISETP.GT.AND P0, PT, R3, 0x19, PT ;  /* 0x000000190300780c */ /* 0x000fe40003f04270 */
[----:B------:R-:W-:Y:S02]  /*13d10*/  FSEL R187, R187, -INF , P1 ;  /* 0xff800000bbbb7808 */ /* 0x000fe40000800000 */
[----:B------:R-:W-:Y:S01]  /*13d20*/  FMNMX.FTZ R105, R41, R105, !PT ;  /* 0x0000006929697209 */ /* 0x000fe20007810000 */
[----:B------:R-:W-:Y:S01]  /*13d30*/  MUFU.TANH R57, R57 ;  /* 0x0000003900397308 */ /* 0x000fe20000002400 */
[----:B------:R-:W-:Y:S02]  /*13d40*/  ISETP.GT.AND P1, PT, R8, 0x20, PT ;  /* 0x000000200800780c */ /* 0x000fe40003f24270 */
[----:B------:R-:W-:Y:S02]  /*13d50*/  FMNMX.FTZ R4, R17, R4, !PT ;  /* 0x0000000411047209 */ /* 0x000fe40007810000 */
[----:B------:R-:W-:Y:S02]  /*13d60*/  FSEL R188, R188, -INF , P0 ;  /* 0xff800000bcbc7808 */ /* 0x000fe40000000000 */
[----:B------:R-:W-:Y:S02]  /*13d70*/  ISETP.GT.AND P0, PT, R8, 0x21, PT ;  /* 0x000000210800780c */ /* 0x000fe40003f04270 */
[----:B------:R-:W-:Y:S01]  /*13d80*/  FSEL R197, R197, -INF , P1 ;  /* 0xff800000c5c57808 */ /* 0x000fe20000800000 */
        /* <DEDUP_REMOVED lines=9> */
[----:B------:R-:W-:Y:S02]  /*13e20*/  FMNMX.FTZ R105, R186, R105, !PT ;  /* 0x00000069ba697209 */ /* 0x000fe40007810000 */
[----:B------:R-:W-:Y:S02]  /*13e30*/  FSEL R231, R39, -INF , P0 ;  /* 0xff80000027e77808 */ /* 0x000fe40000000000 */
[----:B------:R-:W-:Y:S01]  /*13e40*/  FSEL R205, R48, -INF , P1 ;  /* 0xff80000030cd7808 */ /* 0x000fe20000800000 */
[----:B------:R-:W-:Y:S01]  /*13e50*/  MUFU.TANH R58, R58 ;  /* 0x0000003a003a7308 */ /* 0x000fe20000002400 */
[C---:B------:R-:W-:Y:S02]  /*13e60*/  ISETP.GT.AND P1, PT, R8.reuse, 0x30, PT ;  /* 0x000000300800780c */ /* 0x040fe40003f24270 */
[----:B------:R-:W-:Y:S02]  /*13e70*/  FMNMX.FTZ R4, R45, R4, !PT ;  /* 0x000000042d047209 */ /* 0x000fe40007810000 */
[----:B------:R-:W-:Y:S02]  /*13e80*/  ISETP.GT.AND P0, PT, R8, 0x29, PT ;  /* 0x000000290800780c */ /* 0x000fe40003f04270 */
[----:B------:R-:W-:Y:S02]  /*13e90*/  FMNMX.FTZ R105, R197, R105, !PT ;  /* 0x00000069c5697209 */ /* 0x000fe40007810000 */
[----:B----4-:R-:W-:Y:S01]  /*13ea0*/  FSEL R228, R52, -INF , P1 ;  /* 0xff80000034e47808 */ /* 0x010fe20000800000 */
[----:B------:R-:W-:Y:S01]  /*13eb0*/  MUFU.TANH R62, R62 ;  /* 0x0000003e003e7308 */ /* 0x000fe20000002400 */
[----:B------:R-:W-:Y:S02]  /*13ec0*/  ISETP.GT.AND P2, PT, R3, 0x20, PT ;  /* 0x000000200300780c */ /* 0x000fe40003f44270 */
[----:B------:R-:W-:Y:S02]  /*13ed0*/  FSEL R206, R49, -INF , P0 ;  /* 0xff80000031ce7808 */ /* 0x000fe40000000000 */
[----:B------:R-:W-:Y:S02]  /*13ee0*/  ISETP.GT.AND P0, PT, R8, 0x31, PT ;  /* 0x000000310800780c */ /* 0x000fe40003f04270 */
[----:B------:R-:W-:Y:S02]  /*13ef0*/  FMNMX.FTZ R105, R200, R105, !PT ;  /* 0x00000069c8697209 */ /* 0x000fe40007810000 */
[----:B------:R-:W-:Y:S02]  /*13f00*/  ISETP.GT.AND P1, PT, R8, 0x38, PT ;  /* 0x000000380800780c */ /* 0x000fe40003f24270 */
[----:B------:R-:W-:Y:S02]  /*13f10*/  FMNMX.FTZ R4, R187, R4, !PT ;  /* 0x00000004bb047209 */ /* 0x000fe40007810000 */
[----:B-----5:R-:W-:Y:S02]  /*13f20*/  FSEL R227, R5, -INF , P0 ;  /* 0xff80000005e37808 */ /* 0x020fe40000000000 */
[----:B------:R-:W-:Y:S02]  /*13f30*/  FSEL R202, R202, -INF , P2 ;  /* 0xff800000caca7808 */ /* 0x000fe40001000000 */
[----:B------:R-:W-:Y:S01]  /*13f40*/  ISETP.GT.AND P0, PT, R8, 0x39, PT ;  /* 0x000000390800780c */ /* 0x000fe20003f04270 */
[----:B------:R-:W-:Y:S01]  /*13f50*/  FMUL.FTZ R8, R66, c[0x0][0x320] ;  /* 0x0000c80042087a20 */ /* 0x000fe20000410000 */
[----:B-1----:R-:W-:Y:S02]  /*13f60*/  FSEL R230, R64, -INF , P1 ;  /* 0xff80000040e67808 */ /* 0x002fe40000800000 */
[----:B------:R-:W-:Y:S02]  /*13f70*/  FMNMX.FTZ R105, R205, R105, !PT ;  /* 0x00000069cd697209 */ /* 0x000fe40007810000 */
[----:B------:R-:W-:Y:S01]  /*13f80*/  ISETP.GT.AND P1, PT, R0, 0x20, PT ;  /* 0x000000200000780c */ /* 0x000fe20003f24270 */
[----:B------:R-:W1:Y:S01]  /*13f90*/  MUFU.TANH R8, R8 ;  /* 0x0000000800087308 */ /* 0x000e620000002400 */
[----:B------:R-:W-:Y:S02]  /*13fa0*/  FMNMX.FTZ R4, R188, R4, !PT ;  /* 0x00000004bc047209 */ /* 0x000fe40007810000 */
[----:B------:R-:W-:Y:S02]  /*13fb0*/  FMNMX.FTZ R5, R21, R106, !PT ;  /* 0x0000006a15057209 */ /* 0x000fe40007810000 */
[----:B------:R-:W-:Y:S02]  /*13fc0*/  FSEL R236, R65, -INF , P0 ;  /* 0xff80000041ec7808 */ /* 0x000fe40000000000 */
[----:B------:R-:W-:Y:S02]  /*13fd0*/  FSEL R248, R42, -INF , P1 ;  /* 0xff8000002af87808 */ /* 0x000fe40000800000 */
[----:B------:R-:W-:Y:S02]  /*13fe0*/  ISETP.GT.AND P1, PT, R3, 0x28, PT ;  /* 0x000000280300780c */ /* 0x000fe40003f24270 */
[----:B------:R-:W-:Y:S02]  /*13ff0*/  FMNMX.FTZ R105, R206, R105, !PT ;  /* 0x00000069ce697209 */ /* 0x000fe40007810000 */
[----:B------:R-:W-:Y:S02]  /*14000*/  ISETP.GT.AND P0, PT, R0, 0x21, PT ;  /* 0x000000210000780c */ /* 0x000fe40003f04270 */
[----:B------:R-:W-:Y:S02]  /*14010*/  FMNMX.FTZ R4, R202, R4, !PT ;  /* 0x00000004ca047209 */ /* 0x000fe40007810000 */
[----:B------:R-:W-:Y:S02]  /*14020*/  FMNMX.FTZ R5, R20, R5, !PT ;  /* 0x0000000514057209 */ /* 0x000fe40007810000 */
[----:B------:R-:W-:Y:S02]  /*14030*/  FSEL R250, R43, -INF , P0 ;  /* 0xff8000002bfa7808 */ /* 0x000fe40000000000 */
[----:B------:R-:W-:Y:S02]  /*14040*/  ISETP.GT.AND P0, PT, R3, 0x29, PT ;  /* 0x000000290300780c */ /* 0x000fe40003f04270 */
[----:B------:R-:W-:Y:S02]  /*14050*/  FSEL R199, R50, -INF , P1 ;  /* 0xff80000032c77808 */ /* 0x000fe40000800000 */
[----:B------:R-:W-:Y:S02]  /*14060*/  FMNMX.FTZ R4, R203, R4, !PT ;  /* 0x00000004cb047209 */ /* 0x000fe40007810000 */
        /* <DEDUP_REMOVED lines=15> */
[----:B------:R-:W-:Y:S02]  /*14160*/  FMNMX.FTZ R105, R236, R105, !PT ;  /* 0x00000069ec697209 */ /* 0x000fe40007810000 */
[----:B------:R-:W-:Y:S02]  /*14170*/  FMNMX.FTZ R4, R189, R4, !PT ;  /* 0x00000004bd047209 */ /* 0x000fe40007810000 */
[----:B------:R-:W-:Y:S01]  /*14180*/  ISETP.GT.AND P2, PT, R2, 0x21, PT ;  /* 0x000000210200780c */ /* 0x000fe20003f44270 */
[----:B------:R-:W4:Y:S01]  /*14190*/  SHFL.BFLY PT, R6, R105, 0x2, 0x1f ;  /* 0x0c401f0069067f89 */ /* 0x000f2200000e0000 */
[----:B------:R-:W-:Y:S02]  /*141a0*/  FMNMX.FTZ R4, R193, R4, !PT ;  /* 0x00000004c1047209 */ /* 0x000fe40007810000 */
[----:B------:R-:W-:Y:S02]  /*141b0*/  FMNMX.FTZ R3, R229, R3, !PT ;  /* 0x00000003e5037209 */ /* 0x000fe40007810000 */
[----:B------:R-:W-:Y:S02]  /*141c0*/  FMNMX.FTZ R4, R194, R4, !PT ;  /* 0x00000004c2047209 */ /* 0x000fe40007810000 */
[----:B-1----:R-:W-:Y:S02]  /*141d0*/  FSEL R249, R8, -INF , P1 ;  /* 0xff80000008f97808 */ /* 0x002fe40000800000 */
[----:B------:R-:W-:Y:S02]  /*141e0*/  FSEL R239, R7, -INF , P0 ;  /* 0xff80000007ef7808 */ /* 0x000fe40000000000 */
[----:B------:R-:W-:Y:S01]  /*141f0*/  FSEL R247, R247, -INF , P2 ;  /* 0xff800000f7f77808 */ /* 0x000fe20001000000 */
[----:B------:R-:W1:Y:S01]  /*14200*/  MUFU.TANH R7, R59 ;  /* 0x0000003b00077308 */ /* 0x000e620000002400 */
[----:B------:R-:W-:Y:S02]  /*14210*/  ISETP.GT.AND P0, PT, R0, 0x28, PT ;  /* 0x000000280000780c */ /* 0x000fe40003f04270 */
[C---:B------:R-:W-:Y:S02]  /*14220*/  ISETP.GT.AND P2, PT, R2.reuse, 0x28, PT ;  /* 0x000000280200780c */ /* 0x040fe40003f44270 */
[----:B------:R-:W-:Y:S02]  /*14230*/  ISETP.GT.AND P1, PT, R2, 0x29, PT ;  /* 0x000000290200780c */ /* 0x000fe40003f24270 */
[----:B------:R-:W-:Y:S02]  /*14240*/  FMNMX.FTZ R4, R231, R4, !PT ;  /* 0x00000004e7047209 */ /* 0x000fe40007810000 */
[----:B------:R-:W-:Y:S02]  /*14250*/  FMNMX.FTZ R3, R232, R3, !PT ;  /* 0x00000003e8037209 */ /* 0x000fe40007810000 */
[----:B------:R-:W-:Y:S02]  /*14260*/  FMNMX.FTZ R4, R247, R4, !PT ;  /* 0x00000004f7047209 */ /* 0x000fe40007810000 */
[----:B------:R-:W-:Y:S02]  /*14270*/  FSEL R243, R243, -INF , P1 ;  /* 0xff800000f3f37808 */ /* 0x000fe40000800000 */
[----:B------:R-:W-:Y:S02]  /*14280*/  ISETP.GT.AND P1, PT, R2, 0x30, PT ;  /* 0x000000300200780c */ /* 0x000fe40003f24270 */
[----:B------:R-:W-:Y:S02]  /*14290*/  FSEL R242, R242, -INF , P2 ;  /* 0xff800000f2f27808 */ /* 0x000fe40001000000 */
        /* <DEDUP_REMOVED lines=10> */
[----:B----4-:R-:W-:Y:S01]  /*14340*/  FMNMX.FTZ R105, R105, R6, !PT ;  /* 0x0000000669697209 */ /* 0x010fe20007810000 */
[----:B------:R-:W4:Y:S01]  /*14350*/  SHFL.BFLY PT, R104, R3, 0x2, 0x1f ;  /* 0x0c401f0003687f89 */ /* 0x000f2200000e0000 */
[----:B------:R-:W-:Y:S02]  /*14360*/  FMNMX.FTZ R2, R234, R2, !PT ;  /* 0x00000002ea027209 */ /* 0x000fe40007810000 */
[----:B------:R-:W-:Y:S02]  /*14370*/  FMNMX.FTZ R5, R25, R107, !PT ;  /* 0x0000006b19057209 */ /* 0x000fe40007810000 */
[----:B------:R-:W-:Y:S02]  /*14380*/  FSEL R241, R60, -INF , P1 ;  /* 0xff8000003cf17808 */ /* 0x000fe40000800000 */
[----:B------:R-:W-:Y:S01]  /*14390*/  FMNMX.FTZ R2, R235, R2, !PT ;  /* 0x00000002eb027209 */ /* 0x000fe20007810000 */
[----:B------:R-:W5:Y:S01]  /*143a0*/  SHFL.BFLY PT, R6, R105, 0x1, 0x1f ;  /* 0x0c201f0069067f89 */ /* 0x000f6200000e0000 */
[----:B------:R-:W-:Y:S02]  /*143b0*/  FMNMX.FTZ R5, R27, R5, !PT ;  /* 0x000000051b057209 */ /* 0x000fe40007810000 */
[----:B------:R-:W-:Y:S02]  /*143c0*/  FSEL R233, R61, -INF , P0 ;  /* 0xff8000003de97808 */ /* 0x000fe40000000000 */
[----:B------:R-:W-:Y:S02]  /*143d0*/  FMNMX.FTZ R2, R241, R2, !PT ;  /* 0x00000002f1027209 */ /* 0x000fe40007810000 */
[----:B------:R-:W-:Y:S02]  /*143e0*/  FMNMX.FTZ R5, R26, R5, !PT ;  /* 0x000000051a057209 */ /* 0x000fe40007810000 */
[----:B------:R-:W-:Y:S02]  /*143f0*/  FMNMX.FTZ R2, R233, R2, !PT ;  /* 0x00000002e9027209 */ /* 0x000fe40007810000 */
[----:B------:R-:W-:Y:S02]  /*14400*/  FMNMX.FTZ R5, R24, R5, !PT ;  /* 0x0000000518057209 */ /* 0x000fe40007810000 */
[----:B------:R-:W-:Y:S01]  /*14410*/  ISETP.GT.AND P0, PT, R0, 0x30, PT ;  /* 0x000000300000780c */ /* 0x000fe20003f04270 */
[----:B------:R-:W1:Y:S01]  /*14420*/  SHFL.BFLY PT, R103, R2, 0x2, 0x1f ;  /* 0x0c401f0002677f89 */ /* 0x000e6200000e0000 */
[----:B------:R-:W-:Y:S02]  /*14430*/  FMNMX.FTZ R5, R192, R5, !PT ;  /* 0x00000005c0057209 */ /* 0x000fe40007810000 */
[----:B----4-:R-:W-:Y:S02]  /*14440*/  FMNMX.FTZ R104, R3, R104, !PT ;  /* 0x0000006803687209 */ /* 0x010fe40007810000 */
[----:B------:R-:W-:Y:S02]  /*14450*/  FMNMX.FTZ R3, R191, R5, !PT ;  /* 0x00000005bf037209 */ /* 0x000fe40007810000 */
[----:B------:R-:W-:Y:S01]  /*14460*/  FSEL R246, R58, -INF , P0 ;  /* 0xff8000003af67808 */ /* 0x000fe20000000000 */
[----:B------:R-:W4:Y:S01]  /*14470*/  SHFL.BFLY PT, R5, R104, 0x1, 0x1f ;  /* 0x0c201f0068057f89 */ /* 0x000f2200000e0000 */
[----:B------:R-:W-:Y:S02]  /*14480*/  FMNMX.FTZ R3, R195, R3, !PT ;  /* 0x00000003c3037209 */ /* 0x000fe40007810000 */
[----:B-----5:R-:W-:Y:S02]  /*14490*/  FMNMX.FTZ R105, R105, R6, !PT ;  /* 0x0000000669697209 */ /* 0x020fe40007810000 */
[----:B------:R-:W-:Y:S02]  /*144a0*/  FMNMX.FTZ R3, R196, R3, !PT ;  /* 0x00000003c4037209 */ /* 0x000fe40007810000 */
[C---:B------:R-:W-:Y:S01]  /*144b0*/  FSETP.NEU.FTZ.AND P0, PT, R105.reuse, -INF , PT ;  /* 0xff8000006900780b */ /* 0x040fe20003f1d000 */
[----:B------:R-:W-:Y:S01]  /*144c0*/  FMUL.FTZ R109, R105, c[0x0][0x2d0] ;  /* 0x0000b400696d7a20 */ /* 0x000fe20000410000 */
[----:B------:R-:W-:Y:S02]  /*144d0*/  FMNMX.FTZ R3, R248, R3, !PT ;  /* 0x00000003f8037209 */ /* 0x000fe40007810000 */
[----:B------:R-:W-:Y:S02]  /*144e0*/  ISETP.GT.AND P1, PT, R0, 0x29, PT ;  /* 0x000000290000780c */ /* 0x000fe40003f24270 */
[----:B------:R-:W-:Y:S02]  /*144f0*/  FSEL R109, R109, RZ, P0 ;  /* 0x000000ff6d6d7208 */ /* 0x000fe40000000000 */
[----:B------:R-:W-:Y:S02]  /*14500*/  FMNMX.FTZ R3, R250, R3, !PT ;  /* 0x00000003fa037209 */ /* 0x000fe40007810000 */
[----:B-1----:R-:W-:Y:S01]  /*14510*/  FMNMX.FTZ R103, R2, R103, !PT ;  /* 0x0000006702677209 */ /* 0x002fe20007810000 */
[--C-:B------:R-:W-:Y:S01]  /*14520*/  FFMA.FTZ R2, R13, c[0x0][0x2d0], -R109.reuse ;  /* 0x0000b4000d027a23 */ /* 0x100fe2000001086d */
[----:B------:R-:W-:Y:S01]  /*14530*/  FSEL R198, R47, -INF , P1 ;  /* 0xff8000002fc67808 */ /* 0x000fe20000800000 */
[--C-:B------:R-:W-:Y:S01]  /*14540*/  FFMA.FTZ R4, R11, c[0x0][0x2d0], -R109.reuse ;  /* 0x0000b4000b047a23 */ /* 0x100fe2000001086d */
[----:B------:R-:W-:Y:S01]  /*14550*/  ISETP.GT.AND P1, PT, R0, 0x31, PT ;  /* 0x000000310000780c */ /* 0x000fe20003f24270 */
[----:B------:R1:W-:Y:S01]  /*14560*/  MUFU.EX2 R63, R2 ;  /* 0x00000002003f7308 */ /* 0x0003e20000000800 */
[----:B------:R-:W-:Y:S01]  /*14570*/  FMNMX.FTZ R3, R245, R3, !PT ;  /* 0x00000003f5037209 */ /* 0x000fe20007810000 */
[----:B------:R-:W5:Y:S01]  /*14580*/  SHFL.BFLY PT, R8, R103, 0x1, 0x1f ;  /* 0x0c201f0067087f89 */ /* 0x000f6200000e0000 */
[----:B------:R-:W-:Y:S02]  /*14590*/  FSEL R238, R7, -INF , P1 ;  /* 0xff80000007ee7808 */ /* 0x000fe40000800000 */
[----:B------:R-:W-:Y:S02]  /*145a0*/  FMNMX.FTZ R3, R198, R3, !PT ;  /* 0x00000003c6037209 */ /* 0x000fe40007810000 */
[----:B------:R-:W-:Y:S02]  /*145b0*/  ISETP.GT.AND P1, PT, R0, 0x38, PT ;  /* 0x000000380000780c */ /* 0x000fe40003f24270 */
[----:B----4-:R-:W-:Y:S01]  /*145c0*/  FMNMX.FTZ R104, R104, R5, !PT ;  /* 0x0000000568687209 */ /* 0x010fe20007810000 */
[----:B------:R-:W-:Y:S01]  /*145d0*/  MUFU.EX2 R237, R4 ;  /* 0x0000000400ed7308 */ /* 0x000fe20000000800 */
[----:B------:R-:W-:Y:S02]  /*145e0*/  FSEL R244, R62, -INF , P1 ;  /* 0xff8000003ef47808 */ /* 0x000fe40000800000 */
[----:B------:R-:W-:Y:S01]  /*145f0*/  ISETP.GT.AND P1, PT, R0, 0x39, PT ;  /* 0x000000390000780c */ /* 0x000fe20003f24270 */
[----:B------:R-:W-:Y:S01]  /*14600*/  FMUL.FTZ R110, R104, c[0x0][0x2d0] ;  /* 0x0000b400686e7a20 */ /* 0x000fe20000410000 */
[----:B------:R-:W-:Y:S01]  /*14610*/  FMNMX.FTZ R0, R246, R3, !PT ;  /* 0x00000003f6007209 */ /* 0x000fe20007810000 */
[----:B------:R-:W-:Y:S01]  /*14620*/  FFMA.FTZ R3, R14, c[0x0][0x2d0], -R109 ;  /* 0x0000b4000e037a23 */ /* 0x000fe2000001086d */
[----:B------:R-:W-:Y:S02]  /*14630*/  FSEL R108, R108, -INF , P1 ;  /* 0xff8000006c6c7808 */ /* 0x000fe40000800000 */
[----:B------:R-:W-:Y:S01]  /*14640*/  FMNMX.FTZ R0, R238, R0, !PT ;  /* 0x00000000ee007209 */ /* 0x000fe20007810000 */
[----:B------:R4:W2:Y:S01]  /*14650*/  MUFU.EX2 R240, R3 ;  /* 0x0000000300f07308 */ /* 0x0008a20000000800 */
[----:B------:R-:W-:Y:S02]  /*14660*/  FSETP.NEU.FTZ.AND P2, PT, R104, -INF , PT ;  /* 0xff8000006800780b */ /* 0x000fe40003f5d000 */
[----:B------:R-:W-:Y:S02]  /*14670*/  FMNMX.FTZ R0, R244, R0, !PT ;  /* 0x00000000f4007209 */ /* 0x000fe40007810000 */
[----:B------:R-:W-:Y:S02]  /*14680*/  FSEL R110, R110, RZ, P2 ;  /* 0x000000ff6e6e7208 */ /* 0x000fe40001000000 */
[----:B------:R-:W-:Y:S02]  /*14690*/  FMNMX.FTZ R0, R108, R0, !PT ;  /* 0x000000006c007209 */ /* 0x000fe40007810000 */
[C---:B------:R-:W-:Y:S02]  /*146a0*/  @P3 LEA R6, P1, R10.reuse, c[0x0][0x1c8], 0x1 ;  /* 0x000072000a063a11 */ /* 0x040fe400078208ff */
[----:B-----5:R-:W-:Y:S01]  /*146b0*/  FMNMX.FTZ R103, R103, R8, !PT ;  /* 0x0000000867677209 */ /* 0x020fe20007810000 */
[----:B-1----:R-:W1:Y:S01]  /*146c0*/  SHFL.BFLY PT, R2, R0, 0x2, 0x1f ;  /* 0x0c401f0000027f89 */ /* 0x002e6200000e0000 */
[----:B------:R-:W-:Y:S01]  /*146d0*/  @P3 LEA.HI.X R7, R10, c[0x0][0x1cc], R36, 0x1, P1 ;  /* 0x000073000a073a11 */ /* 0x000fe200008f0c24 */
[----:B------:R-:W-:Y:S02]  /*146e0*/  FFMA.FTZ R8, R17, c[0x0][0x2d0], -R110 ;  /* 0x0000b40011087a23 */ /* 0x000fe4000001086e */
[----:B------:R-:W-:Y:S02]  /*146f0*/  FMUL.FTZ R111, R103, c[0x0][0x2d0] ;  /* 0x0000b400676f7a20 */ /* 0x000fe40000410000 */
[----:B------:R5:W-:Y:S02]  /*14700*/  MUFU.EX2 R60, R8 ;  /* 0x00000008003c7308 */ /* 0x000be40000000800 */
[----:B------:R3:W-:Y:S01]  /*14710*/  @P3 LDGSTS.E.BYPASS.LTC128B.128 [R226+0x4900], [R6.64], !P6 ;  /* 0x0490000006e23fae */ /* 0x0007e2000f101d46 */
[----:B----4-:R-:W-:Y:S02]  /*14720*/  @P3 IADD3 R3, P1, R9, R252, RZ ;  /* 0x000000fc09033210 */ /* 0x010fe40007f3e0ff */
[----:B--2---:R-:W-:Y:S03]  /*14730*/  F2FP.PACK_AB R176, R240, R237 ;  /* 0x000000edf0b0723e */ /* 0x004fe600000000ff */
[----:B------:R-:W-:Y:S01]  /*14740*/  @P3 IMAD.X R12, R12, 0x1, R251, P1 ;  /* 0x000000010c0c3824 */ /* 0x000fe200008e06fb */
[C---:B------:R-:W-:Y:S04]  /*14750*/  @P3 LEA R4, P1, R3.reuse, c[0x0][0x1c8], 0x1 ;  /* 0x0000720003043a11 */ /* 0x040fe800078208ff */
[----:B------:R-:W-:Y:S01]  /*14760*/  @P3 LEA.HI.X R5, R3, c[0x0][0x1cc], R12, 0x1, P1 ;  /* 0x0000730003053a11 */ /* 0x000fe200008f0c0c */
[----:B------:R-:W-:Y:S01]  /*14770*/  FFMA.FTZ R3, R15, c[0x0][0x2d0], -R109 ;  /* 0x0000b4000f037a23 */ /* 0x000fe2000001086d */
[----:B-1----:R-:W-:Y:S01]  /*14780*/  FMNMX.FTZ R0, R0, R2, !PT ;  /* 0x0000000200007209 */ /* 0x002fe20007810000 */
[--C-:B------:R-:W-:Y:S01]  /*14790*/  FFMA.FTZ R2, R16, c[0x0][0x2d0], -R110.reuse ;  /* 0x0000b40010027a23 */ /* 0x100fe2000001086e */
[----:B------:R-:W-:Y:S01]  /*147a0*/  FSETP.NEU.FTZ.AND P1, PT, R103, -INF , PT ;  /* 0xff8000006700780b */ /* 0x000fe20003f3d000 */
[----:B------:R1:W2:Y:S01]  /*147b0*/  MUFU.EX2 R56, R3 ;  /* 0x0000000300387308 */ /* 0x0002a20000000800 */
[----:B------:R4:W-:Y:S02]  /*147c0*/  @P3 LDGSTS.E.BYPASS.LTC128B.128 [R226+0x5900], [R4.64], !P4 ;  /* 0x0590000004e23fae */ /* 0x0009e4000e101d46 */
[----:B------:R-:W-:Y:S05]  /*147d0*/  FSEL R111, R111, RZ, P1 ;  /* 0x000000ff6f6f7208 */ /* 0x000fea0000800000 */
[--C-:B-----5:R-:W-:Y:S01]  /*147e0*/  FFMA.FTZ R8, R21, c[0x0][0x2d0], -R111.reuse ;  /* 0x0000b40015087a23 */ /* 0x120fe2000001086f */
[----:B------:R-:W-:Y:S01]  /*147f0*/  LDSM.16.MT88.4 R36, [R210+0x100] ;  /* 0x00010000d224783b */ /* 0x000fe20000004200 */
[----:B------:R5:W3:Y:S07]  /*14800*/  MUFU.EX2 R64, R2 ;  /* 0x0000000200407308 */ /* 0x000aee0000000800 */
[----:B------:R-:W-:Y:S03]  /*14810*/  LDSM.16.MT88.4 R52, [R209+0x1100] ;  /* 0x00110000d134783b */ /* 0x000fe60000004200 */
[----:B------:R4:W-:Y:S01]  /*14820*/  MUFU.EX2 R66, R8 ;  /* 0x0000000800427308 */ /* 0x0009e20000000800 */
[--C-:B-1----:R-:W-:Y:S01]  /*14830*/  FFMA.FTZ R3, R19, c[0x0][0x2d0], -R110.reuse ;  /* 0x0000b40013037a23 */ /* 0x102fe2000001086e */
[----:B--2---:R-:W-:Y:S03]  /*14840*/  F2FP.PACK_AB R178, R56, R63 ;  /* 0x0000003f38b2723e */ /* 0x004fe600000000ff */
[----:B------:R-:W0:Y:S05]  /*14850*/  LDGDEPBAR ;  /* 0x00000000000079af */ /* 0x000e2a0000000000 */
[----:B------:R1:W-:Y:S03]  /*14860*/  MUFU.EX2 R207, R3 ;  /* 0x0000000300cf7308 */ /* 0x0003e60000000800 */
[----:B-----5:R-:W2:Y:S01]  /*14870*/  SHFL.BFLY PT, R2, R0, 0x1, 0x1f ;  /* 0x0c201f0000027f89 */ /* 0x020ea200000e0000 */
[----:B---3--:R-:W-:Y:S01]  /*14880*/  F2FP.PACK_AB R179, R60, R64 ;  /* 0x000000403cb3723e */ /* 0x008fe200000000ff */
[--C-:B----4-:R-:W-:Y:S05]  /*14890*/  FFMA.FTZ R8, R20, c[0x0][0x2d0], -R111.reuse ;  /* 0x0000b40014087a23 */ /* 0x110fea000001086f */
[----:B------:R-:W3:Y:S01]  /*148a0*/  MUFU.EX2 R57, R8 ;  /* 0x0000000800397308 */ /* 0x000ee20000000800 */
[----:B-1----:R-:W-:Y:S01]  /*148b0*/  FFMA.FTZ R3, R18, c[0x0][0x2d0], -R110 ;  /* 0x0000b40012037a23 */ /* 0x002fe2000001086e */
[----:B--2---:R-:W-:Y:S01]  /*148c0*/  FMNMX.FTZ R102, R0, R2, !PT ;  /* 0x0000000200667209 */ /* 0x004fe20007810000 */
[--C-:B------:R-:W-:Y:S07]  /*148d0*/  FFMA.FTZ R0, R22, c[0x0][0x2d0], -R111.reuse ;  /* 0x0000b40016007a23 */ /* 0x100fee000001086f */
[----:B------:R1:W2:Y:S01]  /*148e0*/  MUFU.EX2 R59, R3 ;  /* 0x00000003003b7308 */ /* 0x0002a20000000800 */
[----:B------:R-:W-:Y:S01]  /*148f0*/  FSEL R2, R104, RZ, P2 ;  /* 0x000000ff68027208 */ /* 0x000fe20001000000 */
[C---:B------:R-:W-:Y:S08]  /*14900*/  FMUL.FTZ R184, R102.reuse, c[0x0][0x2d0] ;  /* 0x0000b40066b87a20 */ /* 0x040ff00000410000 */
[----:B------:R4:W-:Y:S01]  /*14910*/  MUFU.EX2 R65, R0 ;  /* 0x0000000000417308 */ /* 0x0009e20000000800 */
[----:B---3--:R-:W-:Y:S02]  /*14920*/  F2FP.PACK_AB R180, R57, R66 ;  /* 0x0000004239b4723e */ /* 0x008fe400000000ff */
[----:B-1----:R-:W-:Y:S02]  /*14930*/  FSEL R3, R105, RZ, P0 ;  /* 0x000000ff69037208 */ /* 0x002fe40000000000 */
[----:B------:R-:W-:Y:S02]  /*14940*/  FSETP.NEU.FTZ.AND P0, PT, R102, -INF , PT ;  /* 0xff8000006600780b */ /* 0x000fe40003f1d000 */
[----:B--2---:R-:W-:Y:S02]  /*14950*/  F2FP.PACK_AB R177, R59, R207 ;  /* 0x000000cf3bb1723e */ /* 0x004fe400000000ff */
[----:B------:R-:W-:Y:S01]  /*14960*/  FSEL R184, R184, RZ, P0 ;  /* 0x000000ffb8b87208 */ /* 0x000fe20000000000 */
[----:B----4-:R-:W-:Y:S02]  /*14970*/  FFMA.FTZ R0, R23, c[0x0][0x2d0], -R111 ;  /* 0x0000b40017007a23 */ /* 0x010fe4000001086f */
[----:B------:R-:W1:Y:S02]  /*14980*/  LDSM.16.MT88.4 R20, [R209+0x100] ;  /* 0x00010000d114783b */ /* 0x000e640000004200 */
[--C-:B------:R-:W-:Y:S01]  /*14990*/  FFMA.FTZ R8, R24, c[0x0][0x2d0], -R184.reuse ;  /* 0x0000b40018087a23 */ /* 0x100fe200000108b8 */
[----:B------:R2:W3:Y:S10]  /*149a0*/  MUFU.EX2 R61, R0 ;  /* 0x00000000003d7308 */ /* 0x0004f40000000800 */
[----:B------:R-:W-:Y:S01]  /*149b0*/  MUFU.EX2 R62, R8 ;  /* 0x00000008003e7308 */ /* 0x000fe20000000800 */
[--C-:B--2---:R-:W-:Y:S01]  /*149c0*/  FFMA.FTZ R0, R25, c[0x0][0x2d0], -R184.reuse ;  /* 0x0000b40019007a23 */ /* 0x104fe200000108b8 */
[----:B---3--:R-:W-:Y:S08]  /*149d0*/  F2FP.PACK_AB R182, R61, R65 ;  /* 0x000000413db6723e */ /* 0x008ff000000000ff */
[----:B------:R2:W-:Y:S02]  /*149e0*/  MUFU.EX2 R67, R0 ;  /* 0x0000000000437308 */ /* 0x0005e40000000800 */
[--C-:B--2---:R-:W-:Y:S08]  /*149f0*/  FFMA.FTZ R0, R27, c[0x0][0x2d0], -R184.reuse ;  /* 0x0000b4001b007a23 */ /* 0x104ff000000108b8 */
[----:B------:R2:W-:Y:S02]  /*14a00*/  MUFU.EX2 R9, R0 ;  /* 0x0000000000097308 */ /* 0x0005e40000000800 */
[----:B--2---:R-:W-:Y:S08]  /*14a10*/  FFMA.FTZ R0, R26, c[0x0][0x2d0], -R184 ;  /* 0x0000b4001a007a23 */ /* 0x004ff000000108b8 */
[----:B------:R2:W3:Y:S02]  /*14a20*/  MUFU.EX2 R58, R0 ;  /* 0x00000000003a7308 */ /* 0x0004e40000000800 */
[----:B--2---:R-:W-:Y:S01]  /*14a30*/  FADD.FTZ R0, -R3, R100 ;  /* 0x0000006403007221 */ /* 0x004fe20000010100 */
[----:B---3--:R-:W-:Y:S03]  /*14a40*/  F2FP.PACK_AB R183, R62, R58 ;  /* 0x0000003a3eb7723e */ /* 0x008fe600000000ff */
[----:B------:R-:W-:Y:S04]  /*14a50*/  FMUL.FTZ R0, R0, c[0x0][0x2d0] ;  /* 0x0000b40000007a20 */ /* 0x000fe80000410000 */
[----:B------:R2:W3:Y:S02]  /*14a60*/  MUFU.EX2 R100, R0 ;  /* 0x0000000000647308 */ /* 0x0004e40000000800 */
[----:B--2---:R-:W-:Y:S01]  /*14a70*/  FADD.FTZ R0, -R2, R101 ;  /* 0x0000006502007221 */ /* 0x004fe20000010100 */
[----:B------:R-:W-:Y:S01]  /*14a80*/  FSEL R2, R103, RZ, P1 ;  /* 0x000000ff67027208 */ /* 0x000fe20000800000 */
[----:B---3--:R-:W-:Y:S02]  /*14a90*/  FMUL.FTZ R4, R100, R112 ;  /* 0x0000007064047220 */ /* 0x008fe40000410000 */
[----:B------:R-:W-:Y:S02]  /*14aa0*/  FMUL.FTZ R0, R0, c[0x0][0x2d0] ;  /* 0x0000b40000007a20 */ /* 0x000fe40000410000 */
[C---:B------:R-:W-:Y:S02]  /*14ab0*/  FMUL.FTZ R5, R100.reuse, R113 ;  /* 0x0000007164057220 */ /* 0x040fe40000410000 */
[----:B------:R2:W3:Y:S01]  /*14ac0*/  MUFU.EX2 R101, R0 ;  /* 0x0000000000657308 */ /* 0x0004e20000000800 */
[C---:B------:R-:W-:Y:S02]  /*14ad0*/  FMUL.FTZ R16, R100.reuse, R124 ;  /* 0x0000007c64107220 */ /* 0x040fe40000410000 */
[C---:B------:R-:W-:Y:S02]  /*14ae0*/  FMUL.FTZ R17, R100.reuse, R125 ;  /* 0x0000007d64117220 */ /* 0x040fe40000410000 */
[C---:B------:R-:W-:Y:S01]  /*14af0*/  FMUL.FTZ R49, R100.reuse, R157 ;  /* 0x0000009d64317220 */ /* 0x040fe20000410000 */
[----:B------:R-:W-:Y:S01]  /*14b00*/  MOV R157, R239 ;  /* 0x000000ef009d7202 */ /* 0x000fe20000000f00 */
[C---:B------:R-:W-:Y:S02]  /*14b10*/  FMUL.FTZ R32, R100.reuse, R140 ;  /* 0x0000008c64207220 */ /* 0x040fe40000410000 */
[C---:B------:R-:W-:Y:S01]  /*14b20*/  FMUL.FTZ R33, R100.reuse, R141 ;  /* 0x0000008d64217220 */ /* 0x040fe20000410000 */
[----:B------:R-:W-:Y:S01]  /*14b30*/  MOV R141, R61 ;  /* 0x0000003d008d7202 */ /* 0x000fe20000000f00 */
[----:B------:R-:W-:Y:S02]  /*14b40*/  IMAD.MOV.U32 R140, RZ, RZ, R60 ;  /* 0x000000ffff8c7224 */ /* 0x000fe400078e003c */
[C---:B------:R-:W-:Y:S02]  /*14b50*/  FMUL.FTZ R68, R100.reuse, R68 ;  /* 0x0000004464447220 */ /* 0x040fe40000410000 */
[C---:B------:R-:W-:Y:S02]  /*14b60*/  FMUL.FTZ R69, R100.reuse, R69 ;  /* 0x0000004564457220 */ /* 0x040fe40000410000 */
[C---:B------:R-:W-:Y:S02]  /*14b70*/  FMUL.FTZ R80, R100.reuse, R80 ;  /* 0x0000005064507220 */ /* 0x040fe40000410000 */
[C---:B------:R-:W-:Y:S02]  /*14b80*/  FMUL.FTZ R81, R100.reuse, R81 ;  /* 0x0000005164517220 */ /* 0x040fe40000410000 */
[C---:B------:R-:W-:Y:S02]  /*14b90*/  FMUL.FTZ R84, R100.reuse, R84 ;  /* 0x0000005464547220 */ /* 0x040fe40000410000 */
[----:B------:R-:W-:Y:S02]  /*14ba0*/  FMUL.FTZ R85, R100, R85 ;  /* 0x0000005564557220 */ /* 0x000fe40000410000 */
[----:B--2---:R-:W-:Y:S01]  /*14bb0*/  FADD.FTZ R0, -R2, R106 ;  /* 0x0000006a02007221 */ /* 0x004fe20000010100 */
[----:B------:R-:W-:Y:S01]  /*14bc0*/  FSEL R2, R102, RZ, P0 ;  /* 0x000000ff66027208 */ /* 0x000fe20000000000 */
[C---:B---3--:R-:W-:Y:S01]  /*14bd0*/  FMUL.FTZ R50, R101.reuse, R158 ;  /* 0x0000009e65327220 */ /* 0x048fe20000410000 */
[----:B------:R-:W-:Y:S01]  /*14be0*/  MOV R158, R249 ;  /* 0x000000f9009e7202 */ /* 0x000fe20000000f00 */
[----:B------:R-:W-:Y:S02]  /*14bf0*/  FMUL.FTZ R0, R0, c[0x0][0x2d0] ;  /* 0x0000b40000007a20 */ /* 0x000fe40000410000 */
[C---:B------:R-:W-:Y:S02]  /*14c00*/  FMUL.FTZ R6, R101.reuse, R114 ;  /* 0x0000007265067220 */ /* 0x040fe40000410000 */
[----:B------:R2:W3:Y:S01]  /*14c10*/  MUFU.EX2 R3, R0 ;  /* 0x0000000000037308 */ /* 0x0004e20000000800 */
[C---:B------:R-:W-:Y:S02]  /*14c20*/  FMUL.FTZ R7, R101.reuse, R115 ;  /* 0x0000007365077220 */ /* 0x040fe40000410000 */
[----:B------:R-:W4:Y:S01]  /*14c30*/  LDSM.16.MT88.4 R112, [R210+0x1100] ;  /* 0x00110000d270783b */ /* 0x000f220000004200 */
[C---:B------:R-:W-:Y:S02]  /*14c40*/  FMUL.FTZ R18, R101.reuse, R126 ;  /* 0x0000007e65127220 */ /* 0x040fe40000410000 */
[C---:B------:R-:W-:Y:S02]  /*14c50*/  FMUL.FTZ R19, R101.reuse, R127 ;  /* 0x0000007f65137220 */ /* 0x040fe40000410000 */
[-C--:B-1----:R-:W-:Y:S03]  /*14c60*/  HMMA.16816.F32 R4, R176, R20.reuse, R4 ;  /* 0x00000014b004723c */ /* 0x082fe60000001804 */
[C---:B------:R-:W-:Y:S01]  /*14c70*/  FMUL.FTZ R34, R101.reuse, R142 ;  /* 0x0000008e65227220 */ /* 0x040fe20000410000 */
[----:B------:R-:W-:Y:S01]  /*14c80*/  LDSM.16.MT88.4 R124, [R210+0x500] ;  /* 0x00050000d27c783b */ /* 0x000fe20000004200 */
[C---:B------:R-:W-:Y:S01]  /*14c90*/  FMUL.FTZ R35, R101.reuse, R143 ;  /* 0x0000008f65237220 */ /* 0x040fe20000410000 */
[----:B------:R-:W-:Y:S01]  /*14ca0*/  MOV R143, R63 ;  /* 0x0000003f008f7202 */ /* 0x000fe20000000f00 */
[C---:B------:R-:W-:Y:S02]  /*14cb0*/  FMUL.FTZ R51, R101.reuse, R159 ;  /* 0x0000009f65337220 */ /* 0x040fe40000410000 */
[----:B------:R-:W-:Y:S03]  /*14cc0*/  IMAD.MOV.U32 R159, RZ, RZ, R236 ;  /* 0x000000ffff9f7224 */ /* 0x000fe600078e00ec */
[----:B------:R-:W-:Y:S02]  /*14cd0*/  IMAD.MOV.U32 R142, RZ, RZ, R62 ;  /* 0x000000ffff8e7224 */ /* 0x000fe400078e003e */
[----:B------:R-:W-:Y:S02]  /*14ce0*/  FMUL.FTZ R70, R101, R70 ;  /* 0x0000004665467220 */ /* 0x000fe40000410000 */
[----:B--2---:R-:W-:Y:S01]  /*14cf0*/  FADD.FTZ R0, -R2, R107 ;  /* 0x0000006b02007221 */ /* 0x004fe20000010100 */
[----:B------:R-:W-:Y:S01]  /*14d00*/  MOV R107, R9 ;  /* 0x00000009006b7202 */ /* 0x000fe20000000f00 */
[----:B------:R-:W-:Y:S02]  /*14d10*/  FFMA.FTZ R2, R40, c[0x0][0x2d0], -R109 ;  /* 0x0000b40028027a23 */ /* 0x000fe4000001086d */
[----:B------:R-:W-:Y:S01]  /*14d20*/  FMUL.FTZ R0, R0, c[0x0][0x2d0] ;  /* 0x0000b40000007a20 */ /* 0x000fe20000410000 */
[----:B------:R-:W-:Y:S01]  /*14d30*/  F2FP.PACK_AB R181, R107, R67 ;  /* 0x000000436bb5723e */ /* 0x000fe200000000ff */
[----:B------:R1:W-:Y:S01]  /*14d40*/  MUFU.EX2 R48, R2 ;  /* 0x0000000200307308 */ /* 0x0003e20000000800 */
[C---:B---3--:R-:W-:Y:S01]  /*14d50*/  FMUL.FTZ R29, R3.reuse, R137 ;  /* 0x00000089031d7220 */ /* 0x048fe20000410000 */
[----:B------:R-:W-:Y:S01]  /*14d60*/  MOV R137, R241 ;  /* 0x000000f100897202 */ /* 0x000fe20000000f00 */
[C---:B------:R-:W-:Y:S02]  /*14d70*/  FMUL.FTZ R8, R3.reuse, R116 ;  /* 0x0000007403087220 */ /* 0x040fe40000410000 */
[C---:B------:R-:W-:Y:S02]  /*14d80*/  FMUL.FTZ R9, R3.reuse, R117 ;  /* 0x0000007503097220 */ /* 0x040fe40000410000 */
[C---:B------:R-:W-:Y:S02]  /*14d90*/  FMUL.FTZ R12, R3.reuse, R120 ;  /* 0x00000078030c7220 */ /* 0x040fe40000410000 */
[C---:B------:R-:W-:Y:S01]  /*14da0*/  FMUL.FTZ R13, R3.reuse, R121 ;  /* 0x00000079030d7220 */ /* 0x040fe20000410000 */
[----:B------:R-:W2:Y:S01]  /*14db0*/  MUFU.EX2 R0, R0 ;  /* 0x0000000000007308 */ /* 0x000ea20000000800 */
[C---:B------:R-:W-:Y:S01]  /*14dc0*/  FMUL.FTZ R24, R3.reuse, R132 ;  /* 0x0000008403187220 */ /* 0x040fe20000410000 */
[----:B------:R-:W-:Y:S01]  /*14dd0*/  MOV R132, R57 ;  /* 0x0000003900847202 */ /* 0x000fe20000000f00 */
[C---:B------:R-:W-:Y:S02]  /*14de0*/  FMUL.FTZ R25, R3.reuse, R133 ;  /* 0x0000008503197220 */ /* 0x040fe40000410000 */
[C---:B------:R-:W-:Y:S02]  /*14df0*/  FMUL.FTZ R28, R3.reuse, R136 ;  /* 0x00000088031c7220 */ /* 0x040fe40000410000 */
[----:B------:R-:W-:Y:S02]  /*14e00*/  IMAD.MOV.U32 R133, RZ, RZ, R237 ;  /* 0x000000ffff857224 */ /* 0x000fe400078e00ed */
[C---:B------:R-:W-:Y:S02]  /*14e10*/  FMUL.FTZ R40, R3.reuse, R148 ;  /* 0x0000009403287220 */ /* 0x040fe40000410000 */
[----:B------:R-:W-:Y:S02]  /*14e20*/  IMAD.MOV.U32 R136, RZ, RZ, R233 ;  /* 0x000000ffff887224 */ /* 0x000fe400078e00e9 */
[----:B------:R-:W-:Y:S02]  /*14e30*/  FMUL.FTZ R57, R3, R165 ;  /* 0x000000a503397220 */ /* 0x000fe40000410000 */
[--C-:B-1----:R-:W-:Y:S02]  /*14e40*/  FFMA.FTZ R2, R41, c[0x0][0x2d0], -R109.reuse ;  /* 0x0000b40029027a23 */ /* 0x102fe4000001086d */
[C---:B------:R-:W-:Y:S01]  /*14e50*/  FMUL.FTZ R41, R3.reuse, R149 ;  /* 0x0000009503297220 */ /* 0x040fe20000410000 */
[----:B------:R-:W-:Y:S01]  /*14e60*/  MOV R149, R67 ;  /* 0x0000004300957202 */ /* 0x000fe20000000f00 */
[----:B------:R1:W-:Y:S01]  /*14e70*/  MUFU.EX2 R47, R2 ;  /* 0x00000002002f7308 */ /* 0x0003e20000000800 */
[C---:B------:R-:W-:Y:S02]  /*14e80*/  FMUL.FTZ R60, R3.reuse, R168 ;  /* 0x000000a8033c7220 */ /* 0x040fe40000410000 */
[----:B------:R-:W-:Y:S02]  /*14e90*/  FMUL.FTZ R61, R3, R169 ;  /* 0x000000a9033d7220 */ /* 0x000fe40000410000 */
[C---:B--2---:R-:W-:Y:S01]  /*14ea0*/  FMUL.FTZ R43, R0.reuse, R151 ;  /* 0x00000097002b7220 */ /* 0x044fe20000410000 */
[----:B------:R-:W-:Y:S01]  /*14eb0*/  MOV R151, R246 ;  /* 0x000000f600977202 */ /* 0x000fe20000000f00 */
[C---:B------:R-:W-:Y:S02]  /*14ec0*/  FMUL.FTZ R42, R0.reuse, R150 ;  /* 0x00000096002a7220 */ /* 0x040fe40000410000 */
[----:B------:R-:W-:Y:S02]  /*14ed0*/  IMAD.MOV.U32 R150, RZ, RZ, R244 ;  /* 0x000000ffff967224 */ /* 0x000fe400078e00f4 */
[C---:B------:R-:W-:Y:S02]  /*14ee0*/  FMUL.FTZ R10, R0.reuse, R118 ;  /* 0x00000076000a7220 */ /* 0x040fe40000410000 */
[C---:B------:R-:W-:Y:S02]  /*14ef0*/  FMUL.FTZ R11, R0.reuse, R119 ;  /* 0x00000077000b7220 */ /* 0x040fe40000410000 */
[----:B------:R-:W2:Y:S01]  /*14f00*/  LDSM.16.MT88.4 R116, [R209+0x2100] ;  /* 0x00210000d174783b */ /* 0x000ea20000004200 */
[C---:B------:R-:W-:Y:S02]  /*14f10*/  FMUL.FTZ R67, R101.reuse, R175 ;  /* 0x000000af65437220 */ /* 0x040fe40000410000 */
[----:B------:R-:W-:Y:S02]  /*14f20*/  FMUL.FTZ R14, R0, R122 ;  /* 0x0000007a000e7220 */ /* 0x000fe40000410000 */
[C---:B------:R-:W-:Y:S04]  /*14f30*/  HMMA.16816.F32 R8, R180.reuse, R20, R8 ;  /* 0x00000014b408723c */ /* 0x040fe80000001808 */
[----:B-1----:R-:W-:Y:S02]  /*14f40*/  FFMA.FTZ R2, R44, c[0x0][0x2d0], -R110 ;  /* 0x0000b4002c027a23 */ /* 0x002fe4000001086e */
[C---:B------:R-:W-:Y:S02]  /*14f50*/  FMUL.FTZ R15, R0.reuse, R123 ;  /* 0x0000007b000f7220 */ /* 0x040fe40000410000 */
[----:B------:R1:W3:Y:S01]  /*14f60*/  MUFU.EX2 R46, R2 ;  /* 0x00000002002e7308 */ /* 0x0002e20000000800 */
[----:B------:R-:W-:Y:S03]  /*14f70*/  FMUL.FTZ R30, R0, R138 ;  /* 0x0000008a001e7220 */ /* 0x000fe60000410000 */
[----:B------:R-:W-:Y:S01]  /*14f80*/  IMAD.MOV.U32 R138, RZ, RZ, R240 ;  /* 0x000000ffff8a7224 */ /* 0x000fe200078e00f0 */
[-C--:B------:R-:W-:Y:S03]  /*14f90*/  HMMA.16816.F32 R12, R180, R22.reuse, R12 ;  /* 0x00000016b40c723c */ /* 0x080fe6000000180c */
[C---:B------:R-:W-:Y:S02]  /*14fa0*/  FMUL.FTZ R20, R100.reuse, R128 ;  /* 0x0000008064147220 */ /* 0x040fe40000410000 */
[----:B------:R-:W-:Y:S02]  /*14fb0*/  FMUL.FTZ R21, R100, R129 ;  /* 0x0000008164157220 */ /* 0x000fe40000410000 */
[C---:B------:R-:W-:Y:S01]  /*14fc0*/  FMUL.FTZ R26, R0.reuse, R134 ;  /* 0x00000086001a7220 */ /* 0x040fe20000410000 */
[C---:B------:R-:W-:Y:S04]  /*14fd0*/  HMMA.16816.F32 R16, R176.reuse, R22, R16 ;  /* 0x00000016b010723c */ /* 0x040fe80000001810 */
[C---:B------:R-:W-:Y:S01]  /*14fe0*/  FMUL.FTZ R27, R0.reuse, R135 ;  /* 0x00000087001b7220 */ /* 0x040fe20000410000 */
[----:B------:R-:W-:Y:S01]  /*14ff0*/  MOV R134, R58 ;  /* 0x0000003a00867202 */ /* 0x000fe20000000f00 */
[C---:B------:R-:W-:Y:S01]  /*15000*/  FMUL.FTZ R31, R0.reuse, R139 ;  /* 0x0000008b001f7220 */ /* 0x040fe20000410000 */
[----:B------:R-:W-:Y:S01]  /*15010*/  MOV R135, R56 ;  /* 0x0000003800877202 */ /* 0x000fe20000000f00 */
[----:B------:R-:W-:Y:S01]  /*15020*/  FMUL.FTZ R22, R101, R130 ;  /* 0x0000008265167220 */ /* 0x000fe20000410000 */
[----:B------:R-:W-:Y:S03]  /*15030*/  MOV R139, R59 ;  /* 0x0000003b008b7202 */ /* 0x000fe60000000f00 */
[----:B-1----:R-:W-:Y:S02]  /*15040*/  FFMA.FTZ R2, R45, c[0x0][0x2d0], -R110 ;  /* 0x0000b4002d027a23 */ /* 0x002fe4000001086e */
[----:B------:R-:W-:Y:S02]  /*15050*/  FMUL.FTZ R23, R101, R131 ;  /* 0x0000008365177220 */ /* 0x000fe40000410000 */
[----:B------:R1:W5:Y:S01]  /*15060*/  MUFU.EX2 R252, R2 ;  /* 0x0000000200fc7308 */ /* 0x0003620000000800 */
[----:B------:R-:W-:Y:S01]  /*15070*/  LDSM.16.MT88.4 R128, [R209+0x1500] ;  /* 0x00150000d180783b */ /* 0x000fe20000004200 */
[C---:B------:R-:W-:Y:S01]  /*15080*/  FMUL.FTZ R45, R3.reuse, R153 ;  /* 0x00000099032d7220 */ /* 0x040fe20000410000 */
[----:B---3--:R-:W-:Y:S01]  /*15090*/  MOV R153, R46 ;  /* 0x0000002e00997202 */ /* 0x008fe20000000f00 */
[C---:B------:R-:W-:Y:S01]  /*150a0*/  FMUL.FTZ R46, R0.reuse, R154 ;  /* 0x0000009a002e7220 */ /* 0x040fe20000410000 */
[-C--:B------:R-:W-:Y:S03]  /*150b0*/  HMMA.16816.F32 R20, R176, R36.reuse, R20 ;  /* 0x00000024b014723c */ /* 0x080fe60000001814 */
[C---:B------:R-:W-:Y:S02]  /*150c0*/  FMUL.FTZ R44, R3.reuse, R152 ;  /* 0x00000098032c7220 */ /* 0x040fe40000410000 */
[----:B------:R-:W-:Y:S02]  /*150d0*/  FMUL.FTZ R56, R3, R164 ;  /* 0x000000a403387220 */ /* 0x000fe40000410000 */
[C---:B------:R-:W-:Y:S01]  /*150e0*/  FMUL.FTZ R58, R0.reuse, R166 ;  /* 0x000000a6003a7220 */ /* 0x040fe20000410000 */
[C---:B------:R-:W-:Y:S04]  /*150f0*/  HMMA.16816.F32 R24, R180.reuse, R36, R24 ;  /* 0x00000024b418723c */ /* 0x040fe80000001818 */
[C---:B------:R-:W-:Y:S02]  /*15100*/  FMUL.FTZ R59, R0.reuse, R167 ;  /* 0x000000a7003b7220 */ /* 0x040fe40000410000 */
[C---:B------:R-:W-:Y:S02]  /*15110*/  FMUL.FTZ R62, R0.reuse, R170 ;  /* 0x000000aa003e7220 */ /* 0x040fe40000410000 */
[-C--:B------:R-:W-:Y:S04]  /*15120*/  HMMA.16816.F32 R28, R180, R38.reuse, R28 ;  /* 0x00000026b41c723c */ /* 0x080fe8000000181c */
[----:B-1----:R-:W-:Y:S02]  /*15130*/  FFMA.FTZ R2, R185, c[0x0][0x2d0], -R109 ;  /* 0x0000b400b9027a23 */ /* 0x002fe4000001086d */
[C---:B------:R-:W-:Y:S02]  /*15140*/  FMUL.FTZ R63, R0.reuse, R171 ;  /* 0x000000ab003f7220 */ /* 0x040fe40000410000 */
[C---:B------:R-:W-:Y:S01]  /*15150*/  HMMA.16816.F32 R32, R176.reuse, R38, R32 ;  /* 0x00000026b020723c */ /* 0x040fe20000001820 */
[----:B------:R1:W-:Y:S03]  /*15160*/  MUFU.EX2 R251, R2 ;  /* 0x0000000200fb7308 */ /* 0x0003e60000000800 */
[----:B------:R-:W-:Y:S02]  /*15170*/  IMAD.MOV.U32 R154, RZ, RZ, R47 ;  /* 0x000000ffff9a7224 */ /* 0x000fe400078e002f */
[----:B------:R-:W-:Y:S01]  /*15180*/  FMUL.FTZ R47, R0, R155 ;  /* 0x0000009b002f7220 */ /* 0x000fe20000410000 */
[----:B------:R-:W-:Y:S01]  /*15190*/  MOV R155, R235 ;  /* 0x000000eb009b7202 */ /* 0x000fe20000000f00 */
[C---:B------:R-:W-:Y:S04]  /*151a0*/  FMUL.FTZ R38, R101.reuse, R146 ;  /* 0x0000009265267220 */ /* 0x040fe80000410000 */
[----:B------:R-:W-:Y:S02]  /*151b0*/  IMAD.MOV.U32 R146, RZ, RZ, R238 ;  /* 0x000000ffff927224 */ /* 0x000fe400078e00ee */
[----:B------:R-:W-:Y:S02]  /*151c0*/  IMAD.MOV.U32 R152, RZ, RZ, R48 ;  /* 0x000000ffff987224 */ /* 0x000fe400078e0030 */
[C---:B------:R-:W-:Y:S02]  /*151d0*/  FMUL.FTZ R48, R100.reuse, R156 ;  /* 0x0000009c64307220 */ /* 0x040fe40000410000 */
[----:B------:R-:W-:Y:S02]  /*151e0*/  IMAD.MOV.U32 R156, RZ, RZ, R234 ;  /* 0x000000ffff9c7224 */ /* 0x000fe400078e00ea */
[C---:B------:R-:W-:Y:S01]  /*151f0*/  FMUL.FTZ R36, R100.reuse, R144 ;  /* 0x0000009064247220 */ /* 0x040fe20000410000 */
[----:B------:R-:W-:Y:S01]  /*15200*/  MOV R144, R65 ;  /* 0x0000004100907202 */ /* 0x000fe20000000f00 */
[----:B------:R-:W-:Y:S02]  /*15210*/  FMUL.FTZ R37, R100, R145 ;  /* 0x0000009164257220 */ /* 0x000fe40000410000 */
[C---:B------:R-:W-:Y:S02]  /*15220*/  FMUL.FTZ R39, R101.reuse, R147 ;  /* 0x0000009365277220 */ /* 0x040fe40000410000 */
[----:B-1----:R-:W-:Y:S02]  /*15230*/  FFMA.FTZ R2, R186, c[0x0][0x2d0], -R109 ;  /* 0x0000b400ba027a23 */ /* 0x002fe4000001086d */
[----:B------:R-:W-:Y:S02]  /*15240*/  IMAD.MOV.U32 R186, RZ, RZ, R232 ;  /* 0x000000ffffba7224 */ /* 0x000fe400078e00e8 */
[----:B------:R1:W-:Y:S01]  /*15250*/  MUFU.EX2 R249, R2 ;  /* 0x0000000200f97308 */ /* 0x0003e20000000800 */
[-C--:B------:R-:W-:Y:S03]  /*15260*/  HMMA.16816.F32 R36, R176, R52.reuse, R36 ;  /* 0x00000034b024723c */ /* 0x080fe60000001824 */
[C---:B------:R-:W-:Y:S02]  /*15270*/  FMUL.FTZ R65, R100.reuse, R173 ;  /* 0x000000ad64417220 */ /* 0x040fe40000410000 */
[----:B------:R-:W-:Y:S02]  /*15280*/  IMAD.MOV.U32 R148, RZ, RZ, R66 ;  /* 0x000000ffff947224 */ /* 0x000fe400078e0042 */
[----:B------:R-:W-:Y:S01]  /*15290*/  FMUL.FTZ R66, R101, R174 ;  /* 0x000000ae65427220 */ /* 0x000fe20000410000 */
[C---:B------:R-:W-:Y:S04]  /*152a0*/  HMMA.16816.F32 R40, R180.reuse, R52, R40 ;  /* 0x00000034b428723c */ /* 0x040fe80000001828 */
[----:B------:R-:W-:Y:S02]  /*152b0*/  IMAD.MOV.U32 R145, RZ, RZ, R64 ;  /* 0x000000ffff917224 */ /* 0x000fe400078e0040 */
[C---:B------:R-:W-:Y:S02]  /*152c0*/  FMUL.FTZ R64, R100.reuse, R172 ;  /* 0x000000ac64407220 */ /* 0x040fe40000410000 */
[-C--:B------:R-:W-:Y:S01]  /*152d0*/  HMMA.16816.F32 R44, R180, R54.reuse, R44 ;  /* 0x00000036b42c723c */ /* 0x080fe2000000182c */
[----:B------:R-:W-:Y:S03]  /*152e0*/  LDSM.16.MT88.4 R172, [R210+0x1d00] ;  /* 0x001d0000d2ac783b */ /* 0x000fe60000004200 */
[C---:B------:R-:W-:Y:S01]  /*152f0*/  FMUL.FTZ R52, R100.reuse, R160 ;  /* 0x000000a064347220 */ /* 0x040fe20000410000 */
[----:B------:R-:W-:Y:S01]  /*15300*/  MOV R160, R229 ;  /* 0x000000e500a07202 */ /* 0x000fe20000000f00 */
[----:B------:R-:W-:Y:S02]  /*15310*/  FMUL.FTZ R53, R100, R161 ;  /* 0x000000a164357220 */ /* 0x000fe40000410000 */
[C---:B------:R-:W-:Y:S04]  /*15320*/  HMMA.16816.F32 R48, R176.reuse, R54, R48 ;  /* 0x00000036b030723c */ /* 0x040fe80000001830 */
[----:B-1----:R-:W-:Y:S02]  /*15330*/  FFMA.FTZ R2, R187, c[0x0][0x2d0], -R110 ;  /* 0x0000b400bb027a23 */ /* 0x002fe4000001086e */
[----:B------:R-:W-:Y:S02]  /*15340*/  IMAD.MOV.U32 R185, RZ, RZ, R230 ;  /* 0x000000ffffb97224 */ /* 0x000fe400078e00e6 */
[----:B------:R1:W-:Y:S01]  /*15350*/  MUFU.EX2 R246, R2 ;  /* 0x0000000200f67308 */ /* 0x0003e20000000800 */
[C---:B------:R-:W-:Y:S03]  /*15360*/  FMUL.FTZ R55, R101.reuse, R163 ;  /* 0x000000a365377220 */ /* 0x040fe60000410000 */
[----:B------:R-:W-:Y:S01]  /*15370*/  MOV R163, R231 ;  /* 0x000000e700a37202 */ /* 0x000fe20000000f00 */
[C---:B------:R-:W-:Y:S01]  /*15380*/  FMUL.FTZ R54, R101.reuse, R162 ;  /* 0x000000a265367220 */ /* 0x040fe20000410000 */
[----:B------:R-:W-:Y:S01]  /*15390*/  MOV R162, R228 ;  /* 0x000000e400a27202 */ /* 0x000fe20000000f00 */
[----:B------:R-:W-:Y:S02]  /*153a0*/  FMUL.FTZ R71, R101, R71 ;  /* 0x0000004765477220 */ /* 0x000fe40000410000 */
[C---:B------:R-:W-:Y:S02]  /*153b0*/  FMUL.FTZ R72, R3.reuse, R72 ;  /* 0x0000004803487220 */ /* 0x040fe40000410000 */
[C---:B------:R-:W-:Y:S01]  /*153c0*/  FMUL.FTZ R73, R3.reuse, R73 ;  /* 0x0000004903497220 */ /* 0x040fe20000410000 */
[-C--:B----4-:R-:W-:Y:S03]  /*153d0*/  HMMA.16816.F32 R52, R176, R112.reuse, R52 ;  /* 0x00000070b034723c */ /* 0x090fe60000001834 */
[C---:B------:R-:W-:Y:S02]  /*153e0*/  FMUL.FTZ R74, R0.reuse, R74 ;  /* 0x0000004a004a7220 */ /* 0x040fe40000410000 */
[----:B------:R-:W-:Y:S02]  /*153f0*/  FMUL.FTZ R75, R0, R75 ;  /* 0x0000004b004b7220 */ /* 0x000fe40000410000 */
[C---:B------:R-:W-:Y:S01]  /*15400*/  FMUL.FTZ R76, R3.reuse, R76 ;  /* 0x0000004c034c7220 */ /* 0x040fe20000410000 */
[C---:B------:R-:W-:Y:S04]  /*15410*/  HMMA.16816.F32 R56, R180.reuse, R112, R56 ;  /* 0x00000070b438723c */ /* 0x040fe80000001838 */
[----:B-1----:R-:W-:Y:S02]  /*15420*/  FFMA.FTZ R2, R188, c[0x0][0x2d0], -R110 ;  /* 0x0000b400bc027a23 */ /* 0x002fe4000001086e */
[----:B------:R-:W-:Y:S02]  /*15430*/  FMUL.FTZ R77, R3, R77 ;  /* 0x0000004d034d7220 */ /* 0x000fe40000410000 */
[-C--:B------:R-:W-:Y:S01]  /*15440*/  HMMA.16816.F32 R60, R180, R114.reuse, R60 ;  /* 0x00000072b43c723c */ /* 0x080fe2000000183c */
[----:B------:R1:W-:Y:S03]  /*15450*/  MUFU.EX2 R244, R2 ;  /* 0x0000000200f47308 */ /* 0x0003e60000000800 */
[C---:B------:R-:W-:Y:S02]  /*15460*/  FMUL.FTZ R78, R0.reuse, R78 ;  /* 0x0000004e004e7220 */ /* 0x040fe40000410000 */
[----:B------:R-:W-:Y:S02]  /*15470*/  FMUL.FTZ R79, R0, R79 ;  /* 0x0000004f004f7220 */ /* 0x000fe40000410000 */
[C---:B------:R-:W-:Y:S01]  /*15480*/  HMMA.16816.F32 R64, R176.reuse, R114, R64 ;  /* 0x00000072b040723c */ /* 0x040fe20000001840 */
[----:B------:R-:W3:Y:S03]  /*15490*/  LDSM.16.MT88.4 R112, [R210+0x2100] ;  /* 0x00210000d270783b */ /* 0x000ee60000004200 */
[----:B------:R-:W-:Y:S02]  /*154a0*/  IMAD.MOV.U32 R161, RZ, RZ, R227 ;  /* 0x000000ffffa17224 */ /* 0x000fe400078e00e3 */
[C---:B------:R-:W-:Y:S02]  /*154b0*/  FMUL.FTZ R82, R101.reuse, R82 ;  /* 0x0000005265527220 */ /* 0x040fe40000410000 */
[-C--:B--2---:R-:W-:Y:S04]  /*154c0*/  HMMA.16816.F32 R68, R176, R116.reuse, R68 ;  /* 0x00000074b044723c */ /* 0x084fe80000001844 */
[----:B------:R-:W-:Y:S02]  /*154d0*/  FMUL.FTZ R83, R101, R83 ;  /* 0x0000005365537220 */ /* 0x000fe40000410000 */
[C---:B------:R-:W-:Y:S02]  /*154e0*/  FMUL.FTZ R88, R3.reuse, R88 ;  /* 0x0000005803587220 */ /* 0x040fe40000410000 */
[C---:B------:R-:W-:Y:S04]  /*154f0*/  HMMA.16816.F32 R72, R180.reuse, R116, R72 ;  /* 0x00000074b448723c */ /* 0x040fe80000001848 */
[----:B-1----:R-:W-:Y:S02]  /*15500*/  FFMA.FTZ R2, R190, c[0x0][0x2d0], -R111 ;  /* 0x0000b400be027a23 */ /* 0x002fe4000001086f */
[----:B------:R-:W-:Y:S02]  /*15510*/  FMUL.FTZ R89, R3, R89 ;  /* 0x0000005903597220 */ /* 0x000fe40000410000 */
[-C--:B------:R-:W-:Y:S01]  /*15520*/  HMMA.16816.F32 R76, R180, R118.reuse, R76 ;  /* 0x00000076b44c723c */ /* 0x080fe2000000184c */
[----:B------:R1:W-:Y:S03]  /*15530*/  MUFU.EX2 R241, R2 ;  /* 0x0000000200f17308 */ /* 0x0003e60000000800 */
[----:B------:R-:W-:Y:S02]  /*15540*/  IMAD.MOV.U32 R147, RZ, RZ, R207 ;  /* 0x000000ffff937224 */ /* 0x000fe400078e00cf */
[C---:B------:R-:W-:Y:S02]  /*15550*/  FMUL.FTZ R90, R0.reuse, R90 ;  /* 0x0000005a005a7220 */ /* 0x040fe40000410000 */
[C---:B------:R-:W-:Y:S01]  /*15560*/  HMMA.16816.F32 R80, R176.reuse, R118, R80 ;  /* 0x00000076b050723c */ /* 0x040fe20000001850 */
[----:B------:R-:W2:Y:S03]  /*15570*/  LDSM.16.MT88.4 R116, [R209+0x500] ;  /* 0x00050000d174783b */ /* 0x000ea60000004200 */
[C---:B------:R-:W-:Y:S02]  /*15580*/  FMUL.FTZ R86, R101.reuse, R86 ;  /* 0x0000005665567220 */ /* 0x040fe40000410000 */
[----:B------:R-:W-:Y:S02]  /*15590*/  FMUL.FTZ R87, R101, R87 ;  /* 0x0000005765577220 */ /* 0x000fe40000410000 */
[C---:B------:R-:W-:Y:S04]  /*155a0*/  FMUL.FTZ R91, R0.reuse, R91 ;  /* 0x0000005b005b7220 */ /* 0x040fe80000410000 */
[C---:B------:R-:W-:Y:S01]  /*155b0*/  FMUL.FTZ R92, R3.reuse, R92 ;  /* 0x0000005c035c7220 */ /* 0x040fe20000410000 */
[-C--:B---3--:R-:W-:Y:S03]  /*155c0*/  HMMA.16816.F32 R84, R176, R112.reuse, R84 ;  /* 0x00000070b054723c */ /* 0x088fe60000001854 */
[----:B------:R-:W-:Y:S02]  /*155d0*/  FMUL.FTZ R93, R3, R93 ;  /* 0x0000005d035d7220 */ /* 0x000fe40000410000 */
[----:B-1----:R-:W-:Y:S02]  /*155e0*/  FFMA.FTZ R2, R189, c[0x0][0x2d0], -R111 ;  /* 0x0000b400bd027a23 */ /* 0x002fe4000001086f */
[C---:B------:R-:W-:Y:S01]  /*155f0*/  FMUL.FTZ R94, R0.reuse, R94 ;  /* 0x0000005e005e7220 */ /* 0x040fe20000410000 */
[C---:B------:R-:W-:Y:S01]  /*15600*/  HMMA.16816.F32 R88, R180.reuse, R112, R88 ;  /* 0x00000070b458723c */ /* 0x040fe20000001858 */
[----:B------:R1:W3:Y:S03]  /*15610*/  MUFU.EX2 R240, R2 ;  /* 0x0000000200f07308 */ /* 0x0002e60000000800 */
[----:B------:R-:W-:Y:S02]  /*15620*/  FMUL.FTZ R95, R0, R95 ;  /* 0x0000005f005f7220 */ /* 0x000fe40000410000 */
[----:B------:R-:W-:Y:S01]  /*15630*/  FFMA.FTZ R106, R206, c[0x0][0x2d0], -R109 ;  /* 0x0000b400ce6a7a23 */ /* 0x000fe2000001086d */
[----:B------:R-:W-:Y:S01]  /*15640*/  F2FP.PACK_AB R112, R154, R152 ;  /* 0x000000989a70723e */ /* 0x000fe200000000ff */
[----:B------:R-:W-:Y:S01]  /*15650*/  FMUL.FTZ R96, R100, R96 ;  /* 0x0000006064607220 */ /* 0x000fe20000410000 */
[----:B-----5:R-:W-:Y:S02]  /*15660*/  F2FP.PACK_AB R113, R252, R153 ;  /* 0x00000099fc71723e */ /* 0x020fe400000000ff */
[-C--:B------:R-:W-:Y:S01]  /*15670*/  HMMA.16816.F32 R92, R180, R114.reuse, R92 ;  /* 0x00000072b45c723c */ /* 0x080fe2000000185c */
[----:B------:R4:W-:Y:S01]  /*15680*/  MUFU.EX2 R228, R106 ;  /* 0x0000006a00e47308 */ /* 0x0009e20000000800 */
[----:B------:R-:W-:Y:S01]  /*15690*/  LDSM.16.MT88.4 R180, [R209+0x2d00] ;  /* 0x002d0000d1b4783b */ /* 0x000fe20000004200 */
[----:B------:R-:W-:Y:S02]  /*156a0*/  FMUL.FTZ R97, R100, R97 ;  /* 0x0000006164617220 */ /* 0x000fe40000410000 */
[C---:B------:R-:W-:Y:S02]  /*156b0*/  FMUL.FTZ R98, R101.reuse, R98 ;  /* 0x0000006265627220 */ /* 0x040fe40000410000 */
[----:B------:R-:W-:Y:S07]  /*156c0*/  FMUL.FTZ R99, R101, R99 ;  /* 0x0000006365637220 */ /* 0x000fee0000410000 */
[----:B------:R-:W-:Y:S04]  /*156d0*/  HMMA.16816.F32 R96, R176, R114, R96 ;  /* 0x00000072b060723c */ /* 0x000fe80000001860 */
[--C-:B-1----:R-:W-:Y:S01]  /*156e0*/  FFMA.FTZ R2, R192, c[0x0][0x2d0], -R184.reuse ;  /* 0x0000b400c0027a23 */ /* 0x102fe200000108b8 */
[----:B---3--:R-:W-:Y:S02]  /*156f0*/  F2FP.PACK_AB R120, R240, R241 ;  /* 0x000000f1f078723e */ /* 0x008fe400000000ff */
[----:B------:R-:W-:Y:S01]  /*15700*/  F2FP.PACK_AB R114, R249, R251 ;  /* 0x000000fbf972723e */ /* 0x000fe200000000ff */
[----:B------:R1:W-:Y:S01]  /*15710*/  MUFU.EX2 R239, R2 ;  /* 0x0000000200ef7308 */ /* 0x0003e20000000800 */
[----:B------:R-:W-:Y:S03]  /*15720*/  F2FP.PACK_AB R115, R244, R246 ;  /* 0x000000f6f473723e */ /* 0x000fe600000000ff */
[--C-:B----4-:R-:W-:Y:S01]  /*15730*/  FFMA.FTZ R106, R247, c[0x0][0x2d0], -R111.reuse ;  /* 0x0000b400f76a7a23 */ /* 0x110fe2000001086f */
[----:B------:R-:W-:Y:S03]  /*15740*/  MOV R247, R154 ;  /* 0x0000009a00f77202 */ /* 0x000fe60000000f00 */
        /* <DEDUP_REMOVED lines=137> */
[----:B---3--:R-:W-:Y:S01]  /*15fe0*/  F2FP.PACK_AB R176, R189, R188 ;  /* 0x000000bcbdb0723e */ /* 0x008fe200000000ff */
[----:B------:R-:W-:Y:S01]  /*15ff0*/  IMAD.MOV.U32 R151, RZ, RZ, R150 ;  /* 0x000000ffff977224 */ /* 0x000fe200078e0096 */
[----:B------:R-:W-:Y:S05]  /*16000*/  MOV R150, R149 ;  /* 0x0000009500967202 */ /* 0x000fea0000000f00 */
[----:B------:R1:W-:Y:S01]  /*16010*/  MUFU.EX2 R186, R2 ;  /* 0x0000000200ba7308 */ /* 0x0003e20000000800 */
[----:B------:R-:W-:Y:S01]  /*16020*/  IMAD.MOV.U32 R149, RZ, RZ, R148 ;  /* 0x000000ffff957224 */ /* 0x000fe200078e0094 */
[----:B------:R-:W-:Y:S02]  /*16030*/  MOV R148, R147 ;  /* 0x0000009300947202 */ /* 0x000fe40000000f00 */
[----:B------:R-:W-:Y:S01]  /*16040*/  MOV R147, R142 ;  /* 0x0000008e00937202 */ /* 0x000fe20000000f00 */
[----:B------:R-:W-:Y:S01]  /*16050*/  IMAD.MOV.U32 R160, RZ, RZ, R149 ;  /* 0x000000ffffa07224 */ /* 0x000fe200078e0095 */
[----:B------:R-:W-:Y:S02]  /*16060*/  MOV R142, R140 ;  /* 0x0000008c008e7202 */ /* 0x000fe40000000f00 */
[----:B------:R-:W-:Y:S02]  /*16070*/  MOV R140, R138 ;  /* 0x0000008a008c7202 */ /* 0x000fe40000000f00 */
[----:B------:R-:W-:Y:S02]  /*16080*/  MOV R138, R107 ;  /* 0x0000006b008a7202 */ /* 0x000fe40000000f00 */
[----:B------:R-:W-:Y:S02]  /*16090*/  MOV R155, R150 ;  /* 0x00000096009b7202 */ /* 0x000fe40000000f00 */
[----:B------:R-:W-:Y:S02]  /*160a0*/  MOV R161, R148 ;  /* 0x0000009400a17202 */ /* 0x000fe40000000f00 */
[----:B------:R-:W-:Y:S05]  /*160b0*/  MOV R149, R142 ;  /* 0x0000008e00957202 */ /* 0x000fea0000000f00 */
[----:B------:R-:W-:Y:S02]  /*160c0*/  IMAD.MOV.U32 R245, RZ, RZ, R149 ;  /* 0x000000fffff57224 */ /* 0x000fe400078e0095 */
[----:B-1----:R-:W-:Y:S02]  /*160d0*/  FFMA.FTZ R2, R146, c[0x0][0x2d0], -R184 ;  /* 0x0000b40092027a23 */ /* 0x002fe400000108b8 */
[----:B------:R-:W-:Y:S02]  /*160e0*/  IMAD.MOV.U32 R146, RZ, RZ, R143 ;  /* 0x000000ffff927224 */ /* 0x000fe400078e008f */
[----:B------:R1:W3:Y:S01]  /*160f0*/  MUFU.EX2 R187, R2 ;  /* 0x0000000200bb7308 */ /* 0x0002e20000000800 */
[----:B------:R-:W-:Y:S02]  /*16100*/  IMAD.MOV.U32 R143, RZ, RZ, R141 ;  /* 0x000000ffff8f7224 */ /* 0x000fe400078e008d */
[----:B------:R-:W-:Y:S02]  /*16110*/  IMAD.MOV.U32 R141, RZ, RZ, R139 ;  /* 0x000000ffff8d7224 */ /* 0x000fe400078e008b */
        /* <DEDUP_REMOVED lines=135> */
.L_x_732:
[----:B------:R-:W-:-:S13]  /*16990*/  ISETP.GE.AND P0, PT, R204, RZ, PT ;  /* 0x000000ffcc00720c */ /* 0x000fda0003f06270 */
[----:B------:R-:W-:Y:S05]  /*169a0*/  @!P0 BRA `(.L_x_734) ;  /* 0x0000400000008947 */ /* 0x000fea0003800000 */
[----:B------:R-:W2:Y:S01]  /*169b0*/  LDL.64 R8, [R1+0x50] ;  /* 0x0000500001087983 */ /* 0x000ea20000100a00 */
[----:B------:R-:W-:-:S03]  /*169c0*/  ULDC.64 UR4, c[0x0][0x208] ;  /* 0x0000820000047ab9 */ /* 0x000fc60000000a00 */
[----:B------:R-:W3:Y:S04]  /*169d0*/  LDL.64 R14, [R1+0x58] ;  /* 0x00005800010e7983 */ /* 0x000ee80000100a00 */
[----:B-1----:R-:W4:Y:S04]  /*169e0*/  LDL.64 R6, [R1+0x70] ;  /* 0x0000700001067983 */ /* 0x002f280000100a00 */
[----:B------:R-:W5:Y:S01]  /*169f0*/  LDL.LU.64 R4, [R1+0x60] ;  /* 0x0000600001047983 */ /* 0x000f620000300a00 */
[----:B------:R-:W-:Y:S01]  /*16a00*/  USHF.L.U64.HI UR5, UR4, 0x5, UR5 ;  /* 0x0000000504057899 */ /* 0x000fe20008010205 */
[----:B------:R-:W-:Y:S01]  /*16a10*/  IMAD.MOV.U32 R3, RZ, RZ, R104 ;  /* 0x000000ffff037224 */ /* 0x000fe200078e0068 */
[----:B------:R-:W-:Y:S01]  /*16a20*/  USHF.L.U32 UR8, UR4, 0x5, URZ ;  /* 0x0000000504087899 */ /* 0x000fe2000800063f */
[----:B------:R-:W-:-:S02]  /*16a30*/  IMAD.MOV.U32 R2, RZ, RZ, R105 ;  /* 0x000000ffff027224 */ /* 0x000fc400078e0069 */
[----:B------:R-:W-:Y:S01]  /*16a40*/  IMAD.MOV.U32 R107, RZ, RZ, R102 ;  /* 0x000000ffff6b7224 */ /* 0x000fe200078e0066 */
[----:B------:R-:W-:Y:S01]  /*16a50*/  ULDC UR4, c[0x0][0x208] ;  /* 0x0000820000047ab9 */ /* 0x000fe20000000800 */
[----:B------:R-:W-:Y:S01]  /*16a60*/  IMAD.MOV.U32 R106, RZ, RZ, R103 ;  /* 0x000000ffff6a7224 */ /* 0x000fe200078e0067 */
[----:B------:R-:W-:Y:S01]  /*16a70*/  USHF.L.U32 UR4, UR4, 0x6, URZ ;  /* 0x0000000604047899 */ /* 0x000fe2000800063f */
[C---:B--2---:R-:W-:Y:S02]  /*16a80*/  IADD3 RZ, P1, R8.reuse, 0x20, RZ ;  /* 0x0000002008ff7810 */ /* 0x044fe40007f3e0ff */
[----:B------:R-:W-:-:S03]  /*16a90*/  IADD3 RZ, P0, R8, 0x40, RZ ;  /* 0x0000004008ff7810 */ /* 0x000fc60007f1e0ff */
[----:B---3--:R-:W-:Y:S01]  /*16aa0*/  IMAD.X R10, RZ, RZ, R15, P1 ;  /* 0x000000ffff0a7224 */ /* 0x008fe200008e060f */
[C---:B----4-:R-:W-:Y:S02]  /*16ab0*/  IADD3 RZ, P2, R6.reuse, 0x40, RZ ;  /* 0x0000004006ff7810 */ /* 0x050fe40007f5e0ff */
[----:B------:R-:W-:Y:S02]  /*16ac0*/  IADD3.X R0, RZ, R15, RZ, P0, !PT ;  /* 0x0000000fff007210 */ /* 0x000fe400007fe4ff */
[----:B------:R1:W-:Y:S01]  /*16ad0*/  STL [R1+0x34], R10 ;  /* 0x0000340a01007387 */ /* 0x0003e20000100800 */
[C---:B------:R-:W-:Y:S01]  /*16ae0*/  IADD3 RZ, P3, R6.reuse, 0x20, RZ ;  /* 0x0000002006ff7810 */ /* 0x040fe20007f7e0ff */
[----:B-----5:R-:W-:Y:S01]  /*16af0*/  IMAD.X R11, RZ, RZ, R5, P2 ;  /* 0x000000ffff0b7224 */ /* 0x020fe200010e0605 */
[C---:B------:R-:W-:Y:S01]  /*16b00*/  IADD3 R12, R6.reuse, 0x20, RZ ;  /* 0x00000020060c7810 */ /* 0x040fe20007ffe0ff */
[----:B------:R2:W-:Y:S01]  /*16b10*/  STL [R1+0x30], R0 ;  /* 0x0000300001007387 */ /* 0x0005e20000100800 */
[----:B------:R-:W-:Y:S01]  /*16b20*/  IADD3.X R13, RZ, R5, RZ, P3, !PT ;  /* 0x00000005ff0d7210 */ /* 0x000fe20001ffe4ff */
[----:B------:R-:W-:Y:S01]  /*16b30*/  IMAD.MOV.U32 R4, RZ, RZ, R6 ;  /* 0x000000ffff047224 */ /* 0x000fe200078e0006 */
[----:B-1----:R-:W-:-:S05]  /*16b40*/  IADD3 R10, R6, 0x40, RZ ;  /* 0x00000040060a7810 */ /* 0x002fca0007ffe0ff */
[----:B------:R1:W-:Y:S01]  /*16b50*/  STL.64 [R1+0x8], R10 ;  /* 0x0000080a01007387 */ /* 0x0003e20000100a00 */
[----:B--2---:R-:W-:-:S03]  /*16b60*/  IADD3 R0, R8, 0x40, RZ ;  /* 0x0000004008007810 */ /* 0x004fc60007ffe0ff */
[----:B------:R2:W-:Y:S01]  /*16b70*/  STL.64 [R1+0x10], R12 ;  /* 0x0000100c01007387 */ /* 0x0005e20000100a00 */
[----:B-1----:R-:W-:-:S05]  /*16b80*/  IADD3 R10, R8, 0x20, RZ ;  /* 0x00000020080a7810 */ /* 0x002fca0007ffe0ff */
[----:B------:R2:W-:Y:S04]  /*16b90*/  STL [R1+0x2c], R10 ;  /* 0x00002c0a01007387 */ /* 0x0005e80000100800 */
[----:B------:R2:W-:Y:S04]  /*16ba0*/  STL.64 [R1+0x60], R4 ;  /* 0x0000600401007387 */ /* 0x0005e80000100a00 */
[----:B------:R2:W-:Y:S02]  /*16bb0*/  STL [R1+0x28], R0 ;  /* 0x0000280001007387 */ /* 0x0005e40000100800 */
.L_x_735:
[----:B---3--:R-:W3:Y:S01]  /*16bc0*/  LDL.64 R230, [R1+0x60] ;  /* 0x0000600001e67983 */ /* 0x008ee20000100a00 */
[----:B------:R-:W-:Y:S04]  /*16bd0*/  DEPBAR.LE SB0, 0x0 ;  /* 0x000080000000791a */ /* 0x000fe80000000000 */
[----:B------:R-:W-:Y:S01]  /*16be0*/  MOV R53, 0x6 ;  /* 0x0000000600357802 */ /* 0x000fe20000000f00 */
[----:B------:R-:W4:Y:S01]  /*16bf0*/  LDL.64 R206, [R1+0x10] ;  /* 0x0000100001ce7983 */ /* 0x000f220000100a00 */
[----:B--2---:R-:W-:Y:S02]  /*16c00*/  MOV R0, c[0x0][0x208] ;  /* 0x0000820000007a02 */ /* 0x004fe40000000f00 */
[----:B------:R-:W-:Y:S02]  /*16c10*/  SHF.R.S32.HI R52, RZ, 0x1f, R204 ;  /* 0x0000001fff347819 */ /* 0x000fe400000114cc */
[----:B------:R-:W-:Y:S01]  /*16c20*/  SHF.L.U64.HI R0, R0, R53, c[0x0][0x20c] ;  /* 0x0000830000007619 */ /* 0x000fe20000010235 */
[----:B------:R-:W2:Y:S01]  /*16c30*/  LDL.64 R202, [R1+0x8] ;  /* 0x0000080001ca7983 */ /* 0x000ea20000100a00 */
[----:B------:R-:W-:Y:S02]  /*16c40*/  MOV R188, UR8 ;  /* 0x0000000800bc7c02 */ /* 0x000fe40008000f00 */
[----:B------:R-:W-:Y:S01]  /*16c50*/  MOV R189, UR5 ;  /* 0x0000000500bd7c02 */ /* 0x000fe20008000f00 */
[----:B------:R-:W-:Y:S02]  /*16c60*/  IMAD R0, R0, R204, RZ ;  /* 0x000000cc00007224 */ /* 0x000fe400078e02ff */
[----:B------:R-:W5:Y:S02]  /*16c70*/  LDL R228, [R1+0x78] ;  /* 0x0000780001e47983 */ /* 0x000f640000100800 */
[----:B------:R-:W-:Y:S02]  /*16c80*/  IMAD R0, R52, UR4, R0 ;  /* 0x0000000434007c24 */ /* 0x000fe4000f8e0200 */
[----:B------:R-:W5:Y:S06]  /*16c90*/  LDL.64 R232, [R1+0x70] ;  /* 0x0000700001e87983 */ /* 0x000f6c0000100a00 */
        /* <DEDUP_REMOVED lines=13> */
[C---:B------:R-:W-:Y:S06]  /*16d70*/  HMMA.16816.F32 R16, R64.reuse, R18, RZ ;  /* 0x000000124010723c */ /* 0x040fec00000018ff */
[----:B------:R-:W-:Y:S02]  /*16d80*/  LDSM.16.M88.4 R192, [R222] ;  /* 0x00000000dec0783b */ /* 0x000fe40000000200 */
        /* <DEDUP_REMOVED lines=16> */
[----:B---3--:R-:W-:Y:S05]  /*16e90*/  IMAD.WIDE.U32 R186, R204, UR4, R230 ;  /* 0x00000004ccba7c25 */ /* 0x008fea000f8e00e6 */
[----:B------:R-:W-:Y:S03]  /*16ea0*/  LEA R196, P2, R186, c[0x0][0x1f8], 0x1 ;  /* 0x00007e00bac47a11 */ /* 0x000fe600078408ff */
[----:B----4-:R-:W-:Y:S01]  /*16eb0*/  IMAD.WIDE.U32 R184, R204, UR4, R206 ;  /* 0x00000004ccb87c25 */ /* 0x010fe2000f8e00ce */
[----:B------:R-:W-:Y:S04]  /*16ec0*/  IADD3 R187, R187, R0, RZ ;  /* 0x00000000bbbb7210 */ /* 0x000fe80007ffe0ff */
[----:B------:R-:W-:Y:S01]  /*16ed0*/  LEA R200, P1, R184, c[0x0][0x1f8], 0x1 ;  /* 0x00007e00b8c87a11 */ /* 0x000fe200078208ff */
[----:B--2---:R-:W-:Y:S01]  /*16ee0*/  IMAD.WIDE.U32 R104, R204, UR4, R202 ;  /* 0x00000004cc687c25 */ /* 0x004fe2000f8e00ca */
[----:B------:R-:W-:Y:S02]  /*16ef0*/  IADD3 R185, R0, R185, RZ ;  /* 0x000000b900b97210 */ /* 0x000fe40007ffe0ff */
[----:B------:R-:W-:Y:S02]  /*16f00*/  LEA.HI.X R197, R186, c[0x0][0x1fc], R187, 0x1, P2 ;  /* 0x00007f00bac57a11 */ /* 0x000fe400010f0cbb */
[----:B------:R-:W-:Y:S02]  /*16f10*/  LEA.HI.X R201, R184, c[0x0][0x1fc], R185, 0x1, P1 ;  /* 0x00007f00b8c97a11 */ /* 0x000fe400008f0cb9 */
[----:B------:R-:W1:Y:S01]  /*16f20*/  LDSM.16.M88.4 R184, [R224] ;  /* 0x00000000e0b8783b */ /* 0x000e620000000200 */
[----:B------:R-:W-:Y:S02]  /*16f30*/  LEA R198, P0, R104, c[0x0][0x1f8], 0x1 ;  /* 0x00007e0068c67a11 */ /* 0x000fe400078008ff */
[----:B------:R-:W-:Y:S02]  /*16f40*/  IADD3 R100, R0, R105, RZ ;  /* 0x0000006900647210 */ /* 0x000fe40007ffe0ff */
[----:B-----5:R-:W-:Y:S02]  /*16f50*/  ISETP.NE.AND P3, PT, R228, RZ, PT ;  /* 0x000000ffe400720c */ /* 0x020fe40003f65270 */
[----:B------:R-:W-:Y:S01]  /*16f60*/  LEA.HI.X R199, R104, c[0x0][0x1fc], R100, 0x1, P0 ;  /* 0x00007f0068c77a11 */ /* 0x000fe200000f0c64 */
[----:B------:R-:W-:Y:S02]  /*16f70*/  IMAD.WIDE.U32 R100, R204, UR4, R188 ;  /* 0x00000004cc647c25 */ /* 0x000fe4000f8e00bc */
[----:B------:R-:W2:Y:S03]  /*16f80*/  LDSM.16.M88.4 R188, [R223] ;  /* 0x00000000dfbc783b */ /* 0x000ea60000000200 */
[----:B------:R-:W-:Y:S02]  /*16f90*/  IADD3 R0, R0, R101, RZ ;  /* 0x0000006500007210 */ /* 0x000fe40007ffe0ff */
[-C--:B------:R-:W-:Y:S03]  /*16fa0*/  IADD3 R104, P0, R232, R100.reuse, RZ ;  /* 0x00000064e8687210 */ /* 0x080fe60007f1e0ff */
[----:B------:R-:W-:Y:S01]  /*16fb0*/  @!PT LDS RZ, [RZ] ;  /* 0x00000000fffff984 */ /* 0x000fe20000000800 */
[----:B------:R-:W-:Y:S01]  /*16fc0*/  @!PT LDS RZ, [RZ] ;  /* 0x00000000fffff984 */ /* 0x000fe20000000800 */
[----:B------:R-:W-:Y:S01]  /*16fd0*/  @!PT LDS RZ, [RZ] ;  /* 0x00000000fffff984 */ /* 0x000fe20000000800 */
[----:B------:R3:W-:Y:S01]  /*16fe0*/  LDGSTS.E.BYPASS.LTC128B.128 [R226+0x100], [R196.64], !P5 ;  /* 0x00100000c4e27fae */ /* 0x0007e2000e901d46 */
[----:B------:R-:W-:Y:S02]  /*16ff0*/  IADD3.X R102, R0, R231, RZ, P0, !PT ;  /* 0x000000e700667210 */ /* 0x000fe400007fe4ff */
[-C--:B------:R-:W-:Y:S02]  /*17000*/  IADD3 R101, P0, R206, R100.reuse, RZ ;  /* 0x00000064ce657210 */ /* 0x080fe40007f1e0ff */
[----:B------:R-:W-:Y:S03]  /*17010*/  IADD3 R100, P2, R202, R100, RZ ;  /* 0x00000064ca647210 */ /* 0x000fe60007f5e0ff */
[----:B------:R4:W-:Y:S08]  /*17020*/  LDGSTS.E.BYPASS.LTC128B.128 [R226+0x1100], [R200.64], !P6 ;  /* 0x01100000c8e27fae */ /* 0x0009f0000f101d46 */
[----:B------:R5:W-:Y:S01]  /*17030*/  LDGSTS.E.BYPASS.LTC128B.128 [R226+0x2100], [R198.64], !P3 ;  /* 0x02100000c6e27fae */ /* 0x000be2000d901d46 */
[-C--:B-1----:R-:W-:Y:S03]  /*17040*/  HMMA.16816.F32 R20, R108, R184.reuse, R20 ;  /* 0x000000b86c14723c */ /* 0x082fe60000001814 */
[C---:B---3--:R-:W-:Y:S05]  /*17050*/  LEA R196, P1, R104.reuse, c[0x0][0x1f8], 0x1 ;  /* 0x00007e0068c47a11 */ /* 0x048fea00078208ff */
[C---:B------:R-:W-:Y:S04]  /*17060*/  HMMA.16816.F32 R24, R180.reuse, R184, R24 ;  /* 0x000000b8b418723c */ /* 0x040fe80000001818 */
[----:B------:R-:W-:Y:S02]  /*17070*/  LEA.HI.X R197, R104, c[0x0][0x1fc], R102, 0x1, P1 ;  /* 0x00007f0068c57a11 */ /* 0x000fe400008f0c66 */
[C---:B------:R-:W-:Y:S02]  /*17080*/  IADD3.X R102, R0.reuse, R207, RZ, P0, !PT ;  /* 0x000000cf00667210 */ /* 0x040fe400007fe4ff */
[-C--:B------:R-:W-:Y:S01]  /*17090*/  HMMA.16816.F32 R28, R180, R186.reuse, R28 ;  /* 0x000000bab41c723c */ /* 0x080fe2000000181c */
[----:B------:R5:W-:Y:S03]  /*170a0*/  LDGSTS.E.BYPASS.LTC128B.128 [R226+0x900], [R196.64], !P5 ;  /* 0x00900000c4e27fae */ /* 0x000be6000e901d46 */
[C---:B------:R-:W-:Y:S02]  /*170b0*/  LEA R104, P0, R101.reuse, c[0x0][0x1f8], 0x1 ;  /* 0x00007e0065687a11 */ /* 0x040fe400078008ff */
[----:B------:R-:W-:Y:S02]  /*170c0*/  IADD3.X R0, R0, R203, RZ, P2, !PT ;  /* 0x000000cb00007210 */ /* 0x000fe400017fe4ff */
[C---:B------:R-:W-:Y:S04]  /*170d0*/  HMMA.16816.F32 R32, R108.reuse, R186, R32 ;  /* 0x000000ba6c20723c */ /* 0x040fe80000001820 */
[----:B------:R-:W-:Y:S02]  /*170e0*/  LEA.HI.X R105, R101, c[0x0][0x1fc], R102, 0x1, P0 ;  /* 0x00007f0065697a11 */ /* 0x000fe400000f0c66 */
[C---:B------:R-:W-:Y:S02]  /*170f0*/  LEA R102, P0, R100.reuse, c[0x0][0x1f8], 0x1 ;  /* 0x00007e0064667a11 */ /* 0x040fe400078008ff */
[-C--:B--2---:R-:W-:Y:S01]  /*17100*/  HMMA.16816.F32 R36, R108, R188.reuse, R36 ;  /* 0x000000bc6c24723c */ /* 0x084fe20000001824 */
[----:B------:R1:W-:Y:S03]  /*17110*/  LDGSTS.E.BYPASS.LTC128B.128 [R226+0x1900], [R104.64], !P6 ;  /* 0x0190000068e27fae */ /* 0x0003e6000f101d46 */
[----:B------:R-:W-:Y:S02]  /*17120*/  LEA.HI.X R103, R100, c[0x0][0x1fc], R0, 0x1, P0 ;  /* 0x00007f0064677a11 */ /* 0x000fe400000f0c00 */
[C---:B------:R-:W-:Y:S02]  /*17130*/  ISETP.GT.AND P0, PT, R204.reuse, RZ, PT ;  /* 0x000000ffcc00720c */ /* 0x040fe40003f04270 */
[C---:B------:R-:W-:Y:S01]  /*17140*/  HMMA.16816.F32 R40, R180.reuse, R188, R40 ;  /* 0x000000bcb428723c */ /* 0x040fe20000001828 */
[----:B------:R2:W-:Y:S03]  /*17150*/  LDGSTS.E.BYPASS.LTC128B.128 [R226+0x2900], [R102.64], !P3 ;  /* 0x0290000066e27fae */ /* 0x0005e6000d901d46 */
[----:B------:R-:W-:Y:S04]  /*17160*/  IADD3 R204, R204, -0x1, RZ ;  /* 0xffffffffcccc7810 */ /* 0x000fe80007ffe0ff */
[-C--:B------:R-:W-:Y:S01]  /*17170*/  HMMA.16816.F32 R44, R180, R190.reuse, R44 ;  /* 0x000000beb42c723c */ /* 0x080fe2000000182c */
[----:B-----5:R-:W-:Y:S07]  /*17180*/  LDSM.16.M88.4 R196, [R208+0x4100] ;  /* 0x00410000d0c4783b */ /* 0x020fee0000000200 */
[C---:B------:R-:W-:Y:S01]  /*17190*/  HMMA.16816.F32 R48, R108.reuse, R190, R48 ;  /* 0x000000be6c30723c */ /* 0x040fe20000001830 */
[----:B----4-:R-:W-:Y:S07]  /*171a0*/  LDSM.16.M88.4 R200, [R211+0x9100] ;  /* 0x00910000d3c8783b */ /* 0x010fee0000000200 */
[-C--:B------:R-:W-:Y:S01]  /*171b0*/  HMMA.16816.F32 R52, R108, R192.reuse, R52 ;  /* 0x000000c06c34723c */ /* 0x080fe20000001834 */
[----:B------:R-:W-:Y:S07]  /*171c0*/  LDSM.16.M88.4 R176, [R208+0x4500] ;  /* 0x00450000d0b0783b */ /* 0x000fee0000000200 */
[C---:B------:R-:W-:Y:S01]  /*171d0*/  HMMA.16816.F32 R56, R180.reuse, R192, R56 ;  /* 0x000000c0b438723c */ /* 0x040fe20000001838 */
[----:B--2---:R-:W2:Y:S07]  /*171e0*/  LDSM.16.M88.4 R100, [R211+0x8100] ;  /* 0x00810000d364783b */ /* 0x004eae0000000200 */
[-C--:B------:R-:W-:Y:S01]  /*171f0*/  HMMA.16816.F32 R60, R180, R194.reuse, R60 ;  /* 0x000000c2b43c723c */ /* 0x080fe2000000183c */
[----:B------:R-:W3:Y:S07]  /*17200*/  LDSM.16.M88.4 R184, [R208+0x4900] ;  /* 0x00490000d0b8783b */ /* 0x000eee0000000200 */
[----:B------:R-:W-:Y:S01]  /*17210*/  HMMA.16816.F32 R64, R108, R194, R64 ;  /* 0x000000c26c40723c */ /* 0x000fe20000001840 */
[----:B------:R-:W4:Y:S08]  /*17220*/  LDSM.16.M88.4 R108, [R208+0x4d00] ;  /* 0x004d0000d06c783b */ /* 0x000f300000000200 */
[----:B------:R-:W-:Y:S08]  /*17230*/  LDSM.16.M88.4 R180, [R212+0x8100] ;  /* 0x00810000d4b4783b */ /* 0x000ff00000000200 */
[----:B------:R-:W5:Y:S01]  /*17240*/  LDSM.16.M88.4 R188, [R221] ;  /* 0x00000000ddbc783b */ /* 0x000f620000000200 */
[-C--:B--2---:R-:W-:Y:S07]  /*17250*/  HMMA.16816.F32 R4, R100, R196.reuse, R4 ;  /* 0x000000c46404723c */ /* 0x084fee0000001804 */
[----:B------:R-:W2:Y:S01]  /*17260*/  LDSM.16.M88.4 R192, [R212+0x9100] ;  /* 0x00910000d4c0783b */ /* 0x000ea20000000200 */
[C---:B------:R-:W-:Y:S07]  /*17270*/  HMMA.16816.F32 R8, R200.reuse, R196, R8 ;  /* 0x000000c4c808723c */ /* 0x040fee0000001808 */
[----:B------:R-:W0:Y:S01]  /*17280*/  LDGDEPBAR ;  /* 0x00000000000079af */ /* 0x000e220000000000 */
[-C--:B------:R-:W-:Y:S08]  /*17290*/  HMMA.16816.F32 R12, R200, R198.reuse, R12 ;  /* 0x000000c6c80c723c */ /* 0x080ff0000000180c */
[C---:B------:R-:W-:Y:S01]  /*172a0*/  HMMA.16816.F32 R16, R100.reuse, R198, R16 ;  /* 0x000000c66410723c */ /* 0x040fe20000001810 */
[----:B------:R-:W1:Y:S07]  /*172b0*/  LDSM.16.M88.4 R196, [R220] ;  /* 0x00000000dcc4783b */ /* 0x000e6e0000000200 */
[-C--:B------:R-:W-:Y:S08]  /*172c0*/  HMMA.16816.F32 R20, R100, R176.reuse, R20 ;  /* 0x000000b06414723c */ /* 0x080ff00000001814 */
[C---:B------:R-:W-:Y:S08]  /*172d0*/  HMMA.16816.F32 R24, R200.reuse, R176, R24 ;  /* 0x000000b0c818723c */ /* 0x040ff00000001818 */
[-C--:B------:R-:W-:Y:S08]  /*172e0*/  HMMA.16816.F32 R28, R200, R178.reuse, R28 ;  /* 0x000000b2c81c723c */ /* 0x080ff0000000181c */
[C---:B------:R-:W-:Y:S01]  /*172f0*/  HMMA.16816.F32 R32, R100.reuse, R178, R32 ;  /* 0x000000b26420723c */ /* 0x040fe20000001820 */
[----:B------:R-:W1:Y:S07]  /*17300*/  LDSM.16.M88.4 R176, [R219] ;  /* 0x00000000dbb0783b */ /* 0x000e6e0000000200 */
[-C--:B---3--:R-:W-:Y:S08]  /*17310*/  HMMA.16816.F32 R36, R100, R184.reuse, R36 ;  /* 0x000000b86424723c */ /* 0x088ff00000001824 */
[C---:B------:R-:W-:Y:S08]  /*17320*/  HMMA.16816.F32 R40, R200.reuse, R184, R40 ;  /* 0x000000b8c828723c */ /* 0x040ff00000001828 */
[-C--:B------:R-:W-:Y:S08]  /*17330*/  HMMA.16816.F32 R44, R200, R186.reuse, R44 ;  /* 0x000000bac82c723c */ /* 0x080ff0000000182c */
[C---:B------:R-:W-:Y:S01]  /*17340*/  HMMA.16816.F32 R48, R100.reuse, R186, R48 ;  /* 0x000000ba6430723c */ /* 0x040fe20000001830 */
[----:B------:R-:W3:Y:S07]  /*17350*/  LDSM.16.M88.4 R184, [R218] ;  /* 0x00000000dab8783b */ /* 0x000eee0000000200 */
[-C--:B----4-:R-:W-:Y:S08]  /*17360*/  HMMA.16816.F32 R52, R100, R108.reuse, R52 ;  /* 0x0000006c6434723c */ /* 0x090ff00000001834 */
[C---:B------:R-:W-:Y:S08]  /*17370*/  HMMA.16816.F32 R56, R200.reuse, R108, R56 ;  /* 0x0000006cc838723c */ /* 0x040ff00000001838 */
[-C--:B------:R-:W-:Y:S08]  /*17380*/  HMMA.16816.F32 R60, R200, R110.reuse, R60 ;  /* 0x0000006ec83c723c */ /* 0x080ff0000000183c */
[----:B------:R-:W-:Y:S01]  /*17390*/  HMMA.16816.F32 R64, R100, R110, R64 ;  /* 0x0000006e6440723c */ /* 0x000fe20000001840 */
[----:B------:R-:W-:Y:S07]  /*173a0*/  LDSM.16.M88.4 R100, [R211+0xa100] ;  /* 0x00a10000d364783b */ /* 0x000fee0000000200 */
[-C--:B-----5:R-:W-:Y:S01]  /*173b0*/  HMMA.16816.F32 R4, R180, R188.reuse, R4 ;  /* 0x000000bcb404723c */ /* 0x0a0fe20000001804 */
[----:B------:R-:W4:Y:S07]  /*173c0*/  LDSM.16.M88.4 R108, [R208+0x5100] ;  /* 0x00510000d06c783b */ /* 0x000f2e0000000200 */
[C---:B--2---:R-:W-:Y:S08]  /*173d0*/  HMMA.16816.F32 R8, R192.reuse, R188, R8 ;  /* 0x000000bcc008723c */ /* 0x044ff00000001808 */
[-C--:B------:R-:W-:Y:S08]  /*173e0*/  HMMA.16816.F32 R12, R192, R190.reuse, R12 ;  /* 0x000000bec00c723c */ /* 0x080ff0000000180c */
[C---:B------:R-:W-:Y:S01]  /*173f0*/  HMMA.16816.F32 R16, R180.reuse, R190, R16 ;  /* 0x000000beb410723c */ /* 0x040fe20000001810 */
[----:B------:R-:W2:Y:S07]  /*17400*/  LDSM.16.M88.4 R188, [R211+0xb100] ;  /* 0x00b10000d3bc783b */ /* 0x000eae0000000200 */
[-C--:B-1----:R-:W-:Y:S08]  /*17410*/  HMMA.16816.F32 R20, R180, R196.reuse, R20 ;  /* 0x000000c4b414723c */ /* 0x082ff00000001814 */
[C---:B------:R-:W-:Y:S08]  /*17420*/  HMMA.16816.F32 R24, R192.reuse, R196, R24 ;  /* 0x000000c4c018723c */ /* 0x040ff00000001818 */
[-C--:B------:R-:W-:Y:S08]  /*17430*/  HMMA.16816.F32 R28, R192, R198.reuse, R28 ;  /* 0x000000c6c01c723c */ /* 0x080ff0000000181c */
[C---:B------:R-:W-:Y:S01]  /*17440*/  HMMA.16816.F32 R32, R180.reuse, R198, R32 ;  /* 0x000000c6b420723c */ /* 0x040fe20000001820 */
[----:B------:R-:W-:Y:S07]  /*17450*/  LDSM.16.M88.4 R196, [R208+0x5d00] ;  /* 0x005d0000d0c4783b */ /* 0x000fee0000000200 */
[-C--:B------:R-:W-:Y:S08]  /*17460*/  HMMA.16816.F32 R36, R180, R176.reuse, R36 ;  /* 0x000000b0b424723c */ /* 0x080ff00000001824 */
[C---:B------:R-:W-:Y:S08]  /*17470*/  HMMA.16816.F32 R40, R192.reuse, R176, R40 ;  /* 0x000000b0c028723c */ /* 0x040ff00000001828 */
[-C--:B------:R-:W-:Y:S08]  /*17480*/  HMMA.16816.F32 R44, R192, R178.reuse, R44 ;  /* 0x000000b2c02c723c */ /* 0x080ff0000000182c */
[C---:B------:R-:W-:Y:S01]  /*17490*/  HMMA.16816.F32 R48, R180.reuse, R178, R48 ;  /* 0x000000b2b430723c */ /* 0x040fe20000001830 */
[----:B------:R-:W1:Y:S07]  /*174a0*/  LDSM.16.M88.4 R176, [R208+0x5500] ;  /* 0x00550000d0b0783b */ /* 0x000e6e0000000200 */
[-C--:B---3--:R-:W-:Y:S08]  /*174b0*/  HMMA.16816.F32 R52, R180, R184.reuse, R52 ;  /* 0x000000b8b434723c */ /* 0x088ff00000001834 */
[C---:B------:R-:W-:Y:S08]  /*174c0*/  HMMA.16816.F32 R56, R192.reuse, R184, R56 ;  /* 0x000000b8c038723c */ /* 0x040ff00000001838 */
[-C--:B------:R-:W-:Y:S01]  /*174d0*/  HMMA.16816.F32 R60, R192, R186.reuse, R60 ;  /* 0x000000bac03c723c */ /* 0x080fe2000000183c */
[----:B------:R-:W3:Y:S07]  /*174e0*/  LDSM.16.M88.4 R192, [R208+0x5900] ;  /* 0x00590000d0c0783b */ /* 0x000eee0000000200 */
[----:B------:R-:W-:Y:S01]  /*174f0*/  HMMA.16816.F32 R64, R180, R186, R64 ;  /* 0x000000bab440723c */ /* 0x000fe20000001840 */
[----:B------:R-:W-:Y:S07]  /*17500*/  LDSM.16.M88.4 R180, [R212+0xa100] ;  /* 0x00a10000d4b4783b */ /* 0x000fee0000000200 */
[-C--:B----4-:R-:W-:Y:S01]  /*17510*/  HMMA.16816.F32 R4, R100, R108.reuse, R4 ;  /* 0x0000006c6404723c */ /* 0x090fe20000001804 */
[----:B------:R-:W4:Y:S07]  /*17520*/  LDSM.16.M88.4 R184, [R217] ;  /* 0x00000000d9b8783b */ /* 0x000f2e0000000200 */
[C---:B--2---:R-:W-:Y:S08]  /*17530*/  HMMA.16816.F32 R8, R188.reuse, R108, R8 ;  /* 0x0000006cbc08723c */ /* 0x044ff00000001808 */
[-C--:B------:R-:W-:Y:S08]  /*17540*/  HMMA.16816.F32 R12, R188, R110.reuse, R12 ;  /* 0x0000006ebc0c723c */ /* 0x080ff0000000180c */
[C---:B------:R-:W-:Y:S01]  /*17550*/  HMMA.16816.F32 R16, R100.reuse, R110, R16 ;  /* 0x0000006e6410723c */ /* 0x040fe20000001810 */
[----:B------:R-:W2:Y:S07]  /*17560*/  LDSM.16.M88.4 R108, [R212+0xb100] ;  /* 0x00b10000d46c783b */ /* 0x000eae0000000200 */
[-C--:B-1----:R-:W-:Y:S08]  /*17570*/  HMMA.16816.F32 R20, R100, R176.reuse, R20 ;  /* 0x000000b06414723c */ /* 0x082ff00000001814 */
        /* <DEDUP_REMOVED lines=12> */
[C---:B--2---:R-:W-:Y:S08]  /*17640*/  HMMA.16816.F32 R8, R108.reuse, R184, R8 ;  /* 0x000000b86c08723c */ /* 0x044ff00000001808 */
        /* <DEDUP_REMOVED lines=29> */
[----:B------:R-:W-:Y:S10]  /*17820*/  MUFU.TANH R189, R10 ;  /* 0x0000000a00bd7308 */ /* 0x000ff40000002400 */
[----:B------:R2:W-:Y:S01]  /*17830*/  MUFU.TANH R190, R11 ;  /* 0x0000000b00be7308 */ /* 0x0005e20000002400 */
[-C--:B-1----:R-:W-:Y:S03]  /*17840*/  HMMA.16816.F32 R20, R180, R4.reuse, R20 ;  /* 0x00000004b414723c */ /* 0x082fe60000001814 */
[----:B---3--:R-:W-:Y:S06]  /*17850*/  FMNMX.FTZ R0, R188, R0, !PT ;  /* 0x00000000bc007209 */ /* 0x008fec0007810000 */
[----:B------:R-:W1:Y:S01]  /*17860*/  MUFU.TANH R16, R16 ;  /* 0x0000001000107308 */ /* 0x000e620000002400 */
[C---:B------:R-:W-:Y:S09]  /*17870*/  HMMA.16816.F32 R24, R108.reuse, R4, R24 ;  /* 0x000000046c18723c */ /* 0x040ff20000001818 */
[----:B------:R-:W3:Y:S01]  /*17880*/  MUFU.TANH R17, R17 ;  /* 0x0000001100117308 */ /* 0x000ee20000002400 */
[-C--:B------:R-:W-:Y:S01]  /*17890*/  HMMA.16816.F32 R28, R108, R6.reuse, R28 ;  /* 0x000000066c1c723c */ /* 0x080fe2000000181c */
[----:B--2---:R-:W2:Y:S03]  /*178a0*/  LDSM.16.M88.4 R8, [R215] ;  /* 0x00000000d708783b */ /* 0x004ea60000000200 */
[----:B------:R-:W-:Y:S04]  /*178b0*/  FMUL.FTZ R22, R22, c[0x0][0x320] ;  /* 0x0000c80016167a20 */ /* 0x000fe80000410000 */
[C---:B------:R-:W-:Y:S01]  /*178c0*/  HMMA.16816.F32 R32, R180.reuse, R6, R32 ;  /* 0x00000006b420723c */ /* 0x040fe20000001820 */
[----:B------:R-:W2:Y:S01]  /*178d0*/  MUFU.TANH R18, R18 ;  /* 0x0000001200127308 */ /* 0x000ea20000002400 */
[----:B------:R-:W5:Y:S02]  /*178e0*/  LDSM.16.M88.4 R4, [R214] ;  /* 0x00000000d604783b */ /* 0x000f640000000200 */
[----:B------:R-:W-:Y:S02]  /*178f0*/  FMUL.FTZ R23, R23, c[0x0][0x320] ;  /* 0x0000c80017177a20 */ /* 0x000fe40000410000 */
[----:B------:R-:W-:Y:S02]  /*17900*/  FMUL.FTZ R20, R20, c[0x0][0x320] ;  /* 0x0000c80014147a20 */ /* 0x000fe40000410000 */
[----:B------:R-:W-:Y:S04]  /*17910*/  DEPBAR.LE SB0, 0x0 ;  /* 0x000080000000791a */ /* 0x000fe80000000000 */
[----:B------:R-:W-:Y:S01]  /*17920*/  MUFU.TANH R197, R22 ;  /* 0x0000001600c57308 */ /* 0x000fe20000002400 */
[----:B------:R-:W-:Y:S01]  /*17930*/  BAR.SYNC.DEFER_BLOCKING 0x0 ;  /* 0x0000000000007b1d */ /* 0x000fe20000010000 */
[----:B------:R-:W-:Y:S02]  /*17940*/  FMUL.FTZ R24, R24, c[0x0][0x320] ;  /* 0x0000c80018187a20 */ /* 0x000fe40000410000 */
        /* <DEDUP_REMOVED lines=13> */
[----:B------:R2:W-:Y:S01]  /*17a20*/  MUFU.TANH R199, R25 ;  /* 0x0000001900c77308 */ /* 0x0005e20000002400 */
[C---:B------:R-:W-:Y:S01]  /*17a30*/  HMMA.16816.F32 R40, R108.reuse, R8, R40 ;  /* 0x000000086c28723c */ /* 0x040fe20000001828 */
[----:B-1----:R-:W4:Y:S03]  /*17a40*/  LDL R24, [R1+0x28] ;  /* 0x0000280001187983 */ /* 0x002f260000100800 */
[----:B------:R-:W-:Y:S02]  /*17a50*/  FMUL.FTZ R29, R29, c[0x0][0x320] ;  /* 0x0000c8001d1d7a20 */ /* 0x000fe40000410000 */
[----:B------:R-:W-:Y:S02]  /*17a60*/  FMUL.FTZ R30, R30, c[0x0][0x320] ;  /* 0x0000c8001e1e7a20 */ /* 0x000fe40000410000 */
[-C--:B------:R-:W-:Y:S01]  /*17a70*/  HMMA.16816.F32 R44, R108, R10.reuse, R44 ;  /* 0x0000000a6c2c723c */ /* 0x080fe2000000182c */
[----:B------:R1:W1:Y:S01]  /*17a80*/  MUFU.TANH R193, R20 ;  /* 0x0000001400c17308 */ /* 0x0002620000002400 */
[----:B---3--:R-:W3:Y:S05]  /*17a90*/  LDL.64 R22, [R1+0x58] ;  /* 0x0000580001167983 */ /* 0x008eea0000100a00 */
[----:B------:R-:W-:Y:S01]  /*17aa0*/  FMUL.FTZ R36, R36, c[0x0][0x320] ;  /* 0x0000c80024247a20 */ /* 0x000fe20000410000 */
[C---:B------:R-:W-:Y:S03]  /*17ab0*/  HMMA.16816.F32 R48, R180.reuse, R10, R48 ;  /* 0x0000000ab430723c */ /* 0x040fe60000001830 */
[----:B------:R-:W-:Y:S01]  /*17ac0*/  MUFU.TANH R233, R31 ;  /* 0x0000001f00e97308 */ /* 0x000fe20000002400 */
[----:B------:R-:W-:Y:S01]  /*17ad0*/  FMUL.FTZ R37, R37, c[0x0][0x320] ;  /* 0x0000c80025257a20 */ /* 0x000fe20000410000 */
[----:B--2---:R-:W2:Y:S01]  /*17ae0*/  LDL R25, [R1+0x2c] ;  /* 0x00002c0001197983 */ /* 0x004ea20000100800 */
[----:B------:R-:W-:Y:S02]  /*17af0*/  FMUL.FTZ R38, R38, c[0x0][0x320] ;  /* 0x0000c80026267a20 */ /* 0x000fe40000410000 */
[-C--:B-----5:R-:W-:Y:S05]  /*17b00*/  HMMA.16816.F32 R52, R180, R4.reuse, R52 ;  /* 0x00000004b434723c */ /* 0x0a0fea0000001834 */
[----:B------:R-:W-:Y:S01]  /*17b10*/  MUFU.TANH R231, R36 ;  /* 0x0000002400e77308 */ /* 0x000fe20000002400 */
[----:B------:R-:W-:Y:S02]  /*17b20*/  FMUL.FTZ R39, R39, c[0x0][0x320] ;  /* 0x0000c80027277a20 */ /* 0x000fe40000410000 */
[----:B------:R-:W-:Y:S01]  /*17b30*/  FMUL.FTZ R43, R43, c[0x0][0x320] ;  /* 0x0000c8002b2b7a20 */ /* 0x000fe20000410000 */
[----:B-1----:R-:W5:Y:S03]  /*17b40*/  LDL R20, [R1+0x30] ;  /* 0x0000300001147983 */ /* 0x002f660000100800 */
[----:B------:R-:W-:Y:S01]  /*17b50*/  FMUL.FTZ R46, R46, c[0x0][0x320] ;  /* 0x0000c8002e2e7a20 */ /* 0x000fe20000410000 */
[C---:B------:R-:W-:Y:S02]  /*17b60*/  HMMA.16816.F32 R56, R108.reuse, R4, R56 ;  /* 0x000000046c38723c */ /* 0x040fe40000001838 */
[----:B------:R1:W-:Y:S02]  /*17b70*/  MUFU.TANH R232, R37 ;  /* 0x0000002500e87308 */ /* 0x0003e40000002400 */
[----:B------:R-:W-:Y:S03]  /*17b80*/  FMUL.FTZ R47, R47, c[0x0][0x320] ;  /* 0x0000c8002f2f7a20 */ /* 0x000fe60000410000 */
[----:B------:R-:W-:Y:S01]  /*17b90*/  FMNMX.FTZ R5, R176, R2, !PT ;  /* 0x00000002b0057209 */ /* 0x000fe20007810000 */
[----:B------:R-:W-:Y:S01]  /*17ba0*/  FMUL.FTZ R49, R49, c[0x0][0x320] ;  /* 0x0000c80031317a20 */ /* 0x000fe20000410000 */
[-C--:B------:R-:W-:Y:S03]  /*17bb0*/  HMMA.16816.F32 R60, R108, R6.reuse, R60 ;  /* 0x000000066c3c723c */ /* 0x080fe6000000183c */
[----:B------:R-:W-:Y:S01]  /*17bc0*/  FMUL.FTZ R50, R50, c[0x0][0x320] ;  /* 0x0000c80032327a20 */ /* 0x000fe20000410000 */
[----:B------:R-:W-:Y:S01]  /*17bd0*/  FMNMX.FTZ R5, R102, R5, !PT ;  /* 0x0000000566057209 */ /* 0x000fe20007810000 */
[----:B------:R1:W1:Y:S01]  /*17be0*/  MUFU.TANH R194, R21 ;  /* 0x0000001500c27308 */ /* 0x0002620000002400 */
[----:B------:R-:W-:Y:S01]  /*17bf0*/  FMUL.FTZ R52, R52, c[0x0][0x320] ;  /* 0x0000c80034347a20 */ /* 0x000fe20000410000 */
[----:B------:R-:W-:Y:S01]  /*17c00*/  FMNMX.FTZ R4, R178, R3, !PT ;  /* 0x00000003b2047209 */ /* 0x000fe20007810000 */
[----:B------:R-:W-:Y:S01]  /*17c10*/  FMUL.FTZ R53, R53, c[0x0][0x320] ;  /* 0x0000c80035357a20 */ /* 0x000fe20000410000 */
[----:B------:R-:W-:Y:S04]  /*17c20*/  HMMA.16816.F32 R64, R180, R6, R64 ;  /* 0x00000006b440723c */ /* 0x000fe80000001840 */
[----:B------:R-:W-:Y:S01]  /*17c30*/  FMUL.FTZ R54, R54, c[0x0][0x320] ;  /* 0x0000c80036367a20 */ /* 0x000fe20000410000 */
[----:B------:R-:W-:Y:S01]  /*17c40*/  FMNMX.FTZ R5, R16, R5, !PT ;  /* 0x0000000510057209 */ /* 0x000fe20007810000 */
[----:B------:R1:W-:Y:S01]  /*17c50*/  MUFU.TANH R205, R26 ;  /* 0x0000001a00cd7308 */ /* 0x0003e20000002400 */
[----:B------:R-:W-:Y:S01]  /*17c60*/  FMUL.FTZ R55, R55, c[0x0][0x320] ;  /* 0x0000c80037377a20 */ /* 0x000fe20000410000 */
[----:B------:R-:W-:Y:S01]  /*17c70*/  FMNMX.FTZ R4, R177, R4, !PT ;  /* 0x00000004b1047209 */ /* 0x000fe20007810000 */
[----:B------:R-:W-:Y:S01]  /*17c80*/  FMUL.FTZ R51, R51, c[0x0][0x320] ;  /* 0x0000c80033337a20 */ /* 0x000fe20000410000 */
[----:B-1----:R-:W2:Y:S02]  /*17c90*/  LDL.64 R36, [R1+0x50] ;  /* 0x0000500001247983 */ /* 0x002ea40000100a00 */
        /* <DEDUP_REMOVED lines=8> */
[----:B------:R-:W2:Y:S01]  /*17d20*/  LDL R21, [R1+0x34] ;  /* 0x0000340001157983 */ /* 0x000ea20000100800 */
        /* <DEDUP_REMOVED lines=21> */
[----:B------:R-:W-:Y:S01]  /*17e80*/  FMUL.FTZ R60, R60, c[0x0][0x320] ;  /* 0x0000c8003c3c7a20 */ /* 0x000fe20000410000 */
[----:B------:R-:W-:Y:S01]  /*17e90*/  FMNMX.FTZ R4, R197, R4, !PT ;  /* 0x00000004c5047209 */ /* 0x000fe20007810000 */
[----:B------:R-:W-:Y:S01]  /*17ea0*/  FMUL.FTZ R40, R40, c[0x0][0x320] ;  /* 0x0000c80028287a20 */ /* 0x000fe20000410000 */
[----:B------:R-:W1:Y:S02]  /*17eb0*/  MUFU.TANH R195, R34 ;  /* 0x0000002200c37308 */ /* 0x000e640000002400 */
[----:B------:R-:W-:Y:S02]  /*17ec0*/  FMNMX.FTZ R4, R198, R4, !PT ;  /* 0x00000004c6047209 */ /* 0x000fe40007810000 */
[----:B------:R-:W-:Y:S06]  /*17ed0*/  FMNMX.FTZ R5, R191, R5, !PT ;  /* 0x00000005bf057209 */ /* 0x000fec0007810000 */
        /* <DEDUP_REMOVED lines=14> */
[----:B------:R1:W1:Y:S01]  /*17fc0*/  MUFU.TANH R185, R12 ;  /* 0x0000000c00b97308 */ /* 0x0002620000002400 */
[----:B------:R-:W-:Y:S09]  /*17fd0*/  FMNMX.FTZ R4, R236, R4, !PT ;  /* 0x00000004ec047209 */ /* 0x000ff20007810000 */
[----:B------:R-:W1:Y:S02]  /*17fe0*/  MUFU.TANH R234, R50 ;  /* 0x0000003200ea7308 */ /* 0x000e640000002400 */
[----:B-1----:R-:W-:Y:S08]  /*17ff0*/  FMNMX.FTZ R5, R248, R5, !PT ;  /* 0x00000005f8057209 */ /* 0x002ff00007810000 */
[----:B------:R-:W1:Y:S01]  /*18000*/  MUFU.TANH R239, R53 ;  /* 0x0000003500ef7308 */ /* 0x000e620000002400 */
[----:B------:R-:W-:Y:S02]  /*18010*/  MOV R12, c[0x0][0x1e0] ;  /* 0x00007800000c7a02 */ /* 0x000fe40000000f00 */
[----:B------:R-:W-:Y:S02]  /*18020*/  FMNMX.FTZ R0, R185, R0, !PT ;  /* 0x00000000b9007209 */ /* 0x000fe40007810000 */
[----:B------:R-:W-:Y:S05]  /*18030*/  SHF.L.U32 R12, R12, 0x5, RZ ;  /* 0x000000050c0c7819 */ /* 0x000fea00000006ff */
[----:B------:R-:W1:Y:S01]  /*18040*/  MUFU.TANH R240, R51 ;  /* 0x0000003300f07308 */ /* 0x000e620000002400 */
[----:B------:R-:W-:Y:S02]  /*18050*/  FMNMX.FTZ R0, R184, R0, !PT ;  /* 0x00000000b8007209 */ /* 0x000fe40007810000 */
[----:B------:R-:W-:Y:S02]  /*18060*/  FMNMX.FTZ R4, R234, R4, !PT ;  /* 0x00000004ea047209 */ /* 0x000fe40007810000 */
        /* <DEDUP_REMOVED lines=11> */
[----:B------:R-:W-:Y:S05]  /*18120*/  FMNMX.FTZ R5, R183, R5, !PT ;  /* 0x00000005b7057209 */ /* 0x000fea0007810000 */
[----:B------:R-:W1:Y:S04]  /*18130*/  SHFL.BFLY PT, R8, R5, 0x2, 0x1f ;  /* 0x0c401f0005087f89 */ /* 0x000e6800000e0000 */
[----:B------:R-:W1:Y:S01]  /*18140*/  MUFU.TANH R242, R66 ;  /* 0x0000004200f27308 */ /* 0x000e620000002400 */
[----:B------:R-:W-:Y:S09]  /*18150*/  FMNMX.FTZ R4, R237, R4, !PT ;  /* 0x00000004ed047209 */ /* 0x000ff20007810000 */
[----:B------:R-:W1:Y:S02]  /*18160*/  MUFU.TANH R201, R29 ;  /* 0x0000001d00c97308 */ /* 0x000e640000002400 */
[----:B-1----:R-:W-:Y:S08]  /*18170*/  FMNMX.FTZ R0, R202, R0, !PT ;  /* 0x00000000ca007209 */ /* 0x002ff00007810000 */
[----:B------:R-:W1:Y:S01]  /*18180*/  MUFU.TANH R241, R67 ;  /* 0x0000004300f17308 */ /* 0x000e620000002400 */
[----:B------:R-:W-:Y:S02]  /*18190*/  FMNMX.FTZ R5, R5, R8, !PT ;  /* 0x0000000805057209 */ /* 0x000fe40007810000 */
[----:B------:R-:W-:Y:S03]  /*181a0*/  FMNMX.FTZ R4, R242, R4, !PT ;  /* 0x00000004f2047209 */ /* 0x000fe60007810000 */
[----:B------:R-:W4:Y:S04]  /*181b0*/  SHFL.BFLY PT, R105, R5, 0x1, 0x1f ;  /* 0x0c201f0005697f89 */ /* 0x000f2800000e0000 */
[----:B------:R-:W3:Y:S01]  /*181c0*/  MUFU.TANH R243, R40 ;  /* 0x0000002800f37308 */ /* 0x000ee20000002400 */
[----:B------:R-:W-:Y:S09]  /*181d0*/  FMNMX.FTZ R0, R201, R0, !PT ;  /* 0x00000000c9007209 */ /* 0x000ff20007810000 */
[----:B------:R-:W3:Y:S01]  /*181e0*/  MUFU.TANH R247, R41 ;  /* 0x0000002900f77308 */ /* 0x000ee20000002400 */
[----:B-1----:R-:W-:Y:S05]  /*181f0*/  FMNMX.FTZ R4, R241, R4, !PT ;  /* 0x00000004f1047209 */ /* 0x002fea0007810000 */
[----:B------:R-:W1:Y:S04]  /*18200*/  SHFL.BFLY PT, R7, R4, 0x2, 0x1f ;  /* 0x0c401f0004077f89 */ /* 0x000e6800000e0000 */
[----:B------:R5:W5:Y:S01]  /*18210*/  MUFU.TANH R244, R44 ;  /* 0x0000002c00f47308 */ /* 0x000b620000002400 */
[----:B----4-:R-:W-:Y:S02]  /*18220*/  FMNMX.FTZ R105, R5, R105, !PT ;  /* 0x0000006905697209 */ /* 0x010fe40007810000 */
[----:B---3--:R-:W-:Y:S03]  /*18230*/  FMNMX.FTZ R0, R243, R0, !PT ;  /* 0x00000000f3007209 */ /* 0x008fe60007810000 */
[----:B------:R-:W-:Y:S04]  /*18240*/  FMUL.FTZ R110, R105, c[0x0][0x2d0] ;  /* 0x0000b400696e7a20 */ /* 0x000fe80000410000 */
[----:B------:R-:W3:Y:S01]  /*18250*/  MUFU.TANH R245, R45 ;  /* 0x0000002d00f57308 */ /* 0x000ee20000002400 */
[--C-:B------:R-:W-:Y:S01]  /*18260*/  FFMA.FTZ R48, R192, c[0x0][0x2d0], -R110.reuse ;  /* 0x0000b400c0307a23 */ /* 0x100fe2000001086e */
[----:B------:R-:W-:Y:S08]  /*18270*/  FMNMX.FTZ R0, R247, R0, !PT ;  /* 0x00000000f7007209 */ /* 0x000ff00007810000 */
[----:B------:R-:W4:Y:S01]  /*18280*/  MUFU.TANH R40, R56 ;  /* 0x0000003800287308 */ /* 0x000f220000002400 */
[----:B-1----:R-:W-:Y:S01]  /*18290*/  FMNMX.FTZ R4, R4, R7, !PT ;  /* 0x0000000704047209 */ /* 0x002fe20007810000 */
[--C-:B-----5:R-:W-:Y:S01]  /*182a0*/  FFMA.FTZ R44, R191, c[0x0][0x2d0], -R110.reuse ;  /* 0x0000b400bf2c7a23 */ /* 0x120fe2000001086e */
[----:B------:R-:W-:Y:S03]  /*182b0*/  FMNMX.FTZ R0, R244, R0, !PT ;  /* 0x00000000f4007209 */ /* 0x000fe60007810000 */
[----:B------:R-:W1:Y:S04]  /*182c0*/  SHFL.BFLY PT, R104, R4, 0x1, 0x1f ;  /* 0x0c201f0004687f89 */ /* 0x000e6800000e0000 */
[----:B------:R-:W5:Y:S01]  /*182d0*/  MUFU.TANH R35, R57 ;  /* 0x0000003900237308 */ /* 0x000f620000002400 */
[----:B---3--:R-:W-:Y:S09]  /*182e0*/  FMNMX.FTZ R0, R245, R0, !PT ;  /* 0x00000000f5007209 */ /* 0x008ff20007810000 */
[----:B------:R-:W-:Y:S01]  /*182f0*/  MUFU.TANH R250, R42 ;  /* 0x0000002a00fa7308 */ /* 0x000fe20000002400 */
[----:B----4-:R-:W-:Y:S09]  /*18300*/  FMNMX.FTZ R0, R40, R0, !PT ;  /* 0x0000000028007209 */ /* 0x010ff20007810000 */
[----:B------:R-:W3:Y:S01]  /*18310*/  MUFU.TANH R42, R60 ;  /* 0x0000003c002a7308 */ /* 0x000ee20000002400 */
[----:B-1----:R-:W-:Y:S01]  /*18320*/  FMNMX.FTZ R104, R4, R104, !PT ;  /* 0x0000006804687209 */ /* 0x002fe20007810000 */
[--C-:B------:R-:W-:Y:S01]  /*18330*/  FFMA.FTZ R4, R176, c[0x0][0x2d0], -R110.reuse ;  /* 0x0000b400b0047a23 */ /* 0x100fe2000001086e */
[----:B-----5:R-:W-:Y:S03]  /*18340*/  FMNMX.FTZ R0, R35, R0, !PT ;  /* 0x0000000023007209 */ /* 0x020fe60007810000 */
[----:B------:R-:W-:Y:S04]  /*18350*/  FMUL.FTZ R111, R104, c[0x0][0x2d0] ;  /* 0x0000b400686f7a20 */ /* 0x000fe80000410000 */
[----:B------:R-:W1:Y:S01]  /*18360*/  MUFU.TANH R251, R61 ;  /* 0x0000003d00fb7308 */ /* 0x000e620000002400 */
[--C-:B------:R-:W-:Y:S02]  /*18370*/  FFMA.FTZ R64, R196, c[0x0][0x2d0], -R111.reuse ;  /* 0x0000b400c4407a23 */ /* 0x100fe4000001086f */
[--C-:B------:R-:W-:Y:S07]  /*18380*/  FFMA.FTZ R56, R198, c[0x0][0x2d0], -R111.reuse ;  /* 0x0000b400c6387a23 */ /* 0x100fee000001086f */
[----:B------:R-:W4:Y:S01]  /*18390*/  MUFU.TANH R206, R27 ;  /* 0x0000001b00ce7308 */ /* 0x000f220000002400 */
[----:B---3--:R-:W-:Y:S01]  /*183a0*/  FMNMX.FTZ R0, R42, R0, !PT ;  /* 0x000000002a007209 */ /* 0x008fe20007810000 */
[--C-:B------:R-:W-:Y:S08]  /*183b0*/  FFMA.FTZ R60, R195, c[0x0][0x2d0], -R111.reuse ;  /* 0x0000b400c33c7a23 */ /* 0x100ff0000001086f */
[----:B------:R-:W3:Y:S01]  /*183c0*/  MUFU.TANH R230, R30 ;  /* 0x0000001e00e67308 */ /* 0x000ee20000002400 */
[----:B-1----:R-:W-:Y:S05]  /*183d0*/  FMNMX.FTZ R0, R251, R0, !PT ;  /* 0x00000000fb007209 */ /* 0x002fea0007810000 */
[----:B------:R-:W1:Y:S04]  /*183e0*/  SHFL.BFLY PT, R103, R0, 0x2, 0x1f ;  /* 0x0c401f0000677f89 */ /* 0x000e6800000e0000 */
[----:B------:R5:W-:Y:S01]  /*183f0*/  MUFU.EX2 R227, R4 ;  /* 0x0000000400e37308 */ /* 0x000be20000000800 */
[----:B----4-:R-:W-:Y:S09]  /*18400*/  FMNMX.FTZ R6, R206, R6, !PT ;  /* 0x00000006ce067209 */ /* 0x010ff20007810000 */
[----:B------:R-:W4:Y:S01]  /*18410*/  MUFU.TANH R180, R43 ;  /* 0x0000002b00b47308 */ /* 0x000f220000002400 */
[----:B---3--:R-:W-:Y:S09]  /*18420*/  FMNMX.FTZ R6, R230, R6, !PT ;  /* 0x00000006e6067209 */ /* 0x008ff20007810000 */
[----:B------:R-:W3:Y:S01]  /*18430*/  MUFU.TANH R181, R46 ;  /* 0x0000002e00b57308 */ /* 0x000ee20000002400 */
[----:B-1----:R-:W-:Y:S01]  /*18440*/  FMNMX.FTZ R103, R0, R103, !PT ;  /* 0x0000006700677209 */ /* 0x002fe20007810000 */
[--C-:B-----5:R-:W-:Y:S01]  /*18450*/  FFMA.FTZ R4, R102, c[0x0][0x2d0], -R110.reuse ;  /* 0x0000b40066047a23 */ /* 0x120fe2000001086e */
[----:B------:R-:W-:Y:S03]  /*18460*/  FMNMX.FTZ R0, R233, R6, !PT ;  /* 0x00000006e9007209 */ /* 0x000fe60007810000 */
[----:B------:R-:W1:Y:S01]  /*18470*/  SHFL.BFLY PT, R7, R103, 0x1, 0x1f ;  /* 0x0c201f0067077f89 */ /* 0x000e6200000e0000 */
[----:B------:R-:W-:Y:S01]  /*18480*/  FMNMX.FTZ R6, R250, R0, !PT ;  /* 0x00000000fa067209 */ /* 0x000fe20007810000 */
[----:B------:R-:W-:Y:S02]  /*18490*/  FMUL.FTZ R0, R63, c[0x0][0x320] ;  /* 0x0000c8003f007a20 */ /* 0x000fe40000410000 */
[----:B------:R5:W-:Y:S01]  /*184a0*/  MUFU.EX2 R246, R4 ;  /* 0x0000000400f67308 */ /* 0x000be20000000800 */
[----:B----4-:R-:W-:Y:S09]  /*184b0*/  FMNMX.FTZ R5, R180, R6, !PT ;  /* 0x00000006b4057209 */ /* 0x010ff20007810000 */
[----:B------:R4:W-:Y:S01]  /*184c0*/  MUFU.TANH R109, R0 ;  /* 0x00000000006d7308 */ /* 0x0009e20000002400 */
[----:B---3--:R-:W-:Y:S09]  /*184d0*/  FMNMX.FTZ R5, R181, R5, !PT ;  /* 0x00000005b5057209 */ /* 0x008ff20007810000 */
[----:B------:R-:W3:Y:S01]  /*184e0*/  MUFU.TANH R182, R47 ;  /* 0x0000002f00b67308 */ /* 0x000ee20000002400 */
[----:B-1----:R-:W-:Y:S01]  /*184f0*/  FMNMX.FTZ R103, R103, R7, !PT ;  /* 0x0000000767677209 */ /* 0x002fe20007810000 */
[----:B------:R-:W-:Y:S04]  /*18500*/  @P0 IMAD.WIDE.U32 R6, R204, c[0x0][0x1e0], RZ ;  /* 0x00007800cc060a25 */ /* 0x000fe800078e00ff */
[----:B-----5:R-:W-:Y:S02]  /*18510*/  FFMA.FTZ R4, R16, c[0x0][0x2d0], -R110 ;  /* 0x0000b40010047a23 */ /* 0x020fe4000001086e */
[----:B------:R-:W-:Y:S02]  /*18520*/  FMUL.FTZ R176, R103, c[0x0][0x2d0] ;  /* 0x0000b40067b07a20 */ /* 0x000fe40000410000 */
[----:B------:R-:W1:Y:S02]  /*18530*/  MUFU.TANH R249, R58 ;  /* 0x0000003a00f97308 */ /* 0x000e640000002400 */
[----:B------:R-:W-:Y:S01]  /*18540*/  FFMA.FTZ R9, R179, c[0x0][0x2d0], -R176 ;  /* 0x0000b400b3097a23 */ /* 0x000fe200000108b0 */
[----:B------:R-:W-:Y:S01]  /*18550*/  MOV R179, R227 ;  /* 0x000000e300b37202 */ /* 0x000fe20000000f00 */
[----:B----4-:R-:W-:Y:S04]  /*18560*/  FADD.FTZ R0, -R105, R2 ;  /* 0x0000000269007221 */ /* 0x010fe80000010100 */
[----:B------:R-:W-:Y:S02]  /*18570*/  FMUL.FTZ R0, R0, c[0x0][0x2d0] ;  /* 0x0000b40000007a20 */ /* 0x000fe40000410000 */
[----:B------:R4:W-:Y:S01]  /*18580*/  MUFU.EX2 R30, R4 ;  /* 0x00000004001e7308 */ /* 0x0009e20000000800 */
[----:B---3--:R-:W-:Y:S01]  /*18590*/  FMNMX.FTZ R2, R182, R5, !PT ;  /* 0x00000005b6027209 */ /* 0x008fe20007810000 */
[----:B------:R-:W-:Y:S08]  /*185a0*/  FFMA.FTZ R5, R17, c[0x0][0x2d0], -R110 ;  /* 0x0000b40011057a23 */ /* 0x000ff0000001086e */
[----:B------:R3:W5:Y:S01]  /*185b0*/  MUFU.EX2 R101, R0 ;  /* 0x0000000000657308 */ /* 0x0007620000000800 */
[----:B-1----:R-:W-:Y:S09]  /*185c0*/  FMNMX.FTZ R2, R249, R2, !PT ;  /* 0x00000002f9027209 */ /* 0x002ff20007810000 */
[----:B------:R-:W1:Y:S01]  /*185d0*/  MUFU.TANH R238, R59 ;  /* 0x0000003b00ee7308 */ /* 0x000e620000002400 */
[----:B----4-:R-:W-:Y:S09]  /*185e0*/  FFMA.FTZ R4, R178, c[0x0][0x2d0], -R111 ;  /* 0x0000b400b2047a23 */ /* 0x010ff2000001086f */
[----:B------:R-:W4:Y:S01]  /*185f0*/  MUFU.TANH R108, R62 ;  /* 0x0000003e006c7308 */ /* 0x000f220000002400 */
[----:B---3--:R-:W-:Y:S02]  /*18600*/  FADD.FTZ R0, -R104, R3 ;  /* 0x0000000368007221 */ /* 0x008fe40000010100 */
[C---:B-----5:R-:W-:Y:S02]  /*18610*/  FMUL.FTZ R49, R101.reuse, R157 ;  /* 0x0000009d65317220 */ /* 0x060fe40000410000 */
[----:B------:R-:W-:Y:S05]  /*18620*/  FMUL.FTZ R3, R0, c[0x0][0x2d0] ;  /* 0x0000b40000037a20 */ /* 0x000fea0000410000 */
[----:B------:R3:W-:Y:S01]  /*18630*/  MUFU.EX2 R178, R4 ;  /* 0x0000000400b27308 */ /* 0x0007e20000000800 */
[C---:B------:R-:W-:Y:S02]  /*18640*/  FMUL.FTZ R65, R101.reuse, R173 ;  /* 0x000000ad65417220 */ /* 0x040fe40000410000 */
[C---:B------:R-:W-:Y:S01]  /*18650*/  FMUL.FTZ R68, R101.reuse, R68 ;  /* 0x0000004465447220 */ /* 0x040fe20000410000 */
[----:B-1----:R-:W-:Y:S01]  /*18660*/  FMNMX.FTZ R2, R238, R2, !PT ;  /* 0x00000002ee027209 */ /* 0x002fe20007810000 */
[C---:B------:R-:W-:Y:S02]  /*18670*/  FMUL.FTZ R69, R101.reuse, R69 ;  /* 0x0000004565457220 */ /* 0x040fe40000410000 */
[C---:B------:R-:W-:Y:S02]  /*18680*/  FMUL.FTZ R80, R101.reuse, R80 ;  /* 0x0000005065507220 */ /* 0x040fe40000410000 */
[C---:B------:R-:W-:Y:S01]  /*18690*/  FMUL.FTZ R81, R101.reuse, R81 ;  /* 0x0000005165517220 */ /* 0x040fe20000410000 */
[----:B------:R1:W5:Y:S01]  /*186a0*/  MUFU.EX2 R100, R3 ;  /* 0x0000000300647308 */ /* 0x0003620000000800 */
[C---:B------:R-:W-:Y:S02]  /*186b0*/  FMUL.FTZ R84, R101.reuse, R84 ;  /* 0x0000005465547220 */ /* 0x040fe40000410000 */
[----:B------:R-:W-:Y:S01]  /*186c0*/  FMUL.FTZ R85, R101, R85 ;  /* 0x0000005565557220 */ /* 0x000fe20000410000 */
[----:B----4-:R-:W-:Y:S01]  /*186d0*/  FMNMX.FTZ R0, R108, R2, !PT ;  /* 0x000000026c007209 */ /* 0x010fe20007810000 */
[----:B------:R-:W-:Y:S02]  /*186e0*/  FADD.FTZ R2, -R103, R106 ;  /* 0x0000006a67027221 */ /* 0x000fe40000010100 */
[--C-:B------:R-:W-:Y:S01]  /*186f0*/  FFMA.FTZ R106, R200, c[0x0][0x2d0], -R176.reuse ;  /* 0x0000b400c86a7a23 */ /* 0x100fe200000108b0 */
[----:B------:R-:W-:Y:S01]  /*18700*/  FMNMX.FTZ R0, R109, R0, !PT ;  /* 0x000000006d007209 */ /* 0x000fe20007810000 */
[C---:B------:R-:W-:Y:S01]  /*18710*/  FMUL.FTZ R96, R101.reuse, R96 ;  /* 0x0000006065607220 */ /* 0x040fe20000410000 */
[----:B------:R4:W-:Y:S01]  /*18720*/  MUFU.EX2 R225, R5 ;  /* 0x0000000500e17308 */ /* 0x0009e20000000800 */
[----:B------:R-:W-:Y:S02]  /*18730*/  FMUL.FTZ R97, R101, R97 ;  /* 0x0000006165617220 */ /* 0x000fe40000410000 */
[--C-:B---3--:R-:W-:Y:S07]  /*18740*/  FFMA.FTZ R4, R177, c[0x0][0x2d0], -R111.reuse ;  /* 0x0000b400b1047a23 */ /* 0x108fee000001086f */
[----:B------:R3:W-:Y:S01]  /*18750*/  MUFU.EX2 R207, R4 ;  /* 0x0000000400cf7308 */ /* 0x0007e20000000800 */
[----:B-1----:R-:W-:Y:S02]  /*18760*/  FMUL.FTZ R3, R2, c[0x0][0x2d0] ;  /* 0x0000b40002037a20 */ /* 0x002fe40000410000 */
[----:B------:R-:W1:Y:S01]  /*18770*/  SHFL.BFLY PT, R2, R0, 0x2, 0x1f ;  /* 0x0c401f0000027f89 */ /* 0x000e6200000e0000 */
[C---:B-----5:R-:W-:Y:S02]  /*18780*/  FMUL.FTZ R50, R100.reuse, R158 ;  /* 0x0000009e64327220 */ /* 0x060fe40000410000 */
[C---:B------:R-:W-:Y:S04]  /*18790*/  FMUL.FTZ R51, R100.reuse, R159 ;  /* 0x0000009f64337220 */ /* 0x040fe80000410000 */
[----:B------:R-:W-:Y:S01]  /*187a0*/  MUFU.EX2 R41, R9 ;  /* 0x0000000900297308 */ /* 0x000fe20000000800 */
[C---:B------:R-:W-:Y:S02]  /*187b0*/  FMUL.FTZ R66, R100.reuse, R174 ;  /* 0x000000ae64427220 */ /* 0x040fe40000410000 */
[----:B------:R-:W-:Y:S02]  /*187c0*/  FMUL.FTZ R67, R100, R175 ;  /* 0x000000af64437220 */ /* 0x000fe40000410000 */
[--C-:B----4-:R-:W-:Y:S02]  /*187d0*/  FFMA.FTZ R5, R18, c[0x0][0x2d0], -R111.reuse ;  /* 0x0000b40012057a23 */ /* 0x110fe4000001086f */
[----:B------:R-:W-:Y:S01]  /*187e0*/  FFMA.FTZ R18, R185, c[0x0][0x2d0], -R176 ;  /* 0x0000b400b9127a23 */ /* 0x000fe200000108b0 */
[----:B------:R-:W-:Y:S01]  /*187f0*/  MOV R185, R249 ;  /* 0x000000f900b97202 */ /* 0x000fe20000000f00 */
[C---:B------:R-:W-:Y:S01]  /*18800*/  FMUL.FTZ R70, R100.reuse, R70 ;  /* 0x0000004664467220 */ /* 0x040fe20000410000 */
[----:B------:R4:W-:Y:S01]  /*18810*/  MUFU.EX2 R29, R5 ;  /* 0x00000005001d7308 */ /* 0x0009e20000000800 */
[C---:B------:R-:W-:Y:S02]  /*18820*/  FMUL.FTZ R71, R100.reuse, R71 ;  /* 0x0000004764477220 */ /* 0x040fe40000410000 */
[C---:B------:R-:W-:Y:S01]  /*18830*/  FMUL.FTZ R82, R100.reuse, R82 ;  /* 0x0000005264527220 */ /* 0x040fe20000410000 */
[----:B---3--:R-:W-:Y:S01]  /*18840*/  @P0 SHF.R.S32.HI R4, RZ, 0x1f, R204 ;  /* 0x0000001fff040819 */ /* 0x008fe200000114cc */
[C---:B------:R-:W-:Y:S02]  /*18850*/  FMUL.FTZ R83, R100.reuse, R83 ;  /* 0x0000005364537220 */ /* 0x040fe40000410000 */
[----:B------:R-:W-:Y:S02]  /*18860*/  FMUL.FTZ R86, R100, R86 ;  /* 0x0000005664567220 */ /* 0x000fe40000410000 */
[----:B------:R-:W-:Y:S01]  /*18870*/  @P0 IMAD R4, R4, c[0x0][0x1e0], RZ ;  /* 0x0000780004040a24 */ /* 0x000fe200078e02ff */
[----:B-1----:R-:W-:Y:S01]  /*18880*/  FMNMX.FTZ R0, R0, R2, !PT ;  /* 0x0000000200007209 */ /* 0x002fe20007810000 */
[----:B------:R-:W1:Y:S01]  /*18890*/  MUFU.EX2 R3, R3 ;  /* 0x0000000300037308 */ /* 0x000e620000000800 */
[C---:B------:R-:W-:Y:S02]  /*188a0*/  FMUL.FTZ R87, R100.reuse, R87 ;  /* 0x0000005764577220 */ /* 0x040fe40000410000 */
[C---:B------:R-:W-:Y:S01]  /*188b0*/  FMUL.FTZ R98, R100.reuse, R98 ;  /* 0x0000006264627220 */ /* 0x040fe20000410000 */
[----:B------:R-:W3:Y:S01]  /*188c0*/  SHFL.BFLY PT, R2, R0, 0x1, 0x1f ;  /* 0x0c201f0000027f89 */ /* 0x000ee200000e0000 */
[----:B------:R-:W-:Y:S05]  /*188d0*/  FMUL.FTZ R99, R100, R99 ;  /* 0x0000006364637220 */ /* 0x000fea0000410000 */
[----:B------:R5:W-:Y:S01]  /*188e0*/  MUFU.EX2 R177, R18 ;  /* 0x0000001200b17308 */ /* 0x000be20000000800 */
[----:B----4-:R-:W-:Y:S01]  /*188f0*/  @P0 IMAD R5, R204, c[0x0][0x1e4], R4 ;  /* 0x00007900cc050a24 */ /* 0x010fe200078e0204 */
[----:B------:R-:W-:Y:S08]  /*18900*/  @P0 SHF.L.U32 R4, R6, 0x6, RZ ;  /* 0x0000000606040819 */ /* 0x000ff000000006ff */
[----:B------:R4:W-:Y:S01]  /*18910*/  MUFU.EX2 R249, R48 ;  /* 0x0000003000f97308 */ /* 0x0009e20000000800 */
[C---:B-1----:R-:W-:Y:S01]  /*18920*/  FMUL.FTZ R28, R3.reuse, R136 ;  /* 0x00000088031c7220 */ /* 0x042fe20000410000 */
[----:B------:R-:W-:Y:S01]  /*18930*/  MOV R136, R29 ;  /* 0x0000001d00887202 */ /* 0x000fe20000000f00 */
[----:B------:R-:W-:Y:S01]  /*18940*/  FMUL.FTZ R45, R3, R153 ;  /* 0x00000099032d7220 */ /* 0x000fe20000410000 */
[----:B---3--:R-:W-:Y:S01]  /*18950*/  FMNMX.FTZ R102, R0, R2, !PT ;  /* 0x0000000200667209 */ /* 0x008fe20007810000 */
[----:B------:R-:W-:Y:S01]  /*18960*/  FFMA.FTZ R0, R19, c[0x0][0x2d0], -R111 ;  /* 0x0000b40013007a23 */ /* 0x000fe2000001086f */
[----:B------:R-:W-:Y:S01]  /*18970*/  @P0 IADD3 R2, R7, R5, RZ ;  /* 0x0000000507020210 */ /* 0x000fe20007ffe0ff */
[----:B------:R-:W-:Y:S01]  /*18980*/  FMUL.FTZ R19, R100, R127 ;  /* 0x0000007f64137220 */ /* 0x000fe20000410000 */
[----:B--2---:R-:W-:Y:S02]  /*18990*/  @P0 IADD3 R5, P2, R4, R36, RZ ;  /* 0x0000002404050210 */ /* 0x004fe40007f5e0ff */
[----:B------:R1:W-:Y:S01]  /*189a0*/  MUFU.EX2 R33, R0 ;  /* 0x0000000000217308 */ /* 0x0003e20000000800 */
[----:B------:R-:W-:Y:S01]  /*189b0*/  @P0 SHF.L.U64.HI R2, R6, 0x6, R2 ;  /* 0x0000000606020819 */ /* 0x000fe20000010202 */
[----:B-----5:R-:W-:Y:S01]  /*189c0*/  FMUL.FTZ R18, R100, R126 ;  /* 0x0000007e64127220 */ /* 0x020fe20000410000 */
[----:B------:R-:W-:Y:S01]  /*189d0*/  @P0 LEA R14, P1, R5, c[0x0][0x1c8], 0x1 ;  /* 0x00007200050e0a11 */ /* 0x000fe200078208ff */
[C---:B------:R-:W-:Y:S01]  /*189e0*/  FMUL.FTZ R57, R3.reuse, R165 ;  /* 0x000000a503397220 */ /* 0x040fe20000410000 */
[----:B------:R-:W-:Y:S01]  /*189f0*/  @P0 IADD3.X R6, R2, R23, RZ, P2, !PT ;  /* 0x0000001702060210 */ /* 0x000fe200017fe4ff */
[C---:B------:R-:W-:Y:S02]  /*18a00*/  FMUL.FTZ R61, R3.reuse, R169 ;  /* 0x000000a9033d7220 */ /* 0x040fe40000410000 */
[----:B------:R-:W-:Y:S01]  /*18a10*/  FMUL.FTZ R72, R3, R72 ;  /* 0x0000004803487220 */ /* 0x000fe20000410000 */
[----:B------:R-:W-:Y:S01]  /*18a20*/  @P0 LEA.HI.X R15, R5, c[0x0][0x1cc], R6, 0x1, P1 ;  /* 0x00007300050f0a11 */ /* 0x000fe200008f0c06 */
[----:B------:R-:W-:Y:S01]  /*18a30*/  FMUL.FTZ R73, R3, R73 ;  /* 0x0000004903497220 */ /* 0x000fe20000410000 */
[C---:B------:R-:W-:Y:S01]  /*18a40*/  @P0 IADD3 R6, P1, R4.reuse, R24, RZ ;  /* 0x0000001804060210 */ /* 0x040fe20007f3e0ff */
[----:B----4-:R-:W-:Y:S01]  /*18a50*/  FMUL.FTZ R48, R101, R156 ;  /* 0x0000009c65307220 */ /* 0x010fe20000410000 */
[----:B------:R-:W-:Y:S01]  /*18a60*/  @P0 IADD3 R5, P2, R4, R25, RZ ;  /* 0x0000001904050210 */ /* 0x000fe20007f5e0ff */
[----:B------:R2:W-:Y:S01]  /*18a70*/  @P0 LDGSTS.E.BYPASS.LTC128B.128 [R226+0x3100], [R14.64], !P5 ;  /* 0x031000000ee20fae */ /* 0x0005e2000e901d46 */
[----:B------:R-:W-:Y:S01]  /*18a80*/  @P0 IADD3.X R8, R2, R20, RZ, P1, !PT ;  /* 0x0000001402080210 */ /* 0x000fe20000ffe4ff */
[C---:B------:R-:W-:Y:S01]  /*18a90*/  FMUL.FTZ R76, R3.reuse, R76 ;  /* 0x0000004c034c7220 */ /* 0x040fe20000410000 */
[----:B------:R-:W-:Y:S01]  /*18aa0*/  @P0 IADD3 R4, P3, R12, R4, RZ ;  /* 0x000000040c040210 */ /* 0x000fe20007f7e0ff */
[C---:B------:R-:W-:Y:S01]  /*18ab0*/  FMUL.FTZ R77, R3.reuse, R77 ;  /* 0x0000004d034d7220 */ /* 0x040fe20000410000 */
[----:B------:R-:W-:Y:S01]  /*18ac0*/  @P0 LEA R12, P1, R6, c[0x0][0x1c8], 0x1 ;  /* 0x00007200060c0a11 */ /* 0x000fe200078208ff */
[C---:B------:R-:W-:Y:S01]  /*18ad0*/  FMUL.FTZ R88, R3.reuse, R88 ;  /* 0x0000005803587220 */ /* 0x040fe20000410000 */
[----:B------:R-:W-:Y:S01]  /*18ae0*/  @P0 IADD3.X R7, R2, R21, RZ, P2, !PT ;  /* 0x0000001502070210 */ /* 0x000fe200017fe4ff */
[----:B------:R-:W-:Y:S01]  /*18af0*/  FMUL.FTZ R89, R3, R89 ;  /* 0x0000005903597220 */ /* 0x000fe20000410000 */
[C---:B------:R-:W-:Y:S01]  /*18b00*/  @P0 LEA R10, P2, R5.reuse, c[0x0][0x1c8], 0x1 ;  /* 0x00007200050a0a11 */ /* 0x040fe200078408ff */
[----:B-1----:R-:W-:Y:S01]  /*18b10*/  FADD.FTZ R0, -R102, R107 ;  /* 0x0000006b66007221 */ /* 0x002fe20000010100 */
[----:B------:R-:W-:Y:S01]  /*18b20*/  @P0 LEA.HI.X R13, R6, c[0x0][0x1cc], R8, 0x1, P1 ;  /* 0x00007300060d0a11 */ /* 0x000fe200008f0c08 */
[----:B------:R-:W-:Y:S01]  /*18b30*/  FFMA.FTZ R6, R188, c[0x0][0x2d0], -R176 ;  /* 0x0000b400bc067a23 */ /* 0x000fe200000108b0 */
[----:B------:R-:W-:Y:S01]  /*18b40*/  @P0 LEA.HI.X R11, R5, c[0x0][0x1cc], R7, 0x1, P2 ;  /* 0x00007300050b0a11 */ /* 0x000fe200010f0c07 */
[----:B------:R-:W-:Y:S01]  /*18b50*/  FMUL.FTZ R0, R0, c[0x0][0x2d0] ;  /* 0x0000b40000007a20 */ /* 0x000fe20000410000 */
[C---:B------:R-:W-:Y:S01]  /*18b60*/  @P0 IADD3 R9, P2, R4.reuse, R36, RZ ;  /* 0x0000002404090210 */ /* 0x040fe20007f5e0ff */
[----:B------:R1:W-:Y:S01]  /*18b70*/  MUFU.EX2 R31, R6 ;  /* 0x00000006001f7308 */ /* 0x0003e20000000800 */
[----:B------:R-:W-:Y:S01]  /*18b80*/  @P0 IADD3 R7, P1, R4, R25, RZ ;  /* 0x0000001904070210 */ /* 0x000fe20007f3e0ff */
[----:B------:R3:W-:Y:S01]  /*18b90*/  @P0 LDGSTS.E.BYPASS.LTC128B.128 [R226+0x4100], [R10.64], !P6 ;  /* 0x041000000ae20fae */ /* 0x0007e2000f101d46 */
[----:B------:R-:W-:Y:S01]  /*18ba0*/  @P0 IADD3.X R2, R26, R2, RZ, P3, !PT ;  /* 0x000000021a020210 */ /* 0x000fe20001ffe4ff */
[C---:B------:R-:W-:Y:S01]  /*18bb0*/  FMUL.FTZ R25, R3.reuse, R133 ;  /* 0x0000008503197220 */ /* 0x040fe20000410000 */
[----:B------:R-:W-:Y:S01]  /*18bc0*/  @P0 IADD3 R5, P3, R4, R24, RZ ;  /* 0x0000001804050210 */ /* 0x000fe20007f7e0ff */
[C---:B------:R-:W-:Y:S01]  /*18bd0*/  FMUL.FTZ R24, R3.reuse, R132 ;  /* 0x0000008403187220 */ /* 0x040fe20000410000 */
[C---:B------:R-:W-:Y:S01]  /*18be0*/  @P0 IADD3.X R16, R2.reuse, R23, RZ, P2, !PT ;  /* 0x0000001702100210 */ /* 0x040fe200017fe4ff */
[C---:B------:R-:W-:Y:S01]  /*18bf0*/  FMUL.FTZ R92, R3.reuse, R92 ;  /* 0x0000005c035c7220 */ /* 0x040fe20000410000 */
[C---:B------:R-:W-:Y:S01]  /*18c00*/  @P0 IADD3.X R17, R2.reuse, R21, RZ, P1, !PT ;  /* 0x0000001502110210 */ /* 0x040fe20000ffe4ff */
[----:B------:R-:W3:Y:S01]  /*18c10*/  MUFU.EX2 R0, R0 ;  /* 0x0000000000007308 */ /* 0x000ee20000000800 */
[----:B------:R-:W-:Y:S01]  /*18c20*/  @P0 IADD3.X R2, R2, R20, RZ, P3, !PT ;  /* 0x0000001402020210 */ /* 0x000fe20001ffe4ff */
[----:B------:R-:W-:Y:S01]  /*18c30*/  FMUL.FTZ R93, R3, R93 ;  /* 0x0000005d035d7220 */ /* 0x000fe20000410000 */
[----:B------:R-:W-:Y:S02]  /*18c40*/  ISETP.NE.AND P3, PT, R228, RZ, PT ;  /* 0x000000ffe400720c */ /* 0x000fe40003f65270 */
[----:B------:R-:W-:Y:S02]  /*18c50*/  @P0 LEA R8, P4, R9, c[0x0][0x1c8], 0x1 ;  /* 0x0000720009080a11 */ /* 0x000fe400078808ff */
[----:B------:R-:W-:Y:S02]  /*18c60*/  @P0 LEA R4, P1, R5, c[0x0][0x1c8], 0x1 ;  /* 0x0000720005040a11 */ /* 0x000fe400078208ff */
[----:B------:R-:W-:Y:S01]  /*18c70*/  @P0 LEA.HI.X R9, R9, c[0x0][0x1cc], R16, 0x1, P4 ;  /* 0x0000730009090a11 */ /* 0x000fe200020f0c10 */
[----:B------:R-:W-:Y:S01]  /*18c80*/  FMUL.FTZ R16, R101, R124 ;  /* 0x0000007c65107220 */ /* 0x000fe20000410000 */
[----:B------:R-:W-:Y:S01]  /*18c90*/  @P0 LEA.HI.X R5, R5, c[0x0][0x1cc], R2, 0x1, P1 ;  /* 0x0000730005050a11 */ /* 0x000fe200008f0c02 */
[----:B------:R-:W-:Y:S01]  /*18ca0*/  FFMA.FTZ R2, R184, c[0x0][0x2d0], -R176 ;  /* 0x0000b400b8027a23 */ /* 0x000fe200000108b0 */
[----:B------:R-:W-:Y:S02]  /*18cb0*/  MOV R107, R225 ;  /* 0x000000e1006b7202 */ /* 0x000fe40000000f00 */
[C---:B-1----:R-:W-:Y:S01]  /*18cc0*/  @P0 LEA R6, P2, R7.reuse, c[0x0][0x1c8], 0x1 ;  /* 0x0000720007060a11 */ /* 0x042fe200078408ff */
[----:B------:R1:W-:Y:S01]  /*18cd0*/  @P0 LDGSTS.E.BYPASS.LTC128B.128 [R226+0x5100], [R12.64], !P3 ;  /* 0x051000000ce20fae */ /* 0x0003e2000d901d46 */
[----:B------:R4:W5:Y:S01]  /*18ce0*/  MUFU.EX2 R32, R2 ;  /* 0x0000000200207308 */ /* 0x0009620000000800 */
[----:B------:R-:W-:Y:S02]  /*18cf0*/  MOV R184, R207 ;  /* 0x000000cf00b87202 */ /* 0x000fe40000000f00 */
[----:B------:R-:W-:Y:S01]  /*18d00*/  @P0 LEA.HI.X R7, R7, c[0x0][0x1cc], R17, 0x1, P2 ;  /* 0x0000730007070a11 */ /* 0x000fe200010f0c11 */
[----:B------:R-:W-:Y:S01]  /*18d10*/  FMUL.FTZ R17, R101, R125 ;  /* 0x0000007d65117220 */ /* 0x000fe20000410000 */
[----:B------:R-:W-:Y:S02]  /*18d20*/  MOV R133, R242 ;  /* 0x000000f200857202 */ /* 0x000fe40000000f00 */
[----:B------:R5:W-:Y:S01]  /*18d30*/  @P0 LDGSTS.E.BYPASS.LTC128B.128 [R226+0x3900], [R8.64], !P5 ;  /* 0x0390000008e20fae */ /* 0x000be2000e901d46 */
[C---:B---3--:R-:W-:Y:S01]  /*18d40*/  FMUL.FTZ R11, R0.reuse, R119 ;  /* 0x00000077000b7220 */ /* 0x048fe20000410000 */
[----:B------:R-:W-:Y:S01]  /*18d50*/  MOV R132, R241 ;  /* 0x000000f100847202 */ /* 0x000fe20000000f00 */
[C---:B--2---:R-:W-:Y:S01]  /*18d60*/  FMUL.FTZ R14, R0.reuse, R122 ;  /* 0x0000007a000e7220 */ /* 0x044fe20000410000 */
[----:B------:R-:W-:Y:S01]  /*18d70*/  MOV R188, R248 ;  /* 0x000000f800bc7202 */ /* 0x000fe20000000f00 */
[C---:B------:R-:W-:Y:S02]  /*18d80*/  FMUL.FTZ R15, R0.reuse, R123 ;  /* 0x0000007b000f7220 */ /* 0x040fe40000410000 */
[C---:B------:R-:W-:Y:S01]  /*18d90*/  FMUL.FTZ R27, R0.reuse, R135 ;  /* 0x00000087001b7220 */ /* 0x040fe20000410000 */
[----:B------:R2:W-:Y:S01]  /*18da0*/  @P0 LDGSTS.E.BYPASS.LTC128B.128 [R226+0x4900], [R6.64], !P6 ;  /* 0x0490000006e20fae */ /* 0x0005e2000f101d46 */
[----:B------:R-:W-:Y:S01]  /*18db0*/  MOV R135, R41 ;  /* 0x0000002900877202 */ /* 0x000fe20000000f00 */
[C---:B------:R-:W-:Y:S01]  /*18dc0*/  FMUL.FTZ R26, R0.reuse, R134 ;  /* 0x00000086001a7220 */ /* 0x040fe20000410000 */
[----:B------:R-:W-:Y:S01]  /*18dd0*/  MOV R134, R246 ;  /* 0x000000f600867202 */ /* 0x000fe20000000f00 */
[C---:B------:R-:W-:Y:S01]  /*18de0*/  FMUL.FTZ R43, R0.reuse, R151 ;  /* 0x00000097002b7220 */ /* 0x040fe20000410000 */
[----:B------:R-:W-:Y:S01]  /*18df0*/  MOV R151, R236 ;  /* 0x000000ec00977202 */ /* 0x000fe20000000f00 */
[----:B------:R-:W-:Y:S02]  /*18e00*/  FMUL.FTZ R46, R0, R154 ;  /* 0x0000009a002e7220 */ /* 0x000fe40000410000 */
[----:B------:R3:W-:Y:S01]  /*18e10*/  @P0 LDGSTS.E.BYPASS.LTC128B.128 [R226+0x5900], [R4.64], !P3 ;  /* 0x0590000004e20fae */ /* 0x0007e2000d901d46 */
[----:B----4-:R-:W-:Y:S02]  /*18e20*/  FMUL.FTZ R2, R102, c[0x0][0x2d0] ;  /* 0x0000b40066027a20 */ /* 0x010fe40000410000 */
[----:B-1----:R-:W-:Y:S02]  /*18e30*/  FMUL.FTZ R12, R3, R120 ;  /* 0x00000078030c7220 */ /* 0x002fe40000410000 */
[--C-:B------:R-:W-:Y:S01]  /*18e40*/  FFMA.FTZ R10, R189, c[0x0][0x2d0], -R2.reuse ;  /* 0x0000b400bd0a7a23 */ /* 0x100fe20000010802 */
[----:B------:R-:W-:Y:S01]  /*18e50*/  MOV R189, R237 ;  /* 0x000000ed00bd7202 */ /* 0x000fe20000000f00 */
[C---:B------:R-:W-:Y:S01]  /*18e60*/  FMUL.FTZ R13, R3.reuse, R121 ;  /* 0x00000079030d7220 */ /* 0x040fe20000410000 */
[----:B------:R-:W1:Y:S01]  /*18e70*/  LDSM.16.MT88.4 R20, [R209+0x100] ;  /* 0x00010000d114783b */ /* 0x000e620000004200 */
[----:B------:R4:W-:Y:S01]  /*18e80*/  MUFU.EX2 R207, R10 ;  /* 0x0000000a00cf7308 */ /* 0x0009e20000000800 */
[----:B------:R-:W-:Y:S02]  /*18e90*/  FMUL.FTZ R47, R0, R155 ;  /* 0x0000009b002f7220 */ /* 0x000fe40000410000 */
[----:B-----5:R-:W-:Y:S01]  /*18ea0*/  FMUL.FTZ R8, R3, R116 ;  /* 0x0000007403087220 */ /* 0x020fe20000410000 */
[----:B------:R-:W-:Y:S01]  /*18eb0*/  F2FP.PACK_AB R116, R31, R41 ;  /* 0x000000291f74723e */ /* 0x000fe200000000ff */
[C---:B------:R-:W-:Y:S02]  /*18ec0*/  FMUL.FTZ R9, R3.reuse, R117 ;  /* 0x0000007503097220 */ /* 0x040fe40000410000 */
[----:B------:R-:W5:Y:S01]  /*18ed0*/  LDSM.16.MT88.4 R36, [R210+0x100] ;  /* 0x00010000d224783b */ /* 0x000f620000004200 */
[----:B------:R-:W-:Y:S01]  /*18ee0*/  FMUL.FTZ R41, R3, R149 ;  /* 0x0000009503297220 */ /* 0x000fe20000410000 */
[----:B------:R-:W-:Y:S01]  /*18ef0*/  MOV R149, R243 ;  /* 0x000000f300957202 */ /* 0x000fe20000000f00 */
[C---:B--2---:R-:W-:Y:S01]  /*18f00*/  FMUL.FTZ R6, R100.reuse, R114 ;  /* 0x0000007264067220 */ /* 0x044fe20000410000 */
[-C--:B------:R-:W-:Y:S01]  /*18f10*/  F2FP.PACK_AB R114, R107, R30.reuse ;  /* 0x0000001e6b72723e */ /* 0x080fe200000000ff */
[----:B------:R-:W-:Y:S01]  /*18f20*/  FMUL.FTZ R7, R100, R115 ;  /* 0x0000007364077220 */ /* 0x000fe20000410000 */
[----:B------:R-:W-:Y:S01]  /*18f30*/  F2FP.PACK_AB R115, R33, R29 ;  /* 0x0000001d2173723e */ /* 0x000fe200000000ff */
[----:B------:R-:W-:Y:S01]  /*18f40*/  FMUL.FTZ R29, R3, R137 ;  /* 0x00000089031d7220 */ /* 0x000fe20000410000 */
[----:B------:R-:W-:Y:S01]  /*18f50*/  MOV R137, R30 ;  /* 0x0000001e00897202 */ /* 0x000fe20000000f00 */
[----:B------:R-:W-:Y:S01]  /*18f60*/  FMUL.FTZ R30, R0, R138 ;  /* 0x0000008a001e7220 */ /* 0x000fe20000410000 */
[----:B------:R-:W-:Y:S01]  /*18f70*/  MOV R138, R31 ;  /* 0x0000001f008a7202 */ /* 0x000fe20000000f00 */
[----:B---3--:R-:W-:Y:S01]  /*18f80*/  FFMA.FTZ R4, R190, c[0x0][0x2d0], -R2 ;  /* 0x0000b400be047a23 */ /* 0x008fe20000010802 */
[----:B------:R-:W-:Y:S01]  /*18f90*/  MOV R190, R251 ;  /* 0x000000fb00be7202 */ /* 0x000fe20000000f00 */
[----:B------:R-:W-:Y:S01]  /*18fa0*/  FMUL.FTZ R31, R0, R139 ;  /* 0x0000008b001f7220 */ /* 0x000fe20000410000 */
[----:B------:R-:W-:Y:S01]  /*18fb0*/  MOV R139, R32 ;  /* 0x00000020008b7202 */ /* 0x000fe20000000f00 */
[----:B------:R-:W2:Y:S01]  /*18fc0*/  MUFU.EX2 R225, R4 ;  /* 0x0000000400e17308 */ /* 0x000ea20000000800 */
[C---:B------:R-:W-:Y:S01]  /*18fd0*/  FMUL.FTZ R5, R101.reuse, R113 ;  /* 0x0000007165057220 */ /* 0x040fe20000410000 */
[----:B------:R-:W-:Y:S01]  /*18fe0*/  F2FP.PACK_AB R113, R184, R178 ;  /* 0x000000b2b871723e */ /* 0x000fe200000000ff */
[----:B----4-:R-:W-:Y:S01]  /*18ff0*/  FMUL.FTZ R10, R0, R118 ;  /* 0x00000076000a7220 */ /* 0x010fe20000410000 */
[----:B------:R-:W-:Y:S01]  /*19000*/  F2FP.PACK_AB R118, R32, R177 ;  /* 0x000000b12076723e */ /* 0x000fe200000000ff */
[C---:B------:R-:W-:Y:S01]  /*19010*/  FMUL.FTZ R32, R101.reuse, R140 ;  /* 0x0000008c65207220 */ /* 0x040fe20000410000 */
[----:B------:R-:W-:Y:S01]  /*19020*/  MOV R140, R33 ;  /* 0x00000021008c7202 */ /* 0x000fe20000000f00 */
[----:B------:R-:W-:Y:S01]  /*19030*/  FMUL.FTZ R33, R101, R141 ;  /* 0x0000008d65217220 */ /* 0x000fe20000410000 */
[----:B------:R-:W-:Y:S01]  /*19040*/  MOV R141, R34 ;  /* 0x00000022008d7202 */ /* 0x000fe20000000f00 */
[C---:B------:R-:W-:Y:S01]  /*19050*/  FMUL.FTZ R34, R100.reuse, R142 ;  /* 0x0000008e64227220 */ /* 0x040fe20000410000 */
[----:B------:R-:W-:Y:S01]  /*19060*/  MOV R142, R35 ;  /* 0x00000023008e7202 */ /* 0x000fe20000000f00 */
[----:B------:R-:W-:Y:S01]  /*19070*/  FMUL.FTZ R35, R100, R143 ;  /* 0x0000008f64237220 */ /* 0x000fe20000410000 */
[----:B------:R-:W-:Y:S01]  /*19080*/  MOV R143, R40 ;  /* 0x00000028008f7202 */ /* 0x000fe20000000f00 */
[----:B------:R-:W-:Y:S01]  /*19090*/  FFMA.FTZ R40, R194, c[0x0][0x2d0], -R110 ;  /* 0x0000b400c2287a23 */ /* 0x000fe2000001086e */
[----:B------:R-:W3:Y:S01]  /*190a0*/  LDSM.16.MT88.4 R52, [R209+0x1100] ;  /* 0x00110000d134783b */ /* 0x000ee20000004200 */
[C---:B------:R-:W-:Y:S02]  /*190b0*/  FMUL.FTZ R58, R0.reuse, R166 ;  /* 0x000000a6003a7220 */ /* 0x040fe40000410000 */
[----:B------:R4:W-:Y:S01]  /*190c0*/  MUFU.EX2 R251, R40 ;  /* 0x0000002800fb7308 */ /* 0x0009e20000000800 */
[C---:B------:R-:W-:Y:S02]  /*190d0*/  FMUL.FTZ R59, R0.reuse, R167 ;  /* 0x000000a7003b7220 */ /* 0x040fe40000410000 */
[C---:B------:R-:W-:Y:S02]  /*190e0*/  FMUL.FTZ R62, R0.reuse, R170 ;  /* 0x000000aa003e7220 */ /* 0x040fe40000410000 */
[----:B------:R-:W1:Y:S01]  /*190f0*/  LDSM.16.MT88.4 R120, [R210+0x1100] ;  /* 0x00110000d278783b */ /* 0x000e620000004200 */
[C---:B------:R-:W-:Y:S01]  /*19100*/  FMUL.FTZ R63, R0.reuse, R171 ;  /* 0x000000ab003f7220 */ /* 0x040fe20000410000 */
[----:B--2---:R-:W-:Y:S01]  /*19110*/  F2FP.PACK_AB R117, R225, R207 ;  /* 0x000000cfe175723e */ /* 0x004fe200000000ff */
[--C-:B------:R-:W-:Y:S01]  /*19120*/  FFMA.FTZ R4, R187, c[0x0][0x2d0], -R2.reuse ;  /* 0x0000b400bb047a23 */ /* 0x100fe20000010802 */
[----:B------:R-:W-:Y:S01]  /*19130*/  MOV R187, R238 ;  /* 0x000000ee00bb7202 */ /* 0x000fe20000000f00 */
[C---:B------:R-:W-:Y:S02]  /*19140*/  FMUL.FTZ R74, R0.reuse, R74 ;  /* 0x0000004a004a7220 */ /* 0x040fe40000410000 */
[----:B------:R2:W-:Y:S01]  /*19150*/  MUFU.EX2 R227, R4 ;  /* 0x0000000400e37308 */ /* 0x0005e20000000800 */
[----:B------:R-:W1:Y:S01]  /*19160*/  LDSM.16.MT88.4 R124, [R209+0x2100] ;  /* 0x00210000d17c783b */ /* 0x000e620000004200 */
[C---:B------:R-:W-:Y:S02]  /*19170*/  FMUL.FTZ R75, R0.reuse, R75 ;  /* 0x0000004b004b7220 */ /* 0x040fe40000410000 */
[C---:B------:R-:W-:Y:S02]  /*19180*/  FMUL.FTZ R78, R0.reuse, R78 ;  /* 0x0000004e004e7220 */ /* 0x040fe40000410000 */
[C---:B------:R-:W-:Y:S02]  /*19190*/  FMUL.FTZ R79, R0.reuse, R79 ;  /* 0x0000004f004f7220 */ /* 0x040fe40000410000 */
[C---:B------:R-:W-:Y:S01]  /*191a0*/  FMUL.FTZ R90, R0.reuse, R90 ;  /* 0x0000005a005a7220 */ /* 0x040fe20000410000 */
[----:B------:R-:W-:Y:S01]  /*191b0*/  LDSM.16.MT88.4 R156, [R209+0x1d00] ;  /* 0x001d0000d19c783b */ /* 0x000fe20000004200 */
[C---:B------:R-:W-:Y:S02]  /*191c0*/  FMUL.FTZ R91, R0.reuse, R91 ;  /* 0x0000005b005b7220 */ /* 0x040fe40000410000 */
[----:B----4-:R-:W-:Y:S01]  /*191d0*/  FMUL.FTZ R40, R3, R148 ;  /* 0x0000009403287220 */ /* 0x010fe20000410000 */
[----:B------:R-:W-:Y:S01]  /*191e0*/  MOV R148, R244 ;  /* 0x000000f400947202 */ /* 0x000fe20000000f00 */
[C---:B------:R-:W-:Y:S01]  /*191f0*/  FMUL.FTZ R94, R0.reuse, R94 ;  /* 0x0000005e005e7220 */ /* 0x040fe20000410000 */
[----:B------:R4:W-:Y:S01]  /*19200*/  MUFU.EX2 R244, R106 ;  /* 0x0000006a00f47308 */ /* 0x0009e20000000800 */
[----:B------:R-:W-:Y:S01]  /*19210*/  FMUL.FTZ R95, R0, R95 ;  /* 0x0000005f005f7220 */ /* 0x000fe20000410000 */
[----:B------:R-:W0:Y:S01]  /*19220*/  LDGDEPBAR ;  /* 0x00000000000079af */ /* 0x000e220000000000 */
[--C-:B------:R-:W-:Y:S02]  /*19230*/  FFMA.FTZ R108, R108, c[0x0][0x2d0], -R2.reuse ;  /* 0x0000b4006c6c7a23 */ /* 0x100fe40000010802 */
[----:B--2---:R-:W-:Y:S01]  /*19240*/  FFMA.FTZ R4, R186, c[0x0][0x2d0], -R2 ;  /* 0x0000b400ba047a23 */ /* 0x004fe20000010802 */
[----:B------:R-:W-:Y:S04]  /*19250*/  MOV R186, R239 ;  /* 0x000000ef00ba7202 */ /* 0x000fe80000000f00 */
[----:B------:R2:W1:Y:S01]  /*19260*/  MUFU.EX2 R228, R4 ;  /* 0x0000000400e47308 */ /* 0x0004620000000800 */
[----:B------:R-:W-:Y:S01]  /*19270*/  MOV R192, R186 ;  /* 0x000000ba00c07202 */ /* 0x000fe20000000f00 */
[--C-:B----4-:R-:W-:Y:S08]  /*19280*/  FFMA.FTZ R106, R199, c[0x0][0x2d0], -R176.reuse ;  /* 0x0000b400c76a7a23 */ /* 0x110ff000000108b0 */
[----:B------:R4:W3:Y:S01]  /*19290*/  MUFU.EX2 R243, R106 ;  /* 0x0000006a00f37308 */ /* 0x0008e20000000800 */
[C---:B--2---:R-:W-:Y:S01]  /*192a0*/  FMUL.FTZ R4, R101.reuse, R112 ;  /* 0x0000007065047220 */ /* 0x044fe20000410000 */
[----:B------:R-:W-:Y:S02]  /*192b0*/  F2FP.PACK_AB R112, R246, R179 ;  /* 0x000000b3f670723e */ /* 0x000fe400000000ff */
[----:B-1----:R-:W-:Y:S06]  /*192c0*/  F2FP.PACK_AB R119, R228, R227 ;  /* 0x000000e3e477723e */ /* 0x002fec00000000ff */
[----:B------:R1:W-:Y:S01]  /*192d0*/  MUFU.EX2 R246, R60 ;  /* 0x0000003c00f67308 */ /* 0x0003e20000000800 */
[-C--:B------:R-:W-:Y:S05]  /*192e0*/  HMMA.16816.F32 R4, R112, R20.reuse, R4 ;  /* 0x000000147004723c */ /* 0x080fea0000001804 */
[--C-:B----4-:R-:W-:Y:S03]  /*192f0*/  FFMA.FTZ R106, R202, c[0x0][0x2d0], -R176.reuse ;  /* 0x0000b400ca6a7a23 */ /* 0x110fe600000108b0 */
[C---:B------:R-:W-:Y:S01]  /*19300*/  HMMA.16816.F32 R8, R116.reuse, R20, R8 ;  /* 0x000000147408723c */ /* 0x040fe20000001808 */
[----:B------:R2:W-:Y:S06]  /*19310*/  MUFU.EX2 R242, R106 ;  /* 0x0000006a00f27308 */ /* 0x0005ec0000000800 */
[C---:B------:R-:W-:Y:S01]  /*19320*/  FMUL.FTZ R20, R101.reuse, R128 ;  /* 0x0000008065147220 */ /* 0x040fe20000410000 */
[-C--:B------:R-:W-:Y:S04]  /*19330*/  HMMA.16816.F32 R12, R116, R22.reuse, R12 ;  /* 0x00000016740c723c */ /* 0x080fe8000000180c */
[----:B------:R-:W-:Y:S02]  /*19340*/  FMUL.FTZ R21, R101, R129 ;  /* 0x0000008165157220 */ /* 0x000fe40000410000 */
[----:B-1----:R-:W-:Y:S02]  /*19350*/  FMUL.FTZ R60, R3, R168 ;  /* 0x000000a8033c7220 */ /* 0x002fe40000410000 */
[C---:B------:R-:W-:Y:S07]  /*19360*/  HMMA.16816.F32 R16, R112.reuse, R22, R16 ;  /* 0x000000167010723c */ /* 0x040fee0000001810 */
[C---:B------:R-:W-:Y:S02]  /*19370*/  FMUL.FTZ R22, R100.reuse, R130 ;  /* 0x0000008264167220 */ /* 0x040fe40000410000 */
[C---:B------:R-:W-:Y:S02]  /*19380*/  FMUL.FTZ R23, R100.reuse, R131 ;  /* 0x0000008364177220 */ /* 0x040fe40000410000 */
[----:B------:R-:W-:Y:S01]  /*19390*/  LDSM.16.MT88.4 R128, [R210+0x500] ;  /* 0x00050000d280783b */ /* 0x000fe20000004200 */
[----:B--2---:R-:W-:Y:S04]  /*193a0*/  FFMA.FTZ R106, R201, c[0x0][0x2d0], -R176 ;  /* 0x0000b400c96a7a23 */ /* 0x004fe800000108b0 */
[-C--:B-----5:R-:W-:Y:S01]  /*193b0*/  HMMA.16816.F32 R20, R112, R36.reuse, R20 ;  /* 0x000000247014723c */ /* 0x0a0fe20000001814 */
[----:B------:R1:W2:Y:S07]  /*193c0*/  MUFU.EX2 R241, R106 ;  /* 0x0000006a00f17308 */ /* 0x0002ae0000000800 */
[C---:B------:R-:W-:Y:S07]  /*193d0*/  HMMA.16816.F32 R24, R116.reuse, R36, R24 ;  /* 0x000000247418723c */ /* 0x040fee0000001818 */
[----:B------:R-:W-:Y:S01]  /*193e0*/  FFMA.FTZ R36, R193, c[0x0][0x2d0], -R110 ;  /* 0x0000b400c1247a23 */ /* 0x000fe2000001086e */
[-C--:B------:R-:W-:Y:S04]  /*193f0*/  HMMA.16816.F32 R28, R116, R38.reuse, R28 ;  /* 0x00000026741c723c */ /* 0x080fe8000000181c */
[----:B------:R-:W-:Y:S01]  /*19400*/  MOV R193, R252 ;  /* 0x000000fc00c17202 */ /* 0x000fe20000000f00 */
[----:B------:R-:W-:Y:S01]  /*19410*/  FMUL.FTZ R37, R101, R145 ;  /* 0x0000009165257220 */ /* 0x000fe20000410000 */
[----:B------:R4:W-:Y:S01]  /*19420*/  MUFU.EX2 R252, R36 ;  /* 0x0000002400fc7308 */ /* 0x0009e20000000800 */
[----:B------:R-:W-:Y:S01]  /*19430*/  MOV R145, R250 ;  /* 0x000000fa00917202 */ /* 0x000fe20000000f00 */
[C---:B------:R-:W-:Y:S04]  /*19440*/  HMMA.16816.F32 R32, R112.reuse, R38, R32 ;  /* 0x000000267020723c */ /* 0x040fe80000001820 */
[--C-:B-1----:R-:W-:Y:S03]  /*19450*/  FFMA.FTZ R106, R205, c[0x0][0x2d0], -R2.reuse ;  /* 0x0000b400cd6a7a23 */ /* 0x102fe60000010802 */
[C---:B------:R-:W-:Y:S01]  /*19460*/  FMUL.FTZ R38, R100.reuse, R146 ;  /* 0x0000009264267220 */ /* 0x040fe20000410000 */
[----:B------:R1:W-:Y:S01]  /*19470*/  MUFU.EX2 R250, R44 ;  /* 0x0000002c00fa7308 */ /* 0x0003e20000000800 */
[----:B------:R-:W-:Y:S03]  /*19480*/  FMUL.FTZ R39, R100, R147 ;  /* 0x0000009364277220 */ /* 0x000fe60000410000 */
[----:B------:R-:W-:Y:S02]  /*19490*/  MOV R146, R247 ;  /* 0x000000f700927202 */ /* 0x000fe40000000f00 */
[----:B------:R-:W-:Y:S04]  /*194a0*/  MOV R147, R245 ;  /* 0x000000f500937202 */ /* 0x000fe80000000f00 */
[----:B------:R5:W-:Y:S01]  /*194b0*/  MUFU.EX2 R247, R56 ;  /* 0x0000003800f77308 */ /* 0x000be20000000800 */
[----:B----4-:R-:W-:Y:S01]  /*194c0*/  FMUL.FTZ R36, R101, R144 ;  /* 0x0000009065247220 */ /* 0x010fe20000410000 */
[----:B------:R-:W-:Y:S01]  /*194d0*/  MOV R144, R42 ;  /* 0x0000002a00907202 */ /* 0x000fe20000000f00 */
[----:B------:R-:W-:Y:S01]  /*194e0*/  FMUL.FTZ R42, R0, R150 ;  /* 0x00000096002a7220 */ /* 0x000fe20000410000 */
[----:B------:R-:W-:Y:S06]  /*194f0*/  MOV R150, R240 ;  /* 0x000000f000967202 */ /* 0x000fec0000000f00 */
[----:B------:R4:W-:Y:S01]  /*19500*/  MUFU.EX2 R245, R64 ;  /* 0x0000004000f57308 */ /* 0x0009e20000000800 */
[-C--:B---3--:R-:W-:Y:S03]  /*19510*/  HMMA.16816.F32 R36, R112, R52.reuse, R36 ;  /* 0x000000347024723c */ /* 0x088fe60000001824 */
[C---:B-1----:R-:W-:Y:S01]  /*19520*/  FMUL.FTZ R44, R3.reuse, R152 ;  /* 0x00000098032c7220 */ /* 0x042fe20000410000 */
[----:B------:R-:W-:Y:S04]  /*19530*/  MOV R152, R188 ;  /* 0x000000bc00987202 */ /* 0x000fe80000000f00 */
[C---:B------:R-:W-:Y:S04]  /*19540*/  HMMA.16816.F32 R40, R116.reuse, R52, R40 ;  /* 0x000000347428723c */ /* 0x040fe80000001828 */
[----:B-----5:R-:W-:Y:S03]  /*19550*/  FMUL.FTZ R56, R3, R164 ;  /* 0x000000a403387220 */ /* 0x020fe60000410000 */
[--C-:B------:R-:W-:Y:S01]  /*19560*/  FFMA.FTZ R52, R197, c[0x0][0x2d0], -R111.reuse ;  /* 0x0000b400c5347a23 */ /* 0x100fe2000001086f */
[-C--:B------:R-:W-:Y:S01]  /*19570*/  HMMA.16816.F32 R44, R116, R54.reuse, R44 ;  /* 0x00000036742c723c */ /* 0x080fe2000000182c */
[----:B------:R1:W-:Y:S03]  /*19580*/  MUFU.EX2 R197, R106 ;  /* 0x0000006a00c57308 */ /* 0x0003e60000000800 */
[C---:B------:R-:W-:Y:S02]  /*19590*/  FMUL.FTZ R53, R101.reuse, R161 ;  /* 0x000000a165357220 */ /* 0x040fe40000410000 */
[C---:B----4-:R-:W-:Y:S02]  /*195a0*/  FMUL.FTZ R64, R101.reuse, R172 ;  /* 0x000000ac65407220 */ /* 0x050fe40000410000 */
[C---:B------:R-:W-:Y:S01]  /*195b0*/  HMMA.16816.F32 R48, R112.reuse, R54, R48 ;  /* 0x000000367030723c */ /* 0x040fe20000001830 */
[----:B------:R-:W-:Y:S02]  /*195c0*/  LDSM.16.MT88.4 R172, [R210+0x1d00] ;  /* 0x001d0000d2ac783b */ /* 0x000fe40000004200 */
[----:B------:R3:W-:Y:S04]  /*195d0*/  MUFU.EX2 R248, R52 ;  /* 0x0000003400f87308 */ /* 0x0007e80000000800 */
[C---:B------:R-:W-:Y:S02]  /*195e0*/  FMUL.FTZ R54, R100.reuse, R162 ;  /* 0x000000a264367220 */ /* 0x040fe40000410000 */
[----:B------:R-:W-:Y:S03]  /*195f0*/  FMUL.FTZ R55, R100, R163 ;  /* 0x000000a364377220 */ /* 0x000fe60000410000 */
[--C-:B-1----:R-:W-:Y:S04]  /*19600*/  FFMA.FTZ R106, R206, c[0x0][0x2d0], -R2.reuse ;  /* 0x0000b400ce6a7a23 */ /* 0x102fe80000010802 */
[----:B------:R1:W4:Y:S01]  /*19610*/  MUFU.EX2 R196, R106 ;  /* 0x0000006a00c47308 */ /* 0x0003220000000800 */
[----:B---3--:R-:W-:Y:S07]  /*19620*/  FMUL.FTZ R52, R101, R160 ;  /* 0x000000a065347220 */ /* 0x008fee0000410000 */
[-C--:B------:R-:W-:Y:S08]  /*19630*/  HMMA.16816.F32 R52, R112, R120.reuse, R52 ;  /* 0x000000787034723c */ /* 0x080ff00000001834 */
[C---:B------:R-:W-:Y:S04]  /*19640*/  HMMA.16816.F32 R56, R116.reuse, R120, R56 ;  /* 0x000000787438723c */ /* 0x040fe80000001838 */
[--C-:B-1----:R-:W-:Y:S04]  /*19650*/  FFMA.FTZ R106, R230, c[0x0][0x2d0], -R2.reuse ;  /* 0x0000b400e66a7a23 */ /* 0x102fe80000010802 */
[-C--:B------:R-:W-:Y:S01]  /*19660*/  HMMA.16816.F32 R60, R116, R122.reuse, R60 ;  /* 0x0000007a743c723c */ /* 0x080fe2000000183c */
[----:B------:R1:W-:Y:S07]  /*19670*/  MUFU.EX2 R191, R106 ;  /* 0x0000006a00bf7308 */ /* 0x0003ee0000000800 */
[C---:B------:R-:W-:Y:S01]  /*19680*/  HMMA.16816.F32 R64, R112.reuse, R122, R64 ;  /* 0x0000007a7040723c */ /* 0x040fe20000001840 */
[----:B------:R-:W3:Y:S07]  /*19690*/  LDSM.16.MT88.4 R120, [R210+0x2100] ;  /* 0x00210000d278783b */ /* 0x000eee0000004200 */
[-C--:B------:R-:W-:Y:S08]  /*196a0*/  HMMA.16816.F32 R68, R112, R124.reuse, R68 ;  /* 0x0000007c7044723c */ /* 0x080ff00000001844 */
[C---:B------:R-:W-:Y:S04]  /*196b0*/  HMMA.16816.F32 R72, R116.reuse, R124, R72 ;  /* 0x0000007c7448723c */ /* 0x040fe80000001848 */
[----:B-1----:R-:W-:Y:S04]  /*196c0*/  FFMA.FTZ R106, R233, c[0x0][0x2d0], -R2 ;  /* 0x0000b400e96a7a23 */ /* 0x002fe80000010802 */
[-C--:B------:R-:W-:Y:S01]  /*196d0*/  HMMA.16816.F32 R76, R116, R126.reuse, R76 ;  /* 0x0000007e744c723c */ /* 0x080fe2000000184c */
[----:B------:R1:W5:Y:S07]  /*196e0*/  MUFU.EX2 R194, R106 ;  /* 0x0000006a00c27308 */ /* 0x00036e0000000800 */
[C---:B------:R-:W-:Y:S01]  /*196f0*/  HMMA.16816.F32 R80, R112.reuse, R126, R80 ;  /* 0x0000007e7050723c */ /* 0x040fe20000001850 */
[----:B------:R-:W5:Y:S07]  /*19700*/  LDSM.16.MT88.4 R124, [R209+0x500] ;  /* 0x00050000d17c783b */ /* 0x000f6e0000004200 */
[-C--:B---3--:R-:W-:Y:S08]  /*19710*/  HMMA.16816.F32 R84, R112, R120.reuse, R84 ;  /* 0x000000787054723c */ /* 0x088ff00000001854 */
[C---:B------:R-:W-:Y:S04]  /*19720*/  HMMA.16816.F32 R88, R116.reuse, R120, R88 ;  /* 0x000000787458723c */ /* 0x040fe80000001858 */
[--C-:B-1----:R-:W-:Y:S04]  /*19730*/  FFMA.FTZ R106, R231, c[0x0][0x2d0], -R110.reuse ;  /* 0x0000b400e76a7a23 */ /* 0x102fe8000001086e */
[-C--:B------:R-:W-:Y:S01]  /*19740*/  HMMA.16816.F32 R92, R116, R122.reuse, R92 ;  /* 0x0000007a745c723c */ /* 0x080fe2000000185c */
[----:B------:R1:W-:Y:S06]  /*19750*/  MUFU.EX2 R240, R106 ;  /* 0x0000006a00f07308 */ /* 0x0003ec0000000800 */
[----:B------:R-:W-:Y:S01]  /*19760*/  F2FP.PACK_AB R116, R243, R244 ;  /* 0x000000f4f374723e */ /* 0x000fe200000000ff */
[----:B------:R-:W-:Y:S01]  /*19770*/  HMMA.16816.F32 R96, R112, R122, R96 ;  /* 0x0000007a7060723c */ /* 0x000fe20000001860 */
[----:B------:R-:W3:Y:S03]  /*19780*/  LDSM.16.MT88.4 R120, [R209+0x1500] ;  /* 0x00150000d178783b */ /* 0x000ee60000004200 */
[----:B--2---:R-:W-:Y:S02]  /*19790*/  F2FP.PACK_AB R118, R241, R242 ;  /* 0x000000f2f176723e */ /* 0x004fe400000000ff */
[----:B----4-:R-:W-:Y:S02]  /*197a0*/  F2FP.PACK_AB R117, R196, R197 ;  /* 0x000000c5c475723e */ /* 0x010fe400000000ff */
[----:B------:R-:W-:Y:S04]  /*197b0*/  F2FP.PACK_AB R112, R251, R252 ;  /* 0x000000fcfb70723e */ /* 0x000fe800000000ff */
[----:B------:R-:W-:Y:S02]  /*197c0*/  F2FP.PACK_AB R114, R249, R250 ;  /* 0x000000faf972723e */ /* 0x000fe400000000ff */
[----:B------:R-:W-:Y:S02]  /*197d0*/  F2FP.PACK_AB R113, R247, R248 ;  /* 0x000000f8f771723e */ /* 0x000fe400000000ff */
[----:B------:R-:W-:Y:S01]  /*197e0*/  F2FP.PACK_AB R115, R245, R246 ;  /* 0x000000f6f573723e */ /* 0x000fe200000000ff */
[--C-:B-1----:R-:W-:Y:S01]  /*197f0*/  FFMA.FTZ R106, R232, c[0x0][0x2d0], -R110.reuse ;  /* 0x0000b400e86a7a23 */ /* 0x102fe2000001086e */
[----:B-----5:R-:W-:Y:S03]  /*19800*/  F2FP.PACK_AB R119, R194, R191 ;  /* 0x000000bfc277723e */ /* 0x020fe600000000ff */
[----:B------:R1:W2:Y:S02]  /*19810*/  MUFU.EX2 R238, R106 ;  /* 0x0000006a00ee7308 */ /* 0x0002a40000000800 */
[-C--:B------:R-:W-:Y:S08]  /*19820*/  HMMA.16816.F32 R4, R112, R124.reuse, R4 ;  /* 0x0000007c7004723c */ /* 0x080ff00000001804 */
[C---:B------:R-:W-:Y:S08]  /*19830*/  HMMA.16816.F32 R8, R116.reuse, R124, R8 ;  /* 0x0000007c7408723c */ /* 0x040ff00000001808 */
[-C--:B------:R-:W-:Y:S04]  /*19840*/  HMMA.16816.F32 R12, R116, R126.reuse, R12 ;  /* 0x0000007e740c723c */ /* 0x080fe8000000180c */
[--C-:B-1----:R-:W-:Y:S04]  /*19850*/  FFMA.FTZ R106, R203, c[0x0][0x2d0], -R110.reuse ;  /* 0x0000b400cb6a7a23 */ /* 0x102fe8000001086e */
[C---:B------:R-:W-:Y:S01]  /*19860*/  HMMA.16816.F32 R16, R112.reuse, R126, R16 ;  /* 0x0000007e7010723c */ /* 0x040fe20000001810 */
[----:B------:R-:W1:Y:S01]  /*19870*/  LDSM.16.MT88.4 R124, [R210+0x1500] ;  /* 0x00150000d27c783b */ /* 0x000e620000004200 */
[----:B------:R4:W-:Y:S06]  /*19880*/  MUFU.EX2 R239, R106 ;  /* 0x0000006a00ef7308 */ /* 0x0009ec0000000800 */
[-C--:B------:R-:W-:Y:S08]  /*19890*/  HMMA.16816.F32 R20, R112, R128.reuse, R20 ;  /* 0x000000807014723c */ /* 0x080ff00000001814 */
[C---:B------:R-:W-:Y:S08]  /*198a0*/  HMMA.16816.F32 R24, R116.reuse, R128, R24 ;  /* 0x000000807418723c */ /* 0x040ff00000001818 */
[-C--:B------:R-:W-:Y:S04]  /*198b0*/  HMMA.16816.F32 R28, R116, R130.reuse, R28 ;  /* 0x00000082741c723c */ /* 0x080fe8000000181c */
[----:B----4-:R-:W-:Y:S04]  /*198c0*/  FFMA.FTZ R106, R229, c[0x0][0x2d0], -R110 ;  /* 0x0000b400e56a7a23 */ /* 0x010fe8000001086e */
[C---:B------:R-:W-:Y:S01]  /*198d0*/  HMMA.16816.F32 R32, R112.reuse, R130, R32 ;  /* 0x000000827020723c */ /* 0x040fe20000001820 */
[----:B------:R4:W5:Y:S01]  /*198e0*/  MUFU.EX2 R237, R106 ;  /* 0x0000006a00ed7308 */ /* 0x0009620000000800 */
[----:B------:R-:W2:Y:S06]  /*198f0*/  LDSM.16.MT88.4 R128, [R209+0x2500] ;  /* 0x00250000d180783b */ /* 0x000eac0000004200 */
[-C--:B---3--:R-:W-:Y:S08]  /*19900*/  HMMA.16816.F32 R36, R112, R120.reuse, R36 ;  /* 0x000000787024723c */ /* 0x088ff00000001824 */
[C---:B------:R-:W-:Y:S08]  /*19910*/  HMMA.16816.F32 R40, R116.reuse, R120, R40 ;  /* 0x000000787428723c */ /* 0x040ff00000001828 */
[-C--:B------:R-:W-:Y:S04]  /*19920*/  HMMA.16816.F32 R44, R116, R122.reuse, R44 ;  /* 0x0000007a742c723c */ /* 0x080fe8000000182c */
[--C-:B----4-:R-:W-:Y:S04]  /*19930*/  FFMA.FTZ R106, R235, c[0x0][0x2d0], -R111.reuse ;  /* 0x0000b400eb6a7a23 */ /* 0x110fe8000001086f */
[C---:B------:R-:W-:Y:S01]  /*19940*/  HMMA.16816.F32 R48, R112.reuse, R122, R48 ;  /* 0x0000007a7030723c */ /* 0x040fe20000001830 */
[----:B------:R3:W-:Y:S01]  /*19950*/  MUFU.EX2 R236, R106 ;  /* 0x0000006a00ec7308 */ /* 0x0007e20000000800 */
[----:B------:R-:W4:Y:S06]  /*19960*/  LDSM.16.MT88.4 R120, [R210+0x2500] ;  /* 0x00250000d278783b */ /* 0x000f2c0000004200 */
[-C--:B-1----:R-:W-:Y:S08]  /*19970*/  HMMA.16816.F32 R52, R112, R124.reuse, R52 ;  /* 0x0000007c7034723c */ /* 0x082ff00000001834 */
[C---:B------:R-:W-:Y:S08]  /*19980*/  HMMA.16816.F32 R56, R116.reuse, R124, R56 ;  /* 0x0000007c7438723c */ /* 0x040ff00000001838 */
[-C--:B------:R-:W-:Y:S04]  /*19990*/  HMMA.16816.F32 R60, R116, R126.reuse, R60 ;  /* 0x0000007e743c723c */ /* 0x080fe8000000183c */
[--C-:B---3--:R-:W-:Y:S01]  /*199a0*/  FFMA.FTZ R106, R151, c[0x0][0x2d0], -R111.reuse ;  /* 0x0000b400976a7a23 */ /* 0x108fe2000001086f */
[----:B------:R-:W-:Y:S02]  /*199b0*/  MOV R151, R150 ;  /* 0x0000009600977202 */ /* 0x000fe40000000f00 */
[----:B------:R-:W-:Y:S01]  /*199c0*/  MOV R150, R149 ;  /* 0x0000009500967202 */ /* 0x000fe20000000f00 */
[C---:B------:R-:W-:Y:S01]  /*199d0*/  HMMA.16816.F32 R64, R112.reuse, R126, R64 ;  /* 0x0000007e7040723c */ /* 0x040fe20000001840 */
[----:B------:R1:W3:Y:S01]  /*199e0*/  MUFU.EX2 R235, R106 ;  /* 0x0000006a00eb7308 */ /* 0x0002e20000000800 */
[----:B------:R-:W-:Y:S02]  /*199f0*/  LDSM.16.MT88.4 R124, [R210+0x900] ;  /* 0x00090000d27c783b */ /* 0x000fe40000004200 */
[----:B------:R-:W-:Y:S02]  /*19a00*/  MOV R149, R146 ;  /* 0x0000009200957202 */ /* 0x000fe40000000f00 */
[----:B------:R-:W-:Y:S02]  /*19a10*/  MOV R146, R145 ;  /* 0x0000009100927202 */ /* 0x000fe40000000f00 */
[-C--:B--2---:R-:W-:Y:S04]  /*19a20*/  HMMA.16816.F32 R68, R112, R128.reuse, R68 ;  /* 0x000000807044723c */ /* 0x084fe80000001844 */
[----:B------:R-:W-:Y:S02]  /*19a30*/  MOV R145, R144 ;  /* 0x0000009000917202 */ /* 0x000fe40000000f00 */
[----:B------:R-:W-:Y:S02]  /*19a40*/  MOV R144, R193 ;  /* 0x000000c100907202 */ /* 0x000fe40000000f00 */
[C---:B------:R-:W-:Y:S04]  /*19a50*/  HMMA.16816.F32 R72, R116.reuse, R128, R72 ;  /* 0x000000807448723c */ /* 0x040fe80000001848 */
[----:B------:R-:W-:Y:S02]  /*19a60*/  MOV R193, R143 ;  /* 0x0000008f00c17202 */ /* 0x000fe40000000f00 */
[----:B------:R-:W-:Y:S02]  /*19a70*/  MOV R143, R142 ;  /* 0x0000008e008f7202 */ /* 0x000fe40000000f00 */
[-C--:B------:R-:W-:Y:S04]  /*19a80*/  HMMA.16816.F32 R76, R116, R130.reuse, R76 ;  /* 0x00000082744c723c */ /* 0x080fe8000000184c */
[--C-:B-1----:R-:W-:Y:S01]  /*19a90*/  FFMA.FTZ R106, R151, c[0x0][0x2d0], -R111.reuse ;  /* 0x0000b400976a7a23 */ /* 0x102fe2000001086f */
[----:B------:R-:W-:Y:S02]  /*19aa0*/  MOV R142, R141 ;  /* 0x0000008d008e7202 */ /* 0x000fe40000000f00 */
[----:B------:R-:W-:Y:S01]  /*19ab0*/  MOV R141, R140 ;  /* 0x0000008c008d7202 */ /* 0x000fe20000000f00 */
[C---:B------:R-:W-:Y:S01]  /*19ac0*/  HMMA.16816.F32 R80, R112.reuse, R130, R80 ;  /* 0x000000827050723c */ /* 0x040fe20000001850 */
[----:B------:R-:W-:Y:S03]  /*19ad0*/  LDSM.16.MT88.4 R128, [R210+0x1900] ;  /* 0x00190000d280783b */ /* 0x000fe60000004200 */
[----:B------:R-:W-:Y:S02]  /*19ae0*/  MOV R140, R139 ;  /* 0x0000008b008c7202 */ /* 0x000fe40000000f00 */
[----:B------:R-:W-:Y:S02]  /*19af0*/  MOV R139, R138 ;  /* 0x0000008a008b7202 */ /* 0x000fe40000000f00 */
[-C--:B----4-:R-:W-:Y:S04]  /*19b00*/  HMMA.16816.F32 R84, R112, R120.reuse, R84 ;  /* 0x000000787054723c */ /* 0x090fe80000001854 */
[----:B------:R-:W-:Y:S02]  /*19b10*/  MOV R138, R137 ;  /* 0x00000089008a7202 */ /* 0x000fe40000000f00 */
[----:B------:R-:W-:Y:S02]  /*19b20*/  MOV R137, R136 ;  /* 0x0000008800897202 */ /* 0x000fe40000000f00 */
[C---:B------:R-:W-:Y:S04]  /*19b30*/  HMMA.16816.F32 R88, R116.reuse, R120, R88 ;  /* 0x000000787458723c */ /* 0x040fe80000001858 */
[----:B------:R-:W-:Y:S01]  /*19b40*/  MOV R136, R107 ;  /* 0x0000006b00887202 */ /* 0x000fe20000000f00 */
[--C-:B------:R-:W-:Y:S01]  /*19b50*/  FFMA.FTZ R107, R234, c[0x0][0x2d0], -R111.reuse ;  /* 0x0000b400ea6b7a23 */ /* 0x100fe2000001086f */
[----:B------:R-:W-:Y:S01]  /*19b60*/  MOV R151, R142 ;  /* 0x0000008e00977202 */ /* 0x000fe20000000f00 */
[----:B------:R1:W-:Y:S01]  /*19b70*/  MUFU.EX2 R234, R106 ;  /* 0x0000006a00ea7308 */ /* 0x0003e20000000800 */
[-C--:B------:R-:W-:Y:S04]  /*19b80*/  HMMA.16816.F32 R92, R116, R122.reuse, R92 ;  /* 0x0000007a745c723c */ /* 0x080fe8000000185c */
[----:B------:R-:W-:Y:S02]  /*19b90*/  MOV R142, R140 ;  /* 0x0000008c008e7202 */ /* 0x000fe40000000f00 */
[----:B------:R-:W-:Y:S02]  /*19ba0*/  MOV R140, R134 ;  /* 0x00000086008c7202 */ /* 0x000fe40000000f00 */
[----:B------:R-:W-:Y:S01]  /*19bb0*/  HMMA.16816.F32 R96, R112, R122, R96 ;  /* 0x0000007a7060723c */ /* 0x000fe20000001860 */
[----:B------:R-:W2:Y:S01]  /*19bc0*/  MUFU.EX2 R233, R107 ;  /* 0x0000006b00e97308 */ /* 0x000ea20000000800 */
[----:B------:R-:W-:Y:S05]  /*19bd0*/  LDSM.16.MT88.4 R120, [R209+0x1900] ;  /* 0x00190000d178783b */ /* 0x000fea0000004200 */
[----:B------:R-:W-:Y:S02]  /*19be0*/  F2FP.PACK_AB R112, R238, R240 ;  /* 0x000000f0ee70723e */ /* 0x000fe400000000ff */
[----:B-----5:R-:W-:Y:S03]  /*19bf0*/  F2FP.PACK_AB R114, R237, R239 ;  /* 0x000000efed72723e */ /* 0x020fe600000000ff */
[----:B---3--:R-:W-:Y:S01]  /*19c00*/  F2FP.PACK_AB R113, R235, R236 ;  /* 0x000000eceb71723e */ /* 0x008fe200000000ff */
[----:B-1----:R-:W-:Y:S01]  /*19c10*/  FFMA.FTZ R106, R150, c[0x0][0x2d0], -R176 ;  /* 0x0000b400966a7a23 */ /* 0x002fe200000108b0 */
[----:B------:R-:W-:Y:S02]  /*19c20*/  MOV R150, R144 ;  /* 0x0000009000967202 */ /* 0x000fe40000000f00 */
[----:B------:R-:W-:Y:S01]  /*19c30*/  MOV R144, R187 ;  /* 0x000000bb00907202 */ /* 0x000fe20000000f00 */
[----:B------:R1:W-:Y:S01]  /*19c40*/  MUFU.EX2 R232, R106 ;  /* 0x0000006a00e87308 */ /* 0x0003e20000000800 */
[----:B--2---:R-:W-:Y:S01]  /*19c50*/  F2FP.PACK_AB R115, R234, R233 ;  /* 0x000000e9ea73723e */ /* 0x004fe200000000ff */
[----:B------:R-:W-:Y:S08]  /*19c60*/  FFMA.FTZ R107, R151, c[0x0][0x2d0], -R110 ;  /* 0x0000b400976b7a23 */ /* 0x000ff0000001086e */
[----:B------:R-:W-:Y:S01]  /*19c70*/  MUFU.EX2 R203, R107 ;  /* 0x0000006b00cb7308 */ /* 0x000fe20000000800 */
[--C-:B-1----:R-:W-:Y:S01]  /*19c80*/  FFMA.FTZ R106, R149, c[0x0][0x2d0], -R176.reuse ;  /* 0x0000b400956a7a23 */ /* 0x102fe200000108b0 */
[----:B------:R-:W-:Y:S08]  /*19c90*/  MOV R149, R189 ;  /* 0x000000bd00957202 */ /* 0x000ff00000000f00 */
[----:B------:R1:W2:Y:S02]  /*19ca0*/  MUFU.EX2 R231, R106 ;  /* 0x0000006a00e77308 */ /* 0x0002a40000000800 */
[--C-:B-1----:R-:W-:Y:S01]  /*19cb0*/  FFMA.FTZ R106, R148, c[0x0][0x2d0], -R176.reuse ;  /* 0x0000b400946a7a23 */ /* 0x102fe200000108b0 */
[----:B------:R-:W-:Y:S02]  /*19cc0*/  MOV R148, R133 ;  /* 0x0000008500947202 */ /* 0x000fe40000000f00 */
[----:B--2---:R-:W-:Y:S05]  /*19cd0*/  F2FP.PACK_AB R116, R231, R232 ;  /* 0x000000e8e774723e */ /* 0x004fea00000000ff */
[----:B------:R1:W-:Y:S02]  /*19ce0*/  MUFU.EX2 R229, R106 ;  /* 0x0000006a00e57308 */ /* 0x0003e40000000800 */
[----:B-1----:R-:W-:Y:S01]  /*19cf0*/  FFMA.FTZ R106, R147, c[0x0][0x2d0], -R176 ;  /* 0x0000b400936a7a23 */ /* 0x002fe200000108b0 */
[----:B------:R-:W-:Y:S07]  /*19d00*/  MOV R147, R132 ;  /* 0x0000008400937202 */ /* 0x000fee0000000f00 */
[----:B------:R1:W2:Y:S02]  /*19d10*/  MUFU.EX2 R230, R106 ;  /* 0x0000006a00e67308 */ /* 0x0002a40000000800 */
[----:B-1----:R-:W-:Y:S01]  /*19d20*/  FFMA.FTZ R106, R146, c[0x0][0x2d0], -R2 ;  /* 0x0000b400926a7a23 */ /* 0x002fe20000010802 */
[----:B------:R-:W-:Y:S02]  /*19d30*/  MOV R146, R143 ;  /* 0x0000008f00927202 */ /* 0x000fe40000000f00 */
[----:B------:R-:W-:Y:S05]  /*19d40*/  MOV R143, R139 ;  /* 0x0000008b008f7202 */ /* 0x000fea0000000f00 */
[----:B------:R1:W-:Y:S01]  /*19d50*/  MUFU.EX2 R189, R106 ;  /* 0x0000006a00bd7308 */ /* 0x0003e20000000800 */
[----:B------:R-:W-:Y:S01]  /*19d60*/  MOV R139, R138 ;  /* 0x0000008a008b7202 */ /* 0x000fe20000000f00 */
[----:B------:R-:W-:Y:S01]  /*19d70*/  FFMA.FTZ R107, R146, c[0x0][0x2d0], -R176 ;  /* 0x0000b400926b7a23 */ /* 0x000fe200000108b0 */
[----:B------:R-:W-:Y:S02]  /*19d80*/  MOV R138, R137 ;  /* 0x00000089008a7202 */ /* 0x000fe40000000f00 */
[----:B------:R-:W-:Y:S02]  /*19d90*/  MOV R137, R136 ;  /* 0x0000008800897202 */ /* 0x000fe40000000f00 */
[----:B------:R-:W-:Y:S02]  /*19da0*/  MOV R136, R135 ;  /* 0x0000008700887202 */ /* 0x000fe40000000f00 */
[----:B------:R-:W3:Y:S01]  /*19db0*/  LDSM.16.MT88.4 R132, [R209+0x900] ;  /* 0x00090000d184783b */ /* 0x000ee20000004200 */
[----:B------:R-:W-:Y:S01]  /*19dc0*/  MOV R146, R141 ;  /* 0x0000008d00927202 */ /* 0x000fe20000000f00 */
[----:B------:R-:W-:Y:S01]  /*19dd0*/  MUFU.EX2 R195, R107 ;  /* 0x0000006b00c37308 */ /* 0x000fe20000000800 */
[----:B--2---:R-:W-:Y:S09]  /*19de0*/  F2FP.PACK_AB R118, R230, R229 ;  /* 0x000000e5e676723e */ /* 0x004ff200000000ff */
[----:B------:R-:W-:Y:S01]  /*19df0*/  MUFU.EX2 R107, R108 ;  /* 0x0000006c006b7308 */ /* 0x000fe20000000800 */
[--C-:B-1----:R-:W-:Y:S09]  /*19e00*/  FFMA.FTZ R106, R180, c[0x0][0x2d0], -R2.reuse ;  /* 0x0000b400b46a7a23 */ /* 0x102ff20000010802 */
[----:B------:R1:W2:Y:S01]  /*19e10*/  MUFU.EX2 R188, R106 ;  /* 0x0000006a00bc7308 */ /* 0x0002a20000000800 */
[-C--:B---3--:R-:W-:Y:S03]  /*19e20*/  HMMA.16816.F32 R4, R112, R132.reuse, R4 ;  /* 0x000000847004723c */ /* 0x088fe60000001804 */
[--C-:B-1----:R-:W-:Y:S01]  /*19e30*/  FFMA.FTZ R106, R181, c[0x0][0x2d0], -R2.reuse ;  /* 0x0000b400b56a7a23 */ /* 0x102fe20000010802 */
[----:B--2---:R-:W-:Y:S05]  /*19e40*/  F2FP.PACK_AB R117, R188, R189 ;  /* 0x000000bdbc75723e */ /* 0x004fea00000000ff */
[----:B------:R1:W-:Y:S03]  /*19e50*/  MUFU.EX2 R187, R106 ;  /* 0x0000006a00bb7308 */ /* 0x0003e60000000800 */
[----:B-1----:R-:W-:Y:S07]  /*19e60*/  FFMA.FTZ R106, R182, c[0x0][0x2d0], -R2 ;  /* 0x0000b400b66a7a23 */ /* 0x002fee0000010802 */
        /* <DEDUP_REMOVED lines=9> */
[----:B------:R1:W2:Y:S07]  /*19f00*/  MUFU.EX2 R206, R106 ;  /* 0x0000006a00ce7308 */ /* 0x0002ae0000000800 */
[C---:B------:R-:W-:Y:S08]  /*19f10*/  HMMA.16816.F32 R24, R116.reuse, R124, R24 ;  /* 0x0000007c7418723c */ /* 0x040ff00000001818 */
[-C--:B------:R-:W-:Y:S08]  /*19f20*/  HMMA.16816.F32 R28, R116, R126.reuse, R28 ;  /* 0x0000007e741c723c */ /* 0x080ff0000000181c */
[C---:B------:R-:W-:Y:S01]  /*19f30*/  HMMA.16816.F32 R32, R112.reuse, R126, R32 ;  /* 0x0000007e7020723c */ /* 0x040fe20000001820 */
[----:B------:R-:W3:Y:S03]  /*19f40*/  LDSM.16.MT88.4 R124, [R209+0x2900] ;  /* 0x00290000d17c783b */ /* 0x000ee60000004200 */
[----:B-1----:R-:W-:Y:S01]  /*19f50*/  FFMA.FTZ R106, R183, c[0x0][0x2d0], -R110 ;  /* 0x0000b400b76a7a23 */ /* 0x002fe2000001086e */
[----:B--2---:R-:W-:Y:S03]  /*19f60*/  F2FP.PACK_AB R108, R206, R205 ;  /* 0x000000cdce6c723e */ /* 0x004fe600000000ff */
[-C--:B------:R-:W-:Y:S01]  /*19f70*/  HMMA.16816.F32 R36, R112, R120.reuse, R36 ;  /* 0x000000787024723c */ /* 0x080fe20000001824 */
[----:B------:R-:W-:Y:S01]  /*19f80*/  LDSM.16.MT88.4 R180, [R209+0x2d00] ;  /* 0x002d0000d1b4783b */ /* 0x000fe20000004200 */
[----:B------:R-:W1:Y:S06]  /*19f90*/  MUFU.EX2 R202, R106 ;  /* 0x0000006a00ca7308 */ /* 0x000e6c0000000800 */
[C---:B------:R-:W-:Y:S08]  /*19fa0*/  HMMA.16816.F32 R40, R116.reuse, R120, R40 ;  /* 0x000000787428723c */ /* 0x040ff00000001828 */
[-C--:B------:R-:W-:Y:S08]  /*19fb0*/  HMMA.16816.F32 R44, R116, R122.reuse, R44 ;  /* 0x0000007a742c723c */ /* 0x080ff0000000182c */
[C---:B------:R-:W-:Y:S01]  /*19fc0*/  HMMA.16816.F32 R48, R112.reuse, R122, R48 ;  /* 0x0000007a7030723c */ /* 0x040fe20000001830 */
[----:B------:R-:W2:Y:S03]  /*19fd0*/  LDSM.16.MT88.4 R120, [R210+0x2900] ;  /* 0x00290000d278783b */ /* 0x000ea60000004200 */
[----:B-1----:R-:W-:Y:S01]  /*19fe0*/  F2FP.PACK_AB R110, R202, R203 ;  /* 0x000000cbca6e723e */ /* 0x002fe200000000ff */
[--C-:B------:R-:W-:Y:S03]  /*19ff0*/  FFMA.FTZ R106, R150, c[0x0][0x2d0], -R111.reuse ;  /* 0x0000b400966a7a23 */ /* 0x100fe6000001086f */
[-C--:B------:R-:W-:Y:S01]  /*1a000*/  HMMA.16816.F32 R52, R112, R128.reuse, R52 ;  /* 0x000000807034723c */ /* 0x080fe20000001834 */
[----:B------:R1:W-:Y:S07]  /*1a010*/  MUFU.EX2 R200, R106 ;  /* 0x0000006a00c87308 */ /* 0x0003ee0000000800 */
[C---:B------:R-:W-:Y:S08]  /*1a020*/  HMMA.16816.F32 R56, R116.reuse, R128, R56 ;  /* 0x000000807438723c */ /* 0x040ff00000001838 */
[-C--:B------:R-:W-:Y:S08]  /*1a030*/  HMMA.16816.F32 R60, R116, R130.reuse, R60 ;  /* 0x00000082743c723c */ /* 0x080ff0000000183c */
[C---:B------:R-:W-:Y:S01]  /*1a040*/  HMMA.16816.F32 R64, R112.reuse, R130, R64 ;  /* 0x000000827040723c */ /* 0x040fe20000001840 */
[----:B------:R-:W4:Y:S03]  /*1a050*/  LDSM.16.MT88.4 R128, [R209+0xd00] ;  /* 0x000d0000d180783b */ /* 0x000f260000004200 */
[--C-:B-1----:R-:W-:Y:S04]  /*1a060*/  FFMA.FTZ R106, R149, c[0x0][0x2d0], -R111.reuse ;  /* 0x0000b400956a7a23 */ /* 0x102fe8000001086f */
[-C--:B---3--:R-:W-:Y:S01]  /*1a070*/  HMMA.16816.F32 R68, R112, R124.reuse, R68 ;  /* 0x0000007c7044723c */ /* 0x088fe20000001844 */
[----:B------:R1:W-:Y:S07]  /*1a080*/  MUFU.EX2 R201, R106 ;  /* 0x0000006a00c97308 */ /* 0x0003ee0000000800 */
[C---:B------:R-:W-:Y:S01]  /*1a090*/  HMMA.16816.F32 R72, R116.reuse, R124, R72 ;  /* 0x0000007c7448723c */ /* 0x040fe20000001848 */
[----:B------:R-:W3:Y:S04]  /*1a0a0*/  LDL.LU R125, [R1+0x18] ;  /* 0x00001800017d7983 */ /* 0x000ee80000300800 */
[----:B------:R-:W5:Y:S03]  /*1a0b0*/  LDL.LU R124, [R1+0x1c] ;  /* 0x00001c00017c7983 */ /* 0x000f660000300800 */
[-C--:B------:R-:W-:Y:S08]  /*1a0c0*/  HMMA.16816.F32 R76, R116, R126.reuse, R76 ;  /* 0x0000007e744c723c */ /* 0x080ff0000000184c */
[C---:B------:R-:W-:Y:S04]  /*1a0d0*/  HMMA.16816.F32 R80, R112.reuse, R126, R80 ;  /* 0x0000007e7050723c */ /* 0x040fe80000001850 */
[--C-:B-1----:R-:W-:Y:S01]  /*1a0e0*/  FFMA.FTZ R106, R148, c[0x0][0x2d0], -R111.reuse ;  /* 0x0000b400946a7a23 */ /* 0x102fe2000001086f */
[----:B------:R-:W-:Y:S03]  /*1a0f0*/  MOV R148, R140 ;  /* 0x0000008c00947202 */ /* 0x000fe60000000f00 */
[-C--:B--2---:R-:W-:Y:S01]  /*1a100*/  HMMA.16816.F32 R84, R112, R120.reuse, R84 ;  /* 0x000000787054723c */ /* 0x084fe20000001854 */
[----:B------:R1:W-:Y:S07]  /*1a110*/  MUFU.EX2 R199, R106 ;  /* 0x0000006a00c77308 */ /* 0x0003ee0000000800 */
[C---:B------:R-:W-:Y:S08]  /*1a120*/  HMMA.16816.F32 R88, R116.reuse, R120, R88 ;  /* 0x000000787458723c */ /* 0x040ff00000001858 */
[-C--:B------:R-:W-:Y:S08]  /*1a130*/  HMMA.16816.F32 R92, R116, R122.reuse, R92 ;  /* 0x0000007a745c723c */ /* 0x080ff0000000185c */
[----:B------:R-:W-:Y:S04]  /*1a140*/  HMMA.16816.F32 R96, R112, R122, R96 ;  /* 0x0000007a7060723c */ /* 0x000fe80000001860 */
[----:B-1----:R-:W-:Y:S01]  /*1a150*/  FFMA.FTZ R106, R147, c[0x0][0x2d0], -R111 ;  /* 0x0000b400936a7a23 */ /* 0x002fe2000001086f */
[----:B------:R-:W-:Y:S03]  /*1a160*/  MOV R147, R184 ;  /* 0x000000b800937202 */ /* 0x000fe60000000f00 */
[----:B------:R1:W2:Y:S04]  /*1a170*/  MUFU.EX2 R198, R106 ;  /* 0x0000006a00c67308 */ /* 0x0002a80000000800 */
[--C-:B-1----:R-:W-:Y:S01]  /*1a180*/  FFMA.FTZ R106, R193, c[0x0][0x2d0], -R176.reuse ;  /* 0x0000b400c16a7a23 */ /* 0x102fe200000108b0 */
[----:B--2---:R-:W-:Y:S05]  /*1a190*/  F2FP.PACK_AB R111, R198, R199 ;  /* 0x000000c7c66f723e */ /* 0x004fea00000000ff */
[----:B------:R1:W2:Y:S02]  /*1a1a0*/  MUFU.EX2 R193, R106 ;  /* 0x0000006a00c17308 */ /* 0x0002a40000000800 */
[--C-:B-1----:R-:W-:Y:S01]  /*1a1b0*/  FFMA.FTZ R106, R145, c[0x0][0x2d0], -R176.reuse ;  /* 0x0000b400916a7a23 */ /* 0x102fe200000108b0 */
[----:B------:R-:W-:Y:S07]  /*1a1c0*/  MOV R145, R142 ;  /* 0x0000008e00917202 */ /* 0x000fee0000000f00 */
[----:B------:R1:W-:Y:S02]  /*1a1d0*/  MUFU.EX2 R192, R106 ;  /* 0x0000006a00c07308 */ /* 0x0003e40000000800 */
[----:B-1----:R-:W-:Y:S01]  /*1a1e0*/  FFMA.FTZ R106, R190, c[0x0][0x2d0], -R176 ;  /* 0x0000b400be6a7a23 */ /* 0x002fe200000108b0 */
[----:B--2---:R-:W-:Y:S07]  /*1a1f0*/  F2FP.PACK_AB R176, R195, R193 ;  /* 0x000000c1c3b0723e */ /* 0x004fee00000000ff */
[----:B------:R1:W-:Y:S02]  /*1a200*/  MUFU.EX2 R190, R106 ;  /* 0x0000006a00be7308 */ /* 0x0003e40000000800 */
[--C-:B-1----:R-:W-:Y:S08]  /*1a210*/  FFMA.FTZ R106, R185, c[0x0][0x2d0], -R2.reuse ;  /* 0x0000b400b96a7a23 */ /* 0x102ff00000010802 */
[----:B------:R1:W-:Y:S02]  /*1a220*/  MUFU.EX2 R185, R106 ;  /* 0x0000006a00b97308 */ /* 0x0003e40000000800 */
[--C-:B-1----:R-:W-:Y:S01]  /*1a230*/  FFMA.FTZ R106, R144, c[0x0][0x2d0], -R2.reuse ;  /* 0x0000b400906a7a23 */ /* 0x102fe20000010802 */
[----:B------:R-:W-:Y:S01]  /*1a240*/  MOV R144, R143 ;  /* 0x0000008f00907202 */ /* 0x000fe20000000f00 */
[----:B------:R-:W-:Y:S01]  /*1a250*/  FFMA.FTZ R2, R109, c[0x0][0x2d0], -R2 ;  /* 0x0000b4006d027a23 */ /* 0x000fe20000010802 */
[----:B------:R-:W-:Y:S05]  /*1a260*/  F2FP.PACK_AB R109, R201, R200 ;  /* 0x000000c8c96d723e */ /* 0x000fea00000000ff */
[----:B------:R-:W1:Y:S01]  /*1a270*/  MUFU.EX2 R184, R106 ;  /* 0x0000006a00b87308 */ /* 0x000e620000000800 */
[----:B------:R-:W2:Y:S01]  /*1a280*/  LDSM.16.MT88.4 R140, [R210+0xd00] ;  /* 0x000d0000d28c783b */ /* 0x000ea20000004200 */
[-C--:B----4-:R-:W-:Y:S07]  /*1a290*/  HMMA.16816.F32 R112, R108, R128.reuse, R4 ;  /* 0x000000806c70723c */ /* 0x090fee0000001804 */
[----:B------:R-:W4:Y:S01]  /*1a2a0*/  LDSM.16.MT88.4 R4, [R210+0x2d00] ;  /* 0x002d0000d204783b */ /* 0x000f220000004200 */
[----:B------:R1:W1:Y:S04]  /*1a2b0*/  MUFU.EX2 R106, R2 ;  /* 0x00000002006a7308 */ /* 0x0002680000000800 */
[----:B-1----:R-:W-:Y:S02]  /*1a2c0*/  MOV R2, R177 ;  /* 0x000000b100027202 */ /* 0x002fe40000000f00 */
[----:B------:R-:W-:Y:S01]  /*1a2d0*/  F2FP.PACK_AB R177, R184, R185 ;  /* 0x000000b9b8b1723e */ /* 0x000fe200000000ff */
[----:B---3--:R-:W-:Y:S01]  /*1a2e0*/  FFMA.FTZ R101, R101, R125, R179 ;  /* 0x0000007d65657223 */ /* 0x008fe200000100b3 */
        /* <DEDUP_REMOVED lines=9> */
[----:B------:R-:W3:Y:S03]  /*1a380*/  LDL.LU R18, [R1+0x20] ;  /* 0x0000200001127983 */ /* 0x000ee60000300800 */
[----:B------:R-:W-:Y:S01]  /*1a390*/  MOV R15, R137 ;  /* 0x00000089000f7202 */ /* 0x000fe20000000f00 */
[----:B------:R-:W5:Y:S01]  /*1a3a0*/  LDL.LU R19, [R1+0x24] ;  /* 0x0000240001137983 */ /* 0x000f620000300800 */
[----:B------:R-:W-:Y:S01]  /*1a3b0*/  MOV R13, R139 ;  /* 0x0000008b000d7202 */ /* 0x000fe20000000f00 */
[----:B------:R-:W-:Y:S01]  /*1a3c0*/  FADD.FTZ R11, R11, R100 ;  /* 0x000000640b0b7221 */ /* 0x000fe20000010000 */
[-C--:B--2---:R-:W-:Y:S04]  /*1a3d0*/  HMMA.16816.F32 R128, R108, R140.reuse, R20 ;  /* 0x0000008c6c80723c */ /* 0x084fe80000001814 */
        /* <DEDUP_REMOVED lines=26> */
[----:B------:R-:W-:Y:S04]  /*1a580*/  HMMA.16816.F32 R96, R108, R6, R96 ;  /* 0x000000066c60723c */ /* 0x000fe80000001860 */
[----:B---3--:R-:W-:Y:S02]  /*1a590*/  FFMA.FTZ R3, R3, R18, R17 ;  /* 0x0000001203037223 */ /* 0x008fe40000010011 */
        /* <DEDUP_REMOVED lines=65> */
.L_x_734:
        /* <DEDUP_REMOVED lines=153> */
.L_x_681:
        /* <DEDUP_REMOVED lines=153> */
.L_x_737:
        /* <DEDUP_REMOVED lines=11> */
[----:B------:R-:W-:Y:S01]  /*1bd80*/  IMAD R12, R29, 0x20, R52 ;  /* 0x000000201d0c7824 */ /* 0x000fe200078e0234 */
        /* <DEDUP_REMOVED lines=12> */
[----:B------:R-:W-:Y:S01]  /*1be50*/  LEA.HI R10, R52, R52, RZ, 0x1 ;  /* 0x00000034340a7211 */ /* 0x000fe200078f08ff */
[----:B------:R-:W-:Y:S01]  /*1be60*/  IMAD.WIDE.U32 R4, R69, c[0x0][0x490], R2 ;  /* 0x0001240045047a25 */ /* 0x000fe200078e0002 */
[----:B------:R-:W-:-:S02]  /*1be70*/  LOP3.LUT P0, RZ, R8, 0x3, RZ, 0xc0, !PT ;  /* 0x0000000308ff7812 */ /* 0x000fc4000780c0ff */
[----:B------:R-:W-:Y:S01]  /*1be80*/  LOP3.LUT R10, R10, 0x3fffffe, RZ, 0xc0, !PT ;  /* 0x03fffffe0a0a7812 */ /* 0x000fe200078ec0ff */
[----:B------:R-:W-:Y:S01]  /*1be90*/  IMAD.IADD R6, R16, 0x1, R6 ;  /* 0x0000000110067824 */ /* 0x000fe200078e0206 */
[----:B------:R-:W-:Y:S01]  /*1bea0*/  LEA.HI R13, R56, R55, RZ, 0x3 ;  /* 0x00000037380d7211 */ /* 0x000fe200078f18ff */
[C---:B------:R-:W-:Y:S02]  /*1beb0*/  IMAD R7, R2.reuse, c[0x0][0x3a4], R0 ;  /* 0x0000e90002077a24 */ /* 0x040fe400078e0200 */
[----:B------:R-:W-:-:S04]  /*1bec0*/  IMAD.WIDE.U32 R2, R2, c[0x0][0x3a0], RZ ;  /* 0x0000e80002027a25 */ /* 0x000fc800078e00ff */
[----:B-1----:R-:W-:Y:S02]  /*1bed0*/  IMAD R0, R21, 0x80, R6 ;  /* 0x0000008015007824 */ /* 0x002fe400078e0206 */
[----:B------:R-:W-:Y:S02]  /*1bee0*/  IMAD R9, R57, c[0x0][0x490], RZ ;  /* 0x0001240039097a24 */ /* 0x000fe400078e02ff */
[----:B------:R-:W-:Y:S01]  /*1bef0*/  IMAD.IADD R3, R3, 0x1, R7 ;  /* 0x0000000103037824 */ /* 0x000fe200078e0207 */
        /* <DEDUP_REMOVED lines=113> */
.L_x_739:
[----:B---3--:R-:W-:Y:S05]  /*1c610*/  BSYNC B0 ;  /* 0x0000000000007941 */ /* 0x008fea0003800000 */
.L_x_738:
        /* <DEDUP_REMOVED lines=23> */
.L_x_741:
[----:B------:R-:W-:Y:S05]  /*1c790*/  BSYNC B0 ;  /* 0x0000000000007941 */ /* 0x000fea0003800000 */
.L_x_740:
        /* <DEDUP_REMOVED lines=23> */
.L_x_743:
[----:B------:R-:W-:Y:S05]  /*1c910*/  BSYNC B0 ;  /* 0x0000000000007941 */ /* 0x000fea0003800000 */
.L_x_742:
        /* <DEDUP_REMOVED lines=24> */
.L_x_736:
        /* <DEDUP_REMOVED lines=19> */
.L_x_744:
        /* <DEDUP_REMOVED lines=40> */
.L_x_746:
[----:B------:R-:W-:Y:S05]  /*1ce50*/  BSYNC B0 ;  /* 0x0000000000007941 */ /* 0x000fea0003800000 */
.L_x_745:
        /* <DEDUP_REMOVED lines=64> */
.L_x_748:
[----:B------:R-:W-:Y:S05]  /*1d260*/  BSYNC B0 ;  /* 0x0000000000007941 */ /* 0x000fea0003800000 */
.L_x_747:
        /* <DEDUP_REMOVED lines=21> */
.L_x_750:
[----:B------:R-:W-:Y:S05]  /*1d3c0*/  BSYNC B0 ;  /* 0x0000000000007941 */ /* 0x000fea0003800000 */
.L_x_749:
        /* <DEDUP_REMOVED lines=21> */
.L_x_752:
[----:B------:R-:W-:Y:S05]  /*1d520*/  BSYNC B0 ;  /* 0x0000000000007941 */ /* 0x000fea0003800000 */
.L_x_751:
        /* <DEDUP_REMOVED lines=22> */
.L_x_753:
        /* <DEDUP_REMOVED lines=15> */
.L_x_1518:


//--------------------- .text._ZN7cutlass13device_kernelIN5flash19enable_sm80_to_sm89INS1_16FlashAttnFwdSm80INS1_25CollectiveMainloopFwdSm80ILi4ELi1ELb0EN4cute5tupleIJNS5_1CILi128EEENS7_ILi64EEENS7_ILi96EEEEEELi96ENS_6half_tEfNS_4arch4Sm80ELb0ELb0ELb0ELb0ELb0ELb0ELb1ELb0EEENS1_21CollectiveEpilogueFwdINS6_IJS8_SA_S9_EEENS6_IJNS7_ILi1EEESI_SI_EEESC_SE_Li128ELb0ELb1ELb0ELb0EEENS1_19SingleTileSchedulerILb0ELb0ELb1ELi128EEEEEEEEEvNT_6ParamsE --------------------------
	.section	.text._ZN7cutlass13device_kernelIN5flash19enable_sm80_to_sm89INS1_16FlashAttnFwdSm80INS1_25CollectiveMainloopFwdSm80ILi4ELi1ELb0EN4cute5tupleIJNS5_1CILi128EEENS7_ILi64EEENS7_ILi96EEEEEELi96ENS_6half_tEfNS_4arch4Sm80ELb0ELb0ELb0ELb0ELb0ELb0ELb1ELb0EEENS1_21CollectiveEpilogueFwdINS6_IJS8_SA_S9_EEENS6_IJNS7_ILi1EEESI_SI_EEESC_SE_Li128ELb0ELb1ELb0ELb0EEENS1_19SingleTileSchedulerILb0ELb0ELb1ELi128EEEEEEEEEvNT_6ParamsE,"ax",@progbits
	.sectioninfo	@"SHI_REGISTERS=255"
	.align	128
.text._ZN7cutlass13device_kernelIN5flash19enable_sm80_to_sm89INS1_16FlashAttnFwdSm80INS1_25CollectiveMainloopFwdSm80ILi4ELi1ELb0EN4cute5tupleIJNS5_1CILi128EEENS7_ILi64EEENS7_ILi96EEEEEELi96ENS_6half_tEfNS_4arch4Sm80ELb0ELb0ELb0ELb0ELb0ELb0ELb1ELb0EEENS1_21CollectiveEpilogueFwdINS6_IJS8_SA_S9_EEENS6_IJNS7_ILi1EEESI_SI_EEESC_SE_Li128ELb0ELb1ELb0ELb0EEENS1_19SingleTileSchedulerILb0ELb0ELb1ELi128EEEEEEEEEvNT_6ParamsE:
        .type           _ZN7cutlass13device_kernelIN5flash19enable_sm80_to_sm89INS1_16FlashAttnFwdSm80INS1_25CollectiveMainloopFwdSm80ILi4ELi1ELb0EN4cute5tupleIJNS5_1CILi128EEENS7_ILi64EEENS7_ILi96EEEEEELi96ENS_6half_tEfNS_4arch4Sm80ELb0ELb0ELb0ELb0ELb0ELb0ELb1ELb0EEENS1_21CollectiveEpilogueFwdINS6_IJS8_SA_S9_EEENS6_IJNS7_ILi1EEESI_SI_EEESC_SE_Li128ELb0ELb1ELb0ELb0EEENS1_19SingleTileSchedulerILb0ELb0ELb1ELi128EEEEEEEEEvNT_6ParamsE,@function
        .size           _ZN7cutlass13device_kernelIN5flash19enable_sm80_to_sm89INS1_16FlashAttnFwdSm80INS1_25CollectiveMainloopFwdSm80ILi4ELi1ELb0EN4cute5tupleIJNS5_1CILi128EEENS7_ILi64EEENS7_ILi96EEEEEELi96ENS_6half_tEfNS_4arch4Sm80ELb0ELb0ELb0ELb0ELb0ELb0ELb1ELb0EEENS1_21CollectiveEpilogueFwdINS6_IJS8_SA_S9_EEENS6_IJNS7_ILi1EEESI_SI_EEESC_SE_Li128ELb0ELb1ELb0ELb0EEENS1_19SingleTileSchedulerILb0ELb0ELb1ELi128EEEEEEEEEvNT_6ParamsE,(.L_x_1519 - _ZN7cutlass13device_kernelIN5flash19enable_sm80_to_sm89INS1_16FlashAttnFwdSm80INS1_25CollectiveMainloopFwdSm80ILi4ELi1ELb0EN4cute5tupleIJNS5_1CILi128EEENS7_ILi64EEENS7_ILi96EEEEEELi96ENS_6half_tEfNS_4arch4Sm80ELb0ELb0ELb0ELb0ELb0ELb0ELb1ELb0EEENS1_21CollectiveEpilogueFwdINS6_IJS8_SA_S9_EEENS6_IJNS7_ILi1EEESI_SI_EEESC_SE_Li128ELb0ELb1ELb0ELb0EEENS1_19SingleTileSchedulerILb0ELb0ELb1ELi128EEEEEEEEEvNT_6ParamsE)
        .other          _ZN7cutlass13device_kernelIN5flash19enable_sm80_to_sm89INS1_16FlashAttnFwdSm80INS1_25CollectiveMainloopFwdSm80ILi4ELi1ELb0EN4cute5tupleIJNS5_1CILi128EEENS7_ILi64EEENS7_ILi96EEEEEELi96ENS_6half_tEfNS_4arch4Sm80ELb0ELb0ELb0ELb0ELb0ELb0ELb1ELb0EEENS1_21CollectiveEpilogueFwdINS6_IJS8_SA_S9_EEENS6_IJNS7_ILi1EEESI_SI_EEESC_SE_Li128ELb0ELb1ELb0ELb0EEENS1_19SingleTileSchedulerILb0ELb0ELb1ELi128EEEEEEEEEvNT_6ParamsE,@"STO_CUDA_ENTRY STV_DEFAULT"
_ZN7cutlass13device_kernelIN5flash19enable_sm80_to_sm89INS1_16FlashAttnFwdSm80INS1_25CollectiveMainloopFwdSm80ILi4ELi1ELb0EN4cute5tupleIJNS5_1CILi128EEENS7_ILi64EEENS7_ILi96EEEEEELi96ENS_6half_tEfNS_4arch4Sm80ELb0ELb0ELb0ELb0ELb0ELb0ELb1ELb0EEENS1_21CollectiveEpilogueFwdINS6_IJS8_SA_S9_EEENS6_IJNS7_ILi1EEESI_SI_EEESC_SE_Li128ELb0ELb1ELb0ELb0EEENS1_19SingleTileSchedulerILb0ELb0ELb1ELi128EEEEEEEEEvNT_6ParamsE:
        /* <DEDUP_REMOVED lines=58> */
[C---:B------:R-:W-:Y:S01]  /*03a0*/  IADD3 R28, R229.reuse, 0x20, RZ ;  /* 0x00000020e51c7810 */ /* 0x040fe20007ffe0ff */
[----:B------:R-:W-:Y:S01]  /*03b0*/  IMAD.WIDE.U32 R2, R4, c[0x0][0x1b0], R2 ;  /* 0x00006c0004027a25 */ /* 0x000fe200078e0002 */
[C---:B------:R-:W-:Y:S01]  /*03c0*/  IADD3 R23, R229.reuse, 0x40, RZ ;  /* 0x00000040e5177810 */ /* 0x040fe20007ffe0ff */
        /* <DEDUP_REMOVED lines=16> */
[----:B------:R-:W-:Y:S01]  /*04d0*/  IMAD.WIDE.U32 R2, R5, c[0x0][0x1a8], R2 ;  /* 0x00006a0005027a25 */ /* 0x000fe200078e0002 */
        /* <DEDUP_REMOVED lines=18> */
[----:B------:R-:W-:Y:S01]  /*0600*/  LOP3.LUT R3, R4, R5, RZ, 0x3c, !PT ;  /* 0x0000000504037212 */ /* 0x000fe200078e3cff */
[----:B------:R-:W-:Y:S01]  /*0610*/  IMAD.WIDE.U32 R44, R18, c[0x0][0x208], RZ ;  /* 0x00008200122c7a25 */ /* 0x000fe200078e00ff */
[----:B------:R-:W-:Y:S01]  /*0620*/  LEA.HI.X R13, R2, c[0x0][0x164], R0, 0x1, P1 ;  /* 0x00005900020d7a11 */ /* 0x000fe200008f0c00 */
[----:B------:R-:W1:Y:S01]  /*0630*/  SHFL.IDX PT, R4, R14, RZ, 0x1c1f ;  /* 0x001c1fff0e047589 */ /* 0x000e6200000e0000 */
[----:B------:R-:W-:-:S02]  /*0640*/  LEA.HI R0, R8, R18, RZ, 0x1 ;  /* 0x0000001208007211 */ /* 0x000fc400078f08ff */
[-C--:B------:R-:W-:Y:S01]  /*0650*/  ISETP.GE.AND P1, PT, R20, R12.reuse, PT ;  /* 0x0000000c1400720c */ /* 0x080fe20003f26270 */
[----:B------:R-:W2:Y:S01]  /*0660*/  SHFL.IDX PT, R5, R13, RZ, 0x1c1f ;  /* 0x001c1fff0d057589 */ /* 0x000ea200000e0000 */
[----:B------:R-:W-:Y:S02]  /*0670*/  LOP3.LUT R0, R0, 0x7fffffe, RZ, 0xc0, !PT ;  /* 0x07fffffe00007812 */ /* 0x000fe400078ec0ff */
[----:B------:R-:W-:Y:S02]  /*0680*/  IADD3 R2, R20, 0x40, RZ ;  /* 0x0000004014027810 */ /* 0x000fe40007ffe0ff */
[-C--:B------:R-:W-:Y:S01]  /*0690*/  ISETP.GE.AND P3, PT, R6, R12.reuse, PT ;  /* 0x0000000c0600720c */ /* 0x080fe20003f66270 */
[----:B------:R-:W-:Y:S01]  /*06a0*/  IMAD.IADD R0, R18, 0x1, -R0 ;  /* 0x0000000112007824 */ /* 0x000fe200078e0a00 */
[----:B------:R-:W-:Y:S02]  /*06b0*/  ISETP.GE.AND P2, PT, R2, R12, PT ;  /* 0x0000000c0200720c */ /* 0x000fe40003f46270 */
[----:B------:R-:W3:Y:S01]  /*06c0*/  SHFL.IDX PT, R2, R14, 0x1, 0x1c1f ;  /* 0x003c1f000e027f89 */ /* 0x000ee200000e0000 */
[----:B------:R-:W-:-:S02]  /*06d0*/  IMAD R0, R22, 0x8, R0 ;  /* 0x0000000816007824 */ /* 0x000fc400078e0200 */
[----:B------:R-:W-:Y:S02]  /*06e0*/  @!P1 SHF.R.S32.HI R7, RZ, 0x1f, R28 ;  /* 0x0000001fff079819 */ /* 0x000fe4000001141c */
[----:B------:R-:W-:Y:S01]  /*06f0*/  IMAD.U32 R149, R0, 0x20, R3 ;  /* 0x0000002000957824 */ /* 0x000fe200078e0003 */
[----:B------:R-:W-:Y:S01]  /*0700*/  @!P1 SHF.R.S32.HI R0, RZ, 0x1f, R23 ;  /* 0x0000001fff009819 */ /* 0x000fe20000011417 */
[----:B------:R-:W4:Y:S01]  /*0710*/  SHFL.IDX PT, R3, R13, 0x1, 0x1c1f ;  /* 0x003c1f000d037f89 */ /* 0x000f2200000e0000 */
[----:B------:R-:W-:Y:S02]  /*0720*/  @!P1 LEA.HI R8, R7, R28, RZ, 0x3 ;  /* 0x0000001c07089211 */ /* 0x000fe400078f18ff */
[----:B------:R-:W-:Y:S01]  /*0730*/  @!P1 LEA.HI R0, R0, R23, RZ, 0x3 ;  /* 0x0000001700009211 */ /* 0x000fe200078f18ff */
[----:B------:R-:W-:Y:S01]  /*0740*/  STL [R1+0x24], R149 ;  /* 0x0000249501007387 */ /* 0x000fe20000100800 */
[C---:B-1----:R-:W-:Y:S02]  /*0750*/  @!P1 LEA R6, P4, R229.reuse, R4, 0x1 ;  /* 0x00000004e5069211 */ /* 0x042fe400078808ff */
[----:B------:R-:W-:Y:S01]  /*0760*/  @!P1 LOP3.LUT R8, R8, 0xfffffff8, RZ, 0xc0, !PT ;  /* 0xfffffff808089812 */ /* 0x000fe200078ec0ff */
[----:B------:R-:W-:Y:S01]  /*0770*/  STL.64 [R1+0x18], R30 ;  /* 0x0000181e01007387 */ /* 0x000fe20000100a00 */
[----:B--2---:R-:W-:-:S02]  /*0780*/  @!P1 LEA.HI.X R7, R229, R5, R27, 0x1, P4 ;  /* 0x00000005e5079211 */ /* 0x004fc400020f0c1b */
[----:B------:R-:W-:Y:S01]  /*0790*/  ISETP.GE.AND P4, PT, R23, c[0x0][0x198], PT ;  /* 0x0000660017007a0c */ /* 0x000fe20003f86270 */
[----:B------:R-:W-:Y:S01]  /*07a0*/  @!P1 IMAD.WIDE R8, R8, 0x2, R4 ;  /* 0x0000000208089825 */ /* 0x000fe200078e0204 */
[----:B------:R-:W-:Y:S02]  /*07b0*/  @!P1 LOP3.LUT R10, R0, 0xfffffff8, RZ, 0xc0, !PT ;  /* 0xfffffff8000a9812 */ /* 0x000fe400078ec0ff */
[----:B------:R-:W-:Y:S01]  /*07c0*/  @!P3 SHF.R.S32.HI R11, RZ, 0x1f, R23 ;  /* 0x0000001fff0bb819 */ /* 0x000fe20000011417 */
[----:B------:R-:W-:Y:S02]  /*07d0*/  @!P1 IMAD.SHL.U32 R0, R149, 0x2, RZ ;  /* 0x0000000295009824 */ /* 0x000fe400078e00ff */
[----:B------:R-:W-:Y:S01]  /*07e0*/  @!P1 IMAD.WIDE R4, R10, 0x2, R4 ;  /* 0x000000020a049825 */ /* 0x000fe200078e0204 */
[----:B------:R-:W-:Y:S02]  /*07f0*/  @!P3 SHF.R.S32.HI R10, RZ, 0x1f, R28 ;  /* 0x0000001fff0ab819 */ /* 0x000fe4000001141c */
[----:B------:R1:W-:Y:S04]  /*0800*/  @!P1 LDGSTS.E.BYPASS.LTC128B.128 [R0+0x6100], [R6.64], !P6 ;  /* 0x0610000006009fae */ /* 0x0003e8000f101d50 */
[----:B------:R2:W-:Y:S04]  /*0810*/  @!P1 LDGSTS.E.BYPASS.LTC128B.128 [R0+0x8100], [R8.64], !P5 ;  /* 0x0810000008009fae */ /* 0x0005e8000e901d50 */
[----:B------:R3:W-:Y:S01]  /*0820*/  @!P1 LDGSTS.E.BYPASS.LTC128B.128 [R0+0xa100], [R4.64], !P4 ;  /* 0x0a10000004009fae */ /* 0x0007e2000e101d50 */
[----:B-1----:R-:W-:-:S02]  /*0830*/  @!P3 LEA.HI R6, R10, R28, RZ, 0x3 ;  /* 0x0000001c0a06b211 */ /* 0x002fc400078f18ff */
[----:B--2---:R-:W-:Y:S02]  /*0840*/  @!P3 LEA.HI R8, R11, R23, RZ, 0x3 ;  /* 0x000000170b08b211 */ /* 0x004fe400078f18ff */
        /* <DEDUP_REMOVED lines=28> */
[----:B------:R-:W-:Y:S01]  /*0a10*/  @!P2 SHF.R.S32.HI R0, RZ, 0x1f, R23 ;  /* 0x0000001fff00a819 */ /* 0x000fe20000011417 */
[----:B------:R-:W-:Y:S03]  /*0a20*/  STL.64 [R1+0x8], R44 ;  /* 0x0000082c01007387 */ /* 0x000fe60000100a00 */
[----:B------:R-:W-:-:S04]  /*0a30*/  @!P2 LEA.HI R0, R0, R23, RZ, 0x3 ;  /* 0x000000170000a211 */ /* 0x000fc800078f18ff */
[----:B------:R-:W-:Y:S01]  /*0a40*/  @!P2 LOP3.LUT R10, R0, 0xfffffff8, RZ, 0xc0, !PT ;  /* 0xfffffff8000aa812 */ /* 0x000fe200078ec0ff */
[----:B------:R-:W-:Y:S01]  /*0a50*/  @!P2 IMAD.SHL.U32 R0, R149, 0x2, RZ ;  /* 0x000000029500a824 */ /* 0x000fe200078e00ff */
[----:B-----5:R4:W5:Y:S02]  /*0a60*/  @P0 R2UR UR24, R16 ;  /* 0x00000000101803c2 */ /* 0x02096400000e0000 */
[----:B----4-:R-:W-:Y:S01]  /*0a70*/  IADD3 R16, P1, P0, R30, UR14, R229 ;  /* 0x0000000e1e107c10 */ /* 0x010fe2000f83e0e5 */
[----:B-----5:R-:W-:-:S03]  /*0a80*/  @UP0 USHF.R.S32.HI UR25, URZ, 0x1f, UR24 ;  /* 0x0000001f3f190899 */ /* 0x020fc60008011418 */
[--C-:B------:R-:W-:Y:S01]  /*0a90*/  IADD3.X R11, R2, UR9, R27.reuse, P1, P0 ;  /* 0x00000009020b7c10 */ /* 0x100fe20008fe041b */
[----:B------:R-:W-:Y:S01]  /*0aa0*/  @!UP0 UMOV UR24, UR8 ;  /* 0x0000000800188c82 */ /* 0x000fe20008000000 */
[----:B---3--:R-:W-:Y:S01]  /*0ab0*/  @!P2 SHF.R.S32.HI R2, RZ, 0x1f, R28 ;  /* 0x0000001fff02a819 */ /* 0x008fe2000001141c */
[----:B------:R-:W-:Y:S01]  /*0ac0*/  UIMAD.WIDE.U32 UR12, UR24, UR4, URZ ;  /* 0x00000004180c72a5 */ /* 0x000fe2000f8e003f */
[C---:B-1----:R-:W-:Y:S01]  /*0ad0*/  @!P2 LEA R6, P0, R229.reuse, R4, 0x1 ;  /* 0x00000004e506a211 */ /* 0x042fe200078008ff */
        /* <DEDUP_REMOVED lines=105> */
[----:B------:R-:W-:Y:S02]  /*1170*/  LOP3.LUT R4, R2, 0x8, R5, 0xf8, !PT ;  /* 0x0000000802047812 */ /* 0x000fe400078ef805 */
[----:B------:R-:W-:Y:S01]  /*1180*/  SHF.R.U32.HI R3, RZ, 0x3, R2 ;  /* 0x00000003ff037819 */ /* 0x000fe20000011602 */
[----:B------:R-:W-:-:S02]  /*1190*/  IMAD R2, R22, 0x200, R17 ;  /* 0x0000020016027824 */ /* 0x000fc400078e0211 */
[----:B------:R-:W-:Y:S01]  /*11a0*/  IMAD.U32 R0, R6, 0x20, R0 ;  /* 0x0000002006007824 */ /* 0x000fe200078e0000 */
[----:B------:R-:W-:Y:S01]  /*11b0*/  LOP3.LUT R16, R4, R3, RZ, 0x3c, !PT ;  /* 0x0000000304107212 */ /* 0x000fe200078e3cff */
[----:B------:R-:W-:Y:S02]  /*11c0*/  IMAD R2, R19, 0x20, R2 ;  /* 0x0000002013027824 */ /* 0x000fe400078e0202 */
[----:B------:R-:W-:Y:S01]  /*11d0*/  IMAD.SHL.U32 R139, R0, 0x2, RZ ;  /* 0x00000002008b7824 */ /* 0x000fe200078e00ff */
[----:B------:R-:W-:Y:S01]  /*11e0*/  BAR.SYNC.DEFER_BLOCKING 0x0 ;  /* 0x0000000000007b1d */ /* 0x000fe20000010000 */
[----:B------:R-:W-:Y:S02]  /*11f0*/  IMAD.IADD R2, R16, 0x1, R2 ;  /* 0x0000000110027824 */ /* 0x000fe400078e0202 */
[----:B------:R-:W-:Y:S01]  /*1200*/  IMAD.MOV.U32 R0, RZ, RZ, 0x10 ;  /* 0x00000010ff007424 */ /* 0x000fe200078e00ff */
[----:B------:R-:W-:Y:S01]  /*1210*/  IADD3 R3, R139, 0x3100, RZ ;  /* 0x000031008b037810 */ /* 0x000fe20007ffe0ff */
[----:B------:R-:W-:Y:S01]  /*1220*/  IMAD.SHL.U32 R214, R2, 0x2, RZ ;  /* 0x0000000202d67824 */ /* 0x000fe200078e00ff */
[----:B------:R-:W-:-:S02]  /*1230*/  LOP3.LUT R2, R26, 0xffffffe0, RZ, 0xc0, !PT ;  /* 0xffffffe01a027812 */ /* 0x000fc400078ec0ff */
[----:B------:R-:W-:Y:S02]  /*1240*/  IADD3 R216, R139, 0x3120, RZ ;  /* 0x000031208bd87810 */ /* 0x000fe40007ffe0ff */
[----:B------:R-:W-:Y:S01]  /*1250*/  @P1 IADD3 R216, R3, -0x20, RZ ;  /* 0xffffffe003d81810 */ /* 0x000fe20007ffe0ff */
[----:B------:R-:W-:Y:S01]  /*1260*/  IMAD.IADD R136, R25, 0x1, -R2 ;  /* 0x0000000119887824 */ /* 0x000fe200078e0a02 */
[----:B------:R-:W-:Y:S01]  /*1270*/  SEL R0, R0, 0xfffffff0, !P0 ;  /* 0xfffffff000007807 */ /* 0x000fe20004000000 */
[----:B------:R-:W-:Y:S01]  /*1280*/  IMAD R2, R24, c[0x0][0x208], RZ ;  /* 0x0000820018027a24 */ /* 0x000fe200078e02ff */
[----:B------:R-:W-:Y:S01]  /*1290*/  IADD3 R24, P1, P0, R44, UR26, R229 ;  /* 0x0000001a2c187c10 */ /* 0x000fe2000f83e0e5 */
[----:B------:R-:W-:Y:S01]  /*12a0*/  IMAD R25, R19, 0x20, R17 ;  /* 0x0000002013197824 */ /* 0x000fe200078e0211 */
[----:B------:R-:W-:Y:S01]  /*12b0*/  SEL R17, RZ, 0xffffffff, P5 ;  /* 0xffffffffff117807 */ /* 0x000fe20002800000 */
[----:B------:R-:W-:Y:S01]  /*12c0*/  IMAD R3, R18, c[0x0][0x20c], R2 ;  /* 0x0000830012037a24 */ /* 0x000fe200078e0202 */
[----:B------:R-:W-:Y:S01]  /*12d0*/  SEL R19, RZ, 0x1, P6 ;  /* 0x00000001ff137807 */ /* 0x000fe20003000000 */
[----:B------:R-:W-:Y:S01]  /*12e0*/  IMAD R215, R0, 0x2, R214 ;  /* 0x0000000200d77824 */ /* 0x000fe200078e02d6 */
[C---:B------:R-:W-:Y:S01]  /*12f0*/  IADD3 R227, R216.reuse, 0x400, RZ ;  /* 0x00000400d8e37810 */ /* 0x040fe20007ffe0ff */
[----:B------:R-:W-:Y:S01]  /*1300*/  IMAD.SHL.U32 R2, R17, 0x2, RZ ;  /* 0x0000000211027824 */ /* 0x000fe200078e00ff */
[C---:B------:R-:W-:Y:S01]  /*1310*/  IADD3 R226, R216.reuse, 0x800, RZ ;  /* 0x00000800d8e27810 */ /* 0x040fe20007ffe0ff */
[----:B------:R-:W-:Y:S01]  /*1320*/  IMAD.IADD R17, R45, 0x1, R3 ;  /* 0x000000012d117824 */ /* 0x000fe200078e0203 */
[----:B------:R-:W1:Y:S01]  /*1330*/  LDSM.16.M88.4 R12, [R214+0x6100] ;  /* 0x00610000d60c783b */ /* 0x000e620000000200 */
[----:B------:R-:W-:-:S02]  /*1340*/  IADD3 R225, R216, 0xc00, RZ ;  /* 0x00000c00d8e17810 */ /* 0x000fc40007ffe0ff */
[----:B------:R-:W-:Y:S01]  /*1350*/  LOP3.LUT R3, R2, 0x2, R19, 0xe2, !PT ;  /* 0x0000000202037812 */ /* 0x000fe200078ee213 */
[----:B------:R2:W-:Y:S01]  /*1360*/  STL [R1+0x4], R17 ;  /* 0x0000041101007387 */ /* 0x0005e20000100800 */
[----:B------:R-:W-:-:S03]  /*1370*/  SEL R2, RZ, 0x4, P4 ;  /* 0x00000004ff027807 */ /* 0x000fc60002000000 */
[----:B------:R3:W4:Y:S01]  /*1380*/  LDSM.16.M88.4 R8, [R214+0x7100] ;  /* 0x00710000d608783b */ /* 0x0007220000000200 */
[----:B------:R-:W-:Y:S01]  /*1390*/  LOP3.LUT R19, R3, R2, RZ, 0xfc, !PT ;  /* 0x0000000203137212 */ /* 0x000fe200078efcff */
[----:B------:R-:W-:Y:S02]  /*13a0*/  IMAD.IADD R3, R16, 0x1, R25 ;  /* 0x0000000110037824 */ /* 0x000fe400078e0219 */
[----:B------:R3:W1:Y:S04]  /*13b0*/  LDSM.16.M88.4 R40, [R139+0x3100] ;  /* 0x003100008b28783b */ /* 0x0006680000000200 */
[----:B------:R3:W1:Y:S04]  /*13c0*/  LDSM.16.M88.4 R36, [R139+0x3500] ;  /* 0x003500008b24783b */ /* 0x0006680000000200 */
[----:B------:R3:W1:Y:S04]  /*13d0*/  LDSM.16.M88.4 R32, [R139+0x3900] ;  /* 0x003900008b20783b */ /* 0x0006680000000200 */
[----:B------:R3:W1:Y:S04]  /*13e0*/  LDSM.16.M88.4 R28, [R139+0x3d00] ;  /* 0x003d00008b1c783b */ /* 0x0006680000000200 */
[----:B------:R3:W1:Y:S01]  /*13f0*/  LDSM.16.M88.4 R20, [R215+0x6100] ;  /* 0x00610000d714783b */ /* 0x0006620000000200 */
[----:B--2---:R-:W-:-:S02]  /*1400*/  IADD3.X R17, R17, UR24, R27, P1, P0 ;  /* 0x0000001811117c10 */ /* 0x004fc40008fe041b */
[----:B------:R-:W-:Y:S01]  /*1410*/  PLOP3.LUT P0, PT, PT, PT, UP0, 0x80, 0x0 ;  /* 0x000000000000781c */ /* 0x000fe20003f0f008 */
[----:B------:R3:W2:Y:S01]  /*1420*/  LDSM.16.M88.4 R4, [R215+0x7100] ;  /* 0x00710000d704783b */ /* 0x0006a20000000200 */
[----:B------:R-:W-:-:S03]  /*1430*/  IADD3 R230, P1, R24, UR28, RZ ;  /* 0x0000001c18e67c10 */ /* 0x000fc6000ff3e0ff */
[----:B------:R3:W1:Y:S01]  /*1440*/  LDSM.16.M88.4 R60, [R216] ;  /* 0x00000000d83c783b */ /* 0x0006620000000200 */
[----:B------:R-:W-:-:S03]  /*1450*/  IADD3.X R231, R17, UR23, RZ, P1, !PT ;  /* 0x0000001711e77c10 */ /* 0x000fc60008ffe4ff */
        /* <DEDUP_REMOVED lines=38> */
.L_x_754:
[----:B-1--4-:R-:W-:Y:S01]  /*16c0*/  HMMA.16816.F32 R64, R8, R40, RZ ;  /* 0x000000280840723c */ /* 0x012fe200000018ff */
[----:B------:R-:W-:Y:S01]  /*16d0*/  UISETP.GE.AND UP0, UPT, UR6, 0x41, UPT ;  /* 0x000000410600788c */ /* 0x000fe2000bf06270 */
[----:B------:R-:W-:Y:S01]  /*16e0*/  SHF.R.S32.HI R2, RZ, 0x1f, R136 ;  /* 0x0000001fff027819 */ /* 0x000fe20000011488 */
[----:B------:R-:W-:Y:S01]  /*16f0*/  UIMAD UR6, UR22, -0x40, UR6 ;  /* 0xffffffc0160678a4 */ /* 0x000fe2000f8e0206 */
[----:B------:R-:W0:Y:S01]  /*1700*/  LDGDEPBAR ;  /* 0x00000000000079af */ /* 0x000e220000000000 */
[----:B------:R-:W-:Y:S01]  /*1710*/  IMAD.SHL.U32 R212, R3, 0x2, RZ ;  /* 0x0000000203d47824 */ /* 0x000fe200078e00ff */
[----:B------:R-:W-:-:S02]  /*1720*/  LEA.HI R138, R2, R136, RZ, 0x2 ;  /* 0x00000088028a7211 */ /* 0x000fc400078f10ff */
[C---:B------:R-:W-:Y:S01]  /*1730*/  HMMA.16816.F32 R56, R8.reuse, R42, RZ ;  /* 0x0000002a0838723c */ /* 0x040fe200000018ff */
[----:B------:R-:W-:Y:S01]  /*1740*/  PLOP3.LUT P0, PT, PT, PT, UP0, 0x80, 0x0 ;  /* 0x000000000000781c */ /* 0x000fe20003f0f008 */
[----:B------:R-:W-:Y:S01]  /*1750*/  IMAD R213, R0, 0x2, R212 ;  /* 0x0000000200d57824 */ /* 0x000fe200078e02d4 */
[----:B------:R-:W-:Y:S01]  /*1760*/  LOP3.LUT R2, R138, 0x7ffffffc, RZ, 0xc0, !PT ;  /* 0x7ffffffc8a027812 */ /* 0x000fe200078ec0ff */
[----:B------:R-:W-:Y:S01]  /*1770*/  @UP0 ULEA.HI.SX32 UR4, UR21, 0xfffffffe, 0x1a ;  /* 0xfffffffe15040891 */ /* 0x000fe2000f8fd23f */
[----:B------:R-:W-:Y:S03]  /*1780*/  STL [R1+0x2c], R138 ;  /* 0x00002c8a01007387 */ /* 0x000fe60000100800 */
[----:B------:R-:W-:Y:S01]  /*1790*/  HMMA.16816.F32 R52, R8, R36, RZ ;  /* 0x000000240834723c */ /* 0x000fe200000018ff */
[----:B------:R-:W-:-:S07]  /*17a0*/  @UP0 USHF.R.S32.HI UR5, URZ, 0x1f, UR4 ;  /* 0x0000001f3f050899 */ /* 0x000fce0008011404 */
[C---:B------:R-:W-:Y:S08]  /*17b0*/  HMMA.16816.F32 R48, R8.reuse, R38, RZ ;  /* 0x000000260830723c */ /* 0x040ff000000018ff */
[C---:B------:R-:W-:Y:S08]  /*17c0*/  HMMA.16816.F32 R44, R8.reuse, R32, RZ ;  /* 0x00000020082c723c */ /* 0x040ff000000018ff */
[C---:B------:R-:W-:Y:S08]  /*17d0*/  HMMA.16816.F32 R24, R8.reuse, R34, RZ ;  /* 0x000000220818723c */ /* 0x040ff000000018ff */
[C---:B------:R-:W-:Y:S08]  /*17e0*/  HMMA.16816.F32 R16, R8.reuse, R28, RZ ;  /* 0x0000001c0810723c */ /* 0x040ff000000018ff */
[----:B------:R-:W-:Y:S08]  /*17f0*/  HMMA.16816.F32 R8, R8, R30, RZ ;  /* 0x0000001e0808723c */ /* 0x000ff000000018ff */
[C---:B------:R-:W-:Y:S08]  /*1800*/  HMMA.16816.F32 R92, R12.reuse, R32, RZ ;  /* 0x000000200c5c723c */ /* 0x040ff000000018ff */
[----:B------:R-:W-:Y:S01]  /*1810*/  HMMA.16816.F32 R128, R12, R34, RZ ;  /* 0x000000220c80723c */ /* 0x000fe200000018ff */
[----:B------:R-:W-:Y:S07]  /*1820*/  LDSM.16.M88.4 R32, [R139+0x4100] ;  /* 0x004100008b20783b */ /* 0x000fee0000000200 */
[C---:B--2---:R-:W-:Y:S08]  /*1830*/  HMMA.16816.F32 R120, R4.reuse, R60, R64 ;  /* 0x0000003c0478723c */ /* 0x044ff00000001840 */
[C---:B------:R-:W-:Y:S08]  /*1840*/  HMMA.16816.F32 R116, R4.reuse, R62, R56 ;  /* 0x0000003e0474723c */ /* 0x040ff00000001838 */
[C---:B------:R-:W-:Y:S01]  /*1850*/  HMMA.16816.F32 R112, R4.reuse, R68, R52 ;  /* 0x000000440470723c */ /* 0x040fe20000001834 */
[----:B------:R-:W-:Y:S07]  /*1860*/  LDSM.16.M88.4 R52, [R216+0x1000] ;  /* 0x00100000d834783b */ /* 0x000fee0000000200 */
        /* <DEDUP_REMOVED lines=8> */
[----:B------:R-:W-:Y:S01]  /*18f0*/  HMMA.16816.F32 R104, R4, R90, R8 ;  /* 0x0000005a0468723c */ /* 0x000fe20000001808 */
[----:B------:R-:W1:Y:S04]  /*1900*/  LDSM.16.M88.4 R4, [R214+0x9100] ;  /* 0x00910000d604783b */ /* 0x000e680000000200 */
[----:B------:R-:W2:Y:S03]  /*1910*/  LDSM.16.M88.4 R8, [R214+0x8100] ;  /* 0x00810000d608783b */ /* 0x000ea60000000200 */
[C---:B------:R-:W-:Y:S08]  /*1920*/  HMMA.16816.F32 R72, R12.reuse, R40, RZ ;  /* 0x000000280c48723c */ /* 0x040ff000000018ff */
[C---:B------:R-:W-:Y:S08]  /*1930*/  HMMA.16816.F32 R76, R12.reuse, R36, RZ ;  /* 0x000000240c4c723c */ /* 0x040ff000000018ff */
[C---:B------:R-:W-:Y:S08]  /*1940*/  HMMA.16816.F32 R36, R12.reuse, R38, RZ ;  /* 0x000000260c24723c */ /* 0x040ff000000018ff */
[C---:B------:R-:W-:Y:S08]  /*1950*/  HMMA.16816.F32 R40, R12.reuse, R42, RZ ;  /* 0x0000002a0c28723c */ /* 0x040ff000000018ff */
[C---:B------:R-:W-:Y:S08]  /*1960*/  HMMA.16816.F32 R132, R12.reuse, R28, RZ ;  /* 0x0000001c0c84723c */ /* 0x040ff000000018ff */
[----:B------:R-:W-:Y:S01]  /*1970*/  HMMA.16816.F32 R124, R12, R30, RZ ;  /* 0x0000001e0c7c723c */ /* 0x000fe200000018ff */
[----:B------:R-:W4:Y:S04]  /*1980*/  LDSM.16.M88.4 R28, [R139+0x4500] ;  /* 0x004500008b1c783b */ /* 0x000f280000000200 */
[----:B------:R-:W5:Y:S03]  /*1990*/  LDSM.16.M88.4 R12, [R215+0x9100] ;  /* 0x00910000d70c783b */ /* 0x000f660000000200 */
[C---:B------:R-:W-:Y:S08]  /*19a0*/  HMMA.16816.F32 R96, R20.reuse, R60, R72 ;  /* 0x0000003c1460723c */ /* 0x040ff00000001848 */
[C---:B------:R-:W-:Y:S08]  /*19b0*/  HMMA.16816.F32 R76, R20.reuse, R68, R76 ;  /* 0x00000044144c723c */ /* 0x040ff0000000184c */
[C---:B------:R-:W-:Y:S08]  /*19c0*/  HMMA.16816.F32 R72, R20.reuse, R70, R36 ;  /* 0x000000461448723c */ /* 0x040ff00000001824 */
[C---:B------:R-:W-:Y:S08]  /*19d0*/  HMMA.16816.F32 R84, R20.reuse, R62, R40 ;  /* 0x0000003e1454723c */ /* 0x040ff00000001828 */
[C---:B------:R-:W-:Y:S01]  /*19e0*/  HMMA.16816.F32 R68, R20.reuse, R80, R92 ;  /* 0x000000501444723c */ /* 0x040fe2000000185c */
[----:B------:R-:W-:Y:S07]  /*19f0*/  LDSM.16.M88.4 R92, [R216+0x1c00] ;  /* 0x001c0000d85c783b */ /* 0x000fee0000000200 */
[C---:B------:R-:W-:Y:S08]  /*1a00*/  HMMA.16816.F32 R64, R20.reuse, R82, R128 ;  /* 0x000000521440723c */ /* 0x040ff00000001880 */
[C---:B------:R-:W-:Y:S08]  /*1a10*/  HMMA.16816.F32 R60, R20.reuse, R88, R132 ;  /* 0x00000058143c723c */ /* 0x040ff00000001884 */
[----:B------:R-:W-:Y:S01]  /*1a20*/  HMMA.16816.F32 R56, R20, R90, R124 ;  /* 0x0000005a1438723c */ /* 0x000fe2000000187c */
[----:B------:R-:W3:Y:S07]  /*1a30*/  LDSM.16.M88.4 R20, [R215+0x8100] ;  /* 0x00810000d714783b */ /* 0x000eee0000000200 */
[C---:B-1----:R-:W-:Y:S08]  /*1a40*/  HMMA.16816.F32 R36, R4.reuse, R34, R116 ;  /* 0x000000220424723c */ /* 0x042ff00000001874 */
[-C--:B------:R-:W-:Y:S08]  /*1a50*/  HMMA.16816.F32 R40, R4, R32.reuse, R120 ;  /* 0x000000200428723c */ /* 0x080ff00000001878 */
[----:B--2---:R-:W-:Y:S08]  /*1a60*/  HMMA.16816.F32 R96, R8, R32, R96 ;  /* 0x000000200860723c */ /* 0x004ff00000001860 */
[C---:B----4-:R-:W-:Y:S08]  /*1a70*/  HMMA.16816.F32 R88, R4.reuse, R30, R108 ;  /* 0x0000001e0458723c */ /* 0x050ff0000000186c */
[C---:B------:R-:W-:Y:S01]  /*1a80*/  HMMA.16816.F32 R80, R4.reuse, R28, R112 ;  /* 0x0000001c0450723c */ /* 0x040fe20000001870 */
[----:B------:R-:W-:Y:S07]  /*1a90*/  LDSM.16.M88.4 R112, [R216+0x2c00] ;  /* 0x002c0000d870783b */ /* 0x000fee0000000200 */
[C---:B------:R-:W-:Y:S08]  /*1aa0*/  HMMA.16816.F32 R100, R4.reuse, R24, R100 ;  /* 0x000000180464723c */ /* 0x040ff00000001864 */
[C---:B------:R-:W-:Y:S08]  /*1ab0*/  HMMA.16816.F32 R120, R4.reuse, R26, R140 ;  /* 0x0000001a0478723c */ /* 0x040ff0000000188c */
[C---:B------:R-:W-:Y:S08]  /*1ac0*/  HMMA.16816.F32 R132, R4.reuse, R16, R144 ;  /* 0x000000100484723c */ /* 0x040ff00000001890 */
[----:B------:R-:W-:Y:S01]  /*1ad0*/  HMMA.16816.F32 R108, R4, R18, R104 ;  /* 0x00000012046c723c */ /* 0x000fe20000001868 */
[----:B------:R-:W-:Y:S07]  /*1ae0*/  LDSM.16.M88.4 R104, [R139+0x5d00] ;  /* 0x005d00008b68783b */ /* 0x000fee0000000200 */
[C---:B------:R-:W-:Y:S08]  /*1af0*/  HMMA.16816.F32 R76, R8.reuse, R28, R76 ;  /* 0x0000001c084c723c */ /* 0x040ff0000000184c */
[C---:B------:R-:W-:Y:S08]  /*1b00*/  HMMA.16816.F32 R4, R8.reuse, R24, R68 ;  /* 0x000000180804723c */ /* 0x040ff00000001844 */
[C---:B------:R-:W-:Y:S01]  /*1b10*/  HMMA.16816.F32 R84, R8.reuse, R34, R84 ;  /* 0x000000220854723c */ /* 0x040fe20000001854 */
[----:B------:R-:W-:Y:S07]  /*1b20*/  LDSM.16.M88.4 R32, [R139+0x5500] ;  /* 0x005500008b20783b */ /* 0x000fee0000000200 */
[C---:B------:R-:W-:Y:S08]  /*1b30*/  HMMA.16816.F32 R28, R8.reuse, R30, R72 ;  /* 0x0000001e081c723c */ /* 0x040ff00000001848 */
[C---:B------:R-:W-:Y:S08]  /*1b40*/  HMMA.16816.F32 R24, R8.reuse, R26, R64 ;  /* 0x0000001a0818723c */ /* 0x040ff00000001840 */
[C---:B------:R-:W-:Y:S08]  /*1b50*/  HMMA.16816.F32 R140, R8.reuse, R16, R60 ;  /* 0x00000010088c723c */ /* 0x040ff0000000183c */
[----:B------:R-:W-:Y:S01]  /*1b60*/  HMMA.16816.F32 R144, R8, R18, R56 ;  /* 0x000000120890723c */ /* 0x000fe20000001838 */
[----:B------:R-:W-:Y:S04]  /*1b70*/  LDSM.16.M88.4 R8, [R214+0xb100] ;  /* 0x00b10000d608783b */ /* 0x000fe80000000200 */
[----:B------:R-:W-:Y:S03]  /*1b80*/  LDSM.16.M88.4 R16, [R214+0xa100] ;  /* 0x00a10000d610783b */ /* 0x000fe60000000200 */
[C---:B-----5:R-:W-:Y:S01]  /*1b90*/  HMMA.16816.F32 R68, R12.reuse, R54, R36 ;  /* 0x000000360c44723c */ /* 0x060fe20000001824 */
[----:B------:R-:W1:Y:S07]  /*1ba0*/  LDSM.16.M88.4 R36, [R139+0x5100] ;  /* 0x005100008b24783b */ /* 0x000e6e0000000200 */
[-C--:B------:R-:W-:Y:S01]  /*1bb0*/  HMMA.16816.F32 R72, R12, R52.reuse, R40 ;  /* 0x000000340c48723c */ /* 0x080fe20000001828 */
[----:B------:R-:W2:Y:S07]  /*1bc0*/  LDSM.16.M88.4 R40, [R139+0x5900] ;  /* 0x005900008b28783b */ /* 0x000eae0000000200 */
[----:B---3--:R-:W-:Y:S08]  /*1bd0*/  HMMA.16816.F32 R124, R20, R52, R96 ;  /* 0x00000034147c723c */ /* 0x008ff00000001860 */
[C---:B------:R-:W-:Y:S08]  /*1be0*/  HMMA.16816.F32 R64, R12.reuse, R48, R80 ;  /* 0x000000300c40723c */ /* 0x040ff00000001850 */
[C---:B------:R-:W-:Y:S08]  /*1bf0*/  HMMA.16816.F32 R60, R12.reuse, R50, R88 ;  /* 0x000000320c3c723c */ /* 0x040ff00000001858 */
[C---:B------:R-:W-:Y:S08]  /*1c00*/  HMMA.16816.F32 R56, R12.reuse, R44, R100 ;  /* 0x0000002c0c38723c */ /* 0x040ff00000001864 */
[C---:B------:R-:W-:Y:S08]  /*1c10*/  HMMA.16816.F32 R120, R12.reuse, R46, R120 ;  /* 0x0000002e0c78723c */ /* 0x040ff00000001878 */
[C---:B------:R-:W-:Y:S08]  /*1c20*/  HMMA.16816.F32 R132, R12.reuse, R92, R132 ;  /* 0x0000005c0c84723c */ /* 0x040ff00000001884 */
[----:B------:R-:W-:Y:S01]  /*1c30*/  HMMA.16816.F32 R128, R12, R94, R108 ;  /* 0x0000005e0c80723c */ /* 0x000fe2000000186c */
[----:B------:R-:W-:Y:S07]  /*1c40*/  LDSM.16.M88.4 R12, [R215+0xa100] ;  /* 0x00a10000d70c783b */ /* 0x000fee0000000200 */
[C---:B------:R-:W-:Y:S01]  /*1c50*/  HMMA.16816.F32 R100, R20.reuse, R50, R28 ;  /* 0x000000321464723c */ /* 0x040fe2000000181c */
[----:B------:R-:W-:Y:S07]  /*1c60*/  LDSM.16.M88.4 R28, [R216+0x2000] ;  /* 0x00200000d81c783b */ /* 0x000fee0000000200 */
[C---:B------:R-:W-:Y:S01]  /*1c70*/  HMMA.16816.F32 R96, R20.reuse, R44, R4 ;  /* 0x0000002c1460723c */ /* 0x040fe20000001804 */
[----:B------:R-:W3:Y:S07]  /*1c80*/  LDSM.16.M88.4 R4, [R215+0xb100] ;  /* 0x00b10000d704783b */ /* 0x000eee0000000200 */
[C---:B------:R-:W-:Y:S08]  /*1c90*/  HMMA.16816.F32 R116, R20.reuse, R54, R84 ;  /* 0x000000361474723c */ /* 0x040ff00000001854 */
[----:B------:R-:W-:Y:S01]  /*1ca0*/  HMMA.16816.F32 R80, R20, R46, R24 ;  /* 0x0000002e1450723c */ /* 0x000fe20000001818 */
[----:B------:R-:W4:Y:S04]  /*1cb0*/  LDSM.16.M88.4 R24, [R216+0x2400] ;  /* 0x00240000d818783b */ /* 0x000f280000000200 */
[----:B------:R-:W5:Y:S01]  /*1cc0*/  LDSM.16.M88.4 R44, [R216+0x2800] ;  /* 0x00280000d82c783b */ /* 0x000f620000000200 */
[----:B------:R-:W-:-:S04]  /*1cd0*/  DEPBAR.LE SB0, 0x0 ;  /* 0x000080000000791a */ /* 0x000fc80000000000 */
[----:B------:R-:W-:Y:S08]  /*1ce0*/  HMMA.16816.F32 R108, R20, R48, R76 ;  /* 0x00000030146c723c */ /* 0x000ff0000000184c */
[-C--:B-1----:R-:W-:Y:S08]  /*1cf0*/  HMMA.16816.F32 R84, R8, R36.reuse, R72 ;  /* 0x000000240854723c */ /* 0x082ff00000001848 */
[----:B------:R-:W-:Y:S08]  /*1d00*/  HMMA.16816.F32 R52, R16, R36, R124 ;  /* 0x000000241034723c */ /* 0x000ff0000000187c */
[C---:B------:R-:W-:Y:S08]  /*1d10*/  HMMA.16816.F32 R76, R8.reuse, R38, R68 ;  /* 0x00000026084c723c */ /* 0x040ff00000001844 */
[C---:B------:R-:W-:Y:S08]  /*1d20*/  HMMA.16816.F32 R72, R8.reuse, R32, R64 ;  /* 0x000000200848723c */ /* 0x040ff00000001840 */
[----:B------:R-:W-:Y:S08]  /*1d30*/  HMMA.16816.F32 R68, R8, R34, R60 ;  /* 0x000000220844723c */ /* 0x000ff0000000183c */
[----:B------:R-:W-:Y:S08]  /*1d40*/  HMMA.16816.F32 R88, R20, R92, R140 ;  /* 0x0000005c1458723c */ /* 0x000ff0000000188c */
[C---:B--2---:R-:W-:Y:S08]  /*1d50*/  HMMA.16816.F32 R64, R8.reuse, R40, R56 ;  /* 0x000000280840723c */ /* 0x044ff00000001838 */
[C---:B------:R-:W-:Y:S08]  /*1d60*/  HMMA.16816.F32 R60, R8.reuse, R42, R120 ;  /* 0x0000002a083c723c */ /* 0x040ff00000001878 */
[C---:B------:R-:W-:Y:S08]  /*1d70*/  HMMA.16816.F32 R120, R8.reuse, R104, R132 ;  /* 0x000000680878723c */ /* 0x040ff00000001884 */
[----:B------:R-:W-:Y:S08]  /*1d80*/  HMMA.16816.F32 R56, R8, R106, R128 ;  /* 0x0000006a0838723c */ /* 0x000ff00000001880 */
[C---:B------:R-:W-:Y:S08]  /*1d90*/  HMMA.16816.F32 R48, R16.reuse, R38, R116 ;  /* 0x000000261030723c */ /* 0x040ff00000001874 */
[----:B------:R-:W-:Y:S08]  /*1da0*/  HMMA.16816.F32 R36, R16, R32, R108 ;  /* 0x000000201024723c */ /* 0x000ff0000000186c */
[----:B---3--:R-:W-:Y:S08]  /*1db0*/  HMMA.16816.F32 R84, R4, R28, R84 ;  /* 0x0000001c0454723c */ /* 0x008ff00000001854 */
[C---:B------:R-:W-:Y:S08]  /*1dc0*/  HMMA.16816.F32 R8, R16.reuse, R40, R96 ;  /* 0x000000281008723c */ /* 0x040ff00000001860 */
[C---:B------:R-:W-:Y:S08]  /*1dd0*/  HMMA.16816.F32 R40, R16.reuse, R42, R80 ;  /* 0x0000002a1028723c */ /* 0x040ff00000001850 */
[----:B------:R-:W-:Y:S08]  /*1de0*/  HMMA.16816.F32 R32, R16, R34, R100 ;  /* 0x000000221020723c */ /* 0x000ff00000001864 */
[----:B------:R-:W-:Y:S08]  /*1df0*/  HMMA.16816.F32 R52, R12, R28, R52 ;  /* 0x0000001c0c34723c */ /* 0x000ff00000001834 */
[----:B------:R-:W-:Y:S08]  /*1e00*/  HMMA.16816.F32 R76, R4, R30, R76 ;  /* 0x0000001e044c723c */ /* 0x000ff0000000184c */
[----:B------:R-:W-:Y:S08]  /*1e10*/  HMMA.16816.F32 R80, R16, R104, R88 ;  /* 0x000000681050723c */ /* 0x000ff00000001858 */
[C---:B----4-:R-:W-:Y:S08]  /*1e20*/  HMMA.16816.F32 R72, R4.reuse, R24, R72 ;  /* 0x000000180448723c */ /* 0x050ff00000001848 */
[C---:B------:R-:W-:Y:S08]  /*1e30*/  HMMA.16816.F32 R68, R4.reuse, R26, R68 ;  /* 0x0000001a0444723c */ /* 0x040ff00000001844 */
[C---:B-----5:R-:W-:Y:S08]  /*1e40*/  HMMA.16816.F32 R64, R4.reuse, R44, R64 ;  /* 0x0000002c0440723c */ /* 0x060ff00000001840 */
[C---:B------:R-:W-:Y:S08]  /*1e50*/  HMMA.16816.F32 R60, R4.reuse, R46, R60 ;  /* 0x0000002e043c723c */ /* 0x040ff0000000183c */
[C---:B------:R-:W-:Y:S08]  /*1e60*/  HMMA.16816.F32 R88, R4.reuse, R112, R120 ;  /* 0x000000700458723c */ /* 0x040ff00000001878 */
[----:B------:R-:W-:Y:S07]  /*1e70*/  HMMA.16816.F32 R56, R4, R114, R56 ;  /* 0x000000720438723c */ /* 0x000fee0000001838 */
[----:B------:R-:W-:Y:S01]  /*1e80*/  @P0 IMAD.WIDE.U32 R4, R137, UR4, R232 ;  /* 0x0000000489040c25 */ /* 0x000fe2000f8e00e8 */
[----:B------:R-:W-:Y:S01]  /*1e90*/  @UP0 UIMAD UR4, UR18, UR4, URZ ;  /* 0x00000004120402a4 */ /* 0x000fe2000f8e023f */
[----:B------:R-:W-:Y:S02]  /*1ea0*/  HMMA.16816.F32 R48, R12, R30, R48 ;  /* 0x0000001e0c30723c */ /* 0x000fe40000001830 */
[----:B------:R-:W-:Y:S01]  /*1eb0*/  IMAD.IADD R6, R136, 0x1, -R2 ;  /* 0x0000000188067824 */ /* 0x000fe200078e0a02 */
[----:B------:R-:W-:Y:S01]  /*1ec0*/  @UP0 UIMAD UR4, UR5, UR19, UR4 ;  /* 0x00000013050402a4 */ /* 0x000fe2000f8e0204 */
[----:B------:R-:W-:-:S04]  /*1ed0*/  IMAD.U32 R2, RZ, RZ, UR6 ;  /* 0x00000006ff027e24 */ /* 0x000fc8000f8e00ff */
[----:B------:R-:W-:Y:S01]  /*1ee0*/  IMAD R2, R6, -0x2, R2 ;  /* 0xfffffffe06027824 */ /* 0x000fe200078e0202 */
[----:B------:R-:W-:Y:S01]  /*1ef0*/  HMMA.16816.F32 R144, R20, R94, R144 ;  /* 0x0000005e1490723c */ /* 0x000fe20000001890 */
[----:B------:R-:W-:Y:S01]  /*1f00*/  @P0 IADD3 R5, R5, UR4, RZ ;  /* 0x0000000405050c10 */ /* 0x000fe2000fffe0ff */
[----:B------:R-:W-:Y:S02]  /*1f10*/  BAR.SYNC.DEFER_BLOCKING 0x0 ;  /* 0x0000000000007b1d */ /* 0x000fe40000010000 */
[C---:B------:R-:W-:Y:S02]  /*1f20*/  ISETP.GT.AND P3, PT, R2.reuse, RZ, PT ;  /* 0x000000ff0200720c */ /* 0x040fe40003f64270 */
[----:B------:R-:W-:Y:S02]  /*1f30*/  ISETP.GT.AND P2, PT, R2, 0x1, PT ;  /* 0x000000010200780c */ /* 0x000fe40003f44270 */
[----:B------:R-:W-:Y:S01]  /*1f40*/  HMMA.16816.F32 R36, R12, R24, R36 ;  /* 0x000000180c24723c */ /* 0x000fe20000001824 */
[----:B------:R-:W-:-:S02]  /*1f50*/  @P0 LEA R20, P1, R4, c[0x0][0x1c8], 0x1 ;  /* 0x0000720004140a11 */ /* 0x000fc400078208ff */
[----:B------:R-:W-:Y:S02]  /*1f60*/  FSEL R22, R84, -INF , P3 ;  /* 0xff80000054167808 */ /* 0x000fe40001800000 */
[----:B------:R-:W-:Y:S02]  /*1f70*/  @P0 LEA.HI.X R21, R4, c[0x0][0x1cc], R5, 0x1, P1 ;  /* 0x0000730004150a11 */ /* 0x000fe400008f0c05 */
[----:B------:R-:W-:Y:S01]  /*1f80*/  ISETP.GT.AND P1, PT, R2, 0x8, PT ;  /* 0x000000080200780c */ /* 0x000fe20003f24270 */
[----:B------:R-:W-:Y:S01]  /*1f90*/  HMMA.16816.F32 R8, R12, R44, R8 ;  /* 0x0000002c0c08723c */ /* 0x000fe20000001808 */
[----:B------:R-:W-:Y:S02]  /*1fa0*/  FSEL R23, R85, -INF , P2 ;  /* 0xff80000055177808 */ /* 0x000fe40001000000 */
[----:B------:R-:W-:Y:S02]  /*1fb0*/  FSEL R31, R86, -INF , P3 ;  /* 0xff800000561f7808 */ /* 0x000fe40001800000 */
[----:B------:R-:W-:-:S02]  /*1fc0*/  FSEL R54, R54, -INF , P3 ;  /* 0xff80000036367808 */ /* 0x000fc40001800000 */
[----:B------:R-:W-:Y:S01]  /*1fd0*/  FSEL R28, R76, -INF , P1 ;  /* 0xff8000004c1c7808 */ /* 0x000fe20000800000 */
[C---:B------:R-:W-:Y:S01]  /*1fe0*/  HMMA.16816.F32 R44, R12.reuse, R46, R40 ;  /* 0x0000002e0c2c723c */ /* 0x040fe20000001828 */
[----:B------:R-:W-:Y:S02]  /*1ff0*/  FMNMX.FTZ R4, R22, R23, !PT ;  /* 0x0000001716047209 */ /* 0x000fe40007810000 */
[----:B------:R-:W-:Y:S02]  /*2000*/  FSEL R30, R87, -INF , P2 ;  /* 0xff800000571e7808 */ /* 0x000fe40001000000 */
[----:B------:R-:W-:Y:S02]  /*2010*/  FSEL R55, R55, -INF , P2 ;  /* 0xff80000037377808 */ /* 0x000fe40001000000 */
[----:B------:R-:W-:Y:S01]  /*2020*/  FSEL R42, R52, -INF , P3 ;  /* 0xff800000342a7808 */ /* 0x000fe20001800000 */
[----:B------:R-:W-:Y:S01]  /*2030*/  HMMA.16816.F32 R24, R12, R26, R32 ;  /* 0x0000001a0c18723c */ /* 0x000fe20000001820 */
[----:B------:R-:W-:-:S02]  /*2040*/  ISETP.GT.AND P3, PT, R2, 0x9, PT ;  /* 0x000000090200780c */ /* 0x000fc40003f64270 */
[----:B------:R-:W-:Y:S02]  /*2050*/  FSEL R43, R53, -INF , P2 ;  /* 0xff800000352b7808 */ /* 0x000fe40001000000 */
[----:B------:R-:W-:Y:S02]  /*2060*/  FSEL R29, R77, -INF , P3 ;  /* 0xff8000004d1d7808 */ /* 0x000fe40001800000 */
[----:B------:R-:W-:Y:S01]  /*2070*/  ISETP.GT.AND P2, PT, R2, 0x10, PT ;  /* 0x000000100200780c */ /* 0x000fe20003f44270 */
[----:B------:R-:W-:Y:S01]  /*2080*/  HMMA.16816.F32 R32, R12, R112, R80 ;  /* 0x000000700c20723c */ /* 0x000fe20000001850 */
[----:B------:R-:W-:Y:S02]  /*2090*/  FMNMX.FTZ R4, R28, R4, !PT ;  /* 0x000000041c047209 */ /* 0x000fe40007810000 */
[----:B------:R-:W-:Y:S02]  /*20a0*/  FSEL R40, R78, -INF , P1 ;  /* 0xff8000004e287808 */ /* 0x000fe40000800000 */
[----:B------:R-:W-:-:S02]  /*20b0*/  FSEL R50, R50, -INF , P1 ;  /* 0xff80000032327808 */ /* 0x000fc40000800000 */
[----:B------:R-:W-:Y:S01]  /*20c0*/  FSEL R48, R48, -INF , P1 ;  /* 0xff80000030307808 */ /* 0x000fe20000800000 */
[----:B------:R-:W-:Y:S01]  /*20d0*/  HMMA.16816.F32 R16, R16, R106, R144 ;  /* 0x0000006a1010723c */ /* 0x000fe20000001890 */
[----:B------:R-:W-:Y:S02]  /*20e0*/  ISETP.GT.AND P1, PT, R2, 0x11, PT ;  /* 0x000000110200780c */ /* 0x000fe40003f24270 */
[----:B------:R-:W-:Y:S02]  /*20f0*/  FSEL R52, R72, -INF , P2 ;  /* 0xff80000048347808 */ /* 0x000fe40001000000 */
[----:B------:R-:W-:Y:S02]  /*2100*/  FMNMX.FTZ R4, R29, R4, !PT ;  /* 0x000000041d047209 */ /* 0x000fe40007810000 */
[----:B------:R-:W-:Y:S02]  /*2110*/  FSEL R41, R79, -INF , P3 ;  /* 0xff8000004f297808 */ /* 0x000fe40001800000 */
[----:B------:R-:W-:-:S02]  /*2120*/  FSEL R51, R51, -INF , P3 ;  /* 0xff80000033337808 */ /* 0x000fc40001800000 */
[----:B------:R-:W-:Y:S02]  /*2130*/  FSEL R49, R49, -INF , P3 ;  /* 0xff80000031317808 */ /* 0x000fe40001800000 */
[----:B------:R-:W-:Y:S02]  /*2140*/  FSEL R53, R73, -INF , P1 ;  /* 0xff80000049357808 */ /* 0x000fe40000800000 */
[----:B------:R-:W-:Y:S02]  /*2150*/  ISETP.GT.AND P3, PT, R2, 0x18, PT ;  /* 0x000000180200780c */ /* 0x000fe40003f64270 */
        /* <DEDUP_REMOVED lines=8> */
[----:B------:R-:W-:Y:S01]  /*21e0*/  FSEL R117, R75, -INF , P1 ;  /* 0xff8000004b757808 */ /* 0x000fe20000800000 */
[----:B------:R-:W-:Y:S01]  /*21f0*/  IMAD.U32 R12, RZ, RZ, UR11 ;  /* 0x0000000bff0c7e24 */ /* 0x000fe2000f8e00ff */
[----:B------:R-:W-:-:S02]  /*2200*/  FSEL R128, R39, -INF , P1 ;  /* 0xff80000027807808 */ /* 0x000fc40000800000 */
[----:B------:R-:W-:Y:S02]  /*2210*/  FSEL R125, R37, -INF , P1 ;  /* 0xff800000257d7808 */ /* 0x000fe40000800000 */
[----:B------:R-:W-:Y:S02]  /*2220*/  FSEL R37, R69, -INF , P2 ;  /* 0xff80000045257808 */ /* 0x000fe40001000000 */
[----:B------:R-:W-:Y:S02]  /*2230*/  ISETP.GT.AND P1, PT, R2, 0x20, PT ;  /* 0x000000200200780c */ /* 0x000fe40003f24270 */
[----:B------:R-:W-:Y:S02]  /*2240*/  FMNMX.FTZ R4, R36, R4, !PT ;  /* 0x0000000424047209 */ /* 0x000fe40007810000 */
[----:B------:R-:W-:Y:S02]  /*2250*/  FSEL R39, R71, -INF , P2 ;  /* 0xff80000047277808 */ /* 0x000fe40001000000 */
[----:B------:R-:W-:-:S02]  /*2260*/  FSEL R127, R27, -INF , P2 ;  /* 0xff8000001b7f7808 */ /* 0x000fc40001000000 */
[----:B------:R-:W-:Y:S02]  /*2270*/  FSEL R119, R25, -INF , P2 ;  /* 0xff80000019777808 */ /* 0x000fe40001000000 */
[----:B------:R-:W-:Y:S02]  /*2280*/  ISETP.GT.AND P2, PT, R2, 0x21, PT ;  /* 0x000000210200780c */ /* 0x000fe40003f44270 */
[----:B------:R-:W-:Y:S02]  /*2290*/  FSEL R131, R64, -INF , P1 ;  /* 0xff80000040837808 */ /* 0x000fe40000800000 */
[----:B------:R-:W-:Y:S02]  /*22a0*/  FMNMX.FTZ R4, R37, R4, !PT ;  /* 0x0000000425047209 */ /* 0x000fe40007810000 */
[----:B------:R-:W-:Y:S02]  /*22b0*/  FMNMX.FTZ R5, R31, R30, !PT ;  /* 0x0000001e1f057209 */ /* 0x000fe40007810000 */
[----:B------:R-:W-:-:S02]  /*22c0*/  FSEL R180, R10, -INF , P1 ;  /* 0xff8000000ab47808 */ /* 0x000fc40000800000 */
[----:B------:R-:W-:Y:S02]  /*22d0*/  FSEL R170, R8, -INF , P1 ;  /* 0xff80000008aa7808 */ /* 0x000fe40000800000 */
[----:B------:R-:W-:Y:S02]  /*22e0*/  FSEL R134, R66, -INF , P1 ;  /* 0xff80000042867808 */ /* 0x000fe40000800000 */
[----:B------:R-:W-:Y:S02]  /*22f0*/  ISETP.GT.AND P1, PT, R2, 0x28, PT ;  /* 0x000000280200780c */ /* 0x000fe40003f24270 */
[----:B------:R-:W-:Y:S02]  /*2300*/  FSEL R133, R65, -INF , P2 ;  /* 0xff80000041857808 */ /* 0x000fe40001000000 */
[----:B------:R-:W-:Y:S02]  /*2310*/  FMNMX.FTZ R4, R131, R4, !PT ;  /* 0x0000000483047209 */ /* 0x000fe40007810000 */
[----:B------:R-:W-:-:S02]  /*2320*/  FMNMX.FTZ R5, R40, R5, !PT ;  /* 0x0000000528057209 */ /* 0x000fc40007810000 */
[----:B------:R-:W-:Y:S02]  /*2330*/  FSEL R181, R11, -INF , P2 ;  /* 0xff8000000bb57808 */ /* 0x000fe40001000000 */
[----:B------:R-:W-:Y:S02]  /*2340*/  FSEL R173, R9, -INF , P2 ;  /* 0xff80000009ad7808 */ /* 0x000fe40001000000 */
[----:B------:R-:W-:Y:S02]  /*2350*/  FSEL R138, R67, -INF , P2 ;  /* 0xff800000438a7808 */ /* 0x000fe40001000000 */
[----:B------:R-:W-:Y:S02]  /*2360*/  ISETP.GT.AND P2, PT, R2, 0x29, PT ;  /* 0x000000290200780c */ /* 0x000fe40003f44270 */
[----:B------:R-:W-:Y:S02]  /*2370*/  FSEL R130, R60, -INF , P1 ;  /* 0xff8000003c827808 */ /* 0x000fe40000800000 */
[----:B------:R-:W-:-:S02]  /*2380*/  FMNMX.FTZ R4, R133, R4, !PT ;  /* 0x0000000485047209 */ /* 0x000fc40007810000 */
[----:B------:R-:W-:Y:S02]  /*2390*/  FMNMX.FTZ R5, R41, R5, !PT ;  /* 0x0000000529057209 */ /* 0x000fe40007810000 */
[----:B------:R-:W-:Y:S02]  /*23a0*/  FSEL R169, R63, -INF , P2 ;  /* 0xff8000003fa97808 */ /* 0x000fe40001000000 */
[----:B------:R-:W-:Y:S02]  /*23b0*/  FSEL R132, R61, -INF , P2 ;  /* 0xff8000003d847808 */ /* 0x000fe40001000000 */
[----:B------:R-:W-:Y:S02]  /*23c0*/  FSEL R175, R47, -INF , P2 ;  /* 0xff8000002faf7808 */ /* 0x000fe40001000000 */
[----:B------:R-:W-:Y:S02]  /*23d0*/  FSEL R172, R45, -INF , P2 ;  /* 0xff8000002dac7808 */ /* 0x000fe40001000000 */
[----:B------:R-:W-:-:S02]  /*23e0*/  ISETP.GT.AND P2, PT, R2, 0x30, PT ;  /* 0x000000300200780c */ /* 0x000fc40003f44270 */
[----:B------:R-:W-:Y:S02]  /*23f0*/  FMNMX.FTZ R4, R130, R4, !PT ;  /* 0x0000000482047209 */ /* 0x000fe40007810000 */
[----:B------:R-:W-:Y:S02]  /*2400*/  FMNMX.FTZ R5, R116, R5, !PT ;  /* 0x0000000574057209 */ /* 0x000fe40007810000 */
[----:B------:R-:W-:Y:S02]  /*2410*/  FSEL R168, R62, -INF , P1 ;  /* 0xff8000003ea87808 */ /* 0x000fe40000800000 */
[----:B------:R-:W-:Y:S02]  /*2420*/  FSEL R174, R46, -INF , P1 ;  /* 0xff8000002eae7808 */ /* 0x000fe40000800000 */
[----:B------:R-:W-:Y:S02]  /*2430*/  FSEL R171, R44, -INF , P1 ;  /* 0xff8000002cab7808 */ /* 0x000fe40000800000 */
[----:B------:R-:W-:-:S02]  /*2440*/  ISETP.GT.AND P1, PT, R2, 0x31, PT ;  /* 0x000000310200780c */ /* 0x000fc40003f24270 */
[----:B------:R-:W-:Y:S02]  /*2450*/  FSEL R217, R88, -INF , P2 ;  /* 0xff80000058d97808 */ /* 0x000fe40001000000 */
[----:B------:R-:W-:Y:S02]  /*2460*/  FMNMX.FTZ R4, R132, R4, !PT ;  /* 0x0000000484047209 */ /* 0x000fe40007810000 */
[----:B------:R-:W-:Y:S02]  /*2470*/  FSEL R38, R70, -INF , P3 ;  /* 0xff80000046267808 */ /* 0x000fe40001800000 */
[----:B------:R-:W-:Y:S02]  /*2480*/  FMNMX.FTZ R5, R117, R5, !PT ;  /* 0x0000000575057209 */ /* 0x000fe40007810000 */
[----:B------:R-:W-:Y:S02]  /*2490*/  FSEL R126, R26, -INF , P3 ;  /* 0xff8000001a7e7808 */ /* 0x000fe40001800000 */
[----:B------:R-:W-:-:S02]  /*24a0*/  FSEL R124, R24, -INF , P3 ;  /* 0xff800000187c7808 */ /* 0x000fc40001800000 */
[----:B------:R-:W-:Y:S02]  /*24b0*/  ISETP.GT.AND P3, PT, R2, 0x38, PT ;  /* 0x000000380200780c */ /* 0x000fe40003f64270 */
[----:B------:R-:W-:Y:S02]  /*24c0*/  FSEL R219, R89, -INF , P1 ;  /* 0xff80000059db7808 */ /* 0x000fe40000800000 */
[----:B------:R-:W-:Y:S02]  /*24d0*/  FMNMX.FTZ R4, R217, R4, !PT ;  /* 0x00000004d9047209 */ /* 0x000fe40007810000 */
        /* <DEDUP_REMOVED lines=8> */
[----:B------:R-:W-:-:S02]  /*2560*/  FMNMX.FTZ R4, R42, R43, !PT ;  /* 0x0000002b2a047209 */ /* 0x000fc40007810000 */
[----:B------:R-:W-:Y:S02]  /*2570*/  FMNMX.FTZ R5, R221, R2, !PT ;  /* 0x00000002dd057209 */ /* 0x000fe40007810000 */
[----:B------:R-:W-:Y:S02]  /*2580*/  FSEL R222, R57, -INF , P2 ;  /* 0xff80000039de7808 */ /* 0x000fe40001000000 */
[----:B------:R-:W-:Y:S02]  /*2590*/  FMNMX.FTZ R2, R134, R6, !PT ;  /* 0x0000000686027209 */ /* 0x000fe40007810000 */
[----:B------:R-:W-:Y:S02]  /*25a0*/  FMNMX.FTZ R4, R48, R4, !PT ;  /* 0x0000000430047209 */ /* 0x000fe40007810000 */
[----:B------:R-:W-:Y:S02]  /*25b0*/  FMNMX.FTZ R7, R222, R5, !PT ;  /* 0x00000005de077209 */ /* 0x000fe40007810000 */
[----:B------:R-:W-:-:S02]  /*25c0*/  FMNMX.FTZ R2, R138, R2, !PT ;  /* 0x000000028a027209 */ /* 0x000fc40007810000 */
[----:B------:R-:W-:Y:S01]  /*25d0*/  FMNMX.FTZ R5, R49, R4, !PT ;  /* 0x0000000431057209 */ /* 0x000fe20007810000 */
[----:B------:R-:W1:Y:S01]  /*25e0*/  SHFL.BFLY PT, R8, R7, 0x2, 0x1f ;  /* 0x0c401f0007087f89 */ /* 0x000e6200000e0000 */
[----:B------:R-:W-:Y:S02]  /*25f0*/  FMNMX.FTZ R2, R168, R2, !PT ;  /* 0x00000002a8027209 */ /* 0x000fe40007810000 */
[----:B------:R-:W-:Y:S02]  /*2600*/  FMNMX.FTZ R5, R118, R5, !PT ;  /* 0x0000000576057209 */ /* 0x000fe40007810000 */
[----:B------:R-:W-:Y:S02]  /*2610*/  FMNMX.FTZ R2, R169, R2, !PT ;  /* 0x00000002a9027209 */ /* 0x000fe40007810000 */
[----:B------:R-:W-:Y:S02]  /*2620*/  FMNMX.FTZ R5, R125, R5, !PT ;  /* 0x000000057d057209 */ /* 0x000fe40007810000 */
[----:B------:R-:W-:-:S02]  /*2630*/  FSEL R220, R91, -INF , P1 ;  /* 0xff8000005bdc7808 */ /* 0x000fc40000800000 */
[----:B------:R-:W-:Y:S02]  /*2640*/  FMNMX.FTZ R2, R238, R2, !PT ;  /* 0x00000002ee027209 */ /* 0x000fe40007810000 */
[----:B------:R-:W-:Y:S02]  /*2650*/  FMNMX.FTZ R5, R124, R5, !PT ;  /* 0x000000057c057209 */ /* 0x000fe40007810000 */
[----:B------:R-:W-:Y:S02]  /*2660*/  FMNMX.FTZ R4, R220, R2, !PT ;  /* 0x00000002dc047209 */ /* 0x000fe40007810000 */
[----:B------:R-:W-:Y:S02]  /*2670*/  FMNMX.FTZ R2, R119, R5, !PT ;  /* 0x0000000577027209 */ /* 0x000fe40007810000 */
[----:B------:R-:W-:Y:S02]  /*2680*/  FSEL R218, R58, -INF , P3 ;  /* 0xff8000003ada7808 */ /* 0x000fe40001800000 */
[----:B------:R-:W-:-:S02]  /*2690*/  FMNMX.FTZ R2, R170, R2, !PT ;  /* 0x00000002aa027209 */ /* 0x000fc40007810000 */
[----:B------:R-:W-:Y:S02]  /*26a0*/  FSEL R211, R59, -INF , P2 ;  /* 0xff8000003bd37808 */ /* 0x000fe40001000000 */
[----:B------:R-:W-:Y:S02]  /*26b0*/  FMNMX.FTZ R2, R173, R2, !PT ;  /* 0x00000002ad027209 */ /* 0x000fe40007810000 */
[----:B------:R-:W-:Y:S02]  /*26c0*/  FMNMX.FTZ R4, R218, R4, !PT ;  /* 0x00000004da047209 */ /* 0x000fe40007810000 */
[----:B------:R-:W-:Y:S02]  /*26d0*/  FMNMX.FTZ R2, R171, R2, !PT ;  /* 0x00000002ab027209 */ /* 0x000fe40007810000 */
[----:B------:R-:W-:Y:S02]  /*26e0*/  FMNMX.FTZ R5, R54, R55, !PT ;  /* 0x0000003736057209 */ /* 0x000fe40007810000 */
[----:B------:R-:W-:-:S02]  /*26f0*/  FMNMX.FTZ R6, R211, R4, !PT ;  /* 0x00000004d3067209 */ /* 0x000fc40007810000 */
[----:B------:R-:W-:Y:S02]  /*2700*/  FMNMX.FTZ R2, R172, R2, !PT ;  /* 0x00000002ac027209 */ /* 0x000fe40007810000 */
[----:B------:R-:W-:Y:S02]  /*2710*/  FMNMX.FTZ R4, R50, R5, !PT ;  /* 0x0000000532047209 */ /* 0x000fe40007810000 */
[----:B-1----:R-:W-:Y:S01]  /*2720*/  FMNMX.FTZ R7, R7, R8, !PT ;  /* 0x0000000807077209 */ /* 0x002fe20007810000 */
[----:B------:R-:W1:Y:S01]  /*2730*/  SHFL.BFLY PT, R5, R6, 0x2, 0x1f ;  /* 0x0c401f0006057f89 */ /* 0x000e6200000e0000 */
[----:B------:R-:W-:Y:S02]  /*2740*/  FSEL R15, R33, -INF , P1 ;  /* 0xff800000210f7808 */ /* 0x000fe40000800000 */
[----:B------:R-:W-:Y:S01]  /*2750*/  FMNMX.FTZ R2, R182, R2, !PT ;  /* 0x00000002b6027209 */ /* 0x000fe20007810000 */
[----:B------:R-:W2:Y:S01]  /*2760*/  SHFL.BFLY PT, R10, R7, 0x1, 0x1f ;  /* 0x0c201f00070a7f89 */ /* 0x000ea200000e0000 */
[----:B------:R-:W-:-:S02]  /*2770*/  FMNMX.FTZ R4, R51, R4, !PT ;  /* 0x0000000433047209 */ /* 0x000fc40007810000 */
[----:B------:R-:W-:Y:S02]  /*2780*/  FSEL R234, R16, -INF , P3 ;  /* 0xff80000010ea7808 */ /* 0x000fe40001800000 */
[----:B------:R-:W-:Y:S02]  /*2790*/  FMNMX.FTZ R2, R15, R2, !PT ;  /* 0x000000020f027209 */ /* 0x000fe40007810000 */
[----:B------:R-:W-:Y:S02]  /*27a0*/  FMNMX.FTZ R4, R129, R4, !PT ;  /* 0x0000000481047209 */ /* 0x000fe40007810000 */
[----:B------:R-:W-:Y:S02]  /*27b0*/  FSEL R235, R17, -INF , P2 ;  /* 0xff80000011eb7808 */ /* 0x000fe40001000000 */
[----:B------:R-:W-:Y:S02]  /*27c0*/  FMNMX.FTZ R2, R234, R2, !PT ;  /* 0x00000002ea027209 */ /* 0x000fe40007810000 */
[----:B------:R-:W-:-:S02]  /*27d0*/  FMNMX.FTZ R4, R128, R4, !PT ;  /* 0x0000000480047209 */ /* 0x000fc40007810000 */
[----:B------:R-:W-:Y:S02]  /*27e0*/  FMNMX.FTZ R8, R235, R2, !PT ;  /* 0x00000002eb087209 */ /* 0x000fe40007810000 */
[----:B------:R-:W-:Y:S02]  /*27f0*/  FMNMX.FTZ R4, R126, R4, !PT ;  /* 0x000000047e047209 */ /* 0x000fe40007810000 */
[----:B------:R-:W-:Y:S01]  /*2800*/  FSEL R236, R35, -INF , P1 ;  /* 0xff80000023ec7808 */ /* 0x000fe20000800000 */
[----:B------:R-:W3:Y:S01]  /*2810*/  SHFL.BFLY PT, R11, R8, 0x2, 0x1f ;  /* 0x0c401f00080b7f89 */ /* 0x000ee200000e0000 */
[----:B------:R-:W-:Y:S02]  /*2820*/  FMNMX.FTZ R4, R127, R4, !PT ;  /* 0x000000047f047209 */ /* 0x000fe40007810000 */
[----:B-1----:R-:W-:Y:S01]  /*2830*/  FMNMX.FTZ R9, R6, R5, !PT ;  /* 0x0000000506097209 */ /* 0x002fe20007810000 */
[----:B------:R-:W-:Y:S01]  /*2840*/  IMAD.U32 R6, RZ, RZ, UR11 ;  /* 0x0000000bff067e24 */ /* 0x000fe2000f8e00ff */
[----:B------:R-:W-:-:S02]  /*2850*/  FMNMX.FTZ R4, R180, R4, !PT ;  /* 0x00000004b4047209 */ /* 0x000fc40007810000 */
[----:B--2---:R-:W-:Y:S01]  /*2860*/  FMNMX.FTZ R135, R7, R10, !PT ;  /* 0x0000000a07877209 */ /* 0x004fe20007810000 */
[----:B------:R-:W-:Y:S01]  /*2870*/  IMAD.U32 R7, RZ, RZ, UR10 ;  /* 0x0000000aff077e24 */ /* 0x000fe2000f8e00ff */
[----:B------:R-:W-:Y:S01]  /*2880*/  FMNMX.FTZ R2, R181, R4, !PT ;  /* 0x00000004b5027209 */ /* 0x000fe20007810000 */
[----:B------:R-:W1:Y:S01]  /*2890*/  SHFL.BFLY PT, R10, R9, 0x1, 0x1f ;  /* 0x0c201f00090a7f89 */ /* 0x000e6200000e0000 */
[C---:B------:R-:W-:Y:S01]  /*28a0*/  FSETP.NEU.FTZ.AND P1, PT, R135.reuse, -INF , PT ;  /* 0xff8000008700780b */ /* 0x040fe20003f3d000 */
[----:B------:R-:W-:Y:S01]  /*28b0*/  FMUL.FTZ R13, R135, c[0x0][0x2d0] ;  /* 0x0000b400870d7a20 */ /* 0x000fe20000410000 */
[----:B------:R-:W-:Y:S02]  /*28c0*/  FMNMX.FTZ R2, R174, R2, !PT ;  /* 0x00000002ae027209 */ /* 0x000fe40007810000 */
[----:B------:R-:W-:Y:S02]  /*28d0*/  FSEL R237, R18, -INF , P3 ;  /* 0xff80000012ed7808 */ /* 0x000fe40001800000 */
[----:B------:R-:W-:-:S02]  /*28e0*/  FMNMX.FTZ R2, R175, R2, !PT ;  /* 0x00000002af027209 */ /* 0x000fc40007810000 */
[----:B------:R-:W-:Y:S02]  /*28f0*/  FSEL R13, R13, RZ, P1 ;  /* 0x000000ff0d0d7208 */ /* 0x000fe40000800000 */
[----:B------:R-:W-:Y:S02]  /*2900*/  FMNMX.FTZ R2, R183, R2, !PT ;  /* 0x00000002b7027209 */ /* 0x000fe40007810000 */
[----:B------:R-:W-:Y:S01]  /*2910*/  FSEL R239, R19, -INF , P2 ;  /* 0xff80000013ef7808 */ /* 0x000fe20001000000 */
[----:B------:R-:W-:Y:S01]  /*2920*/  FFMA.FTZ R4, R22, c[0x0][0x2d0], -R13 ;  /* 0x0000b40016047a23 */ /* 0x000fe2000001080d */
[----:B------:R-:W-:Y:S02]  /*2930*/  FMNMX.FTZ R2, R236, R2, !PT ;  /* 0x00000002ec027209 */ /* 0x000fe40007810000 */
[----:B---3--:R-:W-:Y:S01]  /*2940*/  FMNMX.FTZ R8, R8, R11, !PT ;  /* 0x0000000b08087209 */ /* 0x008fe20007810000 */
[----:B------:R2:W-:Y:S01]  /*2950*/  MUFU.EX2 R188, R4 ;  /* 0x0000000400bc7308 */ /* 0x0005e20000000800 */
[----:B------:R-:W-:-:S02]  /*2960*/  FMNMX.FTZ R2, R237, R2, !PT ;  /* 0x00000002ed027209 */ /* 0x000fc40007810000 */
[----:B------:R-:W-:Y:S01]  /*2970*/  @P0 LEA R6, P1, R6, R20, 0x1 ;  /* 0x0000001406060211 */ /* 0x000fe200078208ff */
[----:B------:R-:W3:Y:S01]  /*2980*/  SHFL.BFLY PT, R11, R8, 0x1, 0x1f ;  /* 0x0c201f00080b7f89 */ /* 0x000ee200000e0000 */
[----:B------:R-:W-:Y:S02]  /*2990*/  FMNMX.FTZ R5, R239, R2, !PT ;  /* 0x00000002ef057209 */ /* 0x000fe40007810000 */
[----:B-1----:R-:W-:Y:S01]  /*29a0*/  FMNMX.FTZ R2, R9, R10, !PT ;  /* 0x0000000a09027209 */ /* 0x002fe20007810000 */
[----:B------:R-:W-:Y:S01]  /*29b0*/  FFMA.FTZ R9, R29, c[0x0][0x2d0], -R13 ;  /* 0x0000b4001d097a23 */ /* 0x000fe2000001080d */
[----:B------:R-:W-:Y:S01]  /*29c0*/  @P0 LEA.HI.X R7, R12, R21, R7, 0x1, P1 ;  /* 0x000000150c070211 */ /* 0x000fe200008f0c07 */
[----:B------:R-:W1:Y:S01]  /*29d0*/  SHFL.BFLY PT, R10, R5, 0x2, 0x1f ;  /* 0x0c401f00050a7f89 */ /* 0x000e6200000e0000 */
[C---:B------:R-:W-:Y:S01]  /*29e0*/  FSETP.NEU.FTZ.AND P1, PT, R2.reuse, -INF , PT ;  /* 0xff8000000200780b */ /* 0x040fe20003f3d000 */
[----:B------:R-:W-:Y:S01]  /*29f0*/  FMUL.FTZ R12, R2, c[0x0][0x2d0] ;  /* 0x0000b400020c7a20 */ /* 0x000fe20000410000 */
[----:B------:R4:W-:Y:S01]  /*2a00*/  MUFU.EX2 R186, R9 ;  /* 0x0000000900ba7308 */ /* 0x0009e20000000800 */
[----:B--2---:R-:W-:-:S03]  /*2a10*/  FFMA.FTZ R4, R23, c[0x0][0x2d0], -R13 ;  /* 0x0000b40017047a23 */ /* 0x004fc6000001080d */
[----:B------:R-:W-:-:S04]  /*2a20*/  FSEL R12, R12, RZ, P1 ;  /* 0x000000ff0c0c7208 */ /* 0x000fc80000800000 */
[----:B------:R2:W-:Y:S01]  /*2a30*/  MUFU.EX2 R148, R4 ;  /* 0x0000000400947308 */ /* 0x0005e20000000800 */
[----:B------:R-:W-:Y:S01]  /*2a40*/  FFMA.FTZ R0, R40, c[0x0][0x2d0], -R12 ;  /* 0x0000b40028007a23 */ /* 0x000fe2000001080c */
[----:B---3--:R-:W-:-:S06]  /*2a50*/  FMNMX.FTZ R137, R8, R11, !PT ;  /* 0x0000000b08897209 */ /* 0x008fcc0007810000 */
[----:B------:R3:W-:Y:S01]  /*2a60*/  MUFU.EX2 R14, R0 ;  /* 0x00000000000e7308 */ /* 0x0007e20000000800 */
[----:B----4-:R-:W-:Y:S01]  /*2a70*/  FFMA.FTZ R9, R31, c[0x0][0x2d0], -R12 ;  /* 0x0000b4001f097a23 */ /* 0x010fe2000001080c */
[----:B------:R-:W-:Y:S02]  /*2a80*/  FSETP.NEU.FTZ.AND P1, PT, R137, -INF , PT ;  /* 0xff8000008900780b */ /* 0x000fe40003f3d000 */
[----:B-1----:R-:W-:Y:S01]  /*2a90*/  FMNMX.FTZ R3, R5, R10, !PT ;  /* 0x0000000a05037209 */ /* 0x002fe20007810000 */
[----:B--2---:R-:W-:-:S03]  /*2aa0*/  FFMA.FTZ R4, R28, c[0x0][0x2d0], -R13 ;  /* 0x0000b4001c047a23 */ /* 0x004fc6000001080d */
[----:B------:R-:W-:Y:S01]  /*2ab0*/  MUFU.EX2 R178, R9 ;  /* 0x0000000900b27308 */ /* 0x000fe20000000800 */
[----:B------:R-:W1:Y:S01]  /*2ac0*/  SHFL.BFLY PT, R5, R3, 0x1, 0x1f ;  /* 0x0c201f0003057f89 */ /* 0x000e6200000e0000 */
[----:B---3--:R-:W-:-:S06]  /*2ad0*/  FMUL.FTZ R0, R137, c[0x0][0x2d0] ;  /* 0x0000b40089007a20 */ /* 0x008fcc0000410000 */
[----:B------:R2:W-:Y:S01]  /*2ae0*/  MUFU.EX2 R176, R4 ;  /* 0x0000000400b07308 */ /* 0x0005e20000000800 */
[----:B------:R-:W-:-:S05]  /*2af0*/  FSEL R0, R0, RZ, P1 ;  /* 0x000000ff00007208 */ /* 0x000fca0000800000 */
[----:B------:R-:W-:-:S04]  /*2b00*/  FFMA.FTZ R8, R48, c[0x0][0x2d0], -R0 ;  /* 0x0000b40030087a23 */ /* 0x000fc80000010800 */
[----:B------:R3:W-:Y:S01]  /*2b10*/  MUFU.EX2 R177, R8 ;  /* 0x0000000800b17308 */ /* 0x0007e20000000800 */
[----:B--2---:R-:W-:Y:S01]  /*2b20*/  @P0 IMAD.SHL.U32 R4, R149, 0x2, RZ ;  /* 0x0000000295040824 */ /* 0x004fe200078e00ff */
[----:B-1----:R-:W-:-:S04]  /*2b30*/  FMNMX.FTZ R136, R3, R5, !PT ;  /* 0x0000000503887209 */ /* 0x002fc80007810000 */
[----:B------:R1:W-:Y:S01]  /*2b40*/  @P0 LDGSTS.E.BYPASS.LTC128B.128 [R4+0x3100], [R20.64], !P6 ;  /* 0x0310000014040fae */ /* 0x0003e2000f101d50 */
[C---:B------:R-:W-:Y:S01]  /*2b50*/  FMUL.FTZ R3, R136.reuse, c[0x0][0x2d0] ;  /* 0x0000b40088037a20 */ /* 0x040fe20000410000 */
[----:B------:R-:W-:Y:S02]  /*2b60*/  FSETP.NEU.FTZ.AND P1, PT, R136, -INF , PT ;  /* 0xff8000008800780b */ /* 0x000fe40003f3d000 */
[----:B------:R1:W-:Y:S02]  /*2b70*/  @P0 LDGSTS.E.BYPASS.LTC128B.128 [R4+0x4100], [R20.64+0x40], !P5 ;  /* 0x0410004014040fae */ /* 0x0003e4000e901d50 */
[----:B------:R-:W-:Y:S02]  /*2b80*/  FSEL R3, R3, RZ, P1 ;  /* 0x000000ff03037208 */ /* 0x000fe40000800000 */
[----:B------:R1:W-:Y:S01]  /*2b90*/  @P0 LDGSTS.E.BYPASS.LTC128B.128 [R4+0x5100], [R20.64+0x80], !P4 ;  /* 0x0510008014040fae */ /* 0x0003e2000e101d50 */
[----:B---3--:R-:W-:-:S03]  /*2ba0*/  FFMA.FTZ R8, R49, c[0x0][0x2d0], -R0 ;  /* 0x0000b40031087a23 */ /* 0x008fc60000010800 */
[----:B------:R2:W-:Y:S01]  /*2bb0*/  @P0 LDGSTS.E.BYPASS.LTC128B.128 [R4+0x3900], [R6.64], !P6 ;  /* 0x0390000006040fae */ /* 0x0005e2000f101d50 */
[----:B------:R3:W4:Y:S03]  /*2bc0*/  MUFU.EX2 R200, R8 ;  /* 0x0000000800c87308 */ /* 0x0007260000000800 */
[----:B------:R2:W-:Y:S04]  /*2bd0*/  @P0 LDGSTS.E.BYPASS.LTC128B.128 [R4+0x4900], [R6.64+0x40], !P5 ;  /* 0x0490004006040fae */ /* 0x0005e8000e901d50 */
[----:B------:R2:W-:Y:S04]  /*2be0*/  @P0 LDGSTS.E.BYPASS.LTC128B.128 [R4+0x5900], [R6.64+0x80], !P4 ;  /* 0x0590008006040fae */ /* 0x0005e8000e101d50 */
[----:B------:R-:W5:Y:S04]  /*2bf0*/  LDSM.16.MT88.4 R24, [R212+0x100] ;  /* 0x00010000d418783b */ /* 0x000f680000004200 */
[----:B------:R-:W5:Y:S01]  /*2c00*/  LDSM.16.MT88.4 R16, [R213+0x100] ;  /* 0x00010000d510783b */ /* 0x000f620000004200 */
[----:B---3--:R-:W-:Y:S01]  /*2c10*/  FFMA.FTZ R8, R54, c[0x0][0x2d0], -R3 ;  /* 0x0000b40036087a23 */ /* 0x008fe20000010803 */
[----:B----4-:R-:W-:-:S02]  /*2c20*/  F2FP.PACK_AB R10, R200, R177 ;  /* 0x000000b1c80a723e */ /* 0x010fc400000000ff */
[----:B------:R-:W-:Y:S01]  /*2c30*/  LDSM.16.MT88.4 R32, [R212+0x2100] ;  /* 0x00210000d420783b */ /* 0x000fe20000004200 */
[----:B------:R3:W-:Y:S03]  /*2c40*/  MUFU.EX2 R245, R8 ;  /* 0x0000000800f57308 */ /* 0x0007e60000000800 */
[----:B-1----:R-:W1:Y:S04]  /*2c50*/  LDSM.16.MT88.4 R20, [R212+0x1100] ;  /* 0x00110000d414783b */ /* 0x002e680000004200 */
[----:B------:R-:W0:Y:S01]  /*2c60*/  LDGDEPBAR ;  /* 0x00000000000079af */ /* 0x000e220000000000 */
[----:B--2---:R-:W-:Y:S01]  /*2c70*/  FFMA.FTZ R4, R30, c[0x0][0x2d0], -R12 ;  /* 0x0000b4001e047a23 */ /* 0x004fe2000001080c */
[----:B------:R-:W-:-:S02]  /*2c80*/  F2FP.PACK_AB R6, R186, R176 ;  /* 0x000000b0ba06723e */ /* 0x000fc400000000ff */
[----:B------:R-:W2:Y:S01]  /*2c90*/  LDSM.16.MT88.4 R28, [R213+0x1100] ;  /* 0x00110000d51c783b */ /* 0x000ea20000004200 */
[----:B---3--:R-:W-:Y:S01]  /*2ca0*/  FFMA.FTZ R8, R55, c[0x0][0x2d0], -R3 ;  /* 0x0000b40037087a23 */ /* 0x008fe20000010803 */
[----:B------:R3:W4:Y:S08]  /*2cb0*/  MUFU.EX2 R179, R4 ;  /* 0x0000000400b37308 */ /* 0x0007300000000800 */
[----:B------:R5:W1:Y:S01]  /*2cc0*/  MUFU.EX2 R244, R8 ;  /* 0x0000000800f47308 */ /* 0x000a620000000800 */
[----:B---3--:R-:W-:Y:S01]  /*2cd0*/  FFMA.FTZ R4, R41, c[0x0][0x2d0], -R12 ;  /* 0x0000b40029047a23 */ /* 0x008fe2000001080c */
[----:B----4-:R-:W-:-:S06]  /*2ce0*/  F2FP.PACK_AB R5, R179, R178 ;  /* 0x000000b2b305723e */ /* 0x010fcc00000000ff */
[----:B------:R3:W4:Y:S01]  /*2cf0*/  MUFU.EX2 R185, R4 ;  /* 0x0000000400b97308 */ /* 0x0007220000000800 */
[----:B-----5:R-:W-:Y:S01]  /*2d00*/  FFMA.FTZ R8, R50, c[0x0][0x2d0], -R3 ;  /* 0x0000b40032087a23 */ /* 0x020fe20000010803 */
[----:B-1----:R-:W-:-:S06]  /*2d10*/  F2FP.PACK_AB R9, R244, R245 ;  /* 0x000000f5f409723e */ /* 0x002fcc00000000ff */
[----:B------:R1:W-:Y:S01]  /*2d20*/  MUFU.EX2 R247, R8 ;  /* 0x0000000800f77308 */ /* 0x0003e20000000800 */
[----:B---3--:R-:W-:Y:S01]  /*2d30*/  FFMA.FTZ R4, R42, c[0x0][0x2d0], -R0 ;  /* 0x0000b4002a047a23 */ /* 0x008fe20000010800 */
[----:B----4-:R-:W-:-:S06]  /*2d40*/  F2FP.PACK_AB R7, R185, R14 ;  /* 0x0000000eb907723e */ /* 0x010fcc00000000ff */
[----:B------:R3:W-:Y:S01]  /*2d50*/  MUFU.EX2 R149, R4 ;  /* 0x0000000400957308 */ /* 0x0007e20000000800 */
[----:B-1----:R-:W-:-:S07]  /*2d60*/  FFMA.FTZ R8, R51, c[0x0][0x2d0], -R3 ;  /* 0x0000b40033087a23 */ /* 0x002fce0000010803 */
[----:B------:R-:W1:Y:S01]  /*2d70*/  MUFU.EX2 R187, R8 ;  /* 0x0000000800bb7308 */ /* 0x000e620000000800 */
[----:B---3--:R-:W-:Y:S02]  /*2d80*/  FFMA.FTZ R4, R43, c[0x0][0x2d0], -R0 ;  /* 0x0000b4002b047a23 */ /* 0x008fe40000010800 */
[----:B------:R-:W3:Y:S05]  /*2d90*/  LDSM.16.MT88.4 R40, [R213+0x2100] ;  /* 0x00210000d528783b */ /* 0x000eea0000004200 */
[----:B------:R4:W5:Y:S01]  /*2da0*/  MUFU.EX2 R248, R4 ;  /* 0x0000000400f87308 */ /* 0x0009620000000800 */
[----:B-1----:R-:W-:Y:S02]  /*2db0*/  F2FP.PACK_AB R11, R187, R247 ;  /* 0x000000f7bb0b723e */ /* 0x002fe400000000ff */
[----:B----4-:R-:W-:-:S02]  /*2dc0*/  F2FP.PACK_AB R4, R148, R188 ;  /* 0x000000bc9404723e */ /* 0x010fc400000000ff */
[----:B-----5:R-:W-:-:S05]  /*2dd0*/  F2FP.PACK_AB R8, R248, R149 ;  /* 0x00000095f808723e */ /* 0x020fca00000000ff */
[C---:B------:R-:W-:Y:S08]  /*2de0*/  HMMA.16816.F32 R112, R4.reuse, R24, RZ ;  /* 0x000000180470723c */ /* 0x040ff000000018ff */
[C---:B------:R-:W-:Y:S08]  /*2df0*/  HMMA.16816.F32 R108, R4.reuse, R16, RZ ;  /* 0x00000010046c723c */ /* 0x040ff000000018ff */
[C---:B------:R-:W-:Y:S08]  /*2e00*/  HMMA.16816.F32 R104, R4.reuse, R20, RZ ;  /* 0x000000140468723c */ /* 0x040ff000000018ff */
[C---:B--2---:R-:W-:Y:S08]  /*2e10*/  HMMA.16816.F32 R100, R4.reuse, R28, RZ ;  /* 0x0000001c0464723c */ /* 0x044ff000000018ff */
[C---:B------:R-:W-:Y:S08]  /*2e20*/  HMMA.16816.F32 R96, R4.reuse, R32, RZ ;  /* 0x000000200460723c */ /* 0x040ff000000018ff */
[C---:B---3--:R-:W-:Y:S08]  /*2e30*/  HMMA.16816.F32 R92, R4.reuse, R40, RZ ;  /* 0x00000028045c723c */ /* 0x048ff000000018ff */
        /* <DEDUP_REMOVED lines=23> */
[----:B------:R-:W4:Y:S01]  /*2fb0*/  LDSM.16.MT88.4 R28, [R213+0x1500] ;  /* 0x00150000d51c783b */ /* 0x000f220000004200 */
[----:B---3--:R-:W-:-:S04]  /*2fc0*/  FFMA.FTZ R4, R37, c[0x0][0x2d0], -R13 ;  /* 0x0000b40025047a23 */ /* 0x008fc8000001080d */
[----:B------:R3:W5:Y:S02]  /*2fd0*/  MUFU.EX2 R249, R4 ;  /* 0x0000000400f97308 */ /* 0x0007640000000800 */
[C---:B------:R-:W-:Y:S08]  /*2fe0*/  HMMA.16816.F32 R48, R8.reuse, R32, RZ ;  /* 0x000000200830723c */ /* 0x040ff000000018ff */
[----:B------:R-:W-:Y:S01]  /*2ff0*/  HMMA.16816.F32 R156, R8, R34, RZ ;  /* 0x00000022089c723c */ /* 0x000fe200000018ff */
[----:B------:R-:W1:Y:S01]  /*3000*/  LDSM.16.MT88.4 R32, [R212+0x2500] ;  /* 0x00250000d420783b */ /* 0x000e620000004200 */
[----:B---3--:R-:W-:-:S06]  /*3010*/  FFMA.FTZ R4, R116, c[0x0][0x2d0], -R12 ;  /* 0x0000b40074047a23 */ /* 0x008fcc000001080c */
[C---:B------:R-:W-:Y:S01]  /*3020*/  HMMA.16816.F32 R44, R8.reuse, R40, RZ ;  /* 0x00000028082c723c */ /* 0x040fe200000018ff */
[----:B-----5:R-:W-:Y:S01]  /*3030*/  F2FP.PACK_AB R6, R249, R184 ;  /* 0x000000b8f906723e */ /* 0x020fe200000000ff */
[----:B------:R3:W-:Y:S06]  /*3040*/  MUFU.EX2 R240, R4 ;  /* 0x0000000400f07308 */ /* 0x0007ec0000000800 */
[----:B------:R-:W-:Y:S07]  /*3050*/  HMMA.16816.F32 R160, R8, R42, RZ ;  /* 0x0000002a08a0723c */ /* 0x000fee00000018ff */
[----:B------:R-:W-:-:S02]  /*3060*/  FFMA.FTZ R8, R124, c[0x0][0x2d0], -R0 ;  /* 0x0000b4007c087a23 */ /* 0x000fc40000010800 */
[----:B---3--:R-:W-:Y:S02]  /*3070*/  FFMA.FTZ R4, R117, c[0x0][0x2d0], -R12 ;  /* 0x0000b40075047a23 */ /* 0x008fe4000001080c */
[----:B------:R3:W-:Y:S08]  /*3080*/  MUFU.EX2 R224, R8 ;  /* 0x0000000800e07308 */ /* 0x0007f00000000800 */
[----:B------:R5:W1:Y:S01]  /*3090*/  MUFU.EX2 R243, R4 ;  /* 0x0000000400f37308 */ /* 0x000a620000000800 */
[----:B---3--:R-:W-:-:S07]  /*30a0*/  FFMA.FTZ R8, R119, c[0x0][0x2d0], -R0 ;  /* 0x0000b40077087a23 */ /* 0x008fce0000010800 */
[----:B------:R3:W-:Y:S01]  /*30b0*/  MUFU.EX2 R223, R8 ;  /* 0x0000000800df7308 */ /* 0x0007e20000000800 */
[----:B-----5:R-:W-:Y:S01]  /*30c0*/  FFMA.FTZ R4, R38, c[0x0][0x2d0], -R12 ;  /* 0x0000b40026047a23 */ /* 0x020fe2000001080c */
[----:B-1----:R-:W-:-:S06]  /*30d0*/  F2FP.PACK_AB R5, R243, R240 ;  /* 0x000000f0f305723e */ /* 0x002fcc00000000ff */
[----:B------:R1:W-:Y:S01]  /*30e0*/  MUFU.EX2 R242, R4 ;  /* 0x0000000400f27308 */ /* 0x0003e20000000800 */
[----:B---3--:R-:W-:Y:S02]  /*30f0*/  FFMA.FTZ R8, R129, c[0x0][0x2d0], -R3 ;  /* 0x0000b40081087a23 */ /* 0x008fe40000010803 */
[----:B------:R-:W-:-:S05]  /*3100*/  IMAD.MOV.U32 R129, RZ, RZ, R149 ;  /* 0x000000ffff817224 */ /* 0x000fca00078e0095 */
[----:B------:R3:W-:Y:S01]  /*3110*/  MUFU.EX2 R210, R8 ;  /* 0x0000000800d27308 */ /* 0x0007e20000000800 */
[----:B-1----:R-:W-:Y:S02]  /*3120*/  FFMA.FTZ R4, R39, c[0x0][0x2d0], -R12 ;  /* 0x0000b40027047a23 */ /* 0x002fe4000001080c */
[----:B------:R-:W1:Y:S05]  /*3130*/  LDSM.16.MT88.4 R36, [R213+0x2500] ;  /* 0x00250000d524783b */ /* 0x000e6a0000004200 */
[----:B------:R5:W2:Y:S01]  /*3140*/  MUFU.EX2 R241, R4 ;  /* 0x0000000400f17308 */ /* 0x000aa20000000800 */
[----:B---3--:R-:W-:Y:S02]  /*3150*/  FFMA.FTZ R8, R128, c[0x0][0x2d0], -R3 ;  /* 0x0000b40080087a23 */ /* 0x008fe40000010803 */
[----:B------:R-:W-:-:S05]  /*3160*/  IMAD.MOV.U32 R128, RZ, RZ, R148 ;  /* 0x000000ffff807224 */ /* 0x000fca00078e0094 */
[----:B------:R3:W-:Y:S01]  /*3170*/  MUFU.EX2 R251, R8 ;  /* 0x0000000800fb7308 */ /* 0x0007e20000000800 */
[----:B-----5:R-:W-:Y:S01]  /*3180*/  FFMA.FTZ R4, R118, c[0x0][0x2d0], -R0 ;  /* 0x0000b40076047a23 */ /* 0x020fe20000010800 */
[----:B--2---:R-:W-:-:S06]  /*3190*/  F2FP.PACK_AB R7, R241, R242 ;  /* 0x000000f2f107723e */ /* 0x004fcc00000000ff */
[----:B------:R2:W-:Y:S01]  /*31a0*/  MUFU.EX2 R228, R4 ;  /* 0x0000000400e47308 */ /* 0x0005e20000000800 */
[----:B---3--:R-:W-:-:S07]  /*31b0*/  FFMA.FTZ R8, R126, c[0x0][0x2d0], -R3 ;  /* 0x0000b4007e087a23 */ /* 0x008fce0000010803 */
[----:B------:R3:W-:Y:S01]  /*31c0*/  MUFU.EX2 R209, R8 ;  /* 0x0000000800d17308 */ /* 0x0007e20000000800 */
[----:B--2---:R-:W-:-:S07]  /*31d0*/  FFMA.FTZ R4, R125, c[0x0][0x2d0], -R0 ;  /* 0x0000b4007d047a23 */ /* 0x004fce0000010800 */
[----:B------:R2:W5:Y:S01]  /*31e0*/  MUFU.EX2 R250, R4 ;  /* 0x0000000400fa7308 */ /* 0x0005620000000800 */
[----:B---3--:R-:W-:-:S07]  /*31f0*/  FFMA.FTZ R8, R127, c[0x0][0x2d0], -R3 ;  /* 0x0000b4007f087a23 */ /* 0x008fce0000010803 */
[----:B------:R3:W1:Y:S01]  /*3200*/  MUFU.EX2 R208, R8 ;  /* 0x0000000800d07308 */ /* 0x0006620000000800 */
[----:B--2---:R-:W-:-:S07]  /*3210*/  F2FP.PACK_AB R4, R252, R246 ;  /* 0x000000f6fc04723e */ /* 0x004fce00000000ff */
[----:B------:R-:W-:Y:S01]  /*3220*/  HMMA.16816.F32 R164, R4, R24, R112 ;  /* 0x0000001804a4723c */ /* 0x000fe20000001870 */
[----:B---3--:R-:W-:Y:S02]  /*3230*/  FFMA.FTZ R8, R131, c[0x0][0x2d0], -R13 ;  /* 0x0000b40083087a23 */ /* 0x008fe4000001080d */
[----:B------:R-:W-:-:S05]  /*3240*/  IMAD.MOV.U32 R131, RZ, RZ, R188 ;  /* 0x000000ffff837224 */ /* 0x000fca00078e00bc */
[C---:B------:R-:W-:Y:S01]  /*3250*/  HMMA.16816.F32 R116, R4.reuse, R20, R108 ;  /* 0x000000140474723c */ /* 0x040fe2000000186c */
[----:B------:R2:W-:Y:S07]  /*3260*/  MUFU.EX2 R207, R8 ;  /* 0x0000000800cf7308 */ /* 0x0005ee0000000800 */
[C---:B------:R-:W-:Y:S08]  /*3270*/  HMMA.16816.F32 R112, R4.reuse, R16, R104 ;  /* 0x000000100470723c */ /* 0x040ff00000001868 */
[----:B----4-:R-:W-:Y:S01]  /*3280*/  HMMA.16816.F32 R108, R4, R28, R100 ;  /* 0x0000001c046c723c */ /* 0x010fe20000001864 */
[----:B--2---:R-:W-:-:S04]  /*3290*/  FFMA.FTZ R8, R133, c[0x0][0x2d0], -R13 ;  /* 0x0000b40085087a23 */ /* 0x004fc8000001080d */
[----:B------:R2:W3:Y:S03]  /*32a0*/  MUFU.EX2 R206, R8 ;  /* 0x0000000800ce7308 */ /* 0x0004e60000000800 */
[C---:B------:R-:W-:Y:S08]  /*32b0*/  HMMA.16816.F32 R104, R4.reuse, R32, R96 ;  /* 0x000000200468723c */ /* 0x040ff00000001860 */
[----:B-1----:R-:W-:Y:S01]  /*32c0*/  HMMA.16816.F32 R100, R4, R36, R92 ;  /* 0x000000240464723c */ /* 0x002fe2000000185c */
[----:B--2---:R-:W-:-:S02]  /*32d0*/  FFMA.FTZ R8, R130, c[0x0][0x2d0], -R13 ;  /* 0x0000b40082087a23 */ /* 0x004fc4000001080d */
[----:B------:R-:W-:-:S05]  /*32e0*/  IMAD.MOV.U32 R130, RZ, RZ, R179 ;  /* 0x000000ffff827224 */ /* 0x000fca00078e00b3 */
        /* <DEDUP_REMOVED lines=10> */
[----:B------:R1:W-:Y:S06]  /*3390*/  MUFU.EX2 R191, R8 ;  /* 0x0000000800bf7308 */ /* 0x0003ec0000000800 */
[----:B-----5:R-:W-:Y:S02]  /*33a0*/  F2FP.PACK_AB R4, R250, R228 ;  /* 0x000000e4fa04723e */ /* 0x020fe400000000ff */
[----:B------:R-:W-:Y:S02]  /*33b0*/  F2FP.PACK_AB R5, R251, R210 ;  /* 0x000000d2fb05723e */ /* 0x000fe400000000ff */
[----:B------:R-:W-:-:S02]  /*33c0*/  F2FP.PACK_AB R6, R223, R224 ;  /* 0x000000e0df06723e */ /* 0x000fc400000000ff */
[----:B------:R-:W-:Y:S01]  /*33d0*/  F2FP.PACK_AB R7, R208, R209 ;  /* 0x000000d1d007723e */ /* 0x000fe200000000ff */
[----:B-1----:R-:W-:-:S06]  /*33e0*/  FFMA.FTZ R8, R138, c[0x0][0x2d0], -R12 ;  /* 0x0000b4008a087a23 */ /* 0x002fcc000001080c */
[C---:B------:R-:W-:Y:S01]  /*33f0*/  HMMA.16816.F32 R196, R4.reuse, R36, R44 ;  /* 0x0000002404c4723c */ /* 0x040fe2000000182c */
[----:B------:R1:W2:Y:S07]  /*3400*/  MUFU.EX2 R190, R8 ;  /* 0x0000000800be7308 */ /* 0x0002ae0000000800 */
[C---:B------:R-:W-:Y:S07]  /*3410*/  HMMA.16816.F32 R44, R4.reuse, R18, R120 ;  /* 0x00000012042c723c */ /* 0x040fee0000001878 */
[----:B------:R-:W-:Y:S01]  /*3420*/  IMAD.MOV.U32 R120, RZ, RZ, R14 ;  /* 0x000000ffff787224 */ /* 0x000fe200078e000e */
[----:B------:R-:W-:Y:S01]  /*3430*/  HMMA.16816.F32 R64, R4, R28, R52 ;  /* 0x0000001c0440723c */ /* 0x000fe20000001834 */
[----:B------:R-:W-:Y:S01]  /*3440*/  FFMA.FTZ R14, R168, c[0x0][0x2d0], -R12 ;  /* 0x0000b400a80e7a23 */ /* 0x000fe2000001080c */
[----:B-1----:R-:W-:Y:S01]  /*3450*/  LDSM.16.MT88.4 R8, [R213+0x900] ;  /* 0x00090000d508783b */ /* 0x002fe20000004200 */
[----:B------:R-:W-:-:S02]  /*3460*/  IMAD.MOV.U32 R121, RZ, RZ, R176 ;  /* 0x000000ffff797224 */ /* 0x000fc400078e00b0 */
[----:B------:R1:W-:Y:S01]  /*3470*/  MUFU.EX2 R188, R14 ;  /* 0x0000000e00bc7308 */ /* 0x0003e20000000800 */
[----:B------:R-:W-:Y:S02]  /*3480*/  IMAD.MOV.U32 R122, RZ, RZ, R177 ;  /* 0x000000ffff7a7224 */ /* 0x000fe400078e00b1 */
[----:B------:R-:W-:Y:S01]  /*3490*/  HMMA.16816.F32 R40, R4, R30, R152 ;  /* 0x0000001e0428723c */ /* 0x000fe20000001898 */
[----:B------:R-:W4:Y:S01]  /*34a0*/  LDSM.16.MT88.4 R28, [R212+0x2900] ;  /* 0x00290000d41c783b */ /* 0x000f220000004200 */
[----:B------:R-:W-:-:S03]  /*34b0*/  IMAD.MOV.U32 R123, RZ, RZ, R178 ;  /* 0x000000ffff7b7224 */ /* 0x000fc600078e00b2 */
[----:B------:R-:W-:Y:S03]  /*34c0*/  LDSM.16.MT88.4 R152, [R212+0xd00] ;  /* 0x000d0000d498783b */ /* 0x000fe60000004200 */
[----:B------:R-:W-:Y:S01]  /*34d0*/  HMMA.16816.F32 R76, R4, R24, R68 ;  /* 0x00000018044c723c */ /* 0x000fe20000001844 */
[----:B-1----:R-:W-:-:S07]  /*34e0*/  FFMA.FTZ R14, R169, c[0x0][0x2d0], -R12 ;  /* 0x0000b400a90e7a23 */ /* 0x002fce000001080c */
[C---:B------:R-:W-:Y:S01]  /*34f0*/  HMMA.16816.F32 R72, R4.reuse, R20, R60 ;  /* 0x000000140448723c */ /* 0x040fe2000000183c */
[----:B------:R1:W5:Y:S07]  /*3500*/  MUFU.EX2 R189, R14 ;  /* 0x0000000e00bd7308 */ /* 0x00036e0000000800 */
[C---:B------:R-:W-:Y:S01]  /*3510*/  HMMA.16816.F32 R68, R4.reuse, R16, R56 ;  /* 0x000000100444723c */ /* 0x040fe20000001838 */
[----:B------:R-:W-:Y:S07]  /*3520*/  LDSM.16.MT88.4 R16, [R212+0x900] ;  /* 0x00090000d410783b */ /* 0x000fee0000004200 */
[----:B------:R-:W-:Y:S01]  /*3530*/  HMMA.16816.F32 R60, R4, R32, R48 ;  /* 0x00000020043c723c */ /* 0x000fe20000001830 */
[----:B-1----:R-:W-:-:S04]  /*3540*/  FFMA.FTZ R14, R170, c[0x0][0x2d0], -R0 ;  /* 0x0000b400aa0e7a23 */ /* 0x002fc80000010800 */
[----:B------:R1:W-:Y:S03]  /*3550*/  MUFU.EX2 R179, R14 ;  /* 0x0000000e00b37308 */ /* 0x0003e60000000800 */
[C---:B------:R-:W-:Y:S01]  /*3560*/  HMMA.16816.F32 R52, R4.reuse, R34, R156 ;  /* 0x000000220434723c */ /* 0x040fe2000000189c */
[----:B------:R-:W4:Y:S07]  /*3570*/  LDSM.16.MT88.4 R32, [R213+0x2900] ;  /* 0x00290000d520783b */ /* 0x000f2e0000004200 */
[----:B------:R-:W-:Y:S01]  /*3580*/  HMMA.16816.F32 R56, R4, R26, R144 ;  /* 0x0000001a0438723c */ /* 0x000fe20000001890 */
[----:B------:R-:W-:Y:S01]  /*3590*/  LDSM.16.MT88.4 R24, [R213+0x1900] ;  /* 0x00190000d518783b */ /* 0x000fe20000004200 */
[----:B-1----:R-:W-:-:S06]  /*35a0*/  FFMA.FTZ R14, R173, c[0x0][0x2d0], -R0 ;  /* 0x0000b400ad0e7a23 */ /* 0x002fcc0000010800 */
[C---:B------:R-:W-:Y:S01]  /*35b0*/  HMMA.16816.F32 R48, R4.reuse, R22, R140 ;  /* 0x000000160430723c */ /* 0x040fe2000000188c */
[----:B------:R1:W1:Y:S01]  /*35c0*/  MUFU.EX2 R176, R14 ;  /* 0x0000000e00b07308 */ /* 0x0002620000000800 */
[----:B------:R-:W4:Y:S06]  /*35d0*/  LDSM.16.MT88.4 R20, [R212+0x1900] ;  /* 0x00190000d414783b */ /* 0x000f2c0000004200 */
[----:B------:R-:W-:Y:S07]  /*35e0*/  HMMA.16816.F32 R36, R4, R38, R160 ;  /* 0x000000260424723c */ /* 0x000fee00000018a0 */
[----:B---3--:R-:W-:Y:S01]  /*35f0*/  F2FP.PACK_AB R4, R206, R207 ;  /* 0x000000cfce04723e */ /* 0x008fe200000000ff */
[----:B-1----:R-:W-:Y:S01]  /*3600*/  FFMA.FTZ R14, R171, c[0x0][0x2d0], -R0 ;  /* 0x0000b400ab0e7a23 */ /* 0x002fe20000010800 */
[----:B--2---:R-:W-:-:S02]  /*3610*/  F2FP.PACK_AB R5, R190, R191 ;  /* 0x000000bfbe05723e */ /* 0x004fc400000000ff */
[----:B------:R-:W-:Y:S01]  /*3620*/  F2FP.PACK_AB R6, R204, R205 ;  /* 0x000000cdcc06723e */ /* 0x000fe200000000ff */
[----:B------:R1:W-:Y:S01]  /*3630*/  MUFU.EX2 R177, R14 ;  /* 0x0000000e00b17308 */ /* 0x0003e20000000800 */
[----:B-----5:R-:W-:-:S07]  /*3640*/  F2FP.PACK_AB R7, R189, R188 ;  /* 0x000000bcbd07723e */ /* 0x020fce00000000ff */
[C---:B----4-:R-:W-:Y:S07]  /*3650*/  HMMA.16816.F32 R192, R4.reuse, R28, R104 ;  /* 0x0000001c04c0723c */ /* 0x050fee0000001868 */
[----:B------:R-:W-:Y:S01]  /*3660*/  IMAD.MOV.U32 R107, RZ, RZ, R200 ;  /* 0x000000ffff6b7224 */ /* 0x000fe200078e00c8 */
[----:B------:R-:W-:Y:S01]  /*3670*/  HMMA.16816.F32 R124, R4, R8, R116 ;  /* 0x00000008047c723c */ /* 0x000fe20000001874 */
[----:B-1----:R-:W-:Y:S02]  /*3680*/  FFMA.FTZ R14, R172, c[0x0][0x2d0], -R0 ;  /* 0x0000b400ac0e7a23 */ /* 0x002fe40000010800 */
[----:B------:R-:W-:-:S02]  /*3690*/  IMAD.MOV.U32 R106, RZ, RZ, R187 ;  /* 0x000000ffff6a7224 */ /* 0x000fc400078e00bb */
[----:B------:R1:W-:Y:S01]  /*36a0*/  MUFU.EX2 R178, R14 ;  /* 0x0000000e00b27308 */ /* 0x0003e20000000800 */
[----:B------:R-:W-:Y:S02]  /*36b0*/  IMAD.MOV.U32 R105, RZ, RZ, R186 ;  /* 0x000000ffff697224 */ /* 0x000fe400078e00ba */
[----:B------:R-:W-:Y:S01]  /*36c0*/  HMMA.16816.F32 R200, R4, R32, R100 ;  /* 0x0000002004c8723c */ /* 0x000fe20000001864 */
[----:B------:R-:W-:-:S07]  /*36d0*/  IMAD.MOV.U32 R104, RZ, RZ, R185 ;  /* 0x000000ffff687224 */ /* 0x000fce00078e00b9 */
[----:B------:R-:W-:Y:S01]  /*36e0*/  HMMA.16816.F32 R140, R4, R16, R164 ;  /* 0x00000010048c723c */ /* 0x000fe200000018a4 */
[----:B-1----:R-:W-:-:S07]  /*36f0*/  FFMA.FTZ R14, R180, c[0x0][0x2d0], -R3 ;  /* 0x0000b400b40e7a23 */ /* 0x002fce0000010803 */
        /* <DEDUP_REMOVED lines=8> */
[----:B------:R-:W3:Y:S01]  /*3780*/  LDSM.16.MT88.4 R96, [R212+0x1d00] ;  /* 0x001d0000d460783b */ /* 0x000ee20000004200 */
[----:B-1----:R-:W-:-:S06]  /*3790*/  FFMA.FTZ R14, R174, c[0x0][0x2d0], -R3 ;  /* 0x0000b400ae0e7a23 */ /* 0x002fcc0000010803 */
[C---:B------:R-:W-:Y:S01]  /*37a0*/  HMMA.16816.F32 R160, R4.reuse, R26, R92 ;  /* 0x0000001a04a0723c */ /* 0x040fe2000000185c */
[----:B------:R1:W-:Y:S06]  /*37b0*/  MUFU.EX2 R133, R14 ;  /* 0x0000000e00857308 */ /* 0x0003ec0000000800 */
[----:B------:R-:W-:Y:S01]  /*37c0*/  IMAD.MOV.U32 R95, RZ, RZ, R183 ;  /* 0x000000ffff5f7224 */ /* 0x000fe200078e00b7 */
[----:B------:R-:W-:Y:S01]  /*37d0*/  HMMA.16816.F32 R116, R4, R30, R88 ;  /* 0x0000001e0474723c */ /* 0x000fe20000001858 */
[----:B------:R-:W-:Y:S02]  /*37e0*/  IMAD.MOV.U32 R94, RZ, RZ, R182 ;  /* 0x000000ffff5e7224 */ /* 0x000fe400078e00b6 */
[----:B------:R-:W-:-:S02]  /*37f0*/  IMAD.MOV.U32 R92, RZ, RZ, R123 ;  /* 0x000000ffff5c7224 */ /* 0x000fc400078e007b */
[----:B------:R-:W-:Y:S02]  /*3800*/  IMAD.MOV.U32 R93, RZ, RZ, R130 ;  /* 0x000000ffff5d7224 */ /* 0x000fe400078e0082 */
[----:B------:R-:W-:Y:S01]  /*3810*/  IMAD.MOV.U32 R91, RZ, RZ, R122 ;  /* 0x000000ffff5b7224 */ /* 0x000fe200078e007a */
[----:B------:R-:W-:Y:S01]  /*3820*/  HMMA.16816.F32 R144, R4, R34, R80 ;  /* 0x000000220490723c */ /* 0x000fe20000001850 */
[----:B-1----:R-:W-:Y:S01]  /*3830*/  FFMA.FTZ R14, R175, c[0x0][0x2d0], -R3 ;  /* 0x0000b400af0e7a23 */ /* 0x002fe20000010803 */
[----:B------:R-:W-:Y:S01]  /*3840*/  LDSM.16.MT88.4 R80, [R213+0xd00] ;  /* 0x000d0000d550783b */ /* 0x000fe20000004200 */
[----:B------:R-:W-:Y:S02]  /*3850*/  IMAD.MOV.U32 R89, RZ, RZ, R120 ;  /* 0x000000ffff597224 */ /* 0x000fe400078e0078 */
[----:B------:R-:W1:Y:S01]  /*3860*/  MUFU.EX2 R132, R14 ;  /* 0x0000000e00847308 */ /* 0x000e620000000800 */
[----:B------:R-:W-:Y:S01]  /*3870*/  IMAD.MOV.U32 R88, RZ, RZ, R107 ;  /* 0x000000ffff587224 */ /* 0x000fe200078e006b */
[----:B------:R-:W-:Y:S01]  /*3880*/  F2FP.PACK_AB R4, R176, R179 ;  /* 0x000000b3b004723e */ /* 0x000fe200000000ff */
[----:B------:R-:W-:Y:S01]  /*3890*/  IMAD.MOV.U32 R90, RZ, RZ, R121 ;  /* 0x000000ffff5a7224 */ /* 0x000fe200078e0079 */
[----:B--2---:R-:W-:Y:S01]  /*38a0*/  F2FP.PACK_AB R5, R134, R138 ;  /* 0x0000008a8605723e */ /* 0x004fe200000000ff */
[----:B------:R-:W-:Y:S01]  /*38b0*/  LDSM.16.MT88.4 R120, [R212+0x2d00] ;  /* 0x002d0000d478783b */ /* 0x000fe20000004200 */
[----:B------:R-:W-:-:S02]  /*38c0*/  F2FP.PACK_AB R6, R178, R177 ;  /* 0x000000b1b206723e */ /* 0x000fc400000000ff */
[----:B-1----:R-:W-:Y:S01]  /*38d0*/  F2FP.PACK_AB R7, R132, R133 ;  /* 0x000000858407723e */ /* 0x002fe200000000ff */
[----:B------:R-:W-:-:S06]  /*38e0*/  IMAD.MOV.U32 R14, RZ, RZ, R184 ;  /* 0x000000ffff0e7224 */ /* 0x000fcc00078e00b8 */
[C---:B------:R-:W-:Y:S07]  /*38f0*/  HMMA.16816.F32 R172, R4.reuse, R8, R72 ;  /* 0x0000000804ac723c */ /* 0x040fee0000001848 */
[--C-:B------:R-:W-:Y:S01]  /*3900*/  FFMA.FTZ R8, R217, c[0x0][0x2d0], -R13.reuse ;  /* 0x0000b400d9087a23 */ /* 0x100fe2000001080d */
[C---:B------:R-:W-:Y:S03]  /*3910*/  HMMA.16816.F32 R156, R4.reuse, R10, R48 ;  /* 0x0000000a049c723c */ /* 0x040fe60000001830 */
[----:B------:R1:W-:Y:S05]  /*3920*/  MUFU.EX2 R49, R8 ;  /* 0x0000000800317308 */ /* 0x0003ea0000000800 */
[C---:B------:R-:W-:Y:S08]  /*3930*/  HMMA.16816.F32 R180, R4.reuse, R18, R56 ;  /* 0x0000001204b4723c */ /* 0x040ff00000001838 */
[----:B------:R-:W-:Y:S01]  /*3940*/  HMMA.16816.F32 R56, R4, R22, R44 ;  /* 0x000000160438723c */ /* 0x000fe2000000182c */
[----:B-1----:R-:W-:-:S04]  /*3950*/  FFMA.FTZ R8, R219, c[0x0][0x2d0], -R13 ;  /* 0x0000b400db087a23 */ /* 0x002fc8000001080d */
[----:B------:R1:W2:Y:S03]  /*3960*/  MUFU.EX2 R48, R8 ;  /* 0x0000000800307308 */ /* 0x0002a60000000800 */
[----:B------:R-:W-:Y:S01]  /*3970*/  HMMA.16816.F32 R64, R4, R24, R64 ;  /* 0x000000180440723c */ /* 0x000fe20000001840 */
[----:B------:R-:W-:Y:S02]  /*3980*/  IMAD.MOV.U32 R46, RZ, RZ, R89 ;  /* 0x000000ffff2e7224 */ /* 0x000fe400078e0059 */
[----:B------:R-:W-:Y:S02]  /*3990*/  IMAD.MOV.U32 R47, RZ, RZ, R88 ;  /* 0x000000ffff2f7224 */ /* 0x000fe400078e0058 */
[----:B------:R-:W-:-:S03]  /*39a0*/  IMAD.MOV.U32 R45, RZ, RZ, R90 ;  /* 0x000000ffff2d7224 */ /* 0x000fc600078e005a */
[----:B------:R-:W-:Y:S01]  /*39b0*/  HMMA.16816.F32 R108, R4, R20, R68 ;  /* 0x00000014046c723c */ /* 0x000fe20000001844 */
[----:B-1----:R-:W-:-:S07]  /*39c0*/  FFMA.FTZ R8, R221, c[0x0][0x2d0], -R13 ;  /* 0x0000b400dd087a23 */ /* 0x002fce000001080d */
[C---:B------:R-:W-:Y:S01]  /*39d0*/  HMMA.16816.F32 R184, R4.reuse, R16, R76 ;  /* 0x0000001004b8723c */ /* 0x040fe2000000184c */
[----:B------:R-:W-:Y:S01]  /*39e0*/  IMAD.MOV.U32 R221, RZ, RZ, R91 ;  /* 0x000000ffffdd7224 */ /* 0x000fe200078e005b */
[----:B------:R1:W-:Y:S05]  /*39f0*/  MUFU.EX2 R44, R8 ;  /* 0x00000008002c7308 */ /* 0x0003ea0000000800 */
[----:B------:R-:W-:Y:S01]  /*3a00*/  IMAD.MOV.U32 R16, RZ, RZ, R95 ;  /* 0x000000ffff107224 */ /* 0x000fe200078e005f */
[----:B------:R-:W-:Y:S01]  /*3a10*/  HMMA.16816.F32 R40, R4, R26, R40 ;  /* 0x0000001a0428723c */ /* 0x000fe20000001828 */
[----:B------:R-:W-:Y:S02]  /*3a20*/  IMAD.MOV.U32 R76, RZ, RZ, R14 ;  /* 0x000000ffff4c7224 */ /* 0x000fe400078e000e */
[----:B------:R-:W-:-:S02]  /*3a30*/  IMAD.MOV.U32 R14, RZ, RZ, R129 ;  /* 0x000000ffff0e7224 */ /* 0x000fc400078e0081 */
[----:B------:R-:W-:Y:S02]  /*3a40*/  IMAD.MOV.U32 R77, RZ, RZ, R104 ;  /* 0x000000ffff4d7224 */ /* 0x000fe400078e0068 */
[----:B------:R-:W-:Y:S01]  /*3a50*/  IMAD.MOV.U32 R27, RZ, RZ, R93 ;  /* 0x000000ffff1b7224 */ /* 0x000fe200078e005d */
[C---:B------:R-:W-:Y:S01]  /*3a60*/  HMMA.16816.F32 R60, R4.reuse, R28, R60 ;  /* 0x0000001c043c723c */ /* 0x040fe2000000183c */
[----:B------:R-:W-:Y:S02]  /*3a70*/  IMAD.MOV.U32 R50, RZ, RZ, R77 ;  /* 0x000000ffff327224 */ /* 0x000fe400078e004d */
[----:B-1----:R-:W-:Y:S02]  /*3a80*/  FFMA.FTZ R8, R222, c[0x0][0x2d0], -R13 ;  /* 0x0000b400de087a23 */ /* 0x002fe4000001080d */
[----:B------:R-:W-:Y:S02]  /*3a90*/  IMAD.MOV.U32 R222, RZ, RZ, R92 ;  /* 0x000000ffffde7224 */ /* 0x000fe400078e005c */
[----:B------:R-:W1:Y:S01]  /*3aa0*/  MUFU.EX2 R25, R8 ;  /* 0x0000000800197308 */ /* 0x000e620000000800 */
[----:B------:R-:W-:Y:S01]  /*3ab0*/  HMMA.16816.F32 R52, R4, R30, R52 ;  /* 0x0000001e0434723c */ /* 0x000fe20000001834 */
[----:B------:R-:W-:-:S02]  /*3ac0*/  IMAD.MOV.U32 R29, RZ, RZ, R14 ;  /* 0x000000ffff1d7224 */ /* 0x000fc400078e000e */
[----:B------:R-:W-:Y:S01]  /*3ad0*/  IMAD.MOV.U32 R95, RZ, RZ, R128 ;  /* 0x000000ffff5f7224 */ /* 0x000fe200078e0080 */
[----:B--2---:R-:W-:Y:S01]  /*3ae0*/  F2FP.PACK_AB R128, R48, R49 ;  /* 0x000000313080723e */ /* 0x004fe200000000ff */
[----:B------:R-:W-:Y:S02]  /*3af0*/  IMAD.MOV.U32 R78, RZ, RZ, R105 ;  /* 0x000000ffff4e7224 */ /* 0x000fe400078e0069 */
[----:B------:R-:W-:Y:S01]  /*3b00*/  IMAD.MOV.U32 R79, RZ, RZ, R106 ;  /* 0x000000ffff4f7224 */ /* 0x000fe200078e006a */
[C---:B------:R-:W-:Y:S01]  /*3b10*/  HMMA.16816.F32 R164, R4.reuse, R32, R196 ;  /* 0x0000002004a4723c */ /* 0x040fe200000018c4 */
[----:B------:R-:W2:Y:S01]  /*3b20*/  LDSM.16.MT88.4 R104, [R213+0x1d00] ;  /* 0x001d0000d568783b */ /* 0x000ea20000004200 */
[----:B------:R-:W-:Y:S02]  /*3b30*/  IMAD.MOV.U32 R217, RZ, RZ, R78 ;  /* 0x000000ffffd97224 */ /* 0x000fe400078e004e */
[----:B------:R-:W-:Y:S02]  /*3b40*/  IMAD.MOV.U32 R219, RZ, RZ, R79 ;  /* 0x000000ffffdb7224 */ /* 0x000fe400078e004f */
[----:B------:R-:W-:Y:S01]  /*3b50*/  IMAD.MOV.U32 R51, RZ, RZ, R76 ;  /* 0x000000ffff337224 */ /* 0x000fe200078e004c */
[----:B-1----:R-:W-:Y:S01]  /*3b60*/  F2FP.PACK_AB R130, R25, R44 ;  /* 0x0000002c1982723e */ /* 0x002fe200000000ff */
[----:B------:R-:W-:Y:S01]  /*3b70*/  FFMA.FTZ R8, R238, c[0x0][0x2d0], -R12 ;  /* 0x0000b400ee087a23 */ /* 0x000fe2000001080c */
[----:B------:R-:W-:Y:S01]  /*3b80*/  HMMA.16816.F32 R36, R4, R34, R36 ;  /* 0x000000220424723c */ /* 0x000fe20000001824 */
[----:B------:R-:W-:-:S02]  /*3b90*/  IMAD.MOV.U32 R238, RZ, RZ, R95 ;  /* 0x000000ffffee7224 */ /* 0x000fc400078e005f */
[----:B------:R1:W-:Y:S04]  /*3ba0*/  MUFU.EX2 R24, R8 ;  /* 0x0000000800187308 */ /* 0x0003e80000000800 */
[----:B------:R-:W-:Y:S02]  /*3bb0*/  FFMA.FTZ R4, R234, c[0x0][0x2d0], -R0 ;  /* 0x0000b400ea047a23 */ /* 0x000fe40000010800 */
[----:B------:R-:W-:Y:S02]  /*3bc0*/  FADD.FTZ R5, R245, R244 ;  /* 0x000000f4f5057221 */ /* 0x000fe40000010000 */
[----:B------:R-:W-:Y:S01]  /*3bd0*/  MUFU.EX2 R18, R4 ;  /* 0x0000000400127308 */ /* 0x000fe20000000800 */
[----:B-1----:R-:W-:-:S07]  /*3be0*/  FFMA.FTZ R8, R220, c[0x0][0x2d0], -R12 ;  /* 0x0000b400dc087a23 */ /* 0x002fce000001080c */
[----:B------:R1:W4:Y:S02]  /*3bf0*/  MUFU.EX2 R23, R8 ;  /* 0x0000000800177308 */ /* 0x0003240000000800 */
[----:B-1----:R-:W-:Y:S01]  /*3c00*/  FFMA.FTZ R8, R218, c[0x0][0x2d0], -R12 ;  /* 0x0000b400da087a23 */ /* 0x002fe2000001080c */
[----:B----4-:R-:W-:-:S05]  /*3c10*/  F2FP.PACK_AB R129, R23, R24 ;  /* 0x000000181781723e */ /* 0x010fca00000000ff */
[----:B------:R1:W-:Y:S02]  /*3c20*/  MUFU.EX2 R21, R8 ;  /* 0x0000000800157308 */ /* 0x0003e40000000800 */
[----:B-1----:R-:W-:Y:S02]  /*3c30*/  FFMA.FTZ R8, R211, c[0x0][0x2d0], -R12 ;  /* 0x0000b400d3087a23 */ /* 0x002fe4000001080c */
[----:B------:R-:W-:-:S04]  /*3c40*/  FADD.FTZ R12, R247, R5 ;  /* 0x00000005f70c7221 */ /* 0x000fc80000010000 */
[----:B------:R1:W4:Y:S02]  /*3c50*/  MUFU.EX2 R22, R8 ;  /* 0x0000000800167308 */ /* 0x0003240000000800 */
[----:B-1----:R-:W-:Y:S02]  /*3c60*/  FFMA.FTZ R8, R94, c[0x0][0x2d0], -R0 ;  /* 0x0000b4005e087a23 */ /* 0x002fe40000010800 */
[----:B------:R-:W-:Y:S01]  /*3c70*/  IMAD.MOV.U32 R94, RZ, RZ, R131 ;  /* 0x000000ffff5e7224 */ /* 0x000fe200078e0083 */
[----:B----4-:R-:W-:-:S03]  /*3c80*/  F2FP.PACK_AB R131, R22, R21 ;  /* 0x000000151683723e */ /* 0x010fc600000000ff */
[----:B------:R1:W-:Y:S01]  /*3c90*/  MUFU.EX2 R20, R8 ;  /* 0x0000000800147308 */ /* 0x0003e20000000800 */
[----:B------:R-:W-:-:S04]  /*3ca0*/  IMAD.MOV.U32 R26, RZ, RZ, R94 ;  /* 0x000000ffff1a7224 */ /* 0x000fc800078e005e */
[----:B------:R-:W-:Y:S01]  /*3cb0*/  FADD.FTZ R4, R26, R238 ;  /* 0x000000ee1a047221 */ /* 0x000fe20000010000 */
[----:B---3--:R-:W-:Y:S03]  /*3cc0*/  HMMA.16816.F32 R92, R128, R98, R100 ;  /* 0x00000062805c723c */ /* 0x008fe60000001864 */
[----:B------:R-:W-:Y:S02]  /*3cd0*/  FADD.FTZ R7, R45, R4 ;  /* 0x000000042d077221 */ /* 0x000fe40000010000 */
[----:B------:R-:W-:-:S03]  /*3ce0*/  FADD.FTZ R4, R219, R12 ;  /* 0x0000000cdb047221 */ /* 0x000fc60000010000 */
[C---:B--2---:R-:W-:Y:S01]  /*3cf0*/  HMMA.16816.F32 R100, R128.reuse, R104, R168 ;  /* 0x000000688064723c */ /* 0x044fe200000018a8 */
[--C-:B-1----:R-:W-:Y:S02]  /*3d00*/  FFMA.FTZ R8, R15, c[0x0][0x2d0], -R0.reuse ;  /* 0x0000b4000f087a23 */ /* 0x102fe40000010800 */
[----:B------:R-:W-:Y:S02]  /*3d10*/  FFMA.FTZ R0, R235, c[0x0][0x2d0], -R0 ;  /* 0x0000b400eb007a23 */ /* 0x000fe40000010800 */
[----:B------:R1:W2:Y:S01]  /*3d20*/  MUFU.EX2 R19, R8 ;  /* 0x0000000800137308 */ /* 0x0002a20000000800 */
[----:B------:R-:W-:Y:S02]  /*3d30*/  FADD.FTZ R4, R210, R4 ;  /* 0x00000004d2047221 */ /* 0x000fe40000010000 */
[----:B------:R-:W-:Y:S02]  /*3d40*/  HMMA.16816.F32 R72, R128, R80, R124 ;  /* 0x000000508048723c */ /* 0x000fe4000000187c */
[----:B------:R-:W-:-:S03]  /*3d50*/  FADD.FTZ R251, R251, R4 ;  /* 0x00000004fbfb7221 */ /* 0x000fc60000010000 */
[----:B------:R3:W4:Y:S01]  /*3d60*/  MUFU.EX2 R17, R0 ;  /* 0x0000000000117308 */ /* 0x0007220000000800 */
[----:B------:R-:W-:Y:S02]  /*3d70*/  FADD.FTZ R251, R209, R251 ;  /* 0x000000fbd1fb7221 */ /* 0x000fe40000010000 */
[C---:B------:R-:W-:Y:S02]  /*3d80*/  HMMA.16816.F32 R88, R128.reuse, R96, R112 ;  /* 0x000000608058723c */ /* 0x040fe40000001870 */
[----:B------:R-:W-:Y:S01]  /*3d90*/  FADD.FTZ R251, R208, R251 ;  /* 0x000000fbd0fb7221 */ /* 0x000fe20000010000 */
[----:B-1----:R-:W1:Y:S03]  /*3da0*/  LDSM.16.MT88.4 R8, [R213+0x2d00] ;  /* 0x002d0000d508783b */ /* 0x002e660000004200 */
[----:B------:R-:W-:Y:S01]  /*3db0*/  FADD.FTZ R251, R138, R251 ;  /* 0x000000fb8afb7221 */ /* 0x000fe20000010000 */
[----:B--2---:R-:W-:Y:S01]  /*3dc0*/  F2FP.PACK_AB R168, R19, R20 ;  /* 0x0000001413a8723e */ /* 0x004fe200000000ff */
[----:B------:R-:W-:Y:S02]  /*3dd0*/  HMMA.16816.F32 R140, R128, R152, R140 ;  /* 0x00000098808c723c */ /* 0x000fe4000000188c */
[----:B------:R-:W-:-:S02]  /*3de0*/  FADD.FTZ R251, R134, R251 ;  /* 0x000000fb86fb7221 */ /* 0x000fc40000010000 */
[----:B---3--:R-:W-:Y:S01]  /*3df0*/  FFMA.FTZ R0, R16, c[0x0][0x2d0], -R3 ;  /* 0x0000b40010007a23 */ /* 0x008fe20000010803 */
[----:B----4-:R-:W-:Y:S01]  /*3e00*/  F2FP.PACK_AB R170, R17, R18 ;  /* 0x0000001211aa723e */ /* 0x010fe200000000ff */
[----:B------:R-:W-:Y:S02]  /*3e10*/  FADD.FTZ R251, R133, R251 ;  /* 0x000000fb85fb7221 */ /* 0x000fe40000010000 */
[----:B------:R-:W-:Y:S01]  /*3e20*/  HMMA.16816.F32 R148, R128, R154, R148 ;  /* 0x0000009a8094723c */ /* 0x000fe20000001894 */
[----:B------:R2:W3:Y:S01]  /*3e30*/  MUFU.EX2 R13, R0 ;  /* 0x00000000000d7308 */ /* 0x0004e20000000800 */
[----:B------:R-:W-:-:S06]  /*3e40*/  FADD.FTZ R251, R132, R251 ;  /* 0x000000fb84fb7221 */ /* 0x000fcc0000010000 */
[C---:B------:R-:W-:Y:S08]  /*3e50*/  HMMA.16816.F32 R76, R128.reuse, R82, R84 ;  /* 0x00000052804c723c */ /* 0x040ff00000001854 */
[----:B------:R-:W-:Y:S01]  /*3e60*/  HMMA.16816.F32 R160, R128, R106, R160 ;  /* 0x0000006a80a0723c */ /* 0x000fe200000018a0 */
[----:B--2---:R-:W-:Y:S02]  /*3e70*/  FFMA.FTZ R0, R236, c[0x0][0x2d0], -R3 ;  /* 0x0000b400ec007a23 */ /* 0x004fe40000010803 */
[----:B---3--:R-:W-:-:S02]  /*3e80*/  FADD.FTZ R251, R13, R251 ;  /* 0x000000fb0dfb7221 */ /* 0x008fc40000010000 */
[----:B------:R2:W3:Y:S03]  /*3e90*/  MUFU.EX2 R14, R0 ;  /* 0x00000000000e7308 */ /* 0x0004e60000000800 */
[C---:B------:R-:W-:Y:S08]  /*3ea0*/  HMMA.16816.F32 R112, R128.reuse, R120, R192 ;  /* 0x000000788070723c */ /* 0x040ff000000018c0 */
[----:B------:R-:W-:Y:S01]  /*3eb0*/  HMMA.16816.F32 R116, R128, R122, R116 ;  /* 0x0000007a8074723c */ /* 0x000fe20000001874 */
[--C-:B--2---:R-:W-:Y:S01]  /*3ec0*/  FFMA.FTZ R0, R237, c[0x0][0x2d0], -R3.reuse ;  /* 0x0000b400ed007a23 */ /* 0x104fe20000010803 */
[----:B---3--:R-:W-:Y:S01]  /*3ed0*/  F2FP.PACK_AB R169, R14, R13 ;  /* 0x0000000d0ea9723e */ /* 0x008fe200000000ff */
[----:B------:R-:W-:-:S05]  /*3ee0*/  FFMA.FTZ R3, R239, c[0x0][0x2d0], -R3 ;  /* 0x0000b400ef037a23 */ /* 0x000fca0000010803 */
[----:B-1----:R-:W-:Y:S01]  /*3ef0*/  HMMA.16816.F32 R124, R128, R8, R200 ;  /* 0x00000008807c723c */ /* 0x002fe200000018c8 */
[----:B------:R1:W2:Y:S01]  /*3f00*/  MUFU.EX2 R15, R0 ;  /* 0x00000000000f7308 */ /* 0x0002a20000000800 */
[----:B------:R-:W-:-:S06]  /*3f10*/  FADD.FTZ R251, R14, R251 ;  /* 0x000000fb0efb7221 */ /* 0x000fcc0000010000 */
[----:B------:R-:W-:Y:S01]  /*3f20*/  HMMA.16816.F32 R128, R128, R10, R144 ;  /* 0x0000000a8080723c */ /* 0x000fe20000001890 */
[----:B------:R3:W4:Y:S01]  /*3f30*/  MUFU.EX2 R16, R3 ;  /* 0x0000000300107308 */ /* 0x0007220000000800 */
[----:B-1----:R-:W-:Y:S02]  /*3f40*/  FADD.FTZ R0, R29, R248 ;  /* 0x000000f81d007221 */ /* 0x002fe40000010000 */
[----:B--2---:R-:W-:Y:S02]  /*3f50*/  FADD.FTZ R251, R15, R251 ;  /* 0x000000fb0ffb7221 */ /* 0x004fe40000010000 */
[----:B------:R-:W-:Y:S02]  /*3f60*/  FADD.FTZ R0, R221, R0 ;  /* 0x00000000dd007221 */ /* 0x000fe40000010000 */
[----:B---3--:R-:W-:Y:S01]  /*3f70*/  FADD.FTZ R3, R222, R27 ;  /* 0x0000001bde037221 */ /* 0x008fe20000010000 */
[----:B----4-:R-:W-:Y:S01]  /*3f80*/  F2FP.PACK_AB R171, R16, R15 ;  /* 0x0000000f10ab723e */ /* 0x010fe200000000ff */
        /* <DEDUP_REMOVED lines=36> */
[----:B------:R-:W-:Y:S01]  /*41d0*/  FADD.FTZ R252, R205, R252 ;  /* 0x000000fccdfc7221 */ /* 0x000fe20000010000 */
[----:B------:R1:W-:Y:S01]  /*41e0*/  STL [R1], R0 ;  /* 0x0000000001007387 */ /* 0x0003e20000100800 */
        /* <DEDUP_REMOVED lines=13> */
[----:B------:R-:W-:-:S07]  /*42c0*/  FADD.FTZ R252, R25, R252 ;  /* 0x000000fc19fc7221 */ /* 0x000fce0000010000 */
[C---:B------:R-:W-:Y:S08]  /*42d0*/  HMMA.16816.F32 R164, R168.reuse, R8, R164 ;  /* 0x00000008a8a4723c */ /* 0x040ff000000018a4 */
[----:B------:R-:W-:Y:S01]  /*42e0*/  HMMA.16816.F32 R168, R168, R10, R36 ;  /* 0x0000000aa8a8723c */ /* 0x000fe20000001824 */
[----:B------:R-:W-:Y:S07]  /*42f0*/  @!P0 BRA `(.L_x_755) ;  /* 0x000030b000008947 */ /* 0x000fee0003800000 */
[----:B-1----:R-:W2:Y:S01]  /*4300*/  LDL R51, [R1+0x24] ;  /* 0x0000240001337983 */ /* 0x002ea20000100800 */
[----:B------:R-:W-:Y:S01]  /*4310*/  IMAD.MOV.U32 R3, RZ, RZ, R136 ;  /* 0x000000ffff037224 */ /* 0x000fe200078e0088 */
[C---:B------:R-:W-:Y:S01]  /*4320*/  IADD3 R224, R216.reuse, 0x1000, RZ ;  /* 0x00001000d8e07810 */ /* 0x040fe20007ffe0ff */
[----:B------:R-:W-:Y:S01]  /*4330*/  IMAD.MOV.U32 R0, RZ, RZ, R137 ;  /* 0x000000ffff007224 */ /* 0x000fe200078e0089 */
        /* <DEDUP_REMOVED lines=11> */
[----:B------:R-:W-:Y:S01]  /*43f0*/  IADD3 R217, R216, 0x2c00, RZ ;  /* 0x00002c00d8d97810 */ /* 0x000fe20007ffe0ff */
[----:B--2---:R-:W-:Y:S02]  /*4400*/  IMAD.SHL.U32 R228, R51, 0x2, RZ ;  /* 0x0000000233e47824 */ /* 0x004fe400078e00ff */
.L_x_756:
[----:B------:R-:W2:Y:S01]  /*4410*/  LDL.64 R194, [R1+0x8] ;  /* 0x0000080001c27983 */ /* 0x000ea20000100a00 */
[----:B------:R-:W-:Y:S04]  /*4420*/  DEPBAR.LE SB0, 0x0 ;  /* 0x000080000000791a */ /* 0x000fe80000000000 */
[----:B------:R-:W-:Y:S01]  /*4430*/  USHF.R.S32.HI UR18, URZ, 0x1f, UR25 ;  /* 0x0000001f3f127899 */ /* 0x000fe20008011419 */
[----:B------:R-:W3:Y:S01]  /*4440*/  LDL R192, [R1+0x4] ;  /* 0x0000040001c07983 */ /* 0x000ee20000100800 */
[----:B------:R-:W-:Y:S01]  /*4450*/  UIMAD.WIDE.U32 UR30, UR25, UR6, URZ ;  /* 0x00000006191e72a5 */ /* 0x000fe2000f8e003f */
[----:B------:R-:W-:Y:S01]  /*4460*/  SHF.R.S32.HI R235, RZ, 0x1f, R229 ;  /* 0x0000001fffeb7819 */ /* 0x000fe200000114e5 */
[----:B------:R-:W-:Y:S01]  /*4470*/  UIMAD UR18, UR18, UR6, URZ ;  /* 0x00000006121272a4 */ /* 0x000fe2000f8e023f */
[----:B------:R-:W-:Y:S01]  /*4480*/  BAR.SYNC.DEFER_BLOCKING 0x0 ;  /* 0x0000000000007b1d */ /* 0x000fe20000010000 */
[----:B------:R-:W-:Y:S02]  /*4490*/  USHF.L.U32 UR19, UR30, 0x6, URZ ;  /* 0x000000061e137899 */ /* 0x000fe4000800063f */
[----:B------:R-:W-:Y:S02]  /*44a0*/  UIMAD UR18, UR25, UR7, UR18 ;  /* 0x00000007191272a4 */ /* 0x000fe4000f8e0212 */
[----:B------:R-:W-:Y:S02]  /*44b0*/  UIADD3 UR20, UP4, UP3, UR26, UR19, UR28 ;  /* 0x000000131a147290 */ /* 0x000fe4000fb9e01c */
[----:B------:R-:W-:Y:S01]  /*44c0*/  UIADD3 UR18, UR31, UR18, URZ ;  /* 0x000000121f127290 */ /* 0x000fe2000fffe03f */
[----:B------:R-:W-:Y:S01]  /*44d0*/  IADD3 R134, P0, R230, UR19, RZ ;  /* 0x00000013e6867c10 */ /* 0x000fe2000ff1e0ff */
[----:B------:R-:W-:Y:S02]  /*44e0*/  ULEA UR21, UP2, UR6, UR19, 0x5 ;  /* 0x0000001306157291 */ /* 0x000fe4000f84283f */
[----:B------:R-:W-:Y:S01]  /*44f0*/  USHF.L.U64.HI UR18, UR30, 0x6, UR18 ;  /* 0x000000061e127899 */ /* 0x000fe20008010212 */
[----:B------:R-:W-:Y:S01]  /*4500*/  LEA R198, P3, R134, c[0x0][0x1f8], 0x1 ;  /* 0x00007e0086c67a11 */ /* 0x000fe200078608ff */
[----:B------:R-:W-:Y:S02]  /*4510*/  UIADD3 UR22, UP1, UP0, UR26, UR21, UR28 ;  /* 0x000000151a167290 */ /* 0x000fe4000f83e01c */
[----:B------:R-:W-:Y:S02]  /*4520*/  UIADD3.X UR19, UR24, UR18, UR23, UP4, UP3 ;  /* 0x0000001218137290 */ /* 0x000fe4000a7e6417 */
[C---:B------:R-:W-:Y:S01]  /*4530*/  IADD3.X R135, R231.reuse, UR18, RZ, P0, !PT ;  /* 0x00000012e7877c10 */ /* 0x040fe200087fe4ff */
[----:B------:R-:W-:Y:S01]  /*4540*/  ULEA.HI.X UR18, UR6, UR18, UR7, 0x5, UP2 ;  /* 0x0000001206127291 */ /* 0x000fe200090f2c07 */
[----:B------:R-:W-:Y:S02]  /*4550*/  IADD3 R133, P0, R230, UR21, RZ ;  /* 0x00000015e6857c10 */ /* 0x000fe4000ff1e0ff */
[----:B------:R-:W-:Y:S01]  /*4560*/  LEA.HI.X R199, R134, c[0x0][0x1fc], R135, 0x1, P3 ;  /* 0x00007f0086c77a11 */ /* 0x000fe200018f0c87 */
[----:B------:R-:W-:Y:S02]  /*4570*/  LDSM.16.M88.4 R64, [R214+0x6100] ;  /* 0x00610000d640783b */ /* 0x000fe40000000200 */
[----:B------:R-:W-:Y:S01]  /*4580*/  IADD3.X R134, R231, UR18, RZ, P0, !PT ;  /* 0x00000012e7867c10 */ /* 0x000fe200087fe4ff */
[----:B------:R-:W-:Y:S02]  /*4590*/  UIADD3.X UR18, UR24, UR18, UR23, UP1, UP0 ;  /* 0x0000001218127290 */ /* 0x000fe40008fe0417 */
[----:B------:R-:W-:Y:S02]  /*45a0*/  UISETP.GT.AND UP0, UPT, UR25, URZ, UPT ;  /* 0x0000003f1900728c */ /* 0x000fe4000bf04270 */
[----:B------:R-:W-:Y:S01]  /*45b0*/  UIADD3 UR25, UR25, -0x1, URZ ;  /* 0xffffffff19197890 */ /* 0x000fe2000fffe03f */
[----:B------:R-:W1:Y:S08]  /*45c0*/  LDSM.16.M88.4 R16, [R139+0x3100] ;  /* 0x003100008b10783b */ /* 0x000e700000000200 */
[----:B------:R-:W-:Y:S01]  /*45d0*/  @UP0 UIMAD.WIDE.U32 UR30, UR25, UR4, URZ ;  /* 0x00000004191e02a5 */ /* 0x000fe2000f8e003f */
[----:B------:R-:W4:Y:S08]  /*45e0*/  LDSM.16.M88.4 R60, [R214+0x7100] ;  /* 0x00710000d63c783b */ /* 0x000f300000000200 */
[----:B------:R-:W5:Y:S08]  /*45f0*/  LDSM.16.M88.4 R32, [R139+0x3500] ;  /* 0x003500008b20783b */ /* 0x000f700000000200 */
[----:B------:R-:W3:Y:S06]  /*4600*/  LDL.64 R236, [R1+0x18] ;  /* 0x0000180001ec7983 */ /* 0x000eec0000100a00 */
[----:B------:R-:W5:Y:S08]  /*4610*/  LDSM.16.M88.4 R48, [R139+0x3900] ;  /* 0x003900008b30783b */ /* 0x000f700000000200 */
[----:B------:R-:W3:Y:S01]  /*4620*/  LDL R234, [R1+0x10] ;  /* 0x0000100001ea7983 */ /* 0x000ee20000100800 */
[-C--:B-1----:R-:W-:Y:S03]  /*4630*/  HMMA.16816.F32 R4, R64, R16.reuse, RZ ;  /* 0x000000104004723c */ /* 0x082fe600000018ff */
[----:B------:R-:W1:Y:S05]  /*4640*/  LDSM.16.M88.4 R172, [R139+0x3d00] ;  /* 0x003d00008bac783b */ /* 0x000e6a0000000200 */
[C---:B----4-:R-:W-:Y:S03]  /*4650*/  HMMA.16816.F32 R8, R60.reuse, R16, RZ ;  /* 0x000000103c08723c */ /* 0x050fe600000018ff */
[----:B------:R-:W-:Y:S05]  /*4660*/  LDSM.16.M88.4 R176, [R215+0x6100] ;  /* 0x00610000d7b0783b */ /* 0x000fea0000000200 */
[-C--:B------:R-:W-:Y:S03]  /*4670*/  HMMA.16816.F32 R12, R60, R18.reuse, RZ ;  /* 0x000000123c0c723c */ /* 0x080fe600000018ff */
[----:B------:R-:W4:Y:S05]  /*4680*/  LDSM.16.M88.4 R180, [R216] ;  /* 0x00000000d8b4783b */ /* 0x000f2a0000000200 */
[C---:B------:R-:W-:Y:S03]  /*4690*/  HMMA.16816.F32 R16, R64.reuse, R18, RZ ;  /* 0x000000124010723c */ /* 0x040fe600000018ff */
[----:B------:R-:W1:Y:S05]  /*46a0*/  LDSM.16.M88.4 R184, [R215+0x7100] ;  /* 0x00710000d7b8783b */ /* 0x000e6a0000000200 */
[-C--:B-----5:R-:W-:Y:S03]  /*46b0*/  HMMA.16816.F32 R20, R64, R32.reuse, RZ ;  /* 0x000000204014723c */ /* 0x0a0fe600000018ff */
[----:B------:R-:W5:Y:S05]  /*46c0*/  LDSM.16.M88.4 R188, [R227] ;  /* 0x00000000e3bc783b */ /* 0x000f6a0000000200 */
[C---:B------:R-:W-:Y:S08]  /*46d0*/  HMMA.16816.F32 R24, R60.reuse, R32, RZ ;  /* 0x000000203c18723c */ /* 0x040ff000000018ff */
[-C--:B------:R-:W-:Y:S08]  /*46e0*/  HMMA.16816.F32 R28, R60, R34.reuse, RZ ;  /* 0x000000223c1c723c */ /* 0x080ff000000018ff */
[C---:B------:R-:W-:Y:S08]  /*46f0*/  HMMA.16816.F32 R32, R64.reuse, R34, RZ ;  /* 0x000000224020723c */ /* 0x040ff000000018ff */
[-C--:B------:R-:W-:Y:S08]  /*4700*/  HMMA.16816.F32 R36, R64, R48.reuse, RZ ;  /* 0x000000304024723c */ /* 0x080ff000000018ff */
[C---:B------:R-:W-:Y:S08]  /*4710*/  HMMA.16816.F32 R40, R60.reuse, R48, RZ ;  /* 0x000000303c28723c */ /* 0x040ff000000018ff */
[-C--:B------:R-:W-:Y:S08]  /*4720*/  HMMA.16816.F32 R44, R60, R50.reuse, RZ ;  /* 0x000000323c2c723c */ /* 0x080ff000000018ff */
[C---:B------:R-:W-:Y:S08]  /*4730*/  HMMA.16816.F32 R48, R64.reuse, R50, RZ ;  /* 0x000000324030723c */ /* 0x040ff000000018ff */
[-C--:B-1----:R-:W-:Y:S08]  /*4740*/  HMMA.16816.F32 R52, R64, R172.reuse, RZ ;  /* 0x000000ac4034723c */ /* 0x082ff000000018ff */
[C---:B------:R-:W-:Y:S08]  /*4750*/  HMMA.16816.F32 R56, R60.reuse, R172, RZ ;  /* 0x000000ac3c38723c */ /* 0x040ff000000018ff */
[-C--:B------:R-:W-:Y:S08]  /*4760*/  HMMA.16816.F32 R60, R60, R174.reuse, RZ ;  /* 0x000000ae3c3c723c */ /* 0x080ff000000018ff */
[----:B------:R-:W-:Y:S01]  /*4770*/  HMMA.16816.F32 R64, R64, R174, RZ ;  /* 0x000000ae4040723c */ /* 0x000fe200000018ff */
[----:B------:R-:W1:Y:S07]  /*4780*/  LDSM.16.M88.4 R172, [R226] ;  /* 0x00000000e2ac783b */ /* 0x000e6e0000000200 */
[-C--:B----4-:R-:W-:Y:S08]  /*4790*/  HMMA.16816.F32 R4, R176, R180.reuse, R4 ;  /* 0x000000b4b004723c */ /* 0x090ff00000001804 */
[C---:B------:R-:W-:Y:S08]  /*47a0*/  HMMA.16816.F32 R8, R184.reuse, R180, R8 ;  /* 0x000000b4b808723c */ /* 0x040ff00000001808 */
[-C--:B------:R-:W-:Y:S08]  /*47b0*/  HMMA.16816.F32 R12, R184, R182.reuse, R12 ;  /* 0x000000b6b80c723c */ /* 0x080ff0000000180c */
[C---:B------:R-:W-:Y:S08]  /*47c0*/  HMMA.16816.F32 R16, R176.reuse, R182, R16 ;  /* 0x000000b6b010723c */ /* 0x040ff00000001810 */
[-C--:B-----5:R-:W-:Y:S08]  /*47d0*/  HMMA.16816.F32 R20, R176, R188.reuse, R20 ;  /* 0x000000bcb014723c */ /* 0x0a0ff00000001814 */
[C---:B------:R-:W-:Y:S08]  /*47e0*/  HMMA.16816.F32 R24, R184.reuse, R188, R24 ;  /* 0x000000bcb818723c */ /* 0x040ff00000001818 */
[-C--:B------:R-:W-:Y:S08]  /*47f0*/  HMMA.16816.F32 R28, R184, R190.reuse, R28 ;  /* 0x000000beb81c723c */ /* 0x080ff0000000181c */
[C---:B------:R-:W-:Y:S08]  /*4800*/  HMMA.16816.F32 R32, R176.reuse, R190, R32 ;  /* 0x000000beb020723c */ /* 0x040ff00000001820 */
[-C--:B-1----:R-:W-:Y:S08]  /*4810*/  HMMA.16816.F32 R36, R176, R172.reuse, R36 ;  /* 0x000000acb024723c */ /* 0x082ff00000001824 */
[C---:B------:R-:W-:Y:S08]  /*4820*/  HMMA.16816.F32 R40, R184.reuse, R172, R40 ;  /* 0x000000acb828723c */ /* 0x040ff00000001828 */
[-C--:B------:R-:W-:Y:S08]  /*4830*/  HMMA.16816.F32 R44, R184, R174.reuse, R44 ;  /* 0x000000aeb82c723c */ /* 0x080ff0000000182c */
[C---:B------:R-:W-:Y:S04]  /*4840*/  HMMA.16816.F32 R48, R176.reuse, R174, R48 ;  /* 0x000000aeb030723c */ /* 0x040fe80000001830 */
[----:B--2---:R-:W-:Y:S04]  /*4850*/  IADD3 R2, P2, P1, R194, UR20, R229 ;  /* 0x00000014c2027c10 */ /* 0x004fe8000f95e0e5 */
[----:B---3--:R-:W-:Y:S01]  /*4860*/  IADD3.X R137, R192, UR19, R235, P2, P1 ;  /* 0x00000013c0897c10 */ /* 0x008fe200097e24eb */
[----:B------:R-:W-:Y:S03]  /*4870*/  @UP0 USHF.L.U32 UR19, UR30, 0x6, URZ ;  /* 0x000000061e130899 */ /* 0x000fe6000800063f */
[C---:B------:R-:W-:Y:S01]  /*4880*/  LEA R136, P1, R2.reuse, c[0x0][0x1f8], 0x1 ;  /* 0x00007e0002887a11 */ /* 0x040fe200078208ff */
[----:B------:R-:W-:Y:S01]  /*4890*/  @UP0 UIADD3 UR21, UP3, UR11, UR19, URZ ;  /* 0x000000130b150290 */ /* 0x000fe2000ff7e03f */
[C---:B------:R-:W-:Y:S01]  /*48a0*/  LEA R196, P2, R133.reuse, c[0x0][0x1f8], 0x1 ;  /* 0x00007e0085c47a11 */ /* 0x040fe200078408ff */
[----:B------:R-:W-:Y:S01]  /*48b0*/  @UP0 UIADD3 UR20, UP5, UP4, UR14, UR19, UR12 ;  /* 0x000000130e140290 */ /* 0x000fe2000fcbe00c */
[----:B------:R-:W-:Y:S02]  /*48c0*/  LEA.HI.X R137, R2, c[0x0][0x1fc], R137, 0x1, P1 ;  /* 0x00007f0002897a11 */ /* 0x000fe400008f0c89 */
[----:B------:R-:W-:Y:S01]  /*48d0*/  IADD3 R2, P1, P0, R194, UR22, R229 ;  /* 0x00000016c2027c10 */ /* 0x000fe2000f83e0e5 */
[----:B------:R-:W-:Y:S01]  /*48e0*/  @UP0 UIADD3 UR22, UP2, UP1, UR14, UR21, UR12 ;  /* 0x000000150e160290 */ /* 0x000fe2000f95e00c */
[----:B------:R-:W-:Y:S02]  /*48f0*/  LEA.HI.X R197, R133, c[0x0][0x1fc], R134, 0x1, P2 ;  /* 0x00007f0085c57a11 */ /* 0x000fe400010f0c86 */
[----:B------:R-:W-:Y:S01]  /*4900*/  IADD3.X R133, R192, UR18, R235, P1, P0 ;  /* 0x00000012c0857c10 */ /* 0x000fe20008fe04eb */
[----:B------:R-:W-:Y:S01]  /*4910*/  @UP0 USHF.R.S32.HI UR18, URZ, 0x1f, UR25 ;  /* 0x0000001f3f120899 */ /* 0x000fe20008011419 */
[----:B------:R-:W1:Y:S01]  /*4920*/  LDSM.16.M88.4 R192, [R225] ;  /* 0x00000000e1c0783b */ /* 0x000e620000000200 */
[C---:B------:R-:W-:Y:S02]  /*4930*/  LEA R134, P2, R2.reuse, c[0x0][0x1f8], 0x1 ;  /* 0x00007e0002867a11 */ /* 0x040fe400078408ff */
[----:B------:R-:W-:Y:S01]  /*4940*/  PLOP3.LUT P0, PT, PT, PT, UP0, 0x80, 0x0 ;  /* 0x000000000000781c */ /* 0x000fe20003f0f008 */
[----:B------:R-:W-:Y:S01]  /*4950*/  @UP0 UIMAD UR18, UR18, UR4, URZ ;  /* 0x00000004121202a4 */ /* 0x000fe2000f8e023f */
[----:B------:R-:W-:Y:S03]  /*4960*/  LEA.HI.X R135, R2, c[0x0][0x1fc], R133, 0x1, P2 ;  /* 0x00007f0002877a11 */ /* 0x000fe600010f0c85 */
[----:B------:R-:W-:Y:S01]  /*4970*/  @!PT LDS RZ, [RZ] ;  /* 0x00000000fffff984 */ /* 0x000fe20000000800 */
[----:B------:R-:W-:Y:S01]  /*4980*/  @!PT LDS RZ, [RZ] ;  /* 0x00000000fffff984 */ /* 0x000fe20000000800 */
[----:B------:R-:W-:Y:S01]  /*4990*/  @!PT LDS RZ, [RZ] ;  /* 0x00000000fffff984 */ /* 0x000fe20000000800 */
[----:B------:R2:W-:Y:S01]  /*49a0*/  LDGSTS.E.BYPASS.LTC128B.128 [R228+0x100], [R198.64], !P6 ;  /* 0x00100000c6e47fae */ /* 0x0005e2000f101d50 */
[----:B------:R-:W-:Y:S04]  /*49b0*/  @UP0 UIMAD UR18, UR25, UR5, UR18 ;  /* 0x00000005191202a4 */ /* 0x000fe8000f8e0212 */
[----:B------:R-:W-:Y:S03]  /*49c0*/  @UP0 UIADD3 UR18, UR31, UR18, URZ ;  /* 0x000000121f120290 */ /* 0x000fe6000fffe03f */
[----:B------:R3:W-:Y:S01]  /*49d0*/  LDGSTS.E.BYPASS.LTC128B.128 [R228+0x1100], [R136.64+0x40], !P5 ;  /* 0x0110004088e47fae */ /* 0x0007e2000e901d50 */
[----:B------:R-:W-:Y:S07]  /*49e0*/  @UP0 USHF.L.U64.HI UR18, UR30, 0x6, UR18 ;  /* 0x000000061e120899 */ /* 0x000fee0008010212 */
[----:B------:R3:W-:Y:S08]  /*49f0*/  LDGSTS.E.BYPASS.LTC128B.128 [R228+0x2100], [R136.64+0x80], !P4 ;  /* 0x0210008088e47fae */ /* 0x0007f0000e101d50 */
[----:B------:R2:W-:Y:S01]  /*4a00*/  LDGSTS.E.BYPASS.LTC128B.128 [R228+0x900], [R196.64], !P6 ;  /* 0x00900000c4e47fae */ /* 0x0005e2000f101d50 */
[-C--:B-1----:R-:W-:Y:S07]  /*4a10*/  HMMA.16816.F32 R52, R176, R192.reuse, R52 ;  /* 0x000000c0b034723c */ /* 0x082fee0000001834 */
[----:B------:R1:W-:Y:S01]  /*4a20*/  LDGSTS.E.BYPASS.LTC128B.128 [R228+0x1900], [R134.64+0x40], !P5 ;  /* 0x0190004086e47fae */ /* 0x0003e2000e901d50 */
[C---:B------:R-:W-:Y:S07]  /*4a30*/  HMMA.16816.F32 R56, R184.reuse, R192, R56 ;  /* 0x000000c0b838723c */ /* 0x040fee0000001838 */
[----:B------:R1:W-:Y:S01]  /*4a40*/  LDGSTS.E.BYPASS.LTC128B.128 [R228+0x2900], [R134.64+0x80], !P4 ;  /* 0x0290008086e47fae */ /* 0x0003e2000e101d50 */
[-C--:B------:R-:W-:Y:S07]  /*4a50*/  HMMA.16816.F32 R60, R184, R194.reuse, R60 ;  /* 0x000000c2b83c723c */ /* 0x080fee000000183c */
[----:B------:R-:W-:Y:S01]  /*4a60*/  LDSM.16.M88.4 R200, [R139+0x4100] ;  /* 0x004100008bc8783b */ /* 0x000fe20000000200 */
[----:B------:R-:W-:Y:S07]  /*4a70*/  HMMA.16816.F32 R64, R176, R194, R64 ;  /* 0x000000c2b040723c */ /* 0x000fee0000001840 */
[----:B--2---:R-:W2:Y:S08]  /*4a80*/  LDSM.16.M88.4 R196, [R214+0x8100] ;  /* 0x00810000d6c4783b */ /* 0x004eb00000000200 */
[----:B------:R-:W4:Y:S08]  /*4a90*/  LDSM.16.M88.4 R204, [R214+0x9100] ;  /* 0x00910000d6cc783b */ /* 0x000f300000000200 */
[----:B------:R-:W5:Y:S08]  /*4aa0*/  LDSM.16.M88.4 R208, [R139+0x4500] ;  /* 0x004500008bd0783b */ /* 0x000f700000000200 */
[----:B------:R-:W0:Y:S08]  /*4ab0*/  LDGDEPBAR ;  /* 0x00000000000079af */ /* 0x000e300000000000 */
[----:B------:R-:W1:Y:S01]  /*4ac0*/  LDSM.16.M88.4 R180, [R139+0x4900] ;  /* 0x004900008bb4783b */ /* 0x000e620000000200 */
[-C--:B--2---:R-:W-:Y:S07]  /*4ad0*/  HMMA.16816.F32 R4, R196, R200.reuse, R4 ;  /* 0x000000c8c404723c */ /* 0x084fee0000001804 */
[----:B------:R-:W2:Y:S01]  /*4ae0*/  LDSM.16.M88.4 R172, [R139+0x4d00] ;  /* 0x004d00008bac783b */ /* 0x000ea20000000200 */
[C---:B----4-:R-:W-:Y:S07]  /*4af0*/  HMMA.16816.F32 R8, R204.reuse, R200, R8 ;  /* 0x000000c8cc08723c */ /* 0x050fee0000001808 */
[----:B------:R-:W-:Y:S01]  /*4b00*/  LDSM.16.M88.4 R176, [R215+0x8100] ;  /* 0x00810000d7b0783b */ /* 0x000fe20000000200 */
[-C--:B------:R-:W-:Y:S07]  /*4b10*/  HMMA.16816.F32 R12, R204, R202.reuse, R12 ;  /* 0x000000cacc0c723c */ /* 0x080fee000000180c */
[----:B------:R-:W4:Y:S01]  /*4b20*/  LDSM.16.M88.4 R184, [R224] ;  /* 0x00000000e0b8783b */ /* 0x000f220000000200 */
[C---:B------:R-:W-:Y:S07]  /*4b30*/  HMMA.16816.F32 R16, R196.reuse, R202, R16 ;  /* 0x000000cac410723c */ /* 0x040fee0000001810 */
[----:B------:R-:W2:Y:S01]  /*4b40*/  LDSM.16.M88.4 R188, [R215+0x9100] ;  /* 0x00910000d7bc783b */ /* 0x000ea20000000200 */
[-C--:B-----5:R-:W-:Y:S07]  /*4b50*/  HMMA.16816.F32 R20, R196, R208.reuse, R20 ;  /* 0x000000d0c414723c */ /* 0x0a0fee0000001814 */
[----:B------:R-:W5:Y:S01]  /*4b60*/  LDSM.16.M88.4 R192, [R223] ;  /* 0x00000000dfc0783b */ /* 0x000f620000000200 */
[C---:B------:R-:W-:Y:S07]  /*4b70*/  HMMA.16816.F32 R24, R204.reuse, R208, R24 ;  /* 0x000000d0cc18723c */ /* 0x040fee0000001818 */
[----:B------:R-:W-:Y:S01]  /*4b80*/  LDSM.16.M88.4 R200, [R221] ;  /* 0x00000000ddc8783b */ /* 0x000fe20000000200 */
[-C--:B------:R-:W-:Y:S08]  /*4b90*/  HMMA.16816.F32 R28, R204, R210.reuse, R28 ;  /* 0x000000d2cc1c723c */ /* 0x080ff0000000181c */
[C---:B------:R-:W-:Y:S01]  /*4ba0*/  HMMA.16816.F32 R32, R196.reuse, R210, R32 ;  /* 0x000000d2c420723c */ /* 0x040fe20000001820 */
[----:B------:R-:W-:Y:S07]  /*4bb0*/  LDSM.16.M88.4 R208, [R139+0x5500] ;  /* 0x005500008bd0783b */ /* 0x000fee0000000200 */
[-C--:B-1----:R-:W-:Y:S08]  /*4bc0*/  HMMA.16816.F32 R36, R196, R180.reuse, R36 ;  /* 0x000000b4c424723c */ /* 0x082ff00000001824 */
[C---:B------:R-:W-:Y:S08]  /*4bd0*/  HMMA.16816.F32 R40, R204.reuse, R180, R40 ;  /* 0x000000b4cc28723c */ /* 0x040ff00000001828 */
[-C--:B------:R-:W-:Y:S08]  /*4be0*/  HMMA.16816.F32 R44, R204, R182.reuse, R44 ;  /* 0x000000b6cc2c723c */ /* 0x080ff0000000182c */
[C---:B------:R-:W-:Y:S01]  /*4bf0*/  HMMA.16816.F32 R48, R196.reuse, R182, R48 ;  /* 0x000000b6c430723c */ /* 0x040fe20000001830 */
[----:B------:R-:W1:Y:S07]  /*4c00*/  LDSM.16.M88.4 R180, [R222] ;  /* 0x00000000deb4783b */ /* 0x000e6e0000000200 */
[-C--:B--2---:R-:W-:Y:S08]  /*4c10*/  HMMA.16816.F32 R52, R196, R172.reuse, R52 ;  /* 0x000000acc434723c */ /* 0x084ff00000001834 */
[C---:B------:R-:W-:Y:S08]  /*4c20*/  HMMA.16816.F32 R56, R204.reuse, R172, R56 ;  /* 0x000000accc38723c */ /* 0x040ff00000001838 */
[-C--:B------:R-:W-:Y:S01]  /*4c30*/  HMMA.16816.F32 R60, R204, R174.reuse, R60 ;  /* 0x000000aecc3c723c */ /* 0x080fe2000000183c */
[----:B------:R-:W-:Y:S07]  /*4c40*/  LDSM.16.M88.4 R204, [R214+0xb100] ;  /* 0x00b10000d6cc783b */ /* 0x000fee0000000200 */
[----:B------:R-:W-:Y:S01]  /*4c50*/  HMMA.16816.F32 R64, R196, R174, R64 ;  /* 0x000000aec440723c */ /* 0x000fe20000001840 */
[----:B------:R-:W-:Y:S07]  /*4c60*/  LDSM.16.M88.4 R172, [R214+0xa100] ;  /* 0x00a10000d6ac783b */ /* 0x000fee0000000200 */
[-C--:B----4-:R-:W-:Y:S01]  /*4c70*/  HMMA.16816.F32 R4, R176, R184.reuse, R4 ;  /* 0x000000b8b004723c */ /* 0x090fe20000001804 */
[----:B------:R-:W2:Y:S07]  /*4c80*/  LDSM.16.M88.4 R196, [R139+0x5100] ;  /* 0x005100008bc4783b */ /* 0x000eae0000000200 */
        /* <DEDUP_REMOVED lines=14> */
[-C--:B------:R-:W-:Y:S08]  /*4d70*/  HMMA.16816.F32 R52, R176, R200.reuse, R52 ;  /* 0x000000c8b034723c */ /* 0x080ff00000001834 */
[C---:B------:R-:W-:Y:S08]  /*4d80*/  HMMA.16816.F32 R56, R188.reuse, R200, R56 ;  /* 0x000000c8bc38723c */ /* 0x040ff00000001838 */
[-C--:B------:R-:W-:Y:S01]  /*4d90*/  HMMA.16816.F32 R60, R188, R202.reuse, R60 ;  /* 0x000000cabc3c723c */ /* 0x080fe2000000183c */
[----:B------:R-:W-:Y:S07]  /*4da0*/  LDSM.16.M88.4 R188, [R220] ;  /* 0x00000000dcbc783b */ /* 0x000fee0000000200 */
[----:B------:R-:W-:Y:S01]  /*4db0*/  HMMA.16816.F32 R64, R176, R202, R64 ;  /* 0x000000cab040723c */ /* 0x000fe20000001840 */
[----:B------:R-:W4:Y:S07]  /*4dc0*/  LDSM.16.M88.4 R176, [R139+0x5d00] ;  /* 0x005d00008bb0783b */ /* 0x000f2e0000000200 */
[-C--:B--2---:R-:W-:Y:S01]  /*4dd0*/  HMMA.16816.F32 R4, R172, R196.reuse, R4 ;  /* 0x000000c4ac04723c */ /* 0x084fe20000001804 */
[----:B------:R-:W-:Y:S07]  /*4de0*/  LDSM.16.M88.4 R200, [R217] ;  /* 0x00000000d9c8783b */ /* 0x000fee0000000200 */
[C---:B------:R-:W-:Y:S08]  /*4df0*/  HMMA.16816.F32 R8, R204.reuse, R196, R8 ;  /* 0x000000c4cc08723c */ /* 0x040ff00000001808 */
[-C--:B------:R-:W-:Y:S08]  /*4e00*/  HMMA.16816.F32 R12, R204, R198.reuse, R12 ;  /* 0x000000c6cc0c723c */ /* 0x080ff0000000180c */
[C---:B------:R-:W-:Y:S01]  /*4e10*/  HMMA.16816.F32 R16, R172.reuse, R198, R16 ;  /* 0x000000c6ac10723c */ /* 0x040fe20000001810 */
[----:B------:R-:W2:Y:S07]  /*4e20*/  LDSM.16.M88.4 R196, [R219] ;  /* 0x00000000dbc4783b */ /* 0x000eae0000000200 */
[-C--:B------:R-:W-:Y:S08]  /*4e30*/  HMMA.16816.F32 R20, R172, R208.reuse, R20 ;  /* 0x000000d0ac14723c */ /* 0x080ff00000001814 */
[C---:B------:R-:W-:Y:S08]  /*4e40*/  HMMA.16816.F32 R24, R204.reuse, R208, R24 ;  /* 0x000000d0cc18723c */ /* 0x040ff00000001818 */
[-C--:B------:R-:W-:Y:S08]  /*4e50*/  HMMA.16816.F32 R28, R204, R210.reuse, R28 ;  /* 0x000000d2cc1c723c */ /* 0x080ff0000000181c */
[C---:B------:R-:W-:Y:S08]  /*4e60*/  HMMA.16816.F32 R32, R172.reuse, R210, R32 ;  /* 0x000000d2ac20723c */ /* 0x040ff00000001820 */
[-C--:B-1----:R-:W-:Y:S08]  /*4e70*/  HMMA.16816.F32 R36, R172, R180.reuse, R36 ;  /* 0x000000b4ac24723c */ /* 0x082ff00000001824 */
[C---:B------:R-:W-:Y:S08]  /*4e80*/  HMMA.16816.F32 R40, R204.reuse, R180, R40 ;  /* 0x000000b4cc28723c */ /* 0x040ff00000001828 */
[-C--:B------:R-:W-:Y:S08]  /*4e90*/  HMMA.16816.F32 R44, R204, R182.reuse, R44 ;  /* 0x000000b6cc2c723c */ /* 0x080ff0000000182c */
[C---:B------:R-:W-:Y:S01]  /*4ea0*/  HMMA.16816.F32 R48, R172.reuse, R182, R48 ;  /* 0x000000b6ac30723c */ /* 0x040fe20000001830 */
[----:B------:R-:W1:Y:S01]  /*4eb0*/  LDSM.16.M88.4 R180, [R218] ;  /* 0x00000000dab4783b */ /* 0x000e620000000200 */
[----:B------:R-:W-:Y:S06]  /*4ec0*/  DEPBAR.LE SB0, 0x0 ;  /* 0x000080000000791a */ /* 0x000fec0000000000 */
[-C--:B----4-:R-:W-:Y:S01]  /*4ed0*/  HMMA.16816.F32 R52, R172, R176.reuse, R52 ;  /* 0x000000b0ac34723c */ /* 0x090fe20000001834 */
[----:B------:R-:W-:Y:S07]  /*4ee0*/  BAR.SYNC.DEFER_BLOCKING 0x0 ;  /* 0x0000000000007b1d */ /* 0x000fee0000010000 */
[C---:B------:R-:W-:Y:S08]  /*4ef0*/  HMMA.16816.F32 R56, R204.reuse, R176, R56 ;  /* 0x000000b0cc38723c */ /* 0x040ff00000001838 */
[-C--:B------:R-:W-:Y:S08]  /*4f00*/  HMMA.16816.F32 R60, R204, R178.reuse, R60 ;  /* 0x000000b2cc3c723c */ /* 0x080ff0000000183c */
[----:B------:R-:W-:Y:S08]  /*4f10*/  HMMA.16816.F32 R64, R172, R178, R64 ;  /* 0x000000b2ac40723c */ /* 0x000ff00000001840 */
[-C--:B------:R-:W-:Y:S08]  /*4f20*/  HMMA.16816.F32 R4, R184, R188.reuse, R4 ;  /* 0x000000bcb804723c */ /* 0x080ff00000001804 */
[C---:B------:R-:W-:Y:S08]  /*4f30*/  HMMA.16816.F32 R8, R192.reuse, R188, R8 ;  /* 0x000000bcc008723c */ /* 0x040ff00000001808 */
[-C--:B------:R-:W-:Y:S08]  /*4f40*/  HMMA.16816.F32 R12, R192, R190.reuse, R12 ;  /* 0x000000bec00c723c */ /* 0x080ff0000000180c */
[C---:B------:R-:W-:Y:S04]  /*4f50*/  HMMA.16816.F32 R16, R184.reuse, R190, R16 ;  /* 0x000000beb810723c */ /* 0x040fe80000001810 */
[----:B------:R-:W-:Y:S02]  /*4f60*/  FMNMX.FTZ R2, R4, R0, !PT ;  /* 0x0000000004027209 */ /* 0x000fe40007810000 */
[----:B------:R-:W-:Y:S02]  /*4f70*/  FMNMX.FTZ R133, R6, R3, !PT ;  /* 0x0000000306857209 */ /* 0x000fe40007810000 */
[-C--:B--2---:R-:W-:Y:S04]  /*4f80*/  HMMA.16816.F32 R20, R184, R196.reuse, R20 ;  /* 0x000000c4b814723c */ /* 0x084fe80000001814 */
[----:B------:R-:W-:Y:S02]  /*4f90*/  FMNMX.FTZ R2, R5, R2, !PT ;  /* 0x0000000205027209 */ /* 0x000fe40007810000 */
[----:B------:R-:W-:Y:S02]  /*4fa0*/  FMNMX.FTZ R134, R8, R132, !PT ;  /* 0x0000008408867209 */ /* 0x000fe40007810000 */
[C---:B------:R-:W-:Y:S04]  /*4fb0*/  HMMA.16816.F32 R24, R192.reuse, R196, R24 ;  /* 0x000000c4c018723c */ /* 0x040fe80000001818 */
[----:B------:R-:W-:Y:S02]  /*4fc0*/  FMNMX.FTZ R133, R7, R133, !PT ;  /* 0x0000008507857209 */ /* 0x000fe40007810000 */
[----:B------:R-:W-:Y:S02]  /*4fd0*/  FMNMX.FTZ R134, R9, R134, !PT ;  /* 0x0000008609867209 */ /* 0x000fe40007810000 */
[-C--:B------:R-:W-:Y:S04]  /*4fe0*/  HMMA.16816.F32 R28, R192, R198.reuse, R28 ;  /* 0x000000c6c01c723c */ /* 0x080fe8000000181c */
[----:B------:R-:W-:Y:S02]  /*4ff0*/  FMNMX.FTZ R134, R12, R134, !PT ;  /* 0x000000860c867209 */ /* 0x000fe40007810000 */
[----:B------:R-:W-:Y:S02]  /*5000*/  FMNMX.FTZ R2, R16, R2, !PT ;  /* 0x0000000210027209 */ /* 0x000fe40007810000 */
[C---:B------:R-:W-:Y:S04]  /*5010*/  HMMA.16816.F32 R32, R184.reuse, R198, R32 ;  /* 0x000000c6b820723c */ /* 0x040fe80000001820 */
[----:B------:R-:W-:Y:S02]  /*5020*/  FMNMX.FTZ R135, R13, R134, !PT ;  /* 0x000000860d877209 */ /* 0x000fe40007810000 */
[----:B------:R-:W-:Y:S02]  /*5030*/  FMNMX.FTZ R2, R17, R2, !PT ;  /* 0x0000000211027209 */ /* 0x000fe40007810000 */
[-C--:B-1----:R-:W-:Y:S04]  /*5040*/  HMMA.16816.F32 R36, R184, R180.reuse, R36 ;  /* 0x000000b4b824723c */ /* 0x082fe80000001824 */
        /* <DEDUP_REMOVED lines=10> */
[----:B---3--:R-:W-:Y:S02]  /*50f0*/  FMNMX.FTZ R137, R33, R2, !PT ;  /* 0x0000000221897209 */ /* 0x008fe40007810000 */
[-C--:B------:R-:W-:Y:S04]  /*5100*/  HMMA.16816.F32 R52, R184, R200.reuse, R52 ;  /* 0x000000c8b834723c */ /* 0x080fe80000001834 */
        /* <DEDUP_REMOVED lines=8> */
[----:B------:R-:W-:Y:S04]  /*5190*/  HMMA.16816.F32 R64, R184, R202, R64 ;  /* 0x000000cab840723c */ /* 0x000fe80000001840 */
[----:B------:R-:W-:Y:S02]  /*51a0*/  FMNMX.FTZ R137, R49, R137, !PT ;  /* 0x0000008931897209 */ /* 0x000fe40007810000 */
[----:B------:R-:W-:Y:S02]  /*51b0*/  FMNMX.FTZ R2, R39, R2, !PT ;  /* 0x0000000227027209 */ /* 0x000fe40007810000 */
[----:B------:R-:W-:Y:S04]  /*51c0*/  FMNMX.FTZ R137, R52, R137, !PT ;  /* 0x0000008934897209 */ /* 0x000fe80007810000 */
        /* <DEDUP_REMOVED lines=13> */
[----:B------:R-:W-:Y:S02]  /*52a0*/  FMNMX.FTZ R133, R28, R133, !PT ;  /* 0x000000851c857209 */ /* 0x000fe40007810000 */
[----:B------:R-:W-:Y:S02]  /*52b0*/  FMNMX.FTZ R134, R11, R134, !PT ;  /* 0x000000860b867209 */ /* 0x000fe40007810000 */
[----:B------:R-:W-:Y:S01]  /*52c0*/  FMNMX.FTZ R133, R29, R133, !PT ;  /* 0x000000851d857209 */ /* 0x000fe20007810000 */
[----:B------:R-:W2:Y:S01]  /*52d0*/  SHFL.BFLY PT, R135, R2, 0x2, 0x1f ;  /* 0x0c401f0002877f89 */ /* 0x000ea200000e0000 */
        /* <DEDUP_REMOVED lines=13> */
[----:B--2---:R-:W-:Y:S02]  /*53b0*/  FMNMX.FTZ R2, R2, R135, !PT ;  /* 0x0000008702027209 */ /* 0x004fe40007810000 */
[----:B------:R-:W-:Y:S02]  /*53c0*/  FMNMX.FTZ R134, R31, R134, !PT ;  /* 0x000000861f867209 */ /* 0x000fe40007810000 */
[----:B------:R-:W-:Y:S01]  /*53d0*/  FMNMX.FTZ R133, R60, R133, !PT ;  /* 0x000000853c857209 */ /* 0x000fe20007810000 */
[----:B------:R-:W2:Y:S01]  /*53e0*/  SHFL.BFLY PT, R136, R2, 0x1, 0x1f ;  /* 0x0c201f0002887f89 */ /* 0x000ea200000e0000 */
[----:B------:R-:W-:Y:S02]  /*53f0*/  FMNMX.FTZ R134, R42, R134, !PT ;  /* 0x000000862a867209 */ /* 0x000fe40007810000 */
[----:B------:R-:W-:Y:S02]  /*5400*/  FMNMX.FTZ R133, R61, R133, !PT ;  /* 0x000000853d857209 */ /* 0x000fe40007810000 */
[----:B------:R-:W-:Y:S03]  /*5410*/  FMNMX.FTZ R134, R43, R134, !PT ;  /* 0x000000862b867209 */ /* 0x000fe60007810000 */
[----:B------:R-:W3:Y:S01]  /*5420*/  SHFL.BFLY PT, R173, R133, 0x2, 0x1f ;  /* 0x0c401f0085ad7f89 */ /* 0x000ee200000e0000 */
[----:B------:R-:W-:Y:S04]  /*5430*/  FMNMX.FTZ R134, R46, R134, !PT ;  /* 0x000000862e867209 */ /* 0x000fe80007810000 */
[----:B------:R-:W-:Y:S02]  /*5440*/  FMNMX.FTZ R134, R47, R134, !PT ;  /* 0x000000862f867209 */ /* 0x000fe40007810000 */
[----:B-1----:R-:W-:Y:S05]  /*5450*/  FMNMX.FTZ R137, R137, R172, !PT ;  /* 0x000000ac89897209 */ /* 0x002fea0007810000 */
[C---:B------:R-:W-:Y:S02]  /*5460*/  FADD.FTZ R0, -R137.reuse, R0 ;  /* 0x0000000089007221 */ /* 0x040fe40000010100 */
[----:B------:R-:W-:Y:S01]  /*5470*/  FMUL.FTZ R180, R137, c[0x0][0x2d0] ;  /* 0x0000b40089b47a20 */ /* 0x000fe20000410000 */
[----:B--2---:R-:W-:Y:S01]  /*5480*/  FMNMX.FTZ R136, R2, R136, !PT ;  /* 0x0000008802887209 */ /* 0x004fe20007810000 */
[----:B------:R-:W-:Y:S01]  /*5490*/  FMUL.FTZ R0, R0, c[0x0][0x2d0] ;  /* 0x0000b40000007a20 */ /* 0x000fe20000410000 */
[----:B------:R-:W-:Y:S01]  /*54a0*/  FMNMX.FTZ R2, R58, R134, !PT ;  /* 0x000000863a027209 */ /* 0x000fe20007810000 */
[--C-:B------:R-:W-:Y:S02]  /*54b0*/  FFMA.FTZ R4, R4, c[0x0][0x2d0], -R180.reuse ;  /* 0x0000b40004047a23 */ /* 0x100fe400000108b4 */
[----:B------:R1:W2:Y:S01]  /*54c0*/  MUFU.EX2 R134, R0 ;  /* 0x0000000000867308 */ /* 0x0002a20000000800 */
[----:B------:R-:W-:Y:S01]  /*54d0*/  FMUL.FTZ R181, R136, c[0x0][0x2d0] ;  /* 0x0000b40088b57a20 */ /* 0x000fe20000410000 */
[----:B---3--:R-:W-:Y:S01]  /*54e0*/  FMNMX.FTZ R133, R133, R173, !PT ;  /* 0x000000ad85857209 */ /* 0x008fe20007810000 */
[--C-:B------:R-:W-:Y:S02]  /*54f0*/  FFMA.FTZ R16, R16, c[0x0][0x2d0], -R180.reuse ;  /* 0x0000b40010107a23 */ /* 0x100fe400000108b4 */
[--C-:B------:R-:W-:Y:S02]  /*5500*/  FFMA.FTZ R7, R7, c[0x0][0x2d0], -R181.reuse ;  /* 0x0000b40007077a23 */ /* 0x100fe400000108b5 */
[----:B------:R-:W3:Y:S01]  /*5510*/  SHFL.BFLY PT, R135, R133, 0x1, 0x1f ;  /* 0x0c201f0085877f89 */ /* 0x000ee200000e0000 */
[--C-:B------:R-:W-:Y:S02]  /*5520*/  FFMA.FTZ R5, R5, c[0x0][0x2d0], -R180.reuse ;  /* 0x0000b40005057a23 */ /* 0x100fe400000108b4 */
[----:B------:R-:W-:Y:S01]  /*5530*/  MUFU.EX2 R246, R4 ;  /* 0x0000000400f67308 */ /* 0x000fe20000000800 */
[--C-:B------:R-:W-:Y:S02]  /*5540*/  FFMA.FTZ R17, R17, c[0x0][0x2d0], -R180.reuse ;  /* 0x0000b40011117a23 */ /* 0x100fe400000108b4 */
[--C-:B------:R-:W-:Y:S02]  /*5550*/  FFMA.FTZ R18, R18, c[0x0][0x2d0], -R181.reuse ;  /* 0x0000b40012127a23 */ /* 0x100fe400000108b5 */
[--C-:B------:R-:W-:Y:S02]  /*5560*/  FFMA.FTZ R6, R6, c[0x0][0x2d0], -R181.reuse ;  /* 0x0000b40006067a23 */ /* 0x100fe400000108b5 */
[--C-:B------:R-:W-:Y:S02]  /*5570*/  FFMA.FTZ R19, R19, c[0x0][0x2d0], -R181.reuse ;  /* 0x0000b40013137a23 */ /* 0x100fe400000108b5 */
[--C-:B------:R-:W-:Y:S01]  /*5580*/  FFMA.FTZ R36, R36, c[0x0][0x2d0], -R180.reuse ;  /* 0x0000b40024247a23 */ /* 0x100fe200000108b4 */
[----:B------:R-:W-:Y:S01]  /*5590*/  MUFU.EX2 R249, R16 ;  /* 0x0000001000f97308 */ /* 0x000fe20000000800 */
[--C-:B------:R-:W-:Y:S02]  /*55a0*/  FFMA.FTZ R37, R37, c[0x0][0x2d0], -R180.reuse ;  /* 0x0000b40025257a23 */ /* 0x100fe400000108b4 */
[----:B------:R-:W-:Y:S01]  /*55b0*/  FFMA.FTZ R38, R38, c[0x0][0x2d0], -R181 ;  /* 0x0000b40026267a23 */ /* 0x000fe200000108b5 */
[----:B-1----:R-:W-:Y:S01]  /*55c0*/  FMNMX.FTZ R0, R59, R2, !PT ;  /* 0x000000023b007209 */ /* 0x002fe20007810000 */
[----:B------:R-:W-:Y:S02]  /*55d0*/  FADD.FTZ R2, -R136, R3 ;  /* 0x0000000388027221 */ /* 0x000fe40000010100 */
[----:B--2---:R-:W-:Y:S01]  /*55e0*/  FMUL.FTZ R68, R134, R68 ;  /* 0x0000004486447220 */ /* 0x004fe20000410000 */
[----:B------:R-:W-:Y:S01]  /*55f0*/  FMNMX.FTZ R0, R62, R0, !PT ;  /* 0x000000003e007209 */ /* 0x000fe20007810000 */
[----:B------:R-:W-:Y:S01]  /*5600*/  FMUL.FTZ R2, R2, c[0x0][0x2d0] ;  /* 0x0000b40002027a20 */ /* 0x000fe20000410000 */
[----:B------:R-:W-:Y:S01]  /*5610*/  MUFU.EX2 R243, R7 ;  /* 0x0000000700f37308 */ /* 0x000fe20000000800 */
[----:B------:R-:W-:Y:S01]  /*5620*/  FMUL.FTZ R69, R134, R69 ;  /* 0x0000004586457220 */ /* 0x000fe20000410000 */
[----:B------:R-:W-:Y:S01]  /*5630*/  FMNMX.FTZ R0, R63, R0, !PT ;  /* 0x000000003f007209 */ /* 0x000fe20007810000 */
[--C-:B------:R-:W-:Y:S01]  /*5640*/  FFMA.FTZ R39, R39, c[0x0][0x2d0], -R181.reuse ;  /* 0x0000b40027277a23 */ /* 0x100fe200000108b5 */
[----:B---3--:R-:W-:Y:S01]  /*5650*/  FMNMX.FTZ R135, R133, R135, !PT ;  /* 0x0000008785877209 */ /* 0x008fe20007810000 */
[--C-:B------:R-:W-:Y:S02]  /*5660*/  FFMA.FTZ R48, R48, c[0x0][0x2d0], -R180.reuse ;  /* 0x0000b40030307a23 */ /* 0x100fe400000108b4 */
[----:B------:R-:W1:Y:S01]  /*5670*/  SHFL.BFLY PT, R3, R0, 0x2, 0x1f ;  /* 0x0c401f0000037f89 */ /* 0x000e6200000e0000 */
[----:B------:R-:W-:Y:S02]  /*5680*/  FFMA.FTZ R49, R49, c[0x0][0x2d0], -R180 ;  /* 0x0000b40031317a23 */ /* 0x000fe400000108b4 */
[----:B------:R2:W3:Y:S01]  /*5690*/  MUFU.EX2 R133, R2 ;  /* 0x0000000200857308 */ /* 0x0004e20000000800 */
[----:B------:R-:W-:Y:S02]  /*56a0*/  FMUL.FTZ R182, R135, c[0x0][0x2d0] ;  /* 0x0000b40087b67a20 */ /* 0x000fe40000410000 */
[--C-:B------:R-:W-:Y:S02]  /*56b0*/  FFMA.FTZ R50, R50, c[0x0][0x2d0], -R181.reuse ;  /* 0x0000b40032327a23 */ /* 0x100fe400000108b5 */
[--C-:B------:R-:W-:Y:S02]  /*56c0*/  FFMA.FTZ R8, R8, c[0x0][0x2d0], -R182.reuse ;  /* 0x0000b40008087a23 */ /* 0x100fe400000108b6 */
[--C-:B------:R-:W-:Y:S02]  /*56d0*/  FFMA.FTZ R9, R9, c[0x0][0x2d0], -R182.reuse ;  /* 0x0000b40009097a23 */ /* 0x100fe400000108b6 */
[--C-:B------:R-:W-:Y:S01]  /*56e0*/  FFMA.FTZ R12, R12, c[0x0][0x2d0], -R182.reuse ;  /* 0x0000b4000c0c7a23 */ /* 0x100fe200000108b6 */
[----:B------:R4:W-:Y:S01]  /*56f0*/  MUFU.EX2 R248, R17 ;  /* 0x0000001100f87308 */ /* 0x0009e20000000800 */
[--C-:B------:R-:W-:Y:S02]  /*5700*/  FFMA.FTZ R13, R13, c[0x0][0x2d0], -R182.reuse ;  /* 0x0000b4000d0d7a23 */ /* 0x100fe400000108b6 */
[----:B------:R-:W-:Y:S02]  /*5710*/  FFMA.FTZ R51, R51, c[0x0][0x2d0], -R181 ;  /* 0x0000b40033337a23 */ /* 0x000fe400000108b5 */
[--C-:B------:R-:W-:Y:S02]  /*5720*/  FFMA.FTZ R44, R44, c[0x0][0x2d0], -R182.reuse ;  /* 0x0000b4002c2c7a23 */ /* 0x100fe400000108b6 */
[----:B------:R-:W-:Y:S02]  /*5730*/  FFMA.FTZ R45, R45, c[0x0][0x2d0], -R182 ;  /* 0x0000b4002d2d7a23 */ /* 0x000fe400000108b6 */
[--C-:B------:R-:W-:Y:S01]  /*5740*/  FFMA.FTZ R52, R52, c[0x0][0x2d0], -R180.reuse ;  /* 0x0000b40034347a23 */ /* 0x100fe200000108b4 */
[----:B------:R-:W-:Y:S01]  /*5750*/  MUFU.EX2 R247, R5 ;  /* 0x0000000500f77308 */ /* 0x000fe20000000800 */
[----:B-1----:R-:W-:Y:S01]  /*5760*/  FMNMX.FTZ R0, R0, R3, !PT ;  /* 0x0000000300007209 */ /* 0x002fe20007810000 */
[----:B------:R-:W-:Y:S01]  /*5770*/  FFMA.FTZ R53, R53, c[0x0][0x2d0], -R180 ;  /* 0x0000b40035357a23 */ /* 0x000fe200000108b4 */
[----:B------:R-:W-:Y:S01]  /*5780*/  @P0 IADD3 R3, P1, R232, UR19, RZ ;  /* 0x00000013e8030c10 */ /* 0x000fe2000ff3e0ff */
[----:B------:R-:W-:Y:S01]  /*5790*/  @UP0 UIADD3.X UR19, UR9, UR18, UR8, UP5, UP4 ;  /* 0x0000001209130290 */ /* 0x000fe2000afe8408 */
[----:B--2---:R-:W-:Y:S02]  /*57a0*/  FADD.FTZ R2, -R135, R132 ;  /* 0x0000008487027221 */ /* 0x004fe40000010100 */
[----:B------:R-:W-:Y:S01]  /*57b0*/  @P0 IADD3.X R4, R233, UR18, RZ, P1, !PT ;  /* 0x00000012e9040c10 */ /* 0x000fe20008ffe4ff */
[----:B------:R-:W-:Y:S01]  /*57c0*/  @UP0 UIADD3.X UR18, UR10, UR18, URZ, UP3, !UPT ;  /* 0x000000120a120290 */ /* 0x000fe20009ffe43f */
[C---:B------:R-:W-:Y:S01]  /*57d0*/  @P0 LEA R16, P3, R3.reuse, c[0x0][0x1c8], 0x1 ;  /* 0x0000720003100a11 */ /* 0x040fe200078608ff */
[----:B------:R1:W-:Y:S01]  /*57e0*/  MUFU.EX2 R245, R18 ;  /* 0x0000001200f57308 */ /* 0x0003e20000000800 */
[----:B------:R-:W-:Y:S01]  /*57f0*/  @P0 IADD3 R7, P2, P1, R236, UR20, R229 ;  /* 0x00000014ec070c10 */ /* 0x000fe2000f95e0e5 */
[----:B------:R-:W-:Y:S01]  /*5800*/  @UP0 UIADD3.X UR20, UR9, UR18, UR8, UP2, UP1 ;  /* 0x0000001209140290 */ /* 0x000fe200097e2408 */
[----:B------:R-:W-:Y:S01]  /*5810*/  FMUL.FTZ R2, R2, c[0x0][0x2d0] ;  /* 0x0000b40002027a20 */ /* 0x000fe20000410000 */
[----:B----4-:R-:W-:Y:S01]  /*5820*/  @P0 LEA.HI.X R17, R3, c[0x0][0x1cc], R4, 0x1, P3 ;  /* 0x0000730003110a11 */ /* 0x010fe200018f0c04 */
[C---:B---3--:R-:W-:Y:S02]  /*5830*/  FMUL.FTZ R70, R133.reuse, R70 ;  /* 0x0000004685467220 */ /* 0x048fe40000410000 */
[----:B------:R-:W-:Y:S02]  /*5840*/  FMUL.FTZ R71, R133, R71 ;  /* 0x0000004785477220 */ /* 0x000fe40000410000 */
[----:B------:R2:W-:Y:S01]  /*5850*/  @P0 LDGSTS.E.BYPASS.LTC128B.128 [R228+0x3100], [R16.64], !P6 ;  /* 0x0310000010e40fae */ /* 0x0005e2000f101d50 */
[----:B------:R-:W-:Y:S01]  /*5860*/  MUFU.EX2 R242, R6 ;  /* 0x0000000600f27308 */ /* 0x000fe20000000800 */
[--C-:B------:R-:W-:Y:S02]  /*5870*/  FFMA.FTZ R54, R54, c[0x0][0x2d0], -R181.reuse ;  /* 0x0000b40036367a23 */ /* 0x100fe400000108b5 */
[----:B------:R-:W-:Y:S02]  /*5880*/  FFMA.FTZ R55, R55, c[0x0][0x2d0], -R181 ;  /* 0x0000b40037377a23 */ /* 0x000fe400000108b5 */
[--C-:B------:R-:W-:Y:S02]  /*5890*/  FFMA.FTZ R56, R56, c[0x0][0x2d0], -R182.reuse ;  /* 0x0000b40038387a23 */ /* 0x100fe400000108b6 */
[----:B------:R-:W-:Y:S02]  /*58a0*/  FFMA.FTZ R57, R57, c[0x0][0x2d0], -R182 ;  /* 0x0000b40039397a23 */ /* 0x000fe400000108b6 */
[--C-:B------:R-:W-:Y:S01]  /*58b0*/  FFMA.FTZ R32, R32, c[0x0][0x2d0], -R180.reuse ;  /* 0x0000b40020207a23 */ /* 0x100fe200000108b4 */
[----:B------:R3:W-:Y:S01]  /*58c0*/  MUFU.EX2 R244, R19 ;  /* 0x0000001300f47308 */ /* 0x0007e20000000800 */
[C---:B------:R-:W-:Y:S02]  /*58d0*/  FMUL.FTZ R84, R134.reuse, R84 ;  /* 0x0000005486547220 */ /* 0x040fe40000410000 */
[----:B------:R-:W-:Y:S01]  /*58e0*/  FMUL.FTZ R85, R134, R85 ;  /* 0x0000005586557220 */ /* 0x000fe20000410000 */
[----:B-1----:R-:W-:Y:S01]  /*58f0*/  @P0 IADD3.X R18, R234, UR19, R235, P2, P1 ;  /* 0x00000013ea120c10 */ /* 0x002fe200097e24eb */
[C---:B------:R-:W-:Y:S01]  /*5900*/  FMUL.FTZ R86, R133.reuse, R86 ;  /* 0x0000005685567220 */ /* 0x040fe20000410000 */
[----:B------:R-:W-:Y:S01]  /*5910*/  @P0 IADD3 R5, P3, P2, R236, UR22, R229 ;  /* 0x00000016ec050c10 */ /* 0x000fe2000fa7e0e5 */
[----:B------:R-:W-:Y:S01]  /*5920*/  FMUL.FTZ R87, R133, R87 ;  /* 0x0000005785577220 */ /* 0x000fe20000410000 */
[----:B------:R-:W-:Y:S01]  /*5930*/  @P0 IADD3 R3, P1, R232, UR21, RZ ;  /* 0x00000015e8030c10 */ /* 0x000fe2000ff3e0ff */
[--C-:B------:R-:W-:Y:S01]  /*5940*/  FFMA.FTZ R20, R20, c[0x0][0x2d0], -R180.reuse ;  /* 0x0000b40014147a23 */ /* 0x100fe200000108b4 */
[----:B------:R1:W-:Y:S01]  /*5950*/  MUFU.EX2 R241, R8 ;  /* 0x0000000800f17308 */ /* 0x0003e20000000800 */
[--C-:B------:R-:W-:Y:S02]  /*5960*/  FFMA.FTZ R21, R21, c[0x0][0x2d0], -R180.reuse ;  /* 0x0000b40015157a23 */ /* 0x100fe400000108b4 */
[----:B------:R-:W-:Y:S02]  /*5970*/  FFMA.FTZ R22, R22, c[0x0][0x2d0], -R181 ;  /* 0x0000b40016167a23 */ /* 0x000fe400000108b5 */
[----:B------:R-:W-:Y:S02]  /*5980*/  FFMA.FTZ R33, R33, c[0x0][0x2d0], -R180 ;  /* 0x0000b40021217a23 */ /* 0x000fe400000108b4 */
[C---:B--2---:R-:W-:Y:S02]  /*5990*/  FMUL.FTZ R16, R134.reuse, R152 ;  /* 0x0000009886107220 */ /* 0x044fe40000410000 */
[C---:B------:R-:W-:Y:S01]  /*59a0*/  FMUL.FTZ R17, R134.reuse, R153 ;  /* 0x0000009986117220 */ /* 0x040fe20000410000 */
[----:B------:R2:W-:Y:S01]  /*59b0*/  MUFU.EX2 R240, R9 ;  /* 0x0000000900f07308 */ /* 0x0005e20000000800 */
[C---:B------:R-:W-:Y:S02]  /*59c0*/  FMUL.FTZ R96, R134.reuse, R96 ;  /* 0x0000006086607220 */ /* 0x040fe40000410000 */
[----:B------:R-:W-:Y:S01]  /*59d0*/  FMUL.FTZ R97, R134, R97 ;  /* 0x0000006186617220 */ /* 0x000fe20000410000 */
[----:B---3--:R-:W-:Y:S01]  /*59e0*/  @P0 IADD3.X R19, R234, UR20, R235, P3, P2 ;  /* 0x00000014ea130c10 */ /* 0x008fe20009fe44eb */
[----:B------:R-:W-:Y:S01]  /*59f0*/  FMUL.FTZ R98, R133, R98 ;  /* 0x0000006285627220 */ /* 0x000fe20000410000 */
[----:B------:R-:W-:Y:S01]  /*5a00*/  @P0 LEA R6, P3, R7, c[0x0][0x1c8], 0x1 ;  /* 0x0000720007060a11 */ /* 0x000fe200078608ff */
[----:B------:R-:W-:Y:S02]  /*5a10*/  FMUL.FTZ R99, R133, R99 ;  /* 0x0000006385637220 */ /* 0x000fe40000410000 */
[C---:B------:R-:W-:Y:S01]  /*5a20*/  FMUL.FTZ R104, R134.reuse, R104 ;  /* 0x0000006886687220 */ /* 0x040fe20000410000 */
[----:B------:R-:W3:Y:S01]  /*5a30*/  MUFU.EX2 R132, R2 ;  /* 0x0000000200847308 */ /* 0x000ee20000000800 */
[----:B------:R-:W-:Y:S01]  /*5a40*/  @P0 LEA.HI.X R7, R7, c[0x0][0x1cc], R18, 0x1, P3 ;  /* 0x0000730007070a11 */ /* 0x000fe200018f0c12 */
[----:B------:R-:W-:Y:S01]  /*5a50*/  FMUL.FTZ R18, R133, R154 ;  /* 0x0000009a85127220 */ /* 0x000fe20000410000 */
[----:B-1----:R-:W-:Y:S01]  /*5a60*/  @P0 LEA R8, P2, R3, c[0x0][0x1c8], 0x1 ;  /* 0x0000720003080a11 */ /* 0x002fe200078408ff */
[C---:B------:R-:W-:Y:S02]  /*5a70*/  FMUL.FTZ R105, R134.reuse, R105 ;  /* 0x0000006986697220 */ /* 0x040fe40000410000 */
[----:B------:R1:W-:Y:S01]  /*5a80*/  @P0 LDGSTS.E.BYPASS.LTC128B.128 [R228+0x4100], [R6.64+0x40], !P5 ;  /* 0x0410004006e40fae */ /* 0x0003e2000e901d50 */
[C---:B------:R-:W-:Y:S02]  /*5a90*/  FMUL.FTZ R106, R133.reuse, R106 ;  /* 0x0000006a856a7220 */ /* 0x040fe40000410000 */
[----:B------:R-:W-:Y:S01]  /*5aa0*/  FMUL.FTZ R107, R133, R107 ;  /* 0x0000006b856b7220 */ /* 0x000fe20000410000 */
[----:B------:R4:W-:Y:S01]  /*5ab0*/  MUFU.EX2 R239, R12 ;  /* 0x0000000c00ef7308 */ /* 0x0009e20000000800 */
[C---:B------:R-:W-:Y:S02]  /*5ac0*/  FMUL.FTZ R108, R134.reuse, R108 ;  /* 0x0000006c866c7220 */ /* 0x040fe40000410000 */
[----:B------:R-:W-:Y:S01]  /*5ad0*/  FMUL.FTZ R109, R134, R109 ;  /* 0x0000006d866d7220 */ /* 0x000fe20000410000 */
[----:B--2---:R-:W-:Y:S01]  /*5ae0*/  @P0 IADD3.X R9, R233, UR18, RZ, P1, !PT ;  /* 0x00000012e9090c10 */ /* 0x004fe20008ffe4ff */
[----:B------:R1:W-:Y:S01]  /*5af0*/  @P0 LDGSTS.E.BYPASS.LTC128B.128 [R228+0x5100], [R6.64+0x80], !P4 ;  /* 0x0510008006e40fae */ /* 0x0003e2000e101d50 */
[----:B------:R-:W-:Y:S01]  /*5b00*/  @P0 LEA R4, P1, R5, c[0x0][0x1c8], 0x1 ;  /* 0x0000720005040a11 */ /* 0x000fe200078208ff */
[----:B------:R-:W-:Y:S01]  /*5b10*/  FMUL.FTZ R110, R133, R110 ;  /* 0x0000006e856e7220 */ /* 0x000fe20000410000 */
[----:B------:R-:W-:Y:S01]  /*5b20*/  @P0 LEA.HI.X R9, R3, c[0x0][0x1cc], R9, 0x1, P2 ;  /* 0x0000730003090a11 */ /* 0x000fe200010f0c09 */
[----:B------:R-:W-:Y:S01]  /*5b30*/  FMUL.FTZ R111, R133, R111 ;  /* 0x0000006f856f7220 */ /* 0x000fe20000410000 */
[----:B------:R-:W-:Y:S01]  /*5b40*/  @P0 LEA.HI.X R5, R5, c[0x0][0x1cc], R19, 0x1, P1 ;  /* 0x0000730005050a11 */ /* 0x000fe200008f0c13 */
[----:B------:R2:W-:Y:S01]  /*5b50*/  MUFU.EX2 R238, R13 ;  /* 0x0000000d00ee7308 */ /* 0x0005e20000000800 */
[C---:B------:R-:W-:Y:S01]  /*5b60*/  FMUL.FTZ R19, R133.reuse, R155 ;  /* 0x0000009b85137220 */ /* 0x040fe20000410000 */
[----:B------:R5:W-:Y:S01]  /*5b70*/  @P0 LDGSTS.E.BYPASS.LTC128B.128 [R228+0x3900], [R8.64], !P6 ;  /* 0x0390000008e40fae */ /* 0x000be2000f101d50 */
[C---:B---3--:R-:W-:Y:S02]  /*5b80*/  FMUL.FTZ R72, R132.reuse, R72 ;  /* 0x0000004884487220 */ /* 0x048fe40000410000 */
[C---:B------:R-:W-:Y:S02]  /*5b90*/  FMUL.FTZ R73, R132.reuse, R73 ;  /* 0x0000004984497220 */ /* 0x040fe40000410000 */
[C---:B------:R-:W-:Y:S02]  /*5ba0*/  FMUL.FTZ R76, R132.reuse, R76 ;  /* 0x0000004c844c7220 */ /* 0x040fe40000410000 */
[C---:B------:R-:W-:Y:S01]  /*5bb0*/  FMUL.FTZ R77, R132.reuse, R77 ;  /* 0x0000004d844d7220 */ /* 0x040fe20000410000 */
[----:B------:R-:W3:Y:S01]  /*5bc0*/  SHFL.BFLY PT, R2, R0, 0x1, 0x1f ;  /* 0x0c201f0000027f89 */ /* 0x000ee200000e0000 */
[----:B------:R-:W-:Y:S01]  /*5bd0*/  MUFU.EX2 R203, R36 ;  /* 0x0000002400cb7308 */ /* 0x000fe20000000800 */
[C---:B------:R-:W-:Y:S02]  /*5be0*/  FMUL.FTZ R88, R132.reuse, R88 ;  /* 0x0000005884587220 */ /* 0x040fe40000410000 */
[C---:B----4-:R-:W-:Y:S02]  /*5bf0*/  FMUL.FTZ R12, R132.reuse, R148 ;  /* 0x00000094840c7220 */ /* 0x050fe40000410000 */
[C---:B------:R-:W-:Y:S02]  /*5c00*/  FMUL.FTZ R89, R132.reuse, R89 ;  /* 0x0000005984597220 */ /* 0x040fe40000410000 */
[----:B------:R4:W-:Y:S01]  /*5c10*/  @P0 LDGSTS.E.BYPASS.LTC128B.128 [R228+0x4900], [R4.64+0x40], !P5 ;  /* 0x0490004004e40fae */ /* 0x0009e2000e901d50 */
[----:B------:R-:W-:Y:S02]  /*5c20*/  FMUL.FTZ R92, R132, R92 ;  /* 0x0000005c845c7220 */ /* 0x000fe40000410000 */
[C---:B-1----:R-:W-:Y:S01]  /*5c30*/  FMUL.FTZ R6, R133.reuse, R146 ;  /* 0x0000009285067220 */ /* 0x042fe20000410000 */
[----:B------:R-:W-:Y:S01]  /*5c40*/  F2FP.PACK_AB R146, R248, R249 ;  /* 0x000000f9f892723e */ /* 0x000fe200000000ff */
[----:B------:R-:W-:Y:S01]  /*5c50*/  FMUL.FTZ R7, R133, R147 ;  /* 0x0000009385077220 */ /* 0x000fe20000410000 */
[----:B------:R-:W-:Y:S01]  /*5c60*/  F2FP.PACK_AB R147, R244, R245 ;  /* 0x000000f5f493723e */ /* 0x000fe200000000ff */
[C---:B--2---:R-:W-:Y:S01]  /*5c70*/  FMUL.FTZ R13, R132.reuse, R149 ;  /* 0x00000095840d7220 */ /* 0x044fe20000410000 */
[----:B------:R4:W-:Y:S01]  /*5c80*/  @P0 LDGSTS.E.BYPASS.LTC128B.128 [R228+0x5900], [R4.64+0x80], !P4 ;  /* 0x0590008004e40fae */ /* 0x0009e2000e101d50 */
[----:B------:R-:W-:Y:S01]  /*5c90*/  MUFU.EX2 R202, R37 ;  /* 0x0000002500ca7308 */ /* 0x000fe20000000800 */
[C---:B------:R-:W-:Y:S02]  /*5ca0*/  FMUL.FTZ R93, R132.reuse, R93 ;  /* 0x0000005d845d7220 */ /* 0x040fe40000410000 */
[----:B-----5:R-:W-:Y:S01]  /*5cb0*/  FMUL.FTZ R8, R132, R140 ;  /* 0x0000008c84087220 */ /* 0x020fe20000410000 */
[----:B------:R-:W-:Y:S01]  /*5cc0*/  F2FP.PACK_AB R140, R240, R241 ;  /* 0x000000f1f08c723e */ /* 0x000fe200000000ff */
[----:B------:R-:W-:Y:S02]  /*5cd0*/  FMUL.FTZ R9, R132, R141 ;  /* 0x0000008d84097220 */ /* 0x000fe40000410000 */
[----:B------:R-:W1:Y:S01]  /*5ce0*/  LDSM.16.MT88.4 R172, [R212+0x100] ;  /* 0x00010000d4ac783b */ /* 0x000e620000004200 */
[----:B---3--:R-:W-:Y:S01]  /*5cf0*/  FMNMX.FTZ R2, R0, R2, !PT ;  /* 0x0000000200027209 */ /* 0x008fe20007810000 */
[C---:B------:R-:W-:Y:S01]  /*5d00*/  FMUL.FTZ R100, R132.reuse, R100 ;  /* 0x0000006484647220 */ /* 0x040fe20000410000 */
[----:B------:R-:W-:Y:S01]  /*5d10*/  MUFU.EX2 R199, R38 ;  /* 0x0000002600c77308 */ /* 0x000fe20000000800 */
[----:B------:R-:W-:Y:S02]  /*5d20*/  FMUL.FTZ R101, R132, R101 ;  /* 0x0000006584657220 */ /* 0x000fe40000410000 */
[C---:B------:R-:W-:Y:S02]  /*5d30*/  FADD.FTZ R0, -R2.reuse, R138 ;  /* 0x0000008a02007221 */ /* 0x040fe40000010100 */
[----:B------:R-:W-:Y:S01]  /*5d40*/  FMUL.FTZ R3, R2, c[0x0][0x2d0] ;  /* 0x0000b40002037a20 */ /* 0x000fe20000410000 */
[----:B------:R-:W2:Y:S01]  /*5d50*/  LDSM.16.MT88.4 R176, [R213+0x100] ;  /* 0x00010000d5b0783b */ /* 0x000ea20000004200 */
[----:B------:R-:W-:Y:S02]  /*5d60*/  FMUL.FTZ R0, R0, c[0x0][0x2d0] ;  /* 0x0000b40000007a20 */ /* 0x000fe40000410000 */
[--C-:B------:R-:W-:Y:S01]  /*5d70*/  FFMA.FTZ R14, R14, c[0x0][0x2d0], -R3.reuse ;  /* 0x0000b4000e0e7a23 */ /* 0x100fe20000010803 */
[----:B------:R3:W-:Y:S01]  /*5d80*/  MUFU.EX2 R197, R39 ;  /* 0x0000002700c57308 */ /* 0x0007e20000000800 */
[--C-:B------:R-:W-:Y:S02]  /*5d90*/  FFMA.FTZ R15, R15, c[0x0][0x2d0], -R3.reuse ;  /* 0x0000b4000f0f7a23 */ /* 0x100fe40000010803 */
[--C-:B------:R-:W-:Y:S01]  /*5da0*/  FFMA.FTZ R10, R10, c[0x0][0x2d0], -R3.reuse ;  /* 0x0000b4000a0a7a23 */ /* 0x100fe20000010803 */
[----:B------:R-:W-:Y:S01]  /*5db0*/  LDSM.16.MT88.4 R152, [R213+0x1100] ;  /* 0x00110000d598783b */ /* 0x000fe20000004200 */
[--C-:B------:R-:W-:Y:S02]  /*5dc0*/  FFMA.FTZ R11, R11, c[0x0][0x2d0], -R3.reuse ;  /* 0x0000b4000b0b7a23 */ /* 0x100fe40000010803 */
[C---:B----4-:R-:W-:Y:S01]  /*5dd0*/  FMUL.FTZ R4, R134.reuse, R144 ;  /* 0x0000009086047220 */ /* 0x050fe20000410000 */
[----:B------:R-:W-:Y:S01]  /*5de0*/  F2FP.PACK_AB R144, R247, R246 ;  /* 0x000000f6f790723e */ /* 0x000fe200000000ff */
[----:B------:R-:W-:Y:S01]  /*5df0*/  FMUL.FTZ R5, R134, R145 ;  /* 0x0000009186057220 */ /* 0x000fe20000410000 */
[----:B------:R-:W4:Y:S01]  /*5e00*/  MUFU.EX2 R0, R0 ;  /* 0x0000000000007308 */ /* 0x000f220000000800 */
[----:B------:R-:W-:Y:S01]  /*5e10*/  F2FP.PACK_AB R145, R243, R242 ;  /* 0x000000f2f391723e */ /* 0x000fe200000000ff */
[----:B------:R-:W0:Y:S01]  /*5e20*/  LDGDEPBAR ;  /* 0x00000000000079af */ /* 0x000e220000000000 */
[--C-:B------:R-:W-:Y:S02]  /*5e30*/  FFMA.FTZ R46, R46, c[0x0][0x2d0], -R3.reuse ;  /* 0x0000b4002e2e7a23 */ /* 0x100fe40000010803 */
[--C-:B------:R-:W-:Y:S02]  /*5e40*/  FFMA.FTZ R47, R47, c[0x0][0x2d0], -R3.reuse ;  /* 0x0000b4002f2f7a23 */ /* 0x100fe40000010803 */
[--C-:B------:R-:W-:Y:S02]  /*5e50*/  FFMA.FTZ R58, R58, c[0x0][0x2d0], -R3.reuse ;  /* 0x0000b4003a3a7a23 */ /* 0x100fe40000010803 */
[----:B------:R-:W-:Y:S01]  /*5e60*/  FFMA.FTZ R59, R59, c[0x0][0x2d0], -R3 ;  /* 0x0000b4003b3b7a23 */ /* 0x000fe20000010803 */
[----:B------:R5:W-:Y:S01]  /*5e70*/  MUFU.EX2 R185, R14 ;  /* 0x0000000e00b97308 */ /* 0x000be20000000800 */
[----:B------:R-:W-:Y:S02]  /*5e80*/  FFMA.FTZ R138, R35, c[0x0][0x2d0], -R181 ;  /* 0x0000b400238a7a23 */ /* 0x000fe400000108b5 */
[----:B------:R-:W-:Y:S01]  /*5e90*/  FFMA.FTZ R26, R26, c[0x0][0x2d0], -R3 ;  /* 0x0000b4001a1a7a23 */ /* 0x000fe20000010803 */
[----:B---3--:R-:W-:Y:S01]  /*5ea0*/  LDSM.16.MT88.4 R36, [R213+0x2500] ;  /* 0x00250000d524783b */ /* 0x008fe20000004200 */
[----:B------:R-:W-:Y:S01]  /*5eb0*/  FMUL.FTZ R112, R132, R112 ;  /* 0x0000007084707220 */ /* 0x000fe20000410000 */
[-C--:B-1----:R-:W-:Y:S04]  /*5ec0*/  HMMA.16816.F32 R4, R144, R172.reuse, R4 ;  /* 0x000000ac9004723c */ /* 0x082fe80000001804 */
[----:B------:R1:W-:Y:S01]  /*5ed0*/  MUFU.EX2 R186, R15 ;  /* 0x0000000f00ba7308 */ /* 0x0003e20000000800 */
[----:B------:R-:W-:Y:S02]  /*5ee0*/  FMUL.FTZ R80, R134, R80 ;  /* 0x0000005086507220 */ /* 0x000fe40000410000 */
[C---:B----4-:R-:W-:Y:S02]  /*5ef0*/  FMUL.FTZ R74, R0.reuse, R74 ;  /* 0x0000004a004a7220 */ /* 0x050fe40000410000 */
[C---:B------:R-:W-:Y:S03]  /*5f00*/  FMUL.FTZ R75, R0.reuse, R75 ;  /* 0x0000004b004b7220 */ /* 0x040fe60000410000 */
[C---:B------:R-:W-:Y:S02]  /*5f10*/  FMUL.FTZ R78, R0.reuse, R78 ;  /* 0x0000004e004e7220 */ /* 0x040fe40000410000 */
[----:B------:R3:W-:Y:S01]  /*5f20*/  MUFU.EX2 R184, R10 ;  /* 0x0000000a00b87308 */ /* 0x0007e20000000800 */
[----:B------:R-:W-:Y:S02]  /*5f30*/  FMUL.FTZ R79, R0, R79 ;  /* 0x0000004f004f7220 */ /* 0x000fe40000410000 */
[----:B------:R-:W-:Y:S02]  /*5f40*/  FMUL.FTZ R81, R134, R81 ;  /* 0x0000005186517220 */ /* 0x000fe40000410000 */
[C---:B-----5:R-:W-:Y:S02]  /*5f50*/  FMUL.FTZ R14, R0.reuse, R150 ;  /* 0x00000096000e7220 */ /* 0x060fe40000410000 */
[C---:B------:R-:W-:Y:S02]  /*5f60*/  FMUL.FTZ R82, R133.reuse, R82 ;  /* 0x0000005285527220 */ /* 0x040fe40000410000 */
[----:B------:R-:W-:Y:S01]  /*5f70*/  FMUL.FTZ R83, R133, R83 ;  /* 0x0000005385537220 */ /* 0x000fe20000410000 */
[----:B------:R-:W4:Y:S01]  /*5f80*/  MUFU.EX2 R183, R11 ;  /* 0x0000000b00b77308 */ /* 0x000f220000000800 */
[C---:B------:R-:W-:Y:S02]  /*5f90*/  FMUL.FTZ R90, R0.reuse, R90 ;  /* 0x0000005a005a7220 */ /* 0x040fe40000410000 */
[C---:B------:R-:W-:Y:S02]  /*5fa0*/  FMUL.FTZ R91, R0.reuse, R91 ;  /* 0x0000005b005b7220 */ /* 0x040fe40000410000 */
[C---:B-1----:R-:W-:Y:S02]  /*5fb0*/  FMUL.FTZ R15, R0.reuse, R151 ;  /* 0x00000097000f7220 */ /* 0x042fe40000410000 */
[----:B------:R-:W1:Y:S01]  /*5fc0*/  LDSM.16.MT88.4 R148, [R212+0x1100] ;  /* 0x00110000d494783b */ /* 0x000e620000004200 */
[C---:B------:R-:W-:Y:S02]  /*5fd0*/  FMUL.FTZ R94, R0.reuse, R94 ;  /* 0x0000005e005e7220 */ /* 0x040fe40000410000 */
[----:B------:R5:W-:Y:S01]  /*5fe0*/  MUFU.EX2 R235, R32 ;  /* 0x0000002000eb7308 */ /* 0x000be20000000800 */
[C---:B------:R-:W-:Y:S02]  /*5ff0*/  FMUL.FTZ R95, R0.reuse, R95 ;  /* 0x0000005f005f7220 */ /* 0x040fe40000410000 */
[C---:B------:R-:W-:Y:S02]  /*6000*/  FMUL.FTZ R102, R0.reuse, R102 ;  /* 0x0000006600667220 */ /* 0x040fe40000410000 */
[----:B---3--:R-:W-:Y:S01]  /*6010*/  FMUL.FTZ R10, R0, R142 ;  /* 0x0000008e000a7220 */ /* 0x008fe20000410000 */
[----:B------:R-:W-:Y:S01]  /*6020*/  F2FP.PACK_AB R142, R238, R239 ;  /* 0x000000efee8e723e */ /* 0x000fe200000000ff */
[C---:B------:R-:W-:Y:S02]  /*6030*/  FMUL.FTZ R103, R0.reuse, R103 ;  /* 0x0000006700677220 */ /* 0x040fe40000410000 */
[----:B------:R-:W-:Y:S01]  /*6040*/  FMUL.FTZ R35, R0, R163 ;  /* 0x000000a300237220 */ /* 0x000fe20000410000 */
[----:B------:R-:W-:Y:S01]  /*6050*/  MUFU.EX2 R201, R48 ;  /* 0x0000003000c97308 */ /* 0x000fe20000000800 */
[----:B------:R-:W-:Y:S02]  /*6060*/  FMUL.FTZ R113, R132, R113 ;  /* 0x0000007184717220 */ /* 0x000fe40000410000 */
[C---:B------:R-:W-:Y:S01]  /*6070*/  FMUL.FTZ R114, R0.reuse, R114 ;  /* 0x0000007200727220 */ /* 0x040fe20000410000 */
[----:B----4-:R-:W-:Y:S01]  /*6080*/  F2FP.PACK_AB R141, R183, R184 ;  /* 0x000000b8b78d723e */ /* 0x010fe200000000ff */
[----:B------:R-:W-:Y:S01]  /*6090*/  FMUL.FTZ R11, R0, R143 ;  /* 0x0000008f000b7220 */ /* 0x000fe20000410000 */
[----:B------:R-:W-:Y:S01]  /*60a0*/  F2FP.PACK_AB R143, R186, R185 ;  /* 0x000000b9ba8f723e */ /* 0x000fe200000000ff */
[----:B------:R-:W-:Y:S02]  /*60b0*/  FMUL.FTZ R115, R0, R115 ;  /* 0x0000007300737220 */ /* 0x000fe40000410000 */
[C---:B------:R-:W-:Y:S01]  /*60c0*/  FMUL.FTZ R116, R132.reuse, R116 ;  /* 0x0000007484747220 */ /* 0x040fe20000410000 */
[----:B------:R-:W-:Y:S01]  /*60d0*/  MUFU.EX2 R200, R49 ;  /* 0x0000003100c87308 */ /* 0x000fe20000000800 */
[----:B------:R-:W-:Y:S02]  /*60e0*/  FMUL.FTZ R117, R132, R117 ;  /* 0x0000007584757220 */ /* 0x000fe40000410000 */
[C---:B------:R-:W-:Y:S04]  /*60f0*/  HMMA.16816.F32 R8, R140.reuse, R172, R8 ;  /* 0x000000ac8c08723c */ /* 0x040fe80000001808 */
[--C-:B-----5:R-:W-:Y:S02]  /*6100*/  FFMA.FTZ R32, R23, c[0x0][0x2d0], -R181.reuse ;  /* 0x0000b40017207a23 */ /* 0x120fe400000108b5 */
[C---:B------:R-:W-:Y:S01]  /*6110*/  FMUL.FTZ R23, R133.reuse, R159 ;  /* 0x0000009f85177220 */ /* 0x040fe20000410000 */
[----:B------:R-:W-:Y:S01]  /*6120*/  MUFU.EX2 R196, R50 ;  /* 0x0000003200c47308 */ /* 0x000fe20000000800 */
[-C--:B------:R-:W-:Y:S04]  /*6130*/  HMMA.16816.F32 R12, R140, R174.reuse, R12 ;  /* 0x000000ae8c0c723c */ /* 0x080fe8000000180c */
[C---:B------:R-:W-:Y:S02]  /*6140*/  FMUL.FTZ R118, R0.reuse, R118 ;  /* 0x0000007600767220 */ /* 0x040fe40000410000 */
[----:B------:R-:W-:Y:S02]  /*6150*/  FMUL.FTZ R119, R0, R119 ;  /* 0x0000007700777220 */ /* 0x000fe40000410000 */
[C---:B------:R-:W-:Y:S01]  /*6160*/  HMMA.16816.F32 R16, R144.reuse, R174, R16 ;  /* 0x000000ae9010723c */ /* 0x040fe20000001810 */
[----:B------:R3:W-:Y:S03]  /*6170*/  MUFU.EX2 R198, R51 ;  /* 0x0000003300c67308 */ /* 0x0007e60000000800 */
[C---:B------:R-:W-:Y:S02]  /*6180*/  FMUL.FTZ R120, R134.reuse, R120 ;  /* 0x0000007886787220 */ /* 0x040fe40000410000 */
[----:B------:R-:W-:Y:S02]  /*6190*/  FMUL.FTZ R121, R134, R121 ;  /* 0x0000007986797220 */ /* 0x000fe40000410000 */
[-C--:B--2---:R-:W-:Y:S03]  /*61a0*/  HMMA.16816.F32 R68, R144, R176.reuse, R68 ;  /* 0x000000b09044723c */ /* 0x084fe60000001844 */
[----:B------:R-:W-:Y:S01]  /*61b0*/  MUFU.EX2 R192, R44 ;  /* 0x0000002c00c07308 */ /* 0x000fe20000000800 */
[C---:B------:R-:W-:Y:S02]  /*61c0*/  FMUL.FTZ R122, R133.reuse, R122 ;  /* 0x0000007a857a7220 */ /* 0x040fe40000410000 */
[----:B------:R-:W-:Y:S02]  /*61d0*/  FMUL.FTZ R123, R133, R123 ;  /* 0x0000007b857b7220 */ /* 0x000fe40000410000 */
[C---:B------:R-:W-:Y:S04]  /*61e0*/  HMMA.16816.F32 R72, R140.reuse, R176, R72 ;  /* 0x000000b08c48723c */ /* 0x040fe80000001848 */
[C---:B------:R-:W-:Y:S01]  /*61f0*/  FMUL.FTZ R124, R132.reuse, R124 ;  /* 0x0000007c847c7220 */ /* 0x040fe20000410000 */
[----:B------:R-:W-:Y:S01]  /*6200*/  MUFU.EX2 R193, R45 ;  /* 0x0000002d00c17308 */ /* 0x000fe20000000800 */
[----:B------:R-:W-:Y:S02]  /*6210*/  FMUL.FTZ R125, R132, R125 ;  /* 0x0000007d847d7220 */ /* 0x000fe40000410000 */
[-C--:B------:R-:W-:Y:S01]  /*6220*/  HMMA.16816.F32 R76, R140, R178.reuse, R76 ;  /* 0x000000b28c4c723c */ /* 0x080fe2000000184c */
[----:B---3--:R-:W-:Y:S03]  /*6230*/  LDSM.16.MT88.4 R48, [R212+0x900] ;  /* 0x00090000d430783b */ /* 0x008fe60000004200 */
[C---:B------:R-:W-:Y:S02]  /*6240*/  FMUL.FTZ R126, R0.reuse, R126 ;  /* 0x0000007e007e7220 */ /* 0x040fe40000410000 */
[----:B------:R-:W-:Y:S01]  /*6250*/  FMUL.FTZ R127, R0, R127 ;  /* 0x0000007f007f7220 */ /* 0x000fe20000410000 */
[----:B------:R-:W-:Y:S01]  /*6260*/  MUFU.EX2 R172, R46 ;  /* 0x0000002e00ac7308 */ /* 0x000fe20000000800 */
[C---:B------:R-:W-:Y:S04]  /*6270*/  HMMA.16816.F32 R80, R144.reuse, R178, R80 ;  /* 0x000000b29050723c */ /* 0x040fe80000001850 */
[C---:B------:R-:W-:Y:S02]  /*6280*/  FMUL.FTZ R128, R132.reuse, R128 ;  /* 0x0000008084807220 */ /* 0x040fe40000410000 */
[----:B------:R-:W-:Y:S02]  /*6290*/  FMUL.FTZ R129, R132, R129 ;  /* 0x0000008184817220 */ /* 0x000fe40000410000 */
[-C--:B-1----:R-:W-:Y:S01]  /*62a0*/  HMMA.16816.F32 R84, R144, R148.reuse, R84 ;  /* 0x000000949054723c */ /* 0x082fe20000001854 */
[----:B------:R1:W-:Y:S03]  /*62b0*/  MUFU.EX2 R237, R20 ;  /* 0x0000001400ed7308 */ /* 0x0003e60000000800 */
[C---:B------:R-:W-:Y:S02]  /*62c0*/  FMUL.FTZ R130, R0.reuse, R130 ;  /* 0x0000008200827220 */ /* 0x040fe40000410000 */
[----:B------:R-:W-:Y:S02]  /*62d0*/  FMUL.FTZ R131, R0, R131 ;  /* 0x0000008300837220 */ /* 0x000fe40000410000 */
[C---:B------:R-:W-:Y:S03]  /*62e0*/  HMMA.16816.F32 R88, R140.reuse, R148, R88 ;  /* 0x000000948c58723c */ /* 0x040fe60000001858 */
[----:B------:R2:W3:Y:S01]  /*62f0*/  MUFU.EX2 R236, R21 ;  /* 0x0000001500ec7308 */ /* 0x0004e20000000800 */
[----:B------:R-:W-:Y:S02]  /*6300*/  FFMA.FTZ R34, R34, c[0x0][0x2d0], -R181 ;  /* 0x0000b40022227a23 */ /* 0x000fe400000108b5 */
[--C-:B------:R-:W-:Y:S02]  /*6310*/  FFMA.FTZ R40, R40, c[0x0][0x2d0], -R182.reuse ;  /* 0x0000b40028287a23 */ /* 0x100fe400000108b6 */
[-C--:B------:R-:W-:Y:S04]  /*6320*/  HMMA.16816.F32 R92, R140, R150.reuse, R92 ;  /* 0x000000968c5c723c */ /* 0x080fe8000000185c */
[--C-:B------:R-:W-:Y:S01]  /*6330*/  FFMA.FTZ R41, R41, c[0x0][0x2d0], -R182.reuse ;  /* 0x0000b40029297a23 */ /* 0x100fe200000108b6 */
[----:B------:R4:W-:Y:S01]  /*6340*/  MUFU.EX2 R211, R22 ;  /* 0x0000001600d37308 */ /* 0x0009e20000000800 */
[--C-:B------:R-:W-:Y:S02]  /*6350*/  FFMA.FTZ R42, R42, c[0x0][0x2d0], -R3.reuse ;  /* 0x0000b4002a2a7a23 */ /* 0x100fe40000010803 */
[C---:B------:R-:W-:Y:S01]  /*6360*/  HMMA.16816.F32 R96, R144.reuse, R150, R96 ;  /* 0x000000969060723c */ /* 0x040fe20000001860 */
[----:B------:R-:W5:Y:S03]  /*6370*/  LDSM.16.MT88.4 R148, [R212+0x2100] ;  /* 0x00210000d494783b */ /* 0x000f660000004200 */
[----:B-1----:R-:W-:Y:S02]  /*6380*/  FMUL.FTZ R20, R134, R156 ;  /* 0x0000009c86147220 */ /* 0x002fe40000410000 */
[--C-:B------:R-:W-:Y:S01]  /*6390*/  FFMA.FTZ R28, R28, c[0x0][0x2d0], -R182.reuse ;  /* 0x0000b4001c1c7a23 */ /* 0x100fe200000108b6 */
[----:B------:R1:W1:Y:S01]  /*63a0*/  MUFU.EX2 R234, R33 ;  /* 0x0000002100ea7308 */ /* 0x0002620000000800 */
[--C-:B------:R-:W-:Y:S04]  /*63b0*/  FFMA.FTZ R24, R24, c[0x0][0x2d0], -R182.reuse ;  /* 0x0000b40018187a23 */ /* 0x100fe800000108b6 */
[----:B--2---:R-:W-:Y:S02]  /*63c0*/  FMUL.FTZ R21, R134, R157 ;  /* 0x0000009d86157220 */ /* 0x004fe40000410000 */
[----:B------:R-:W-:Y:S02]  /*63d0*/  FFMA.FTZ R25, R25, c[0x0][0x2d0], -R182 ;  /* 0x0000b40019197a23 */ /* 0x000fe400000108b6 */
[----:B------:R-:W-:Y:S01]  /*63e0*/  FFMA.FTZ R43, R43, c[0x0][0x2d0], -R3 ;  /* 0x0000b4002b2b7a23 */ /* 0x000fe20000010803 */
[----:B------:R2:W2:Y:S01]  /*63f0*/  MUFU.EX2 R210, R32 ;  /* 0x0000002000d27308 */ /* 0x0004a20000000800 */
[--C-:B------:R-:W-:Y:S02]  /*6400*/  FFMA.FTZ R64, R64, c[0x0][0x2d0], -R180.reuse ;  /* 0x0000b40040407a23 */ /* 0x100fe400000108b4 */
[----:B------:R-:W-:Y:S02]  /*6410*/  FFMA.FTZ R65, R65, c[0x0][0x2d0], -R180 ;  /* 0x0000b40041417a23 */ /* 0x000fe400000108b4 */
[----:B----4-:R-:W-:Y:S02]  /*6420*/  FMUL.FTZ R22, R133, R158 ;  /* 0x0000009e85167220 */ /* 0x010fe40000410000 */
[----:B------:R-:W-:Y:S01]  /*6430*/  LDSM.16.MT88.4 R156, [R213+0x500] ;  /* 0x00050000d59c783b */ /* 0x000fe20000004200 */
[----:B------:R-:W-:Y:S02]  /*6440*/  FFMA.FTZ R67, R67, c[0x0][0x2d0], -R181 ;  /* 0x0000b40043437a23 */ /* 0x000fe400000108b5 */
[----:B------:R4:W-:Y:S01]  /*6450*/  MUFU.EX2 R209, R34 ;  /* 0x0000002200d17308 */ /* 0x0009e20000000800 */
[--C-:B------:R-:W-:Y:S01]  /*6460*/  FFMA.FTZ R61, R61, c[0x0][0x2d0], -R182.reuse ;  /* 0x0000b4003d3d7a23 */ /* 0x100fe200000108b6 */
[-C--:B------:R-:W-:Y:S03]  /*6470*/  HMMA.16816.F32 R20, R144, R152.reuse, R20 ;  /* 0x000000989014723c */ /* 0x080fe60000001814 */
[----:B-1----:R-:W-:Y:S02]  /*6480*/  FMUL.FTZ R33, R132, R161 ;  /* 0x000000a184217220 */ /* 0x002fe40000410000 */
[--C-:B------:R-:W-:Y:S02]  /*6490*/  FFMA.FTZ R29, R29, c[0x0][0x2d0], -R182.reuse ;  /* 0x0000b4001d1d7a23 */ /* 0x100fe400000108b6 */
[--C-:B------:R-:W-:Y:S01]  /*64a0*/  FFMA.FTZ R30, R30, c[0x0][0x2d0], -R3.reuse ;  /* 0x0000b4001e1e7a23 */ /* 0x100fe20000010803 */
[C---:B------:R-:W-:Y:S01]  /*64b0*/  HMMA.16816.F32 R100, R140.reuse, R152, R100 ;  /* 0x000000988c64723c */ /* 0x040fe20000001864 */
[----:B------:R1:W-:Y:S03]  /*64c0*/  MUFU.EX2 R205, R28 ;  /* 0x0000001c00cd7308 */ /* 0x0003e60000000800 */
[----:B--2---:R-:W-:Y:S02]  /*64d0*/  FMUL.FTZ R32, R132, R160 ;  /* 0x000000a084207220 */ /* 0x004fe40000410000 */
[----:B------:R-:W-:Y:S02]  /*64e0*/  FFMA.FTZ R31, R31, c[0x0][0x2d0], -R3 ;  /* 0x0000b4001f1f7a23 */ /* 0x000fe40000010803 */
[----:B------:R-:W-:Y:S03]  /*64f0*/  FFMA.FTZ R60, R60, c[0x0][0x2d0], -R182 ;  /* 0x0000b4003c3c7a23 */ /* 0x000fe600000108b6 */
[----:B------:R2:W-:Y:S01]  /*6500*/  MUFU.EX2 R207, R24 ;  /* 0x0000001800cf7308 */ /* 0x0005e20000000800 */
[----:B------:R-:W-:Y:S02]  /*6510*/  FFMA.FTZ R66, R66, c[0x0][0x2d0], -R181 ;  /* 0x0000b40042427a23 */ /* 0x000fe400000108b5 */
[----:B----4-:R-:W-:Y:S02]  /*6520*/  FMUL.FTZ R34, R0, R162 ;  /* 0x000000a200227220 */ /* 0x010fe40000410000 */
[----:B------:R-:W-:Y:S02]  /*6530*/  FFMA.FTZ R62, R62, c[0x0][0x2d0], -R3 ;  /* 0x0000b4003e3e7a23 */ /* 0x000fe40000010803 */
[----:B------:R-:W-:Y:S03]  /*6540*/  FFMA.FTZ R132, R132, R252, R241 ;  /* 0x000000fc84847223 */ /* 0x000fe600000100f1 */
[-C--:B------:R-:W-:Y:S01]  /*6550*/  HMMA.16816.F32 R32, R140, R154.reuse, R32 ;  /* 0x0000009a8c20723c */ /* 0x080fe20000001820 */
[----:B------:R-:W-:Y:S02]  /*6560*/  MUFU.EX2 R190, R52 ;  /* 0x0000003400be7308 */ /* 0x000fe40000000800 */
[--C-:B-1----:R-:W-:Y:S02]  /*6570*/  FFMA.FTZ R28, R27, c[0x0][0x2d0], -R3.reuse ;  /* 0x0000b4001b1c7a23 */ /* 0x102fe40000010803 */
[----:B------:R-:W-:Y:S03]  /*6580*/  FMUL.FTZ R27, R133, R167 ;  /* 0x000000a7851b7220 */ /* 0x000fe60000410000 */
[C---:B------:R-:W-:Y:S01]  /*6590*/  HMMA.16816.F32 R104, R144.reuse, R154, R104 ;  /* 0x0000009a9068723c */ /* 0x040fe20000001868 */
[----:B------:R-:W1:Y:S02]  /*65a0*/  LDSM.16.MT88.4 R152, [R213+0x2100] ;  /* 0x00210000d598783b */ /* 0x000e640000004200 */
[----:B------:R4:W-:Y:S01]  /*65b0*/  MUFU.EX2 R206, R25 ;  /* 0x0000001900ce7308 */ /* 0x0009e20000000800 */
[----:B------:R-:W-:Y:S02]  /*65c0*/  FFMA.FTZ R3, R63, c[0x0][0x2d0], -R3 ;  /* 0x0000b4003f037a23 */ /* 0x000fe40000010803 */
[C---:B--2---:R-:W-:Y:S02]  /*65d0*/  FMUL.FTZ R24, R134.reuse, R164 ;  /* 0x000000a486187220 */ /* 0x044fe40000410000 */
[-C--:B-----5:R-:W-:Y:S05]  /*65e0*/  HMMA.16816.F32 R108, R144, R148.reuse, R108 ;  /* 0x00000094906c723c */ /* 0x0a0fea000000186c */
[----:B------:R2:W-:Y:S03]  /*65f0*/  MUFU.EX2 R176, R26 ;  /* 0x0000001a00b07308 */ /* 0x0005e60000000800 */
[C---:B------:R-:W-:Y:S07]  /*6600*/  HMMA.16816.F32 R112, R140.reuse, R148, R112 ;  /* 0x000000948c70723c */ /* 0x040fee0000001870 */
[----:B------:R-:W5:Y:S01]  /*6610*/  MUFU.EX2 R191, R53 ;  /* 0x0000003500bf7308 */ /* 0x000f620000000800 */
[-C--:B------:R-:W-:Y:S04]  /*6620*/  HMMA.16816.F32 R116, R140, R150.reuse, R116 ;  /* 0x000000968c74723c */ /* 0x080fe80000001874 */
[C---:B----4-:R-:W-:Y:S04]  /*6630*/  FMUL.FTZ R25, R134.reuse, R165 ;  /* 0x000000a586197220 */ /* 0x050fe80000410000 */
[C---:B------:R-:W-:Y:S01]  /*6640*/  HMMA.16816.F32 R120, R144.reuse, R150, R120 ;  /* 0x000000969078723c */ /* 0x040fe20000001878 */
[----:B------:R-:W4:Y:S01]  /*6650*/  LDSM.16.MT88.4 R148, [R212+0x500] ;  /* 0x00050000d494783b */ /* 0x000f220000004200 */
[----:B------:R3:W-:Y:S02]  /*6660*/  MUFU.EX2 R204, R29 ;  /* 0x0000001d00cc7308 */ /* 0x0007e40000000800 */
[----:B--2---:R-:W-:Y:S05]  /*6670*/  FMUL.FTZ R26, R133, R166 ;  /* 0x000000a6851a7220 */ /* 0x004fea0000410000 */
[----:B------:R-:W2:Y:S02]  /*6680*/  LDL.LU R166, [R1] ;  /* 0x0000000001a67983 */ /* 0x000ea40000300800 */
[-C--:B-1----:R-:W-:Y:S01]  /*6690*/  HMMA.16816.F32 R24, R144, R152.reuse, R24 ;  /* 0x000000989018723c */ /* 0x082fe20000001818 */
[----:B------:R1:W-:Y:S07]  /*66a0*/  MUFU.EX2 R165, R28 ;  /* 0x0000001c00a57308 */ /* 0x0003ee0000000800 */
[C---:B------:R-:W-:Y:S03]  /*66b0*/  HMMA.16816.F32 R124, R140.reuse, R152, R124 ;  /* 0x000000988c7c723c */ /* 0x040fe6000000187c */
[----:B------:R4:W-:Y:S01]  /*66c0*/  MUFU.EX2 R164, R30 ;  /* 0x0000001e00a47308 */ /* 0x0009e20000000800 */
[----:B---3--:R-:W-:Y:S04]  /*66d0*/  FMUL.FTZ R29, R134, R169 ;  /* 0x000000a9861d7220 */ /* 0x008fe80000410000 */
[-C--:B------:R-:W-:Y:S05]  /*66e0*/  HMMA.16816.F32 R128, R140, R154.reuse, R128 ;  /* 0x0000009a8c80723c */ /* 0x080fea0000001880 */
[----:B------:R3:W-:Y:S02]  /*66f0*/  MUFU.EX2 R175, R31 ;  /* 0x0000001f00af7308 */ /* 0x0007e40000000800 */
[----:B------:R-:W-:Y:S01]  /*6700*/  F2FP.PACK_AB R140, R236, R237 ;  /* 0x000000edec8c723e */ /* 0x000fe200000000ff */
[----:B-1----:R-:W-:Y:S01]  /*6710*/  FMUL.FTZ R28, R134, R168 ;  /* 0x000000a8861c7220 */ /* 0x002fe20000410000 */
[----:B------:R-:W-:Y:S03]  /*6720*/  F2FP.PACK_AB R142, R234, R235 ;  /* 0x000000ebea8e723e */ /* 0x000fe600000000ff */
[----:B------:R-:W-:Y:S01]  /*6730*/  FFMA.FTZ R134, R134, R250, R246 ;  /* 0x000000fa86867223 */ /* 0x000fe200000100f6 */
[----:B------:R-:W-:Y:S02]  /*6740*/  F2FP.PACK_AB R141, R210, R211 ;  /* 0x000000d3d28d723e */ /* 0x000fe400000000ff */
[----:B------:R-:W1:Y:S01]  /*6750*/  MUFU.EX2 R208, R138 ;  /* 0x0000008a00d07308 */ /* 0x000e620000000800 */
[----:B-----5:R-:W-:Y:S01]  /*6760*/  F2FP.PACK_AB R168, R191, R190 ;  /* 0x000000bebfa8723e */ /* 0x020fe200000000ff */
[C---:B----4-:R-:W-:Y:S08]  /*6770*/  FMUL.FTZ R30, R133.reuse, R170 ;  /* 0x000000aa851e7220 */ /* 0x050ff00000410000 */
[----:B------:R4:W-:Y:S01]  /*6780*/  MUFU.EX2 R138, R47 ;  /* 0x0000002f008a7308 */ /* 0x0009e20000000800 */
[C---:B---3--:R-:W-:Y:S02]  /*6790*/  FMUL.FTZ R31, R133.reuse, R171 ;  /* 0x000000ab851f7220 */ /* 0x048fe40000410000 */
[----:B------:R-:W-:Y:S07]  /*67a0*/  FFMA.FTZ R133, R133, R251, R242 ;  /* 0x000000fb85857223 */ /* 0x000fee00000100f2 */
[----:B------:R-:W-:Y:S01]  /*67b0*/  MUFU.EX2 R187, R54 ;  /* 0x0000003600bb7308 */ /* 0x000fe20000000800 */
[----:B------:R-:W-:Y:S01]  /*67c0*/  HMMA.16816.F32 R28, R144, R154, R28 ;  /* 0x0000009a901c723c */ /* 0x000fe2000000181c */
[----:B------:R-:W3:Y:S03]  /*67d0*/  LDSM.16.MT88.4 R152, [R212+0x1500] ;  /* 0x00150000d498783b */ /* 0x000ee60000004200 */
[----:B-1----:R-:W-:Y:S03]  /*67e0*/  F2FP.PACK_AB R143, R208, R209 ;  /* 0x000000d1d08f723e */ /* 0x002fe600000000ff */
[----:B------:R-:W-:Y:S02]  /*67f0*/  F2FP.PACK_AB R144, R206, R207 ;  /* 0x000000cfce90723e */ /* 0x000fe400000000ff */
[----:B------:R1:W5:Y:S02]  /*6800*/  MUFU.EX2 R180, R55 ;  /* 0x0000003700b47308 */ /* 0x0003640000000800 */
[-C--:B------:R-:W-:Y:S01]  /*6810*/  HMMA.16816.F32 R4, R140, R148.reuse, R4 ;  /* 0x000000948c04723c */ /* 0x080fe20000001804 */
[----:B----4-:R-:W-:Y:S04]  /*6820*/  LDSM.16.MT88.4 R44, [R213+0x900] ;  /* 0x00090000d52c783b */ /* 0x010fe80000004200 */
[----:B------:R-:W-:Y:S02]  /*6830*/  F2FP.PACK_AB R146, R204, R205 ;  /* 0x000000cdcc92723e */ /* 0x000fe400000000ff */
[----:B------:R-:W-:Y:S01]  /*6840*/  F2FP.PACK_AB R145, R165, R176 ;  /* 0x000000b0a591723e */ /* 0x000fe200000000ff */
[----:B------:R-:W-:Y:S01]  /*6850*/  MUFU.EX2 R177, R56 ;  /* 0x0000003800b17308 */ /* 0x000fe20000000800 */
[----:B------:R-:W-:Y:S07]  /*6860*/  F2FP.PACK_AB R147, R175, R164 ;  /* 0x000000a4af93723e */ /* 0x000fee00000000ff */
[C---:B------:R-:W-:Y:S02]  /*6870*/  HMMA.16816.F32 R8, R144.reuse, R148, R8 ;  /* 0x000000949008723c */ /* 0x040fe40000001808 */
[----:B------:R-:W-:Y:S01]  /*6880*/  MUFU.EX2 R194, R40 ;  /* 0x0000002800c27308 */ /* 0x000fe20000000800 */
[----:B-1----:R-:W-:Y:S01]  /*6890*/  LDSM.16.MT88.4 R52, [R213+0x2900] ;  /* 0x00290000d534783b */ /* 0x002fe20000004200 */
[----:B-----5:R-:W-:Y:S04]  /*68a0*/  F2FP.PACK_AB R169, R180, R187 ;  /* 0x000000bbb4a9723e */ /* 0x020fe800000000ff */
[-C--:B------:R-:W-:Y:S04]  /*68b0*/  HMMA.16816.F32 R12, R144, R150.reuse, R12 ;  /* 0x00000096900c723c */ /* 0x080fe8000000180c */
[----:B------:R-:W1:Y:S04]  /*68c0*/  MUFU.EX2 R195, R41 ;  /* 0x0000002900c37308 */ /* 0x000e680000000800 */
[C---:B------:R-:W-:Y:S01]  /*68d0*/  HMMA.16816.F32 R16, R140.reuse, R150, R16 ;  /* 0x000000968c10723c */ /* 0x040fe20000001810 */
[----:B------:R-:W4:Y:S05]  /*68e0*/  LDSM.16.MT88.4 R148, [R213+0x1500] ;  /* 0x00150000d594783b */ /* 0x000f2a0000004200 */
[----:B------:R5:W-:Y:S02]  /*68f0*/  MUFU.EX2 R173, R42 ;  /* 0x0000002a00ad7308 */ /* 0x000be40000000800 */
[-C--:B------:R-:W-:Y:S08]  /*6900*/  HMMA.16816.F32 R68, R140, R156.reuse, R68 ;  /* 0x0000009c8c44723c */ /* 0x080ff00000001844 */
[C---:B------:R-:W-:Y:S01]  /*6910*/  HMMA.16816.F32 R72, R144.reuse, R156, R72 ;  /* 0x0000009c9048723c */ /* 0x040fe20000001848 */
[----:B------:R-:W4:Y:S03]  /*6920*/  MUFU.EX2 R174, R43 ;  /* 0x0000002b00ae7308 */ /* 0x000f260000000800 */
[----:B-1----:R-:W-:Y:S04]  /*6930*/  F2FP.PACK_AB R40, R195, R194 ;  /* 0x000000c2c328723e */ /* 0x002fe800000000ff */
[-C--:B------:R-:W-:Y:S03]  /*6940*/  HMMA.16816.F32 R76, R144, R158.reuse, R76 ;  /* 0x0000009e904c723c */ /* 0x080fe6000000184c */
[----:B------:R-:W-:Y:S01]  /*6950*/  MUFU.EX2 R189, R64 ;  /* 0x0000004000bd7308 */ /* 0x000fe20000000800 */
[----:B-----5:R-:W-:Y:S04]  /*6960*/  F2FP.PACK_AB R42, R193, R192 ;  /* 0x000000c0c12a723e */ /* 0x020fe800000000ff */
[C---:B------:R-:W-:Y:S01]  /*6970*/  HMMA.16816.F32 R80, R140.reuse, R158, R80 ;  /* 0x0000009e8c50723c */ /* 0x040fe20000001850 */
[----:B------:R-:W1:Y:S04]  /*6980*/  LDSM.16.MT88.4 R156, [R212+0x2500] ;  /* 0x00250000d49c783b */ /* 0x000e680000004200 */
[----:B------:R-:W-:Y:S03]  /*6990*/  MUFU.EX2 R64, R58 ;  /* 0x0000003a00407308 */ /* 0x000fe60000000800 */
[-C--:B---3--:R-:W-:Y:S04]  /*69a0*/  HMMA.16816.F32 R84, R140, R152.reuse, R84 ;  /* 0x000000988c54723c */ /* 0x088fe80000001854 */
[----:B----4-:R-:W-:Y:S02]  /*69b0*/  F2FP.PACK_AB R41, R174, R173 ;  /* 0x000000adae29723e */ /* 0x010fe400000000ff */
[----:B------:R-:W-:Y:S01]  /*69c0*/  F2FP.PACK_AB R43, R138, R172 ;  /* 0x000000ac8a2b723e */ /* 0x000fe200000000ff */
[----:B------:R-:W-:Y:S01]  /*69d0*/  MUFU.EX2 R178, R67 ;  /* 0x0000004300b27308 */ /* 0x000fe20000000800 */
[C---:B------:R-:W-:Y:S08]  /*69e0*/  HMMA.16816.F32 R88, R144.reuse, R152, R88 ;  /* 0x000000989058723c */ /* 0x040ff00000001858 */
[-C--:B------:R-:W-:Y:S01]  /*69f0*/  HMMA.16816.F32 R92, R144, R154.reuse, R92 ;  /* 0x0000009a905c723c */ /* 0x080fe2000000185c */
[----:B------:R-:W-:Y:S07]  /*6a00*/  MUFU.EX2 R67, R57 ;  /* 0x0000003900437308 */ /* 0x000fee0000000800 */
[C---:B------:R-:W-:Y:S01]  /*6a10*/  HMMA.16816.F32 R96, R140.reuse, R154, R96 ;  /* 0x0000009a8c60723c */ /* 0x040fe20000001860 */
[----:B------:R-:W-:Y:S02]  /*6a20*/  LDSM.16.MT88.4 R152, [R212+0xd00] ;  /* 0x000d0000d498783b */ /* 0x000fe40000004200 */
[----:B------:R-:W3:Y:S05]  /*6a30*/  MUFU.EX2 R188, R65 ;  /* 0x0000004100bc7308 */ /* 0x000eea0000000800 */
[-C--:B------:R-:W-:Y:S05]  /*6a40*/  HMMA.16816.F32 R20, R140, R148.reuse, R20 ;  /* 0x000000948c14723c */ /* 0x080fea0000001814 */
[----:B------:R-:W-:Y:S03]  /*6a50*/  MUFU.EX2 R65, R61 ;  /* 0x0000003d00417308 */ /* 0x000fe60000000800 */
[C---:B------:R-:W-:Y:S07]  /*6a60*/  HMMA.16816.F32 R100, R144.reuse, R148, R100 ;  /* 0x000000949064723c */ /* 0x040fee0000001864 */
[----:B------:R4:W-:Y:S01]  /*6a70*/  MUFU.EX2 R61, R59 ;  /* 0x0000003b003d7308 */ /* 0x0009e20000000800 */
[-C--:B------:R-:W-:Y:S04]  /*6a80*/  HMMA.16816.F32 R32, R144, R150.reuse, R32 ;  /* 0x000000969020723c */ /* 0x080fe80000001820 */
[----:B---3--:R-:W-:Y:S04]  /*6a90*/  F2FP.PACK_AB R170, R188, R189 ;  /* 0x000000bdbcaa723e */ /* 0x008fe800000000ff */
[C---:B------:R-:W-:Y:S01]  /*6aa0*/  HMMA.16816.F32 R104, R140.reuse, R150, R104 ;  /* 0x000000968c68723c */ /* 0x040fe20000001868 */
[----:B------:R-:W3:Y:S07]  /*6ab0*/  MUFU.EX2 R179, R66 ;  /* 0x0000004200b37308 */ /* 0x000eee0000000800 */
[-C--:B-1----:R-:W-:Y:S03]  /*6ac0*/  HMMA.16816.F32 R108, R140, R156.reuse, R108 ;  /* 0x0000009c8c6c723c */ /* 0x082fe6000000186c */
[----:B------:R-:W1:Y:S01]  /*6ad0*/  MUFU.EX2 R66, R60 ;  /* 0x0000003c00427308 */ /* 0x000e620000000800 */
[----:B----4-:R-:W-:Y:S04]  /*6ae0*/  LDSM.16.MT88.4 R56, [R213+0x1d00] ;  /* 0x001d0000d538783b */ /* 0x010fe80000004200 */
[C---:B------:R-:W-:Y:S05]  /*6af0*/  HMMA.16816.F32 R112, R144.reuse, R156, R112 ;  /* 0x0000009c9070723c */ /* 0x040fea0000001870 */
[----:B------:R4:W-:Y:S03]  /*6b00*/  MUFU.EX2 R60, R3 ;  /* 0x00000003003c7308 */ /* 0x0009e60000000800 */
[-C--:B------:R-:W-:Y:S04]  /*6b10*/  HMMA.16816.F32 R116, R144, R158.reuse, R116 ;  /* 0x0000009e9074723c */ /* 0x080fe80000001874 */
[----:B---3--:R-:W-:Y:S03]  /*6b20*/  F2FP.PACK_AB R171, R178, R179 ;  /* 0x000000b3b2ab723e */ /* 0x008fe600000000ff */
[----:B------:R-:W3:Y:S01]  /*6b30*/  MUFU.EX2 R62, R62 ;  /* 0x0000003e003e7308 */ /* 0x000ee20000000800 */
[C---:B------:R-:W-:Y:S08]  /*6b40*/  HMMA.16816.F32 R120, R140.reuse, R158, R120 ;  /* 0x0000009e8c78723c */ /* 0x040ff00000001878 */
[-C--:B------:R-:W-:Y:S08]  /*6b50*/  HMMA.16816.F32 R24, R140, R36.reuse, R24 ;  /* 0x000000248c18723c */ /* 0x080ff00000001818 */
[C---:B------:R-:W-:Y:S07]  /*6b60*/  HMMA.16816.F32 R124, R144.reuse, R36, R124 ;  /* 0x00000024907c723c */ /* 0x040fee000000187c */
[----:B------:R-:W-:Y:S01]  /*6b70*/  F2FP.PACK_AB R36, R202, R203 ;  /* 0x000000cbca24723e */ /* 0x000fe200000000ff */
[-C--:B------:R-:W-:Y:S04]  /*6b80*/  HMMA.16816.F32 R128, R144, R38.reuse, R128 ;  /* 0x000000269080723c */ /* 0x080fe80000001880 */
[----:B------:R-:W-:Y:S04]  /*6b90*/  F2FP.PACK_AB R37, R197, R199 ;  /* 0x000000c7c525723e */ /* 0x000fe800000000ff */
[----:B------:R-:W-:Y:S01]  /*6ba0*/  HMMA.16816.F32 R28, R140, R38, R28 ;  /* 0x000000268c1c723c */ /* 0x000fe2000000181c */
[----:B------:R-:W5:Y:S06]  /*6bb0*/  LDSM.16.MT88.4 R140, [R212+0x1900] ;  /* 0x00190000d48c783b */ /* 0x000f6c0000004200 */
[----:B------:R-:W-:Y:S02]  /*6bc0*/  F2FP.PACK_AB R38, R200, R201 ;  /* 0x000000c9c826723e */ /* 0x000fe400000000ff */
[----:B------:R-:W-:Y:S07]  /*6bd0*/  F2FP.PACK_AB R39, R198, R196 ;  /* 0x000000c4c627723e */ /* 0x000fee00000000ff */
[-C--:B------:R-:W-:Y:S08]  /*6be0*/  HMMA.16816.F32 R4, R36, R48.reuse, R4 ;  /* 0x000000302404723c */ /* 0x080ff00000001804 */
[C---:B------:R-:W-:Y:S08]  /*6bf0*/  HMMA.16816.F32 R8, R40.reuse, R48, R8 ;  /* 0x000000302808723c */ /* 0x040ff00000001808 */
[-C--:B------:R-:W-:Y:S08]  /*6c00*/  HMMA.16816.F32 R12, R40, R50.reuse, R12 ;  /* 0x00000032280c723c */ /* 0x080ff0000000180c */
[C---:B------:R-:W-:Y:S01]  /*6c10*/  HMMA.16816.F32 R16, R36.reuse, R50, R16 ;  /* 0x000000322410723c */ /* 0x040fe20000001810 */
[----:B------:R-:W1:Y:S03]  /*6c20*/  LDSM.16.MT88.4 R48, [R213+0x1900] ;  /* 0x00190000d530783b */ /* 0x000e660000004200 */
[----:B--2---:R-:W-:Y:S04]  /*6c30*/  FFMA.FTZ R0, R0, R166, R184 ;  /* 0x000000a600007223 */ /* 0x004fe800000100b8 */
[-C--:B------:R-:W-:Y:S04]  /*6c40*/  HMMA.16816.F32 R68, R36, R44.reuse, R68 ;  /* 0x0000002c2444723c */ /* 0x080fe80000001844 */
[----:B------:R-:W-:Y:S04]  /*6c50*/  FADD.FTZ R0, R183, R0 ;  /* 0x00000000b7007221 */ /* 0x000fe80000010000 */
[C---:B------:R-:W-:Y:S04]  /*6c60*/  HMMA.16816.F32 R72, R40.reuse, R44, R72 ;  /* 0x0000002c2848723c */ /* 0x040fe80000001848 */
[----:B----4-:R-:W-:Y:S04]  /*6c70*/  FADD.FTZ R3, R185, R0 ;  /* 0x00000000b9037221 */ /* 0x010fe80000010000 */
[-C--:B------:R-:W-:Y:S08]  /*6c80*/  HMMA.16816.F32 R76, R40, R46.reuse, R76 ;  /* 0x0000002e284c723c */ /* 0x080ff0000000184c */
[C---:B------:R-:W-:Y:S01]  /*6c90*/  HMMA.16816.F32 R80, R36.reuse, R46, R80 ;  /* 0x0000002e2450723c */ /* 0x040fe20000001850 */
[----:B------:R-:W2:Y:S07]  /*6ca0*/  LDSM.16.MT88.4 R44, [R212+0x2900] ;  /* 0x00290000d42c783b */ /* 0x000eae0000004200 */
[-C--:B-----5:R-:W-:Y:S08]  /*6cb0*/  HMMA.16816.F32 R84, R36, R140.reuse, R84 ;  /* 0x0000008c2454723c */ /* 0x0a0ff00000001854 */
[C---:B------:R-:W-:Y:S08]  /*6cc0*/  HMMA.16816.F32 R88, R40.reuse, R140, R88 ;  /* 0x0000008c2858723c */ /* 0x040ff00000001858 */
[-C--:B------:R-:W-:Y:S08]  /*6cd0*/  HMMA.16816.F32 R92, R40, R142.reuse, R92 ;  /* 0x0000008e285c723c */ /* 0x080ff0000000185c */
[C---:B------:R-:W-:Y:S08]  /*6ce0*/  HMMA.16816.F32 R96, R36.reuse, R142, R96 ;  /* 0x0000008e2460723c */ /* 0x040ff00000001860 */
[-C--:B-1----:R-:W-:Y:S08]  /*6cf0*/  HMMA.16816.F32 R20, R36, R48.reuse, R20 ;  /* 0x000000302414723c */ /* 0x082ff00000001814 */
[C---:B------:R-:W-:Y:S08]  /*6d00*/  HMMA.16816.F32 R100, R40.reuse, R48, R100 ;  /* 0x000000302864723c */ /* 0x040ff00000001864 */
[-C--:B------:R-:W-:Y:S08]  /*6d10*/  HMMA.16816.F32 R32, R40, R50.reuse, R32 ;  /* 0x000000322820723c */ /* 0x080ff00000001820 */
[C---:B------:R-:W-:Y:S01]  /*6d20*/  HMMA.16816.F32 R104, R36.reuse, R50, R104 ;  /* 0x000000322468723c */ /* 0x040fe20000001868 */
[----:B------:R-:W-:Y:S07]  /*6d30*/  LDSM.16.MT88.4 R48, [R212+0x1d00] ;  /* 0x001d0000d430783b */ /* 0x000fee0000004200 */
[-C--:B--2---:R-:W-:Y:S08]  /*6d40*/  HMMA.16816.F32 R108, R36, R44.reuse, R108 ;  /* 0x0000002c246c723c */ /* 0x084ff0000000186c */
[C---:B------:R-:W-:Y:S08]  /*6d50*/  HMMA.16816.F32 R112, R40.reuse, R44, R112 ;  /* 0x0000002c2870723c */ /* 0x040ff00000001870 */
[-C--:B------:R-:W-:Y:S08]  /*6d60*/  HMMA.16816.F32 R116, R40, R46.reuse, R116 ;  /* 0x0000002e2874723c */ /* 0x080ff00000001874 */
[C---:B------:R-:W-:Y:S01]  /*6d70*/  HMMA.16816.F32 R120, R36.reuse, R46, R120 ;  /* 0x0000002e2478723c */ /* 0x040fe20000001878 */
[----:B------:R-:W1:Y:S07]  /*6d80*/  LDSM.16.MT88.4 R44, [R213+0xd00] ;  /* 0x000d0000d52c783b */ /* 0x000e6e0000004200 */
[-C--:B------:R-:W-:Y:S08]  /*6d90*/  HMMA.16816.F32 R24, R36, R52.reuse, R24 ;  /* 0x000000342418723c */ /* 0x080ff00000001818 */
[C---:B------:R-:W-:Y:S08]  /*6da0*/  HMMA.16816.F32 R124, R40.reuse, R52, R124 ;  /* 0x00000034287c723c */ /* 0x040ff0000000187c */
[-C--:B------:R-:W-:Y:S01]  /*6db0*/  HMMA.16816.F32 R128, R40, R54.reuse, R128 ;  /* 0x000000362880723c */ /* 0x080fe20000001880 */
[----:B------:R-:W2:Y:S07]  /*6dc0*/  LDSM.16.MT88.4 R40, [R212+0x2d00] ;  /* 0x002d0000d428783b */ /* 0x000eae0000004200 */
[----:B------:R-:W-:Y:S07]  /*6dd0*/  HMMA.16816.F32 R28, R36, R54, R28 ;  /* 0x00000036241c723c */ /* 0x000fee000000181c */
[----:B------:R-:W-:Y:S01]  /*6de0*/  F2FP.PACK_AB R36, R67, R177 ;  /* 0x000000b14324723e */ /* 0x000fe200000000ff */
[-C--:B------:R-:W-:Y:S01]  /*6df0*/  HMMA.16816.F32 R144, R168, R152.reuse, R4 ;  /* 0x00000098a890723c */ /* 0x080fe20000001804 */
[----:B------:R-:W4:Y:S04]  /*6e00*/  LDSM.16.MT88.4 R4, [R213+0x2d00] ;  /* 0x002d0000d504783b */ /* 0x000f280000004200 */
[----:B------:R-:W-:Y:S02]  /*6e10*/  F2FP.PACK_AB R38, R65, R66 ;  /* 0x000000424126723e */ /* 0x000fe400000000ff */
[----:B------:R-:W-:Y:S02]  /*6e20*/  F2FP.PACK_AB R37, R61, R64 ;  /* 0x000000403d25723e */ /* 0x000fe400000000ff */
[----:B---3--:R-:W-:Y:S07]  /*6e30*/  F2FP.PACK_AB R39, R60, R62 ;  /* 0x0000003e3c27723e */ /* 0x008fee00000000ff */
[C---:B------:R-:W-:Y:S07]  /*6e40*/  HMMA.16816.F32 R140, R36.reuse, R152, R8 ;  /* 0x00000098248c723c */ /* 0x040fee0000001808 */
[----:B------:R-:W-:Y:S01]  /*6e50*/  FADD.FTZ R10, R186, R3 ;  /* 0x00000003ba0a7221 */ /* 0x000fe20000010000 */
[-C--:B------:R-:W-:Y:S04]  /*6e60*/  HMMA.16816.F32 R148, R36, R154.reuse, R12 ;  /* 0x0000009a2494723c */ /* 0x080fe8000000180c */
[----:B------:R-:W-:Y:S02]  /*6e70*/  FADD.FTZ R9, R247, R134 ;  /* 0x00000086f7097221 */ /* 0x000fe40000010000 */
[----:B------:R-:W-:Y:S01]  /*6e80*/  FADD.FTZ R8, R240, R132 ;  /* 0x00000084f0087221 */ /* 0x000fe20000010000 */
[----:B------:R-:W-:Y:S01]  /*6e90*/  MOV R132, R135 ;  /* 0x0000008700847202 */ /* 0x000fe20000000f00 */
        /* <DEDUP_REMOVED lines=16> */
[----:B------:R-:W-:Y:S04]  /*6fa0*/  FADD.FTZ R12, R244, R12 ;  /* 0x0000000cf40c7221 */ /* 0x000fe80000010000 */
        /* <DEDUP_REMOVED lines=33> */
[----:B------:R-:W-:Y:S04]  /*71c0*/  FADD.FTZ R9, R190, R9 ;  /* 0x00000009be097221 */ /* 0x000fe80000010000 */
[-C--:B----4-:R-:W-:Y:S08]  /*71d0*/  HMMA.16816.F32 R164, R168, R4.reuse, R24 ;  /* 0x00000004a8a4723c */ /* 0x090ff00000001818 */
[C---:B------:R-:W-:Y:S07]  /*71e0*/  HMMA.16816.F32 R124, R36.reuse, R4, R124 ;  /* 0x00000004247c723c */ /* 0x040fee000000187c */
[----:B------:R-:W-:Y:S01]  /*71f0*/  FADD.FTZ R4, R195, R11 ;  /* 0x0000000bc3047221 */ /* 0x000fe20000010000 */
[-C--:B------:R-:W-:Y:S04]  /*7200*/  HMMA.16816.F32 R128, R36, R6.reuse, R128 ;  /* 0x000000062480723c */ /* 0x080fe80000001880 */
[----:B------:R-:W-:Y:S02]  /*7210*/  FADD.FTZ R5, R172, R3 ;  /* 0x00000003ac057221 */ /* 0x000fe40000010000 */
[----:B------:R-:W-:Y:S02]  /*7220*/  FADD.FTZ R8, R192, R4 ;  /* 0x00000004c0087221 */ /* 0x000fe40000010000 */
[----:B------:R-:W-:Y:S01]  /*7230*/  FADD.FTZ R4, R198, R10 ;  /* 0x0000000ac6047221 */ /* 0x000fe20000010000 */
[----:B------:R-:W-:Y:S04]  /*7240*/  HMMA.16816.F32 R168, R168, R6, R28 ;  /* 0x00000006a8a8723c */ /* 0x000fe8000000181c */
[----:B------:R-:W-:Y:S01]  /*7250*/  FADD.FTZ R0, R138, R5 ;  /* 0x000000058a007221 */ /* 0x000fe20000010000 */
[----:B------:R-:W-:Y:S01]  /*7260*/  MOV R138, R2 ;  /* 0x00000002008a7202 */ /* 0x000fe20000000f00 */
        /* <DEDUP_REMOVED lines=11> */
[----:B------:R1:W-:Y:S01]  /*7320*/  STL [R1], R0 ;  /* 0x0000000001007387 */ /* 0x0003e20000100800 */
[----:B------:R-:W-:Y:S02]  /*7330*/  FADD.FTZ R6, R189, R3 ;  /* 0x00000003bd067221 */ /* 0x000fe40000010000 */
[----:B------:R-:W-:Y:S02]  /*7340*/  FADD.FTZ R3, R66, R5 ;  /* 0x0000000542037221 */ /* 0x000fe40000010000 */
[----:B------:R-:W-:Y:S02]  /*7350*/  FADD.FTZ R250, R188, R6 ;  /* 0x00000006bcfa7221 */ /* 0x000fe40000010000 */
[----:B------:R-:W-:Y:S02]  /*7360*/  FADD.FTZ R251, R178, R4 ;  /* 0x00000004b2fb7221 */ /* 0x000fe40000010000 */
[----:B------:R-:W-:Y:S01]  /*7370*/  FADD.FTZ R252, R65, R3 ;  /* 0x0000000341fc7221 */ /* 0x000fe20000010000 */
[----:B------:R-:W-:Y:S02]  /*7380*/  MOV R3, R136 ;  /* 0x0000008800037202 */ /* 0x000fe40000000f00 */
[----:B-1----:R-:W-:Y:S01]  /*7390*/  MOV R0, R137 ;  /* 0x0000008900007202 */ /* 0x002fe20000000f00 */
[----:B------:R-:W-:-:S05]  /*73a0*/  @P0 BRA `(.L_x_756) ;  /* 0xffffd06000000947 */ /* 0x000fca000383ffff */
.L_x_755:
[----:B-1----:R-:W2:Y:S04]  /*73b0*/  LDL.LU R4, [R1] ;  /* 0x0000000001047983 */ /* 0x002ea80000300800 */
[----:B------:R-:W3:Y:S01]  /*73c0*/  LDL.LU R22, [R1+0x28] ;  /* 0x0000280001167983 */ /* 0x000ee20000300800 */
[----:B------:R-:W-:-:S03]  /*73d0*/  MOV R66, c[0x0][0x4e8] ;  /* 0x00013a0000427a02 */ /* 0x000fc60000000f00 */
[----:B------:R-:W4:Y:S01]  /*73e0*/  LDL.LU R67, [R1+0x2c] ;  /* 0x00002c0001437983 */ /* 0x000f220000300800 */
[----:B------:R-:W-:-:S03]  /*73f0*/  ISETP.NE.AND P0, PT, R66, 0x1, PT ;  /* 0x000000014200780c */ /* 0x000fc60003f05270 */
[----:B------:R-:W1:Y:S04]  /*7400*/  SHFL.BFLY PT, R9, R251, 0x2, 0x1f ;  /* 0x0c401f00fb097f89 */ /* 0x000e6800000e0000 */
[----:B------:R-:W5:Y:S04]  /*7410*/  SHFL.BFLY PT, R11, R250, 0x2, 0x1f ;  /* 0x0c401f00fa0b7f89 */ /* 0x000f6800000e0000 */
[----:B------:R-:W5:Y:S04]  /*7420*/  SHFL.BFLY PT, R7, R252, 0x2, 0x1f ;  /* 0x0c401f00fc077f89 */ /* 0x000f6800000e0000 */
[----:B------:R-:W5:Y:S04]  /*7430*/  S2R R10, SR_CTAID.Y ;  /* 0x00000000000a7919 */ /* 0x000f680000002600 */
[----:B------:R-:W5:Y:S01]  /*7440*/  S2R R8, SR_TID.X ;  /* 0x0000000000087919 */ /* 0x000f620000002100 */
[----:B-1----:R-:W-:-:S02]  /*7450*/  FADD.FTZ R9, R9, R251 ;  /* 0x000000fb09097221 */ /* 0x002fc40000010000 */
[----:B-----5:R-:W-:-:S03]  /*7460*/  FADD.FTZ R11, R11, R250 ;  /* 0x000000fa0b0b7221 */ /* 0x020fc60000010000 */
[----:B------:R-:W1:Y:S01]  /*7470*/  SHFL.BFLY PT, R3, R9, 0x1, 0x1f ;  /* 0x0c201f0009037f89 */ /* 0x000e6200000e0000 */
[----:B------:R-:W-:-:S03]  /*7480*/  FADD.FTZ R7, R7, R252 ;  /* 0x000000fc07077221 */ /* 0x000fc60000010000 */
[----:B------:R-:W5:Y:S01]  /*7490*/  SHFL.BFLY PT, R0, R11, 0x1, 0x1f ;  /* 0x0c201f000b007f89 */ /* 0x000f6200000e0000 */
[----:B------:R-:W-:-:S04]  /*74a0*/  IMAD.WIDE.U32 R18, R10, c[0x0][0x490], RZ ;  /* 0x000124000a127a25 */ /* 0x000fc800078e00ff */
[----:B------:R-:W-:Y:S01]  /*74b0*/  IMAD.WIDE.U32 R20, R10, c[0x0][0x3e8], RZ ;  /* 0x0000fa000a147a25 */ /* 0x000fe200078e00ff */
[----:B------:R-:W-:-:S04]  /*74c0*/  SHF.R.S32.HI R65, RZ, 0x1f, R8 ;  /* 0x0000001fff417819 */ /* 0x000fc80000011408 */
[CC--:B------:R-:W-:Y:S02]  /*74d0*/  LEA.HI R31, R65.reuse, R8.reuse, RZ, 0x2 ;  /* 0x00000008411f7211 */ /* 0x0c0fe400078f10ff */
[-C--:B------:R-:W-:Y:S02]  /*74e0*/  LEA.HI R65, R65, R8.reuse, RZ, 0x5 ;  /* 0x0000000841417211 */ /* 0x080fe400078f28ff */
[----:B------:R-:W-:Y:S02]  /*74f0*/  MOV R62, 0xff800000 ;  /* 0xff800000003e7802 */ /* 0x000fe40000000f00 */
[----:B------:R-:W-:Y:S01]  /*7500*/  LOP3.LUT R15, R31, 0xfffffffc, RZ, 0xc0, !PT ;  /* 0xfffffffc1f0f7812 */ /* 0x000fe200078ec0ff */
[----:B-1----:R-:W-:Y:S01]  /*7510*/  FADD.FTZ R9, R9, R3 ;  /* 0x0000000309097221 */ /* 0x002fe20000010000 */
[----:B------:R-:W-:Y:S02]  /*7520*/  SHF.R.S32.HI R3, RZ, 0x1f, R10 ;  /* 0x0000001fff037819 */ /* 0x000fe4000001140a */
[----:B------:R-:W-:Y:S01]  /*7530*/  IADD3 R15, -R15, R8, RZ ;  /* 0x000000080f0f7210 */ /* 0x000fe20007ffe1ff */
[----:B-----5:R-:W-:Y:S01]  /*7540*/  FADD.FTZ R11, R11, R0 ;  /* 0x000000000b0b7221 */ /* 0x020fe20000010000 */
[----:B------:R-:W-:Y:S01]  /*7550*/  FSETP.NE.FTZ.AND P4, PT, R9, RZ, PT ;  /* 0x000000ff0900720b */ /* 0x000fe20003f95000 */
[C---:B------:R-:W-:Y:S01]  /*7560*/  IMAD R16, R3.reuse, c[0x0][0x490], RZ ;  /* 0x0001240003107a24 */ /* 0x040fe200078e02ff */
[----:B------:R-:W-:Y:S01]  /*7570*/  MOV R0, RZ ;  /* 0x000000ff00007202 */ /* 0x000fe20000000f00 */
[----:B------:R-:W-:Y:S01]  /*7580*/  IMAD R12, R3, c[0x0][0x3e8], RZ ;  /* 0x0000fa00030c7a24 */ /* 0x000fe200078e02ff */
[----:B------:R-:W-:Y:S01]  /*7590*/  FSETP.NE.FTZ.AND P5, PT, R11, RZ, PT ;  /* 0x000000ff0b00720b */ /* 0x000fe20003fb5000 */
[----:B------:R-:W-:-:S02]  /*75a0*/  IMAD R16, R10, c[0x0][0x494], R16 ;  /* 0x000125000a107a24 */ /* 0x000fc400078e0210 */
[----:B------:R-:W-:-:S03]  /*75b0*/  IMAD R12, R10, c[0x0][0x3ec], R12 ;  /* 0x0000fb000a0c7a24 */ /* 0x000fc600078e020c */
[----:B------:R-:W-:Y:S02]  /*75c0*/  IADD3 R17, R19, R16, RZ ;  /* 0x0000001013117210 */ /* 0x000fe40007ffe0ff */
[----:B------:R-:W-:Y:S02]  /*75d0*/  IADD3 R13, R21, R12, RZ ;  /* 0x0000000c150d7210 */ /* 0x000fe40007ffe0ff */
[----:B------:R-:W-:Y:S02]  /*75e0*/  MOV R12, R20 ;  /* 0x00000014000c7202 */ /* 0x000fe40000000f00 */
[----:B------:R-:W-:Y:S01]  /*75f0*/  MOV R16, R18 ;  /* 0x0000001200107202 */ /* 0x000fe20000000f00 */
[----:B------:R-:W1:Y:S02]  /*7600*/  @P5 MUFU.RCP R0, R11 ;  /* 0x0000000b00005308 */ /* 0x000e640000001000 */
        /* <DEDUP_REMOVED lines=24> */
[----:B------:R-:W-:Y:S02]  /*7790*/  MOV R0, RZ ;  /* 0x000000ff00007202 */ /* 0x000fe40000000f00 */
[----:B------:R-:W-:Y:S01]  /*77a0*/  F2FP.PACK_AB R53, R69, R53 ;  /* 0x000000354535723e */ /* 0x000fe200000000ff */
[----:B--2---:R-:W1:Y:S01]  /*77b0*/  SHFL.BFLY PT, R6, R4, 0x2, 0x1f ;  /* 0x0c401f0004067f89 */ /* 0x004e6200000e0000 */
[----:B---3--:R-:W-:Y:S01]  /*77c0*/  @P0 IMAD.HI.U32 R3, R22, c[0x0][0x4ec], RZ ;  /* 0x00013b0016030a27 */ /* 0x008fe200078e00ff */
[----:B------:R-:W-:-:S04]  /*77d0*/  MOV R14, R22 ;  /* 0x00000016000e7202 */ /* 0x000fc80000000f00 */
[----:B------:R-:W-:-:S05]  /*77e0*/  @P0 SHF.R.U32.HI R14, RZ, c[0x0][0x4f0], R3 ;  /* 0x00013c00ff0e0a19 */ /* 0x000fca0000011603 */
[----:B------:R-:W-:-:S04]  /*77f0*/  IMAD.MOV R3, RZ, RZ, -R14 ;  /* 0x000000ffff037224 */ /* 0x000fc800078e0a0e */
[----:B------:R-:W-:Y:S02]  /*7800*/  IMAD R63, R3, c[0x0][0x4e8], R22 ;  /* 0x00013a00033f7a24 */ /* 0x000fe400078e0216 */
[----:B-1----:R-:W-:Y:S02]  /*7810*/  FADD.FTZ R6, R6, R4 ;  /* 0x0000000406067221 */ /* 0x002fe40000010000 */
[----:B------:R-:W1:Y:S04]  /*7820*/  SHFL.BFLY PT, R4, R7, 0x1, 0x1f ;  /* 0x0c201f0007047f89 */ /* 0x000e6800000e0000 */
[----:B------:R-:W2:Y:S01]  /*7830*/  SHFL.BFLY PT, R5, R6, 0x1, 0x1f ;  /* 0x0c201f0006057f89 */ /* 0x000ea200000e0000 */
[----:B-1----:R-:W-:Y:S01]  /*7840*/  FADD.FTZ R7, R7, R4 ;  /* 0x0000000407077221 */ /* 0x002fe20000010000 */
[----:B------:R-:W-:Y:S01]  /*7850*/  MOV R4, RZ ;  /* 0x000000ff00047202 */ /* 0x000fe20000000f00 */
[----:B--2---:R-:W-:-:S03]  /*7860*/  FADD.FTZ R6, R6, R5 ;  /* 0x0000000506067221 */ /* 0x004fc60000010000 */
[----:B------:R-:W-:Y:S02]  /*7870*/  FSETP.NE.FTZ.AND P2, PT, R7, RZ, PT ;  /* 0x000000ff0700720b */ /* 0x000fe40003f55000 */
[----:B------:R-:W1:Y:S01]  /*7880*/  @P4 MUFU.RCP R4, R9 ;  /* 0x0000000900044308 */ /* 0x000e620000001000 */
[----:B------:R-:W-:Y:S02]  /*7890*/  MOV R3, RZ ;  /* 0x000000ff00037202 */ /* 0x000fe40000000f00 */
[----:B------:R-:W-:Y:S02]  /*78a0*/  FSETP.NE.FTZ.AND P1, PT, R6, RZ, PT ;  /* 0x000000ff0600720b */ /* 0x000fe40003f35000 */
[----:B------:R-:W-:-:S04]  /*78b0*/  LOP3.LUT R5, R65, 0xffffffe0, RZ, 0xc0, !PT ;  /* 0xffffffe041057812 */ /* 0x000fc800078ec0ff */
[----:B------:R-:W-:Y:S01]  /*78c0*/  IADD3 R5, -R5, R8, RZ ;  /* 0x0000000805057210 */ /* 0x000fe20007ffe1ff */
[C---:B-1----:R-:W-:Y:S02]  /*78d0*/  FMUL.FTZ R147, R4.reuse, R147 ;  /* 0x0000009304937220 */ /* 0x042fe40000410000 */
        /* <DEDUP_REMOVED lines=22> */
[----:B------:R-:W-:Y:S01]  /*7a40*/  FMUL.FTZ R30, R4, R170 ;  /* 0x000000aa041e7220 */ /* 0x000fe20000410000 */
[----:B------:R-:W1:Y:S01]  /*7a50*/  @P2 MUFU.RCP R3, R7 ;  /* 0x0000000700032308 */ /* 0x000e620000001000 */
[----:B------:R-:W2:Y:S01]  /*7a60*/  S2R R4, SR_CTAID.Z ;  /* 0x0000000000047919 */ /* 0x000ea20000002700 */
[----:B------:R-:W-:-:S06]  /*7a70*/  LOP3.LUT P3, RZ, R5, 0x3, RZ, 0xc0, !PT ;  /* 0x0000000305ff7812 */ /* 0x000fcc000786c0ff */
[----:B------:R-:W3:Y:S08]  /*7a80*/  @P1 MUFU.RCP R0, R6 ;  /* 0x0000000600001308 */ /* 0x000ef00000001000 */
        /* <DEDUP_REMOVED lines=25> */
[----:B--2---:R-:W-:Y:S01]  /*7c20*/  SHF.R.S32.HI R3, RZ, 0x1f, R4 ;  /* 0x0000001fff037819 */ /* 0x004fe20000011404 */
[C---:B---3--:R-:W-:Y:S02]  /*7c30*/  FMUL.FTZ R143, R0.reuse, R143 ;  /* 0x0000008f008f7220 */ /* 0x048fe40000410000 */
[----:B------:R-:W-:-:S02]  /*7c40*/  FMUL.FTZ R142, R0, R142 ;  /* 0x0000008e008e7220 */ /* 0x000fc40000410000 */
[C---:B------:R-:W-:Y:S02]  /*7c50*/  IMAD R64, R3.reuse, c[0x0][0x498], RZ ;  /* 0x0001260003407a24 */ /* 0x040fe400078e02ff */
[----:B------:R-:W-:Y:S01]  /*7c60*/  IMAD R60, R3, c[0x0][0x3f0], RZ ;  /* 0x0000fc00033c7a24 */ /* 0x000fe200078e02ff */
        /* <DEDUP_REMOVED lines=23> */
[----:B------:R-:W-:Y:S01]  /*7de0*/  @P2 MOV R0, 0x3f317218 ;  /* 0x3f31721800002802 */ /* 0x000fe20000000f00 */
[----:B------:R-:W-:-:S02]  /*7df0*/  @P4 FMUL.FTZ R5, R3, c[0x0][0x2d0] ;  /* 0x0000b40003054a20 */ /* 0x000fc40000410000 */
[----:B-----5:R-:W-:Y:S02]  /*7e00*/  @P2 FMUL.FTZ R7, R7, 0.69314718246459960938 ;  /* 0x3f31721807072820 */ /* 0x020fe40000410000 */
[----:B------:R-:W-:-:S04]  /*7e10*/  @P2 FMUL.FTZ R3, R0, c[0x0][0x2d0] ;  /* 0x0000b40000032a20 */ /* 0x000fc80000410000 */
[----:B------:R-:W-:Y:S01]  /*7e20*/  @P2 FFMA.FTZ R62, R3, R135, R7 ;  /* 0x00000087033e2223 */ /* 0x000fe20000010007 */
[----:B----4-:R-:W-:Y:S02]  /*7e30*/  SHF.R.S32.HI R7, RZ, 0x2, R67 ;  /* 0x00000002ff077819 */ /* 0x010fe40000011443 */
[----:B------:R-:W2:Y:S04]  /*7e40*/  LDL.LU R67, [R1+0x24] ;  /* 0x0000240001437983 */ /* 0x000ea80000300800 */
[----:B------:R-:W3:Y:S01]  /*7e50*/  LDL R69, [R1+0x20] ;  /* 0x0000200001457983 */ /* 0x000ee20000100800 */
[----:B------:R-:W1:Y:S01]  /*7e60*/  @P1 MUFU.LG2 R6, R6 ;  /* 0x0000000600061308 */ /* 0x000e620000000c00 */
[C---:B------:R-:W-:Y:S02]  /*7e70*/  IMAD R64, R4.reuse, c[0x0][0x49c], R64 ;  /* 0x0001270004407a24 */ /* 0x040fe400078e0240 */
[----:B------:R-:W-:-:S02]  /*7e80*/  IMAD R60, R4, c[0x0][0x3f4], R60 ;  /* 0x0000fd00043c7a24 */ /* 0x000fc400078e023c */
[----:B------:R-:W-:-:S04]  /*7e90*/  IMAD.WIDE.U32 R56, R4, c[0x0][0x498], R16 ;  /* 0x0001260004387a25 */ /* 0x000fc800078e0010 */
[----:B------:R-:W-:Y:S01]  /*7ea0*/  IMAD.WIDE.U32 R12, R4, c[0x0][0x3f0], R12 ;  /* 0x0000fc00040c7a25 */ /* 0x000fe200078e000c */
[----:B------:R-:W-:-:S03]  /*7eb0*/  @P5 MOV R4, 0x3f317218 ;  /* 0x3f31721800045802 */ /* 0x000fc60000000f00 */
[----:B------:R-:W-:Y:S02]  /*7ec0*/  @P1 IMAD.MOV.U32 R8, RZ, RZ, 0x3f317218 ;  /* 0x3f317218ff081424 */ /* 0x000fe400078e00ff */
[----:B------:R-:W-:Y:S02]  /*7ed0*/  @P5 FMUL.FTZ R10, R4, c[0x0][0x2d0] ;  /* 0x0000b400040a5a20 */ /* 0x000fe40000410000 */
[----:B-1----:R-:W-:Y:S02]  /*7ee0*/  @P1 FMUL.FTZ R4, R6, 0.69314718246459960938 ;  /* 0x3f31721806041820 */ /* 0x002fe40000410000 */
[----:B------:R-:W-:Y:S01]  /*7ef0*/  @P1 FMUL.FTZ R0, R8, c[0x0][0x2d0] ;  /* 0x0000b40008001a20 */ /* 0x000fe20000410000 */
[----:B------:R-:W-:-:S03]  /*7f00*/  MOV R61, 0xff800000 ;  /* 0xff800000003d7802 */ /* 0x000fc60000000f00 */
        /* <DEDUP_REMOVED lines=16> */
[----:B------:R-:W-:Y:S02]  /*8010*/  SHF.L.U32 R2, R2, 0x5, RZ ;  /* 0x0000000502027819 */ /* 0x000fe400000006ff */
[----:B------:R-:W-:Y:S01]  /*8020*/  MOV R58, 0xff800000 ;  /* 0xff800000003a7802 */ /* 0x000fe20000000f00 */
[----:B------:R-:W-:Y:S01]  /*8030*/  @P4 FFMA.FTZ R58, R5, R136, R9 ;  /* 0x00000088053a4223 */ /* 0x000fe20000010009 */
[----:B------:R-:W-:Y:S02]  /*8040*/  IADD3 R4, R0, -R4, RZ ;  /* 0x8000000400047210 */ /* 0x000fe40007ffe0ff */
[----:B------:R-:W-:Y:S02]  /*8050*/  SHF.R.S32.HI R5, RZ, 0x1f, R14 ;  /* 0x0000001fff057819 */ /* 0x000fe4000001140e */
[----:B------:R-:W-:-:S02]  /*8060*/  IADD3 R6, R15, -R3, RZ ;  /* 0x800000030f067210 */ /* 0x000fc40007ffe0ff */
[----:B------:R-:W-:Y:S01]  /*8070*/  LOP3.LUT R2, R2, 0xffffffc0, RZ, 0xc0, !PT ;  /* 0xffffffc002027812 */ /* 0x000fe200078ec0ff */
[----:B------:R-:W-:Y:S01]  /*8080*/  IMAD R7, R4, 0x10, R7 ;  /* 0x0000001004077824 */ /* 0x000fe200078e0207 */
[----:B------:R-:W-:Y:S01]  /*8090*/  LEA R9, R0, R15, 0x8 ;  /* 0x0000000f00097211 */ /* 0x000fe200078e40ff */
[----:B----4-:R-:W-:Y:S01]  /*80a0*/  @P5 FMUL.FTZ R11, R11, 0.69314718246459960938 ;  /* 0x3f3172180b0b5820 */ /* 0x010fe20000410000 */
[----:B------:R-:W-:Y:S01]  /*80b0*/  LEA R6, R6, R2, 0x3 ;  /* 0x0000000206067211 */ /* 0x000fe200078e18ff */
[----:B------:R-:W-:Y:S01]  /*80c0*/  IMAD R4, R5, c[0x0][0x3e0], RZ ;  /* 0x0000f80005047a24 */ /* 0x000fe200078e02ff */
[----:B------:R-:W-:Y:S02]  /*80d0*/  IADD3 R3, R13, R60, RZ ;  /* 0x0000003c0d037210 */ /* 0x000fe40007ffe0ff */
[----:B------:R-:W-:Y:S02]  /*80e0*/  MOV R2, R12 ;  /* 0x0000000c00027202 */ /* 0x000fe40000000f00 */
[----:B------:R-:W-:Y:S01]  /*80f0*/  LEA.HI R0, R8, R8, RZ, 0x1 ;  /* 0x0000000808007211 */ /* 0x000fe200078f08ff */
[----:B------:R-:W-:-:S02]  /*8100*/  IMAD.MOV.U32 R59, RZ, RZ, -0x800000 ;  /* 0xff800000ff3b7424 */ /* 0x000fc400078e00ff */
[----:B------:R-:W-:Y:S02]  /*8110*/  @P5 FFMA.FTZ R59, R10, R137, R11 ;  /* 0x000000890a3b5223 */ /* 0x000fe4000001000b */
[----:B------:R-:W-:Y:S01]  /*8120*/  IMAD R12, R14, c[0x0][0x3e4], R4 ;  /* 0x0000f9000e0c7a24 */ /* 0x000fe200078e0204 */
[----:B------:R-:W-:Y:S01]  /*8130*/  LOP3.LUT R4, R0, 0x3fffffe, RZ, 0xc0, !PT ;  /* 0x03fffffe00047812 */ /* 0x000fe200078ec0ff */
[----:B------:R-:W-:Y:S01]  /*8140*/  IMAD.WIDE.U32 R10, R14, c[0x0][0x3e0], R2 ;  /* 0x0000f8000e0a7a25 */ /* 0x000fe200078e0002 */
[----:B------:R-:W-:Y:S02]  /*8150*/  IADD3 R2, R7, R6, RZ ;  /* 0x0000000607027210 */ /* 0x000fe40007ffe0ff */
[----:B------:R-:W-:Y:S02]  /*8160*/  IADD3 R4, R8, -R4, RZ ;  /* 0x8000000408047210 */ /* 0x000fe40007ffe0ff */
[----:B-----5:R-:W-:Y:S02]  /*8170*/  LEA R8, R65, R2, 0x7 ;  /* 0x0000000241087211 */ /* 0x020fe400078e38ff */
[----:B------:R-:W-:-:S02]  /*8180*/  SHF.R.S32.HI R5, RZ, 0x1, R0 ;  /* 0x00000001ff057819 */ /* 0x000fc40000011400 */
[----:B------:R-:W-:Y:S01]  /*8190*/  LEA R0, R65, R7, 0x7 ;  /* 0x0000000741007211 */ /* 0x000fe200078e38ff */
[----:B------:R-:W-:Y:S01]  /*81a0*/  @P0 IMAD.HI.U32 R7, R8, c[0x0][0x4ec], RZ ;  /* 0x00013b0008070a27 */ /* 0x000fe200078e00ff */
[C---:B------:R-:W-:Y:S02]  /*81b0*/  SHF.L.U32 R2, R5.reuse, 0x6, RZ ;  /* 0x0000000605027819 */ /* 0x040fe400000006ff */
[----:B------:R-:W-:Y:S01]  /*81c0*/  LOP3.LUT R3, R5, 0x1, RZ, 0xc0, !PT ;  /* 0x0000000105037812 */ /* 0x000fe200078ec0ff */
[----:B------:R-:W-:Y:S01]  /*81d0*/  IMAD R65, R66, c[0x0][0x388], RZ ;  /* 0x0000e20042417a24 */ /* 0x000fe200078e02ff */
[----:B------:R-:W-:Y:S01]  /*81e0*/  IADD3 R6, R0, 0x8, RZ ;  /* 0x0000000800067810 */ /* 0x000fe20007ffe0ff */
[----:B------:R-:W-:Y:S01]  /*81f0*/  IMAD R9, R4, 0x10, R9 ;  /* 0x0000001004097824 */ /* 0x000fe200078e0209 */
[----:B------:R-:W-:Y:S02]  /*8200*/  MOV R4, R8 ;  /* 0x0000000800047202 */ /* 0x000fe40000000f00 */
[----:B------:R-:W-:-:S02]  /*8210*/  @P0 SHF.R.U32.HI R4, RZ, c[0x0][0x4f0], R7 ;  /* 0x00013c00ff040a19 */ /* 0x000fc40000011607 */
[----:B------:R-:W-:Y:S02]  /*8220*/  LOP3.LUT R2, R2, 0xc0, RZ, 0xc0, !PT ;  /* 0x000000c002027812 */ /* 0x000fe400078ec0ff */
[----:B------:R-:W-:Y:S02]  /*8230*/  ISETP.NE.U32.AND P2, PT, R3, 0x1, PT ;  /* 0x000000010300780c */ /* 0x000fe40003f45070 */
[-C--:B------:R-:W-:Y:S02]  /*8240*/  ISETP.GE.OR P5, PT, R6, R65.reuse, P3 ;  /* 0x000000410600720c */ /* 0x080fe40001fa6670 */
[C---:B------:R-:W-:Y:S02]  /*8250*/  IADD3 R3, R0.reuse, 0x40, RZ ;  /* 0x0000004000037810 */ /* 0x040fe40007ffe0ff */
[C---:B------:R-:W-:Y:S02]  /*8260*/  ISETP.GE.OR P6, PT, R0.reuse, R65, P3 ;  /* 0x000000410000720c */ /* 0x040fe40001fc6670 */
[----:B------:R-:W-:-:S02]  /*8270*/  IADD3 R6, R0, 0x48, RZ ;  /* 0x0000004800067810 */ /* 0x000fc40007ffe0ff */
[----:B------:R-:W-:Y:S02]  /*8280*/  LOP3.LUT P1, RZ, R5, 0x2, RZ, 0xc0, !PT ;  /* 0x0000000205ff7812 */ /* 0x000fe4000782c0ff */
[----:B------:R-:W-:Y:S02]  /*8290*/  IADD3 R0, -R4, RZ, RZ ;  /* 0x000000ff04007210 */ /* 0x000fe40007ffe1ff */
[----:B------:R-:W-:Y:S02]  /*82a0*/  LEA.HI R5, R2, R2, RZ, 0x1d ;  /* 0x0000000202057211 */ /* 0x000fe400078fe8ff */
[-C--:B------:R-:W-:Y:S02]  /*82b0*/  ISETP.GE.OR P4, PT, R3, R65.reuse, P3 ;  /* 0x000000410300720c */ /* 0x080fe40001f86670 */
[----:B------:R-:W-:Y:S02]  /*82c0*/  IADD3 R3, R11, R12, RZ ;  /* 0x0000000c0b037210 */ /* 0x000fe40007ffe0ff */
[----:B------:R-:W-:Y:S01]  /*82d0*/  ISETP.GE.OR P3, PT, R6, R65, P3 ;  /* 0x000000410600720c */ /* 0x000fe20001f66670 */
[----:B------:R-:W-:Y:S01]  /*82e0*/  IMAD R6, R0, c[0x0][0x4e8], R8 ;  /* 0x00013a0000067a24 */ /* 0x000fe200078e0208 */
[----:B------:R-:W-:-:S02]  /*82f0*/  MOV R2, R10 ;  /* 0x0000000a00027202 */ /* 0x000fc40000000f00 */
        /* <DEDUP_REMOVED lines=17> */
[----:B------:R-:W-:Y:S01]  /*8410*/  F2FP.PACK_AB R17, R145, R144 ;  /* 0x000000909111723e */ /* 0x000fe200000000ff */
[----:B------:R-:W-:Y:S01]  /*8420*/  BAR.SYNC.DEFER_BLOCKING 0x1, 0x80 ;  /* 0x0042000000007b1d */ /* 0x000fe20000010000 */
        /* <DEDUP_REMOVED lines=9> */
[----:B------:R-:W-:Y:S02]  /*84c0*/  F2FP.PACK_AB R150, R151, R150 ;  /* 0x000000969796723e */ /* 0x000fe400000000ff */
[----:B------:R-:W-:Y:S02]  /*84d0*/  F2FP.PACK_AB R52, R71, R52 ;  /* 0x000000344734723e */ /* 0x000fe400000000ff */
[----:B------:R-:W-:Y:S01]  /*84e0*/  IADD3 R3, R0, R7, RZ ;  /* 0x0000000700037210 */ /* 0x000fe20007ffe0ff */
[----:B------:R-:W-:Y:S01]  /*84f0*/  STS [R0+0x80], R17 ;  /* 0x0000801100007388 */ /* 0x000fe20000000800 */
[----:B------:R-:W-:-:S02]  /*8500*/  LEA.HI.X R5, R4, c[0x0][0x454], R5, 0x2, P0 ;  /* 0x0001150004057a11 */ /* 0x000fc400000f1405 */
[----:B------:R-:W-:Y:S01]  /*8510*/  F2FP.PACK_AB R50, R81, R50 ;  /* 0x000000325132723e */ /* 0x000fe200000000ff */
[----:B------:R-:W-:Y:S01]  /*8520*/  STS [R0+0x280], R16 ;  /* 0x0002801000007388 */ /* 0x000fe20000000800 */
[----:B------:R-:W-:Y:S02]  /*8530*/  F2FP.PACK_AB R49, R83, R49 ;  /* 0x000000315331723e */ /* 0x000fe400000000ff */
[----:B------:R-:W-:Y:S01]  /*8540*/  IADD3 R4, R7, R2, RZ ;  /* 0x0000000207047210 */ /* 0x000fe20007ffe0ff */
[----:B------:R-:W-:Y:S01]  /*8550*/  STS [R2], R47 ;  /* 0x0000002f02007388 */ /* 0x000fe20000000800 */
        /* <DEDUP_REMOVED lines=132> */
.L_x_758:
[----:B--234-:R-:W-:Y:S05]  /*8da0*/  BSYNC B0 ;  /* 0x0000000000007941 */ /* 0x01cfea0003800000 */
.L_x_757:
        /* <DEDUP_REMOVED lines=21> */
.L_x_760:
[----:B------:R-:W-:Y:S05]  /*8f00*/  BSYNC B0 ;  /* 0x0000000000007941 */ /* 0x000fea0003800000 */
.L_x_759:
        /* <DEDUP_REMOVED lines=21> */
.L_x_762:
[----:B------:R-:W-:Y:S05]  /*9060*/  BSYNC B0 ;  /* 0x0000000000007941 */ /* 0x000fea0003800000 */
.L_x_761:
        /* <DEDUP_REMOVED lines=22> */
.L_x_763:
        /* <DEDUP_REMOVED lines=11> */
.L_x_1519:


//--------------------- .text._ZN7cutlass13device_kernelIN5flash19enable_sm80_to_sm89INS1_16FlashAttnFwdSm80INS1_25CollectiveMainloopFwdSm80ILi4ELi1ELb0EN4cute5tupleIJNS5_1CILi128EEENS7_ILi64EEENS7_ILi96EEEEEELi96ENS_6half_tEfNS_4arch4Sm80ELb0ELb0ELb0ELb1ELb0ELb0ELb1ELb0EEENS1_21CollectiveEpilogueFwdINS6_IJS8_SA_S9_EEENS6_IJNS7_ILi1EEESI_SI_EEESC_SE_Li128ELb1ELb1ELb0ELb0EEENS1_19SingleTileSchedulerILb1ELb0ELb1ELi128EEEEEEEEEvNT_6ParamsE --------------------------
	.section	.text._ZN7cutlass13device_kernelIN5flash19enable_sm80_to_sm89INS1_16FlashAttnFwdSm80INS1_25CollectiveMainloopFwdSm80ILi4ELi1ELb0EN4cute5tupleIJNS5_1CILi128EEENS7_ILi64EEENS7_ILi96EEEEEELi96ENS_6half_tEfNS_4arch4Sm80ELb0ELb0ELb0ELb1ELb0ELb0ELb1ELb0EEENS1_21CollectiveEpilogueFwdINS6_IJS8_SA_S9_EEENS6_IJNS7_ILi1EEESI_SI_EEESC_SE_Li128ELb1ELb1ELb0ELb0EEENS1_19SingleTileSchedulerILb1ELb0ELb1ELi128EEEEEEEEEvNT_6ParamsE,"ax",@progbits
	.sectioninfo	@"SHI_REGISTERS=255"
	.align	128
.text._ZN7cutlass13device_kernelIN5flash19enable_sm80_to_sm89INS1_16FlashAttnFwdSm80INS1_25CollectiveMainloopFwdSm80ILi4ELi1ELb0EN4cute5tupleIJNS5_1CILi128EEENS7_ILi64EEENS7_ILi96EEEEEELi96ENS_6half_tEfNS_4arch4Sm80ELb0ELb0ELb0ELb1ELb0ELb0ELb1ELb0EEENS1_21CollectiveEpilogueFwdINS6_IJS8_SA_S9_EEENS6_IJNS7_ILi1EEESI_SI_EEESC_SE_Li128ELb1ELb1ELb0ELb0EEENS1_19SingleTileSchedulerILb1ELb0ELb1ELi128EEEEEEEEEvNT_6ParamsE:
        .type           _ZN7cutlass13device_kernelIN5flash19enable_sm80_to_sm89INS1_16FlashAttnFwdSm80INS1_25CollectiveMainloopFwdSm80ILi4ELi1ELb0EN4cute5tupleIJNS5_1CILi128EEENS7_ILi64EEENS7_ILi96EEEEEELi96ENS_6half_tEfNS_4arch4Sm80ELb0ELb0ELb0ELb1ELb0ELb0ELb1ELb0EEENS1_21CollectiveEpilogueFwdINS6_IJS8_SA_S9_EEENS6_IJNS7_ILi1EEESI_SI_EEESC_SE_Li128ELb1ELb1ELb0ELb0EEENS1_19SingleTileSchedulerILb1ELb0ELb1ELi128EEEEEEEEEvNT_6ParamsE,@function
        .size           _ZN7cutlass13device_kernelIN5flash19enable_sm80_to_sm89INS1_16FlashAttnFwdSm80INS1_25CollectiveMainloopFwdSm80ILi4ELi1ELb0EN4cute5tupleIJNS5_1CILi128EEENS7_ILi64EEENS7_ILi96EEEEEELi96ENS_6half_tEfNS_4arch4Sm80ELb0ELb0ELb0ELb1ELb0ELb0ELb1ELb0EEENS1_21CollectiveEpilogueFwdINS6_IJS8_SA_S9_EEENS6_IJNS7_ILi1EEESI_SI_EEESC_SE_Li128ELb1ELb1ELb0ELb0EEENS1_19SingleTileSchedulerILb1ELb0ELb1ELi128EEEEEEEEEvNT_6ParamsE,(.L_x_1520 - _ZN7cutlass13device_kernelIN5flash19enable_sm80_to_sm89INS1_16FlashAttnFwdSm80INS1_25CollectiveMainloopFwdSm80ILi4ELi1ELb0EN4cute5tupleIJNS5_1CILi128EEENS7_ILi64EEENS7_ILi96EEEEEELi96ENS_6half_tEfNS_4arch4Sm80ELb0ELb0ELb0ELb1ELb0ELb0ELb1ELb0EEENS1_21CollectiveEpilogueFwdINS6_IJS8_SA_S9_EEENS6_IJNS7_ILi1EEESI_SI_EEESC_SE_Li128ELb1ELb1ELb0ELb0EEENS1_19SingleTileSchedulerILb1ELb0ELb1ELi128EEEEEEEEEvNT_6ParamsE)
        .other          _ZN7cutlass13device_kernelIN5flash19enable_sm80_to_sm89INS1_16FlashAttnFwdSm80INS1_25CollectiveMainloopFwdSm80ILi4ELi1ELb0EN4cute5tupleIJNS5_1CILi128EEENS7_ILi64EEENS7_ILi96EEEEEELi96ENS_6half_tEfNS_4arch4Sm80ELb0ELb0ELb0ELb1ELb0ELb0ELb1ELb0EEENS1_21CollectiveEpilogueFwdINS6_IJS8_SA_S9_EEENS6_IJNS7_ILi1EEESI_SI_EEESC_SE_Li128ELb1ELb1ELb0ELb0EEENS1_19SingleTileSchedulerILb1ELb0ELb1ELi128EEEEEEEEEvNT_6ParamsE,@"STO_CUDA_ENTRY STV_DEFAULT"
_ZN7cutlass13device_kernelIN5flash19enable_sm80_to_sm89INS1_16FlashAttnFwdSm80INS1_25CollectiveMainloopFwdSm80ILi4ELi1ELb0EN4cute5tupleIJNS5_1CILi128EEENS7_ILi64EEENS7_ILi96EEEEEELi96ENS_6half_tEfNS_4arch4Sm80ELb0ELb0ELb0ELb1ELb0ELb0ELb1ELb0EEENS1_21CollectiveEpilogueFwdINS6_IJS8_SA_S9_EEENS6_IJNS7_ILi1EEESI_SI_EEESC_SE_Li128ELb1ELb1ELb0ELb0EEENS1_19SingleTileSchedulerILb1ELb0ELb1ELi128EEEEEEEEEvNT_6ParamsE:
        /* <DEDUP_REMOVED lines=17> */
.L_x_765:
        /* <DEDUP_REMOVED lines=8> */
.L_x_767:
[----:B------:R-:W-:-:S05]  /*0190*/  MOV R0, c[0x0][0x54c] ;  /* 0x0001530000007a02 */ /* 0x000fca0000000f00 */
.L_x_766:
[----:B-----5:R-:W-:Y:S01]  /*01a0*/  IMAD R0, R0, c[0x0][0x548], RZ ;  /* 0x0001520000007a24 */ /* 0x020fe200078e02ff */
[----:B-1----:R-:W-:-:S04]  /*01b0*/  SHF.L.U32 R2, R48, 0x7, RZ ;  /* 0x0000000730027819 */ /* 0x002fc800000006ff */
[----:B------:R-:W-:-:S04]  /*01c0*/  ISETP.GE.AND P0, PT, R2, R0, PT ;  /* 0x000000000200720c */ /* 0x000fc80003f06270 */
[----:B------:R-:W-:-:S05]  /*01d0*/  SEL R0, R5, 0xffffffff, !P0 ;  /* 0xffffffff05007807 */ /* 0x000fca0004000000 */
[----:B------:R1:W-:Y:S01]  /*01e0*/  STL [R1+0x30], R0 ;  /* 0x0000300001007387 */ /* 0x0003e20000100800 */
[----:B------:R-:W-:Y:S05]  /*01f0*/  BRA `(.L_x_768) ;  /* 0x0000013000007947 */ /* 0x000fea0003800000 */
.L_x_764:
[----:B---3--:R-:W-:-:S04]  /*0200*/  ISETP.NE.U32.AND P0, PT, RZ, c[0x0][0x568], PT ;  /* 0x00015a00ff007a0c */ /* 0x008fc80003f05070 */
[----:B------:R-:W-:-:S13]  /*0210*/  ISETP.NE.AND.EX P0, PT, RZ, c[0x0][0x56c], PT, P0 ;  /* 0x00015b00ff007a0c */ /* 0x000fda0003f05300 */
[----:B------:R-:W-:Y:S05]  /*0220*/  @!P0 BRA `(.L_x_769) ;  /* 0x0000002000008947 */ /* 0x000fea0003800000 */
[----:B------:R1:W5:Y:S01]  /*0230*/  LDG.E R0, [R2.64] ;  /* 0x0000000402007981 */ /* 0x000362000c1e1900 */
[----:B------:R-:W-:Y:S05]  /*0240*/  BRA `(.L_x_770) ;  /* 0x0000009000007947 */ /* 0x000fea0003800000 */
.L_x_769:
        /* <DEDUP_REMOVED lines=8> */
.L_x_771:
[----:B------:R-:W-:-:S05]  /*02d0*/  MOV R0, c[0x0][0x54c] ;  /* 0x0001530000007a02 */ /* 0x000fca0000000f00 */
.L_x_770:
[----:B-----5:R-:W-:Y:S01]  /*02e0*/  IMAD R0, R0, c[0x0][0x548], RZ ;  /* 0x0001520000007a24 */ /* 0x020fe200078e02ff */
[----:B-1----:R-:W-:-:S04]  /*02f0*/  SHF.L.U32 R2, R48, 0x7, RZ ;  /* 0x0000000730027819 */ /* 0x002fc800000006ff */
[----:B------:R-:W-:-:S04]  /*0300*/  ISETP.GE.AND P0, PT, R2, R0, PT ;  /* 0x000000000200720c */ /* 0x000fc80003f06270 */
[----:B------:R-:W-:-:S05]  /*0310*/  SEL R0, R5, 0xffffffff, !P0 ;  /* 0xffffffff05007807 */ /* 0x000fca0004000000 */
[----:B------:R1:W-:Y:S04]  /*0320*/  STL [R1+0x30], R0 ;  /* 0x0000300001007387 */ /* 0x0003e80000100800 */
.L_x_768:
        /* <DEDUP_REMOVED lines=28> */
.L_x_772:
[----:B------:R-:W-:-:S04]  /*04f0*/  ISETP.NE.U32.AND P1, PT, RZ, c[0x0][0x368], PT ;  /* 0x0000da00ff007a0c */ /* 0x000fc80003f25070 */
[----:B------:R-:W-:-:S13]  /*0500*/  ISETP.NE.AND.EX P1, PT, RZ, c[0x0][0x36c], PT, P1 ;  /* 0x0000db00ff007a0c */ /* 0x000fda0003f25310 */
[----:B------:R-:W-:Y:S05]  /*0510*/  @!P1 BRA `(.L_x_773) ;  /* 0x0000003000009947 */ /* 0x000fea0003800000 */
[----:B--2---:R-:W-:-:S05]  /*0520*/  IMAD.WIDE R2, R49, R13, c[0x0][0x368] ;  /* 0x0000da0031027625 */ /* 0x004fca00078e020d */
[----:B------:R1:W5:Y:S01]  /*0530*/  LDG.E R0, [R2.64] ;  /* 0x0000000402007981 */ /* 0x000362000c1e1900 */
[----:B------:R-:W-:Y:S05]  /*0540*/  BRA `(.L_x_774) ;  /* 0x0000004000007947 */ /* 0x000fea0003800000 */
.L_x_773:
[----:B------:R-:W-:Y:S05]  /*0550*/  @!P0 BRA `(.L_x_774) ;  /* 0x0000003000008947 */ /* 0x000fea0003800000 */
[----:B------:R1:W3:Y:S04]  /*0560*/  LDG.E R0, [R2.64] ;  /* 0x0000000402007981 */ /* 0x0002e8000c1e1900 */
[----:B-12---:R-:W3:Y:S02]  /*0570*/  LDG.E R2, [R2.64+0x4] ;  /* 0x0000040402027981 */ /* 0x006ee4000c1e1900 */
[----:B---3--:R-:W-:-:S05]  /*0580*/  IADD3 R0, -R0, R2, RZ ;  /* 0x0000000200007210 */ /* 0x008fca0007ffe1ff */
.L_x_774:
[--C-:B-----5:R-:W-:Y:S01]  /*0590*/  IMAD.IADD R136, R0, 0x1, -R11.reuse ;  /* 0x0000000100887824 */ /* 0x120fe200078e0a0b */
[----:B------:R-:W-:Y:S01]  /*05a0*/  PLOP3.LUT P1, PT, PT, PT, PT, 0x80, 0x0 ;  /* 0x000000000000781c */ /* 0x000fe20003f2f070 */
[----:B------:R-:W-:Y:S01]  /*05b0*/  IMAD.IADD R11, R12, 0x1, R11 ;  /* 0x000000010c0b7824 */ /* 0x000fe200078e020b */
[----:B------:R-:W-:Y:S01]  /*05c0*/  CS2R R130, SRZ ;  /* 0x0000000000827805 */ /* 0x000fe2000001ff00 */
[----:B------:R-:W-:Y:S01]  /*05d0*/  CS2R R128, SRZ ;  /* 0x0000000000807805 */ /* 0x000fe2000001ff00 */
[C---:B------:R-:W-:Y:S01]  /*05e0*/  IADD3 R0, R136.reuse, 0x3f, RZ ;  /* 0x0000003f88007810 */ /* 0x040fe20007ffe0ff */
[----:B------:R-:W-:Y:S01]  /*05f0*/  CS2R R170, SRZ ;  /* 0x0000000000aa7805 */ /* 0x000fe2000001ff00 */
[----:B------:R-:W-:Y:S01]  /*0600*/  ISETP.GE.AND P2, PT, R136, 0x1, PT ;  /* 0x000000018800780c */ /* 0x000fe20003f46270 */
[----:B------:R-:W-:Y:S01]  /*0610*/  CS2R R168, SRZ ;  /* 0x0000000000a87805 */ /* 0x000fe2000001ff00 */
[----:B-12---:R-:W-:Y:S01]  /*0620*/  SHF.R.S32.HI R2, RZ, 0x1f, R0 ;  /* 0x0000001fff027819 */ /* 0x006fe20000011400 */
[----:B------:R-:W-:Y:S01]  /*0630*/  IMAD.MOV.U32 R126, RZ, RZ, RZ ;  /* 0x000000ffff7e7224 */ /* 0x000fe200078e00ff */
[----:B------:R-:W-:Y:S01]  /*0640*/  MOV R12, RZ ;  /* 0x000000ff000c7202 */ /* 0x000fe20000000f00 */
[----:B------:R-:W-:Y:S01]  /*0650*/  CS2R R124, SRZ ;  /* 0x00000000007c7805 */ /* 0x000fe2000001ff00 */
[----:B------:R-:W-:Y:S01]  /*0660*/  LEA.HI R159, R2, R0, RZ, 0x6 ;  /* 0x00000000029f7211 */ /* 0x000fe200078f30ff */
[----:B------:R-:W-:Y:S01]  /*0670*/  CS2R R166, SRZ ;  /* 0x0000000000a67805 */ /* 0x000fe2000001ff00 */
[----:B------:R-:W-:Y:S01]  /*0680*/  CS2R R164, SRZ ;  /* 0x0000000000a47805 */ /* 0x000fe2000001ff00 */
[----:B------:R-:W-:Y:S01]  /*0690*/  CS2R R14, SRZ ;  /* 0x00000000000e7805 */ /* 0x000fe2000001ff00 */
[----:B------:R-:W-:Y:S01]  /*06a0*/  IMAD.MOV.U32 R118, RZ, RZ, RZ ;  /* 0x000000ffff767224 */ /* 0x000fe200078e00ff */
[----:B------:R1:W-:Y:S01]  /*06b0*/  STL [R1+0x38], R159 ;  /* 0x0000389f01007387 */ /* 0x0003e20000100800 */
        /* <DEDUP_REMOVED lines=85> */
[----:B------:R-:W-:Y:S01]  /*0c10*/  IMAD.IADD R0, R138, 0x1, -R5 ;  /* 0x000000018a007824 */ /* 0x000fe200078e0a05 */
        /* <DEDUP_REMOVED lines=32> */
[--C-:B------:R-:W-:Y:S01]  /*0e20*/  SHF.R.S32.HI R7, RZ, 0x1f, R6.reuse ;  /* 0x0000001fff077819 */ /* 0x100fe20000011406 */
        /* <DEDUP_REMOVED lines=118> */
[----:B------:R-:W-:Y:S02]  /*1590*/  LEA R10, P0, R6, R8, 0x1 ;  /* 0x00000008060a7211 */ /* 0x000fe400078008ff */
        /* <DEDUP_REMOVED lines=10> */
.L_x_777:
[----:B--2---:R-:W-:Y:S05]  /*1640*/  BSYNC B0 ;  /* 0x0000000000007941 */ /* 0x004fea0003800000 */
.L_x_776:
        /* <DEDUP_REMOVED lines=22> */
.L_x_779:
[----:B------:R-:W-:Y:S05]  /*17b0*/  BSYNC B0 ;  /* 0x0000000000007941 */ /* 0x000fea0003800000 */
.L_x_778:
        /* <DEDUP_REMOVED lines=22> */
.L_x_781:
[----:B------:R-:W-:Y:S05]  /*1920*/  BSYNC B0 ;  /* 0x0000000000007941 */ /* 0x000fea0003800000 */
.L_x_780:
[----:B-1--4-:R-:W1:Y:S01]  /*1930*/  SHFL.IDX PT, R8, R18, 0x3, 0x1c1f ;  /* 0x007c1f0012087f89 */ /* 0x012e6200000e0000 */
[----:B------:R-:W-:Y:S01]  /*1940*/  IADD3 R5, R19, 0x60, RZ ;  /* 0x0000006013057810 */ /* 0x000fe20007ffe0ff */
[----:B------:R-:W-:Y:S01]  /*1950*/  IMAD.SHL.U32 R224, R224, 0x2, RZ ;  /* 0x00000002e0e07824 */ /* 0x000fe200078e00ff */
[----:B------:R-:W-:Y:S01]  /*1960*/  LEA.HI.SX32 R40, R159, 0xffffffff, 0x1a ;  /* 0xffffffff9f287811 */ /* 0x000fe200078fd2ff */
[----:B------:R-:W4:Y:S01]  /*1970*/  SHFL.IDX PT, R9, R15, 0x3, 0x1c1f ;  /* 0x007c1f000f097f89 */ /* 0x000f2200000e0000 */
[----:B------:R-:W-:Y:S01]  /*1980*/  ISETP.GE.AND P1, PT, R5, R16, PT ;  /* 0x000000100500720c */ /* 0x000fe20003f26270 */
[----:B------:R-:W-:Y:S01]  /*1990*/  IMAD.MOV.U32 R12, RZ, RZ, c[0x0][0x1e0] ;  /* 0x00007800ff0c7624 */ /* 0x000fe200078e00ff */
[----:B------:R-:W-:Y:S01]  /*19a0*/  SHF.R.S32.HI R43, RZ, 0x1f, R40 ;  /* 0x0000001fff2b7819 */ /* 0x000fe20000011428 */
[----:B------:R-:W-:-:S02]  /*19b0*/  IMAD.MOV.U32 R28, RZ, RZ, 0x6 ;  /* 0x00000006ff1c7424 */ /* 0x000fc400078e00ff */
[----:B------:R-:W-:Y:S02]  /*19c0*/  IMAD.MOV.U32 R154, RZ, RZ, R34 ;  /* 0x000000ffff9a7224 */ /* 0x000fe400078e0022 */
[----:B------:R-:W-:Y:S01]  /*19d0*/  IMAD.MOV.U32 R155, RZ, RZ, R35 ;  /* 0x000000ffff9b7224 */ /* 0x000fe200078e0023 */
[C---:B------:R-:W-:Y:S01]  /*19e0*/  SHF.L.U64.HI R149, R12.reuse, R28, c[0x0][0x1e4] ;  /* 0x000079000c957619 */ /* 0x040fe2000001021c */
[C---:B------:R-:W-:Y:S02]  /*19f0*/  IMAD.SHL.U32 R150, R12.reuse, 0x40, RZ ;  /* 0x000000400c967824 */ /* 0x040fe400078e00ff */
[----:B------:R-:W-:Y:S02]  /*1a00*/  IMAD.MOV.U32 R154, RZ, RZ, R30 ;  /* 0x000000ffff9a7224 */ /* 0x000fe400078e001e */
[----:B------:R-:W-:Y:S02]  /*1a10*/  IMAD.SHL.U32 R152, R12, 0x20, RZ ;  /* 0x000000200c987824 */ /* 0x000fe400078e00ff */
[----:B------:R-:W-:Y:S01]  /*1a20*/  IMAD.SHL.U32 R210, R3, 0x2, RZ ;  /* 0x0000000203d27824 */ /* 0x000fe200078e00ff */
[----:B------:R-:W-:Y:S01]  /*1a30*/  STL.64 [R1+0x10], R154 ;  /* 0x0000109a01007387 */ /* 0x000fe20000100a00 */
[----:B------:R-:W-:Y:S01]  /*1a40*/  IMAD.SHL.U32 R139, R2, 0x2, RZ ;  /* 0x00000002028b7824 */ /* 0x000fe200078e00ff */
[----:B-1----:R-:W-:Y:S01]  /*1a50*/  @!P1 LEA R10, P0, R6, R8, 0x1 ;  /* 0x00000008060a9211 */ /* 0x002fe200078008ff */
[----:B------:R-:W-:-:S02]  /*1a60*/  IMAD.MOV.U32 R60, RZ, RZ, R26 ;  /* 0x000000ffff3c7224 */ /* 0x000fc400078e001a */
[----:B------:R-:W-:Y:S01]  /*1a70*/  IMAD.MOV.U32 R61, RZ, RZ, R27 ;  /* 0x000000ffff3d7224 */ /* 0x000fe200078e001b */
[C---:B----4-:R-:W-:Y:S01]  /*1a80*/  @!P1 LEA.HI.X R11, R6.reuse, R9, R7, 0x1, P0 ;  /* 0x00000009060b9211 */ /* 0x050fe200000f0c07 */
[----:B------:R-:W-:Y:S01]  /*1a90*/  IMAD.MOV.U32 R60, RZ, RZ, R62 ;  /* 0x000000ffff3c7224 */ /* 0x000fe200078e003e */
[----:B------:R-:W-:Y:S01]  /*1aa0*/  @!P1 IADD3 R6, R6, 0x40, RZ ;  /* 0x0000004006069810 */ /* 0x000fe20007ffe0ff */
[----:B------:R-:W-:Y:S01]  /*1ab0*/  IMAD R211, R0, 0x2, R210 ;  /* 0x0000000200d37824 */ /* 0x000fe200078e02d2 */
[----:B------:R-:W-:Y:S01]  /*1ac0*/  @!P1 SHF.R.S32.HI R7, RZ, 0x1f, R17 ;  /* 0x0000001fff079819 */ /* 0x000fe20000011411 */
[----:B------:R-:W-:Y:S01]  /*1ad0*/  @!PT LDS RZ, [RZ] ;  /* 0x00000000fffff984 */ /* 0x000fe20000000800 */
[----:B------:R1:W-:Y:S01]  /*1ae0*/  @!P1 LDGSTS.E.BYPASS.LTC128B.128 [R224+0x7900], [R10.64], !P4 ;  /* 0x079000000ae09fae */ /* 0x0003e2000e101d44 */
[----:B------:R-:W-:Y:S01]  /*1af0*/  @!P1 SHF.R.S32.HI R5, RZ, 0x1f, R6 ;  /* 0x0000001fff059819 */ /* 0x000fe20000011406 */
[----:B------:R-:W-:Y:S01]  /*1b00*/  IMAD R137, R40, -0x40, R136 ;  /* 0xffffffc028897824 */ /* 0x000fe200078e0288 */
[----:B------:R-:W-:Y:S01]  /*1b10*/  @!P1 LEA.HI R7, R7, R17, RZ, 0x3 ;  /* 0x0000001107079211 */ /* 0x000fe200078f18ff */
[----:B------:R-:W-:Y:S01]  /*1b20*/  STL.64 [R1+0x18], R60 ;  /* 0x0000183c01007387 */ /* 0x000fe20000100a00 */
[----:B------:R-:W-:Y:S01]  /*1b30*/  @!P1 LEA.HI R6, R5, R6, RZ, 0x3 ;  /* 0x0000000605069211 */ /* 0x000fe200078f18ff */
[----:B------:R-:W-:Y:S01]  /*1b40*/  IMAD.SHL.U32 R208, R4, 0x2, RZ ;  /* 0x0000000204d07824 */ /* 0x000fe200078e00ff */
[----:B------:R-:W-:-:S02]  /*1b50*/  @!P1 LOP3.LUT R5, R7, 0xfffffff8, RZ, 0xc0, !PT ;  /* 0xfffffff807059812 */ /* 0x000fc400078ec0ff */
[----:B------:R-:W-:Y:S01]  /*1b60*/  ISETP.NE.AND P4, PT, R33, RZ, PT ;  /* 0x000000ff2100720c */ /* 0x000fe20003f85270 */
[----:B------:R-:W-:Y:S01]  /*1b70*/  IMAD R209, R0, 0x2, R208 ;  /* 0x0000000200d17824 */ /* 0x000fe200078e02d0 */
[C---:B------:R-:W-:Y:S02]  /*1b80*/  IADD3 R2, R139.reuse, 0x3100, RZ ;  /* 0x000031008b027810 */ /* 0x040fe40007ffe0ff */
[----:B------:R-:W-:Y:S01]  /*1b90*/  IADD3 R212, R139, 0x3120, RZ ;  /* 0x000031208bd47810 */ /* 0x000fe20007ffe0ff */
        /* <DEDUP_REMOVED lines=9> */
[----:B------:R-:W-:Y:S01]  /*1c30*/  LOP3.LUT P3, RZ, R29, 0x2, RZ, 0xc0, !PT ;  /* 0x000000021dff7812 */ /* 0x000fe2000786c0ff */
[----:B------:R-:W0:-:S12]  /*1c40*/  LDGDEPBAR ;  /* 0x00000000000079af */ /* 0x000e180000000000 */
[----:B------:R-:W-:Y:S01]  /*1c50*/  @P3 IADD3 R212, R2, -0x20, RZ ;  /* 0xffffffe002d43810 */ /* 0x000fe20007ffe0ff */
[----:B------:R-:W-:Y:S01]  /*1c60*/  BAR.SYNC.DEFER_BLOCKING 0x0 ;  /* 0x0000000000007b1d */ /* 0x000fe20000010000 */
[----:B------:R-:W-:Y:S01]  /*1c70*/  LOP3.LUT R2, R42, 0x1, RZ, 0xc0, !PT ;  /* 0x000000012a027812 */ /* 0x000fe200078ec0ff */
[----:B-1----:R-:W-:-:S04]  /*1c80*/  IMAD.WIDE.U32 R6, R40, R150, R154 ;  /* 0x0000009628067225 */ /* 0x002fc800078e009a */
[----:B----4-:R-:W-:Y:S02]  /*1c90*/  IMAD R8, R149, R40, RZ ;  /* 0x0000002895087224 */ /* 0x010fe400078e02ff */
[----:B------:R-:W-:Y:S02]  /*1ca0*/  IMAD.MOV.U32 R9, RZ, RZ, 0x5 ;  /* 0x00000005ff097424 */ /* 0x000fe400078e00ff */
[----:B------:R-:W-:Y:S01]  /*1cb0*/  IMAD R5, R43, R150, R8 ;  /* 0x000000962b057224 */ /* 0x000fe200078e0208 */
[----:B------:R-:W-:Y:S02]  /*1cc0*/  @P0 LEA R8, P1, R6, c[0x0][0x1c8], 0x1 ;  /* 0x0000720006080a11 */ /* 0x000fe400078208ff */
[----:B------:R-:W-:Y:S01]  /*1cd0*/  SHF.L.U64.HI R153, R12, R9, c[0x0][0x1e4] ;  /* 0x000079000c997619 */ /* 0x000fe20000010209 */
[----:B------:R-:W-:-:S05]  /*1ce0*/  IMAD.IADD R5, R7, 0x1, R5 ;  /* 0x0000000107057824 */ /* 0x000fca00078e0205 */
[----:B------:R-:W-:Y:S02]  /*1cf0*/  @P0 LEA.HI.X R9, R6, c[0x0][0x1cc], R5, 0x1, P1 ;  /* 0x0000730006090a11 */ /* 0x000fe400008f0c05 */
[----:B------:R-:W-:-:S03]  /*1d00*/  @P2 IADD3 R7, P1, R152, R6, RZ ;  /* 0x0000000698072210 */ /* 0x000fc60007f3e0ff */
[----:B------:R-:W-:Y:S01]  /*1d10*/  @!PT LDS RZ, [RZ] ;  /* 0x00000000fffff984 */ /* 0x000fe20000000800 */
[----:B------:R-:W-:Y:S01]  /*1d20*/  @!PT LDS RZ, [RZ] ;  /* 0x00000000fffff984 */ /* 0x000fe20000000800 */
[----:B------:R-:W-:Y:S01]  /*1d30*/  @!PT LDS RZ, [RZ] ;  /* 0x00000000fffff984 */ /* 0x000fe20000000800 */
[----:B------:R1:W-:Y:S02]  /*1d40*/  @P0 LDGSTS.E.BYPASS.LTC128B.128 [R224+0x3100], [R8.64], !P4 ;  /* 0x0310000008e00fae */ /* 0x0003e4000e101d44 */
[----:B------:R-:W-:Y:S01]  /*1d50*/  @P2 IMAD.X R5, R153, 0x1, R5, P1 ;  /* 0x0000000199052824 */ /* 0x000fe200008e0605 */
[C---:B------:R-:W-:Y:S01]  /*1d60*/  @P2 LEA R6, P1, R7.reuse, c[0x0][0x1c8], 0x1 ;  /* 0x0000720007062a11 */ /* 0x040fe200078208ff */
[----:B------:R1:W-:Y:S03]  /*1d70*/  @P0 LDGSTS.E.BYPASS.LTC128B.128 [R224+0x4100], [R8.64+0x40], !P6 ;  /* 0x0410004008e00fae */ /* 0x0003e6000f101d44 */
[----:B------:R-:W-:Y:S01]  /*1d80*/  @P2 LEA.HI.X R7, R7, c[0x0][0x1cc], R5, 0x1, P1 ;  /* 0x0000730007072a11 */ /* 0x000fe200008f0c05 */
[----:B------:R1:W-:Y:S01]  /*1d90*/  @P0 LDGSTS.E.BYPASS.LTC128B.128 [R224+0x5100], [R8.64+0x80], !P5 ;  /* 0x0510008008e00fae */ /* 0x0003e2000e901d44 */
[----:B------:R-:W-:Y:S01]  /*1da0*/  IMAD.IADD R5, R137, 0x1, -R41 ;  /* 0x0000000189057824 */ /* 0x000fe200078e0a29 */
[----:B------:R-:W-:-:S02]  /*1db0*/  LOP3.LUT P1, RZ, R42, 0x2, RZ, 0xc0, !PT ;  /* 0x000000022aff7812 */ /* 0x000fc4000782c0ff */
[----:B------:R4:W-:Y:S04]  /*1dc0*/  @P2 LDGSTS.E.BYPASS.LTC128B.128 [R224+0x3900], [R6.64], !P4 ;  /* 0x0390000006e02fae */ /* 0x0009e8000e101d44 */
[----:B------:R4:W-:Y:S04]  /*1dd0*/  @P2 LDGSTS.E.BYPASS.LTC128B.128 [R224+0x4900], [R6.64+0x40], !P6 ;  /* 0x0490004006e02fae */ /* 0x0009e8000f101d44 */
[----:B------:R4:W-:Y:S01]  /*1de0*/  @P2 LDGSTS.E.BYPASS.LTC128B.128 [R224+0x5900], [R6.64+0x80], !P5 ;  /* 0x0590008006e02fae */ /* 0x0009e2000e901d44 */
[----:B------:R-:W-:-:S03]  /*1df0*/  ISETP.NE.U32.AND P2, PT, R2, 0x1, PT ;  /* 0x000000010200780c */ /* 0x000fc60003f45070 */
[----:B------:R-:W0:Y:S01]  /*1e00*/  LDGDEPBAR ;  /* 0x00000000000079af */ /* 0x000e220000000000 */
[C---:B------:R-:W-:Y:S02]  /*1e10*/  ISETP.LT.OR P3, PT, R5.reuse, 0x1, P2 ;  /* 0x000000010500780c */ /* 0x040fe40001761670 */
[----:B------:R-:W-:Y:S01]  /*1e20*/  ISETP.LT.OR P2, PT, R5, 0x21, P2 ;  /* 0x000000210500780c */ /* 0x000fe20001741670 */
[----:B------:R-:W-:-:S04]  /*1e30*/  DEPBAR.LE SB0, 0x1 ;  /* 0x000080400000791a */ /* 0x000fc80000000000 */
[----:B------:R-:W-:-:S04]  /*1e40*/  DEPBAR.LE SB0, 0x0 ;  /* 0x000080000000791a */ /* 0x000fc80000000000 */
[----:B------:R-:W-:Y:S06]  /*1e50*/  BAR.SYNC.DEFER_BLOCKING 0x0 ;  /* 0x0000000000007b1d */ /* 0x000fec0000010000 */
[----:B-1----:R-:W-:Y:S04]  /*1e60*/  LDSM.16.M88.4 R8, [R210+0x7100] ;  /* 0x00710000d208783b */ /* 0x002fe80000000200 */
[----:B--23--:R-:W1:Y:S04]  /*1e70*/  LDSM.16.M88.4 R16, [R139+0x3100] ;  /* 0x003100008b10783b */ /* 0x00ce680000000200 */
[----:B------:R-:W2:Y:S04]  /*1e80*/  LDSM.16.M88.4 R12, [R210+0x6100] ;  /* 0x00610000d20c783b */ /* 0x000ea80000000200 */
[----:B------:R-:W3:Y:S04]  /*1e90*/  LDSM.16.M88.4 R20, [R139+0x3500] ;  /* 0x003500008b14783b */ /* 0x000ee80000000200 */
[----:B------:R-:W5:Y:S04]  /*1ea0*/  LDSM.16.M88.4 R24, [R139+0x3900] ;  /* 0x003900008b18783b */ /* 0x000f680000000200 */
[----:B------:R-:W3:Y:S04]  /*1eb0*/  LDSM.16.M88.4 R36, [R139+0x3d00] ;  /* 0x003d00008b24783b */ /* 0x000ee80000000200 */
[----:B------:R-:W-:Y:S04]  /*1ec0*/  LDSM.16.M88.4 R56, [R212] ;  /* 0x00000000d438783b */ /* 0x000fe80000000200 */
[----:B------:R-:W-:Y:S01]  /*1ed0*/  LDSM.16.M88.4 R32, [R212+0x400] ;  /* 0x00040000d420783b */ /* 0x000fe20000000200 */
[-C--:B-1----:R-:W-:Y:S08]  /*1ee0*/  HMMA.16816.F32 R44, R8, R16.reuse, RZ ;  /* 0x00000010082c723c */ /* 0x082ff000000018ff */
[----:B--2---:R-:W-:Y:S07]  /*1ef0*/  HMMA.16816.F32 R88, R12, R16, RZ ;  /* 0x000000100c58723c */ /* 0x004fee00000018ff */
[----:B------:R-:W-:Y:S01]  /*1f00*/  IMAD.MOV.U32 R17, RZ, RZ, c[0x0][0x208] ;  /* 0x00008200ff117624 */ /* 0x000fe200078e00ff */
[C---:B---3--:R-:W-:Y:S04]  /*1f10*/  HMMA.16816.F32 R68, R8.reuse, R20, RZ ;  /* 0x000000140844723c */ /* 0x048fe800000018ff */
[C---:B------:R-:W-:Y:S01]  /*1f20*/  SHF.L.U64.HI R16, R17.reuse, R28, c[0x0][0x20c] ;  /* 0x0000830011107619 */ /* 0x040fe2000001021c */
[----:B------:R-:W-:Y:S01]  /*1f30*/  IMAD.SHL.U32 R17, R17, 0x40, RZ ;  /* 0x0000004011117824 */ /* 0x000fe200078e00ff */
[----:B------:R-:W-:Y:S02]  /*1f40*/  LDSM.16.M88.4 R28, [R212+0x800] ;  /* 0x00080000d41c783b */ /* 0x000fe40000000200 */
[----:B-----5:R-:W-:Y:S01]  /*1f50*/  HMMA.16816.F32 R52, R8, R24, RZ ;  /* 0x000000180834723c */ /* 0x020fe200000018ff */
[----:B------:R-:W-:-:S02]  /*1f60*/  IMAD R3, R16, R40, RZ ;  /* 0x0000002810037224 */ /* 0x000fc400078e02ff */
[----:B----4-:R-:W-:-:S04]  /*1f70*/  IMAD.WIDE.U32 R6, R40, R17, R60 ;  /* 0x0000001128067225 */ /* 0x010fc800078e003c */
[----:B------:R-:W-:Y:S01]  /*1f80*/  IMAD R3, R43, R17, R3 ;  /* 0x000000112b037224 */ /* 0x000fe200078e0203 */
[----:B------:R-:W-:Y:S01]  /*1f90*/  HMMA.16816.F32 R48, R8, R36, RZ ;  /* 0x000000240830723c */ /* 0x000fe200000018ff */
[----:B------:R-:W-:Y:S02]  /*1fa0*/  LEA R2, P0, R6, c[0x0][0x1f8], 0x1 ;  /* 0x00007e0006027a11 */ /* 0x000fe400078008ff */
[----:B------:R-:W-:-:S05]  /*1fb0*/  IMAD.IADD R3, R7, 0x1, R3 ;  /* 0x0000000107037824 */ /* 0x000fca00078e0203 */
[----:B------:R-:W-:Y:S01]  /*1fc0*/  HMMA.16816.F32 R72, R8, R18, RZ ;  /* 0x000000120848723c */ /* 0x000fe200000018ff */
[----:B------:R-:W-:Y:S02]  /*1fd0*/  LEA.HI.X R3, R6, c[0x0][0x1fc], R3, 0x1, P0 ;  /* 0x00007f0006037a11 */ /* 0x000fe400000f0c03 */
[----:B------:R-:W-:-:S05]  /*1fe0*/  IADD3 R6, P0, R17, R2, RZ ;  /* 0x0000000211067210 */ /* 0x000fca0007f1e0ff */
[----:B------:R-:W-:Y:S01]  /*1ff0*/  HMMA.16816.F32 R64, R8, R22, RZ ;  /* 0x000000160840723c */ /* 0x000fe200000018ff */
[----:B------:R-:W-:Y:S01]  /*2000*/  IMAD.X R7, R16, 0x1, R3, P0 ;  /* 0x0000000110077824 */ /* 0x000fe200000e0603 */
[C---:B------:R-:W-:Y:S02]  /*2010*/  ISETP.LT.OR P0, PT, R5.reuse, 0x1, !P1 ;  /* 0x000000010500780c */ /* 0x040fe40004f01670 */
[----:B------:R-:W-:-:S04]  /*2020*/  ISETP.LT.OR P1, PT, R5, 0x21, !P1 ;  /* 0x000000210500780c */ /* 0x000fc80004f21670 */
[C---:B------:R-:W-:Y:S08]  /*2030*/  HMMA.16816.F32 R76, R8.reuse, R26, RZ ;  /* 0x0000001a084c723c */ /* 0x040ff000000018ff */
[----:B------:R-:W-:Y:S01]  /*2040*/  HMMA.16816.F32 R92, R8, R38, RZ ;  /* 0x00000026085c723c */ /* 0x000fe200000018ff */
[----:B------:R-:W-:Y:S07]  /*2050*/  LDSM.16.M88.4 R8, [R211+0x7100] ;  /* 0x00710000d308783b */ /* 0x000fee0000000200 */
[C---:B------:R-:W-:Y:S08]  /*2060*/  HMMA.16816.F32 R84, R12.reuse, R24, RZ ;  /* 0x000000180c54723c */ /* 0x040ff000000018ff */
[C---:B------:R-:W-:Y:S01]  /*2070*/  HMMA.16816.F32 R96, R12.reuse, R26, RZ ;  /* 0x0000001a0c60723c */ /* 0x040fe200000018ff */
[----:B------:R-:W1:Y:S07]  /*2080*/  LDSM.16.M88.4 R24, [R212+0xc00] ;  /* 0x000c0000d418783b */ /* 0x000e6e0000000200 */
[----:B------:R-:W-:Y:S01]  /*2090*/  HMMA.16816.F32 R116, R12, R18, RZ ;  /* 0x000000120c74723c */ /* 0x000fe200000018ff */
[----:B------:R-:W2:Y:S04]  /*20a0*/  LDSM.16.M88.4 R16, [R211+0x6100] ;  /* 0x00610000d310783b */ /* 0x000ea80000000200 */
[----:B------:R-:W-:Y:S01]  /*20b0*/  @!PT LDS RZ, [RZ] ;  /* 0x00000000fffff984 */ /* 0x000fe20000000800 */
[----:B------:R-:W-:Y:S01]  /*20c0*/  @!PT LDS RZ, [RZ] ;  /* 0x00000000fffff984 */ /* 0x000fe20000000800 */
[----:B------:R-:W-:Y:S01]  /*20d0*/  @!PT LDS RZ, [RZ] ;  /* 0x00000000fffff984 */ /* 0x000fe20000000800 */
[----:B------:R3:W-:Y:S01]  /*20e0*/  LDGSTS.E.BYPASS.LTC128B.128 [R224+0x100], [R2.64], !P3 ;  /* 0x0010000002e07fae */ /* 0x0007e2000d901d44 */
[----:B------:R-:W-:-:S02]  /*20f0*/  LOP3.LUT P3, RZ, R42, 0x4, RZ, 0xc0, !PT ;  /* 0x000000042aff7812 */ /* 0x000fc4000786c0ff */
[----:B------:R-:W-:Y:S01]  /*2100*/  HMMA.16816.F32 R80, R12, R20, RZ ;  /* 0x000000140c50723c */ /* 0x000fe200000018ff */
[----:B------:R3:W-:Y:S01]  /*2110*/  LDGSTS.E.BYPASS.LTC128B.128 [R224+0x1100], [R2.64+0x40], !P0 ;  /* 0x0110004002e07fae */ /* 0x0007e2000c101d44 */
[C---:B------:R-:W-:Y:S02]  /*2120*/  ISETP.LT.OR P0, PT, R5.reuse, 0x1, !P3 ;  /* 0x000000010500780c */ /* 0x040fe40005f01670 */
[----:B------:R-:W-:-:S04]  /*2130*/  ISETP.LT.OR P3, PT, R5, 0x21, !P3 ;  /* 0x000000210500780c */ /* 0x000fc80005f61670 */
[C---:B------:R-:W-:Y:S07]  /*2140*/  HMMA.16816.F32 R104, R12.reuse, R22, RZ ;  /* 0x000000160c68723c */ /* 0x040fee00000018ff */
[----:B------:R3:W-:Y:S01]  /*2150*/  LDGSTS.E.BYPASS.LTC128B.128 [R224+0x2100], [R2.64+0x80], !P0 ;  /* 0x0210008002e07fae */ /* 0x0007e2000c101d44 */
[C---:B------:R-:W-:Y:S03]  /*2160*/  HMMA.16816.F32 R60, R12.reuse, R36, RZ ;  /* 0x000000240c3c723c */ /* 0x040fe600000018ff */
[----:B------:R4:W-:Y:S04]  /*2170*/  LDGSTS.E.BYPASS.LTC128B.128 [R224+0x900], [R6.64], !P2 ;  /* 0x0090000006e07fae */ /* 0x0009e8000d101d44 */
[----:B------:R4:W-:Y:S01]  /*2180*/  LDGSTS.E.BYPASS.LTC128B.128 [R224+0x1900], [R6.64+0x40], !P1 ;  /* 0x0190004006e07fae */ /* 0x0009e2000c901d44 */
[----:B------:R-:W-:Y:S03]  /*2190*/  HMMA.16816.F32 R36, R12, R38, RZ ;  /* 0x000000260c24723c */ /* 0x000fe600000018ff */
[----:B------:R4:W-:Y:S04]  /*21a0*/  LDGSTS.E.BYPASS.LTC128B.128 [R224+0x2900], [R6.64+0x80], !P3 ;  /* 0x0290008006e07fae */ /* 0x0009e8000d901d44 */
[----:B------:R-:W-:Y:S01]  /*21b0*/  LDSM.16.M88.4 R20, [R210+0x9100] ;  /* 0x00910000d214783b */ /* 0x000fe20000000200 */
[C---:B-1----:R-:W-:Y:S03]  /*21c0*/  HMMA.16816.F32 R132, R8.reuse, R24, R48 ;  /* 0x000000180884723c */ /* 0x042fe60000001830 */
[----:B------:R-:W1:Y:S04]  /*21d0*/  LDSM.16.M88.4 R48, [R139+0x4500] ;  /* 0x004500008b30783b */ /* 0x000e680000000200 */
[----:B------:R-:W-:Y:S01]  /*21e0*/  LDSM.16.M88.4 R40, [R139+0x4d00] ;  /* 0x004d00008b28783b */ /* 0x000fe20000000200 */
[----:B------:R-:W-:Y:S01]  /*21f0*/  HMMA.16816.F32 R140, R8, R28, R52 ;  /* 0x0000001c088c723c */ /* 0x000fe20000001834 */
[----:B---3--:R-:W-:-:S02]  /*2200*/  LOP3.LUT R2, R148, 0xffffffe0, RZ, 0xc0, !PT ;  /* 0xffffffe094027812 */ /* 0x008fc400078ec0ff */
[----:B------:R-:W3:Y:S04]  /*2210*/  LDSM.16.M88.4 R52, [R139+0x4100] ;  /* 0x004100008b34783b */ /* 0x000ee80000000200 */
[----:B------:R-:W-:Y:S01]  /*2220*/  LDSM.16.M88.4 R12, [R210+0x8100] ;  /* 0x00810000d20c783b */ /* 0x000fe20000000200 */
[C---:B------:R-:W-:Y:S01]  /*2230*/  HMMA.16816.F32 R128, R8.reuse, R56, R44 ;  /* 0x000000380880723c */ /* 0x040fe2000000182c */
[----:B------:R-:W-:Y:S02]  /*2240*/  IMAD.IADD R2, R138, 0x1, -R2 ;  /* 0x000000018a027824 */ /* 0x000fe400078e0a02 */
[----:B------:R-:W5:Y:S03]  /*2250*/  LDSM.16.M88.4 R44, [R139+0x4900] ;  /* 0x004900008b2c783b */ /* 0x000f660000000200 */
[----:B------:R-:W-:Y:S01]  /*2260*/  SHF.R.S32.HI R3, RZ, 0x1f, R2 ;  /* 0x0000001fff037819 */ /* 0x000fe20000011402 */
[----:B------:R-:W0:Y:S01]  /*2270*/  LDGDEPBAR ;  /* 0x00000000000079af */ /* 0x000e220000000000 */
[----:B------:R-:W-:Y:S02]  /*2280*/  HMMA.16816.F32 R144, R8, R32, R68 ;  /* 0x000000200890723c */ /* 0x000fe40000001844 */
[----:B------:R-:W-:-:S04]  /*2290*/  LEA.HI R3, R3, R2, RZ, 0x2 ;  /* 0x0000000203037211 */ /* 0x000fc800078f10ff */
[----:B------:R-:W-:Y:S02]  /*22a0*/  LOP3.LUT R3, R3, 0x7ffffffc, RZ, 0xc0, !PT ;  /* 0x7ffffffc03037812 */ /* 0x000fe400078ec0ff */
[----:B------:R-:W-:Y:S03]  /*22b0*/  HMMA.16816.F32 R124, R8, R34, R64 ;  /* 0x00000022087c723c */ /* 0x000fe60000001840 */
[----:B------:R-:W-:-:S04]  /*22c0*/  IMAD.IADD R2, R2, 0x1, -R3 ;  /* 0x0000000102027824 */ /* 0x000fc800078e0a03 */
[----:B------:R-:W-:Y:S01]  /*22d0*/  IMAD R2, R2, -0x2, R137 ;  /* 0xfffffffe02027824 */ /* 0x000fe200078e0289 */
[C---:B------:R-:W-:Y:S04]  /*22e0*/  HMMA.16816.F32 R72, R8.reuse, R58, R72 ;  /* 0x0000003a0848723c */ /* 0x040fe80000001848 */
[C---:B------:R-:W-:Y:S02]  /*22f0*/  ISETP.GT.AND P1, PT, R2.reuse, RZ, PT ;  /* 0x000000ff0200720c */ /* 0x040fe40003f24270 */
[C---:B------:R-:W-:Y:S02]  /*2300*/  ISETP.GT.AND P0, PT, R2.reuse, 0x1, PT ;  /* 0x000000010200780c */ /* 0x040fe40003f04270 */
[----:B------:R-:W-:Y:S01]  /*2310*/  HMMA.16816.F32 R120, R8, R30, R76 ;  /* 0x0000001e0878723c */ /* 0x000fe2000000184c */
[----:B------:R-:W-:-:S02]  /*2320*/  ISETP.GT.AND P3, PT, R2, 0x8, PT ;  /* 0x000000080200780c */ /* 0x000fc40003f64270 */
[----:B------:R-:W-:-:S05]  /*2330*/  ISETP.GT.AND P2, PT, R2, 0x9, PT ;  /* 0x000000090200780c */ /* 0x000fca0003f44270 */
[----:B------:R-:W-:Y:S01]  /*2340*/  HMMA.16816.F32 R112, R8, R26, R92 ;  /* 0x0000001a0870723c */ /* 0x000fe2000000185c */
[----:B------:R-:W-:Y:S07]  /*2350*/  LDSM.16.M88.4 R8, [R211+0x9100] ;  /* 0x00910000d308783b */ /* 0x000fee0000000200 */
[C---:B--2---:R-:W-:Y:S08]  /*2360*/  HMMA.16816.F32 R100, R16.reuse, R32, R80 ;  /* 0x000000201064723c */ /* 0x044ff00000001850 */
[C---:B------:R-:W-:Y:S01]  /*2370*/  HMMA.16816.F32 R64, R16.reuse, R34, R104 ;  /* 0x000000221040723c */ /* 0x040fe20000001868 */
[----:B------:R-:W2:Y:S07]  /*2380*/  LDSM.16.M88.4 R32, [R212+0x1400] ;  /* 0x00140000d420783b */ /* 0x000eae0000000200 */
[C---:B------:R-:W-:Y:S08]  /*2390*/  HMMA.16816.F32 R108, R16.reuse, R56, R88 ;  /* 0x00000038106c723c */ /* 0x040ff00000001858 */
[C---:B------:R-:W-:Y:S08]  /*23a0*/  HMMA.16816.F32 R80, R16.reuse, R24, R60 ;  /* 0x000000181050723c */ /* 0x040ff0000000183c */
[C---:B------:R-:W-:Y:S01]  /*23b0*/  HMMA.16816.F32 R68, R16.reuse, R58, R116 ;  /* 0x0000003a1044723c */ /* 0x040fe20000001874 */
[----:B------:R-:W-:Y:S07]  /*23c0*/  LDSM.16.M88.4 R56, [R212+0x1c00] ;  /* 0x001c0000d438783b */ /* 0x000fee0000000200 */
[C---:B------:R-:W-:Y:S08]  /*23d0*/  HMMA.16816.F32 R84, R16.reuse, R28, R84 ;  /* 0x0000001c1054723c */ /* 0x040ff00000001854 */
[C---:B------:R-:W-:Y:S01]  /*23e0*/  HMMA.16816.F32 R60, R16.reuse, R30, R96 ;  /* 0x0000001e103c723c */ /* 0x040fe20000001860 */
[----:B------:R-:W-:Y:S07]  /*23f0*/  LDSM.16.M88.4 R28, [R212+0x1800] ;  /* 0x00180000d41c783b */ /* 0x000fee0000000200 */
[----:B------:R-:W-:Y:S01]  /*2400*/  HMMA.16816.F32 R16, R16, R26, R36 ;  /* 0x0000001a1010723c */ /* 0x000fe20000001824 */
[----:B------:R-:W2:Y:S04]  /*2410*/  LDSM.16.M88.4 R36, [R212+0x1000] ;  /* 0x00100000d424783b */ /* 0x000ea80000000200 */
[----:B------:R-:W2:Y:S03]  /*2420*/  LDSM.16.M88.4 R24, [R211+0x8100] ;  /* 0x00810000d318783b */ /* 0x000ea60000000200 */
[C---:B-1----:R-:W-:Y:S08]  /*2430*/  HMMA.16816.F32 R88, R20.reuse, R48, R144 ;  /* 0x000000301458723c */ /* 0x042ff00000001890 */
[C---:B---3--:R-:W-:Y:S08]  /*2440*/  HMMA.16816.F32 R76, R20.reuse, R52, R128 ;  /* 0x00000034144c723c */ /* 0x048ff00000001880 */
[C---:B-----5:R-:W-:Y:S08]  /*2450*/  HMMA.16816.F32 R96, R20.reuse, R44, R140 ;  /* 0x0000002c1460723c */ /* 0x060ff0000000188c */
[C---:B------:R-:W-:Y:S08]  /*2460*/  HMMA.16816.F32 R104, R20.reuse, R46, R120 ;  /* 0x0000002e1468723c */ /* 0x040ff00000001878 */
[C---:B------:R-:W-:Y:S08]  /*2470*/  HMMA.16816.F32 R116, R20.reuse, R40, R132 ;  /* 0x000000281474723c */ /* 0x040ff00000001884 */
[C---:B------:R-:W-:Y:S08]  /*2480*/  HMMA.16816.F32 R72, R20.reuse, R54, R72 ;  /* 0x000000361448723c */ /* 0x040ff00000001848 */
[C---:B------:R-:W-:Y:S08]  /*2490*/  HMMA.16816.F32 R92, R20.reuse, R50, R124 ;  /* 0x00000032145c723c */ /* 0x040ff0000000187c */
[----:B------:R-:W-:Y:S01]  /*24a0*/  HMMA.16816.F32 R120, R20, R42, R112 ;  /* 0x0000002a1478723c */ /* 0x000fe20000001870 */
[----:B------:R-:W-:Y:S07]  /*24b0*/  LDSM.16.M88.4 R20, [R210+0xb100] ;  /* 0x00b10000d214783b */ /* 0x000fee0000000200 */
[C---:B------:R-:W-:Y:S08]  /*24c0*/  HMMA.16816.F32 R128, R12.reuse, R52, R108 ;  /* 0x000000340c80723c */ /* 0x040ff0000000186c */
[C---:B------:R-:W-:Y:S08]  /*24d0*/  HMMA.16816.F32 R124, R12.reuse, R54, R68 ;  /* 0x000000360c7c723c */ /* 0x040ff00000001844 */
[C---:B------:R-:W-:Y:S08]  /*24e0*/  HMMA.16816.F32 R112, R12.reuse, R48, R100 ;  /* 0x000000300c70723c */ /* 0x040ff00000001864 */
[C---:B------:R-:W-:Y:S01]  /*24f0*/  HMMA.16816.F32 R108, R12.reuse, R50, R64 ;  /* 0x000000320c6c723c */ /* 0x040fe20000001840 */
[----:B------:R-:W-:Y:S07]  /*2500*/  LDSM.16.M88.4 R48, [R139+0x5500] ;  /* 0x005500008b30783b */ /* 0x000fee0000000200 */
[C---:B------:R-:W-:Y:S08]  /*2510*/  HMMA.16816.F32 R100, R12.reuse, R44, R84 ;  /* 0x0000002c0c64723c */ /* 0x040ff00000001854 */
[C---:B------:R-:W-:Y:S01]  /*2520*/  HMMA.16816.F32 R60, R12.reuse, R46, R60 ;  /* 0x0000002e0c3c723c */ /* 0x040fe2000000183c */
[----:B------:R-:W-:Y:S07]  /*2530*/  LDSM.16.M88.4 R44, [R139+0x5900] ;  /* 0x005900008b2c783b */ /* 0x000fee0000000200 */
[C---:B------:R-:W-:Y:S08]  /*2540*/  HMMA.16816.F32 R52, R12.reuse, R40, R80 ;  /* 0x000000280c34723c */ /* 0x040ff00000001850 */
[----:B------:R-:W-:Y:S01]  /*2550*/  HMMA.16816.F32 R12, R12, R42, R16 ;  /* 0x0000002a0c0c723c */ /* 0x000fe20000001810 */
[----:B------:R-:W1:Y:S04]  /*2560*/  LDSM.16.M88.4 R40, [R139+0x5100] ;  /* 0x005100008b28783b */ /* 0x000e680000000200 */
[----:B------:R-:W-:Y:S03]  /*2570*/  LDSM.16.M88.4 R16, [R210+0xa100] ;  /* 0x00a10000d210783b */ /* 0x000fe60000000200 */
[C---:B--2---:R-:W-:Y:S01]  /*2580*/  HMMA.16816.F32 R68, R8.reuse, R32, R88 ;  /* 0x000000200844723c */ /* 0x044fe20000001858 */
[----:B------:R-:W2:Y:S07]  /*2590*/  LDSM.16.M88.4 R88, [R139+0x5d00] ;  /* 0x005d00008b58783b */ /* 0x000eae0000000200 */
[C---:B------:R-:W-:Y:S08]  /*25a0*/  HMMA.16816.F32 R76, R8.reuse, R36, R76 ;  /* 0x00000024084c723c */ /* 0x040ff0000000184c */
[C---:B------:R-:W-:Y:S08]  /*25b0*/  HMMA.16816.F32 R80, R8.reuse, R28, R96 ;  /* 0x0000001c0850723c */ /* 0x040ff00000001860 */
[C---:B------:R-:W-:Y:S08]  /*25c0*/  HMMA.16816.F32 R72, R8.reuse, R38, R72 ;  /* 0x000000260848723c */ /* 0x040ff00000001848 */
[C---:B------:R-:W-:Y:S08]  /*25d0*/  HMMA.16816.F32 R96, R8.reuse, R56, R116 ;  /* 0x000000380860723c */ /* 0x040ff00000001874 */
[----:B------:R-:W-:Y:S08]  /*25e0*/  HMMA.16816.F32 R64, R8, R34, R92 ;  /* 0x000000220840723c */ /* 0x000ff0000000185c */
[----:B------:R-:W-:Y:S08]  /*25f0*/  HMMA.16816.F32 R116, R24, R32, R112 ;  /* 0x000000201874723c */ /* 0x000ff00000001870 */
[C---:B------:R-:W-:Y:S08]  /*2600*/  HMMA.16816.F32 R84, R8.reuse, R30, R104 ;  /* 0x0000001e0854723c */ /* 0x040ff00000001868 */
[----:B------:R-:W-:Y:S01]  /*2610*/  HMMA.16816.F32 R92, R8, R58, R120 ;  /* 0x0000003a085c723c */ /* 0x000fe20000001878 */
[----:B------:R-:W-:Y:S07]  /*2620*/  LDSM.16.M88.4 R8, [R211+0xb100] ;  /* 0x00b10000d308783b */ /* 0x000fee0000000200 */
[C---:B------:R-:W-:Y:S01]  /*2630*/  HMMA.16816.F32 R112, R24.reuse, R34, R108 ;  /* 0x000000221870723c */ /* 0x040fe2000000186c */
[----:B------:R-:W-:Y:S07]  /*2640*/  LDSM.16.M88.4 R32, [R212+0x2400] ;  /* 0x00240000d420783b */ /* 0x000fee0000000200 */
[C---:B------:R-:W-:Y:S01]  /*2650*/  HMMA.16816.F32 R120, R24.reuse, R36, R128 ;  /* 0x000000241878723c */ /* 0x040fe20000001880 */
[----:B------:R-:W-:Y:S07]  /*2660*/  LDSM.16.M88.4 R128, [R212+0x2c00] ;  /* 0x002c0000d480783b */ /* 0x000fee0000000200 */
[C---:B------:R-:W-:Y:S08]  /*2670*/  HMMA.16816.F32 R108, R24.reuse, R28, R100 ;  /* 0x0000001c186c723c */ /* 0x040ff00000001864 */
[C---:B------:R-:W-:Y:S01]  /*2680*/  HMMA.16816.F32 R104, R24.reuse, R30, R60 ;  /* 0x0000001e1868723c */ /* 0x040fe2000000183c */
[----:B------:R-:W3:Y:S07]  /*2690*/  LDSM.16.M88.4 R28, [R212+0x2000] ;  /* 0x00200000d41c783b */ /* 0x000eee0000000200 */
[C---:B------:R-:W-:Y:S01]  /*26a0*/  HMMA.16816.F32 R140, R24.reuse, R58, R12 ;  /* 0x0000003a188c723c */ /* 0x040fe2000000180c */
[----:B------:R-:W5:Y:S07]  /*26b0*/  LDSM.16.M88.4 R12, [R211+0xa100] ;  /* 0x00a10000d30c783b */ /* 0x000f6e0000000200 */
[----:B------:R-:W-:Y:S08]  /*26c0*/  HMMA.16816.F32 R124, R24, R38, R124 ;  /* 0x00000026187c723c */ /* 0x000ff0000000187c */
[C---:B-1----:R-:W-:Y:S08]  /*26d0*/  HMMA.16816.F32 R76, R20.reuse, R40, R76 ;  /* 0x00000028144c723c */ /* 0x042ff0000000184c */
[C---:B------:R-:W-:Y:S08]  /*26e0*/  HMMA.16816.F32 R72, R20.reuse, R42, R72 ;  /* 0x0000002a1448723c */ /* 0x040ff00000001848 */
[C---:B------:R-:W-:Y:S08]  /*26f0*/  HMMA.16816.F32 R60, R20.reuse, R44, R80 ;  /* 0x0000002c143c723c */ /* 0x040ff00000001850 */
[----:B--2---:R-:W-:Y:S08]  /*2700*/  HMMA.16816.F32 R80, R20, R88, R96 ;  /* 0x000000581450723c */ /* 0x004ff00000001860 */
[----:B------:R-:W-:Y:S01]  /*2710*/  HMMA.16816.F32 R100, R24, R56, R52 ;  /* 0x000000381864723c */ /* 0x000fe20000001834 */
[----:B------:R-:W1:Y:S01]  /*2720*/  LDSM.16.M88.4 R52, [R212+0x2800] ;  /* 0x00280000d434783b */ /* 0x000e620000000200 */
[----:B------:R-:W-:-:S06]  /*2730*/  DEPBAR.LE SB0, 0x0 ;  /* 0x000080000000791a */ /* 0x000fcc0000000000 */
[----:B------:R-:W-:Y:S08]  /*2740*/  HMMA.16816.F32 R36, R20, R90, R92 ;  /* 0x0000005a1424723c */ /* 0x000ff0000000185c */
[----:B------:R-:W-:Y:S08]  /*2750*/  HMMA.16816.F32 R24, R16, R40, R120 ;  /* 0x000000281018723c */ /* 0x000ff00000001878 */
[C---:B------:R-:W-:Y:S08]  /*2760*/  HMMA.16816.F32 R68, R20.reuse, R48, R68 ;  /* 0x000000301444723c */ /* 0x040ff00000001844 */
[C---:B------:R-:W-:Y:S08]  /*2770*/  HMMA.16816.F32 R64, R20.reuse, R50, R64 ;  /* 0x000000321440723c */ /* 0x040ff00000001840 */
[----:B------:R-:W-:Y:S08]  /*2780*/  HMMA.16816.F32 R56, R20, R46, R84 ;  /* 0x0000002e1438723c */ /* 0x000ff00000001854 */
[C---:B------:R-:W-:Y:S08]  /*2790*/  HMMA.16816.F32 R20, R16.reuse, R42, R124 ;  /* 0x0000002a1014723c */ /* 0x040ff0000000187c */
[----:B------:R-:W-:Y:S08]  /*27a0*/  HMMA.16816.F32 R40, R16, R48, R116 ;  /* 0x000000301028723c */ /* 0x000ff00000001874 */
[----:B---3--:R-:W-:Y:S08]  /*27b0*/  HMMA.16816.F32 R76, R8, R28, R76 ;  /* 0x0000001c084c723c */ /* 0x008ff0000000184c */
[----:B------:R-:W-:Y:S08]  /*27c0*/  HMMA.16816.F32 R48, R16, R50, R112 ;  /* 0x000000321030723c */ /* 0x000ff00000001870 */
[----:B------:R-:W-:Y:S08]  /*27d0*/  HMMA.16816.F32 R72, R8, R30, R72 ;  /* 0x0000001e0848723c */ /* 0x000ff00000001848 */
[----:B------:R-:W-:Y:S08]  /*27e0*/  HMMA.16816.F32 R84, R16, R44, R108 ;  /* 0x0000002c1054723c */ /* 0x000ff0000000186c */
[----:B------:R-:W-:Y:S08]  /*27f0*/  HMMA.16816.F32 R92, R8, R128, R80 ;  /* 0x00000080085c723c */ /* 0x000ff00000001850 */
[----:B------:R-:W-:Y:S08]  /*2800*/  HMMA.16816.F32 R44, R16, R46, R104 ;  /* 0x0000002e102c723c */ /* 0x000ff00000001868 */
[----:B------:R-:W-:Y:S08]  /*2810*/  HMMA.16816.F32 R80, R8, R130, R36 ;  /* 0x000000820850723c */ /* 0x000ff00000001824 */
[----:B-----5:R-:W-:Y:S08]  /*2820*/  HMMA.16816.F32 R36, R12, R28, R24 ;  /* 0x0000001c0c24723c */ /* 0x020ff00000001818 */
[----:B------:R-:W-:Y:S08]  /*2830*/  HMMA.16816.F32 R68, R8, R32, R68 ;  /* 0x000000200844723c */ /* 0x000ff00000001844 */
[C---:B------:R-:W-:Y:S08]  /*2840*/  HMMA.16816.F32 R28, R12.reuse, R30, R20 ;  /* 0x0000001e0c1c723c */ /* 0x040ff00000001814 */
[----:B------:R-:W-:Y:S01]  /*2850*/  HMMA.16816.F32 R20, R12, R32, R40 ;  /* 0x000000200c14723c */ /* 0x000fe20000001828 */
[----:B------:R-:W-:-:S02]  /*2860*/  FSEL R36, R36, -INF , P1 ;  /* 0xff80000024247808 */ /* 0x000fc40000800000 */
[----:B------:R-:W-:-:S04]  /*2870*/  FSEL R37, R37, -INF , P0 ;  /* 0xff80000025257808 */ /* 0x000fc80000000000 */
[----:B------:R-:W-:Y:S01]  /*2880*/  FSEL R40, R76, -INF , P1 ;  /* 0xff8000004c287808 */ /* 0x000fe20000800000 */
[-C--:B------:R-:W-:Y:S01]  /*2890*/  HMMA.16816.F32 R64, R8, R34.reuse, R64 ;  /* 0x000000220840723c */ /* 0x080fe20000001840 */
[----:B------:R-:W-:Y:S02]  /*28a0*/  FSEL R41, R77, -INF , P0 ;  /* 0xff8000004d297808 */ /* 0x000fe40000000000 */
[----:B------:R-:W-:Y:S02]  /*28b0*/  FSEL R42, R72, -INF , P3 ;  /* 0xff800000482a7808 */ /* 0x000fe40001800000 */
[----:B------:R-:W-:Y:S02]  /*28c0*/  FMNMX.FTZ R3, R40, R41, !PT ;  /* 0x0000002928037209 */ /* 0x000fe40007810000 */
[----:B------:R-:W-:Y:S01]  /*28d0*/  FSEL R43, R73, -INF , P2 ;  /* 0xff800000492b7808 */ /* 0x000fe20001000000 */
[----:B------:R-:W-:Y:S01]  /*28e0*/  HMMA.16816.F32 R32, R12, R34, R48 ;  /* 0x000000220c20723c */ /* 0x000fe20000001830 */
[----:B------:R-:W-:-:S04]  /*28f0*/  FMNMX.FTZ R3, R42, R3, !PT ;  /* 0x000000032a037209 */ /* 0x000fc80007810000 */
[----:B------:R-:W-:Y:S02]  /*2900*/  FMNMX.FTZ R3, R43, R3, !PT ;  /* 0x000000032b037209 */ /* 0x000fe40007810000 */
[----:B------:R-:W-:Y:S01]  /*2910*/  FSEL R50, R31, -INF , P2 ;  /* 0xff8000001f327808 */ /* 0x000fe20001000000 */
[----:B-1----:R-:W-:Y:S01]  /*2920*/  HMMA.16816.F32 R60, R8, R52, R60 ;  /* 0x00000034083c723c */ /* 0x002fe2000000183c */
[----:B------:R-:W-:Y:S02]  /*2930*/  FSEL R48, R29, -INF , P2 ;  /* 0xff8000001d307808 */ /* 0x000fe40001000000 */
[----:B------:R-:W-:Y:S02]  /*2940*/  FSEL R51, R30, -INF , P3 ;  /* 0xff8000001e337808 */ /* 0x000fe40001800000 */
[----:B------:R-:W-:-:S03]  /*2950*/  FSEL R49, R28, -INF , P3 ;  /* 0xff8000001c317808 */ /* 0x000fc60001800000 */
[----:B------:R-:W-:Y:S08]  /*2960*/  HMMA.16816.F32 R56, R8, R54, R56 ;  /* 0x000000360838723c */ /* 0x000ff00000001838 */
[C---:B------:R-:W-:Y:S07]  /*2970*/  HMMA.16816.F32 R8, R12.reuse, R52, R84 ;  /* 0x000000340c08723c */ /* 0x040fee0000001854 */
[----:B------:R-:W-:Y:S01]  /*2980*/  FSEL R53, R38, -INF , P1 ;  /* 0xff80000026357808 */ /* 0x000fe20000800000 */
[----:B------:R-:W-:Y:S01]  /*2990*/  HMMA.16816.F32 R24, R12, R54, R44 ;  /* 0x000000360c18723c */ /* 0x000fe2000000182c */
[----:B------:R-:W-:-:S06]  /*29a0*/  FSEL R52, R39, -INF , P0 ;  /* 0xff80000027347808 */ /* 0x000fcc0000000000 */
[----:B------:R-:W-:Y:S01]  /*29b0*/  FSEL R44, R78, -INF , P1 ;  /* 0xff8000004e2c7808 */ /* 0x000fe20000800000 */
[C---:B------:R-:W-:Y:S01]  /*29c0*/  HMMA.16816.F32 R100, R16.reuse, R88, R100 ;  /* 0x000000581064723c */ /* 0x040fe20000001864 */
[----:B------:R-:W-:Y:S01]  /*29d0*/  BAR.SYNC.DEFER_BLOCKING 0x0 ;  /* 0x0000000000007b1d */ /* 0x000fe20000010000 */
[C---:B------:R-:W-:Y:S02]  /*29e0*/  ISETP.GT.AND P1, PT, R2.reuse, 0x10, PT ;  /* 0x000000100200780c */ /* 0x040fe40003f24270 */
[----:B------:R-:W-:Y:S02]  /*29f0*/  FSEL R45, R79, -INF , P0 ;  /* 0xff8000004f2d7808 */ /* 0x000fe40000000000 */
[----:B------:R-:W-:Y:S02]  /*2a00*/  ISETP.GT.AND P0, PT, R2, 0x11, PT ;  /* 0x000000110200780c */ /* 0x000fe40003f04270 */
[----:B------:R-:W-:Y:S01]  /*2a10*/  FSEL R54, R68, -INF , P1 ;  /* 0xff80000044367808 */ /* 0x000fe20000800000 */
[----:B------:R-:W-:Y:S01]  /*2a20*/  HMMA.16816.F32 R16, R16, R90, R140 ;  /* 0x0000005a1010723c */ /* 0x000fe2000000188c */
[----:B------:R-:W-:-:S02]  /*2a30*/  FSEL R47, R75, -INF , P2 ;  /* 0xff8000004b2f7808 */ /* 0x000fc40001000000 */
[----:B------:R-:W-:Y:S02]  /*2a40*/  ISETP.GT.AND P2, PT, R2, 0x18, PT ;  /* 0x000000180200780c */ /* 0x000fe40003f44270 */
[----:B------:R-:W-:Y:S02]  /*2a50*/  FSEL R116, R69, -INF , P0 ;  /* 0xff80000045747808 */ /* 0x000fe40000000000 */
[----:B------:R-:W-:Y:S02]  /*2a60*/  FMNMX.FTZ R3, R54, R3, !PT ;  /* 0x0000000336037209 */ /* 0x000fe40007810000 */
[----:B------:R-:W-:Y:S02]  /*2a70*/  FSEL R145, R22, -INF , P1 ;  /* 0xff80000016917808 */ /* 0x000fe40000800000 */
[----:B------:R-:W-:Y:S02]  /*2a80*/  FSEL R122, R20, -INF , P1 ;  /* 0xff800000147a7808 */ /* 0x000fe40000800000 */
[----:B------:R-:W-:-:S02]  /*2a90*/  FSEL R118, R70, -INF , P1 ;  /* 0xff80000046767808 */ /* 0x000fc40000800000 */
[----:B------:R-:W-:Y:S02]  /*2aa0*/  ISETP.GT.AND P1, PT, R2, 0x19, PT ;  /* 0x000000190200780c */ /* 0x000fe40003f24270 */
[----:B------:R-:W-:Y:S02]  /*2ab0*/  FSEL R55, R64, -INF , P2 ;  /* 0xff80000040377808 */ /* 0x000fe40001000000 */
[----:B------:R-:W-:Y:S02]  /*2ac0*/  FMNMX.FTZ R3, R116, R3, !PT ;  /* 0x0000000374037209 */ /* 0x000fe40007810000 */
[----:B------:R-:W-:Y:S02]  /*2ad0*/  FSEL R144, R23, -INF , P0 ;  /* 0xff80000017907808 */ /* 0x000fe40000000000 */
[----:B------:R-:W-:Y:S01]  /*2ae0*/  FSEL R137, R21, -INF , P0 ;  /* 0xff80000015897808 */ /* 0x000fe20000000000 */
[----:B------:R-:W-:Y:S01]  /*2af0*/  HMMA.16816.F32 R16, R12, R130, R16 ;  /* 0x000000820c10723c */ /* 0x000fe20000001810 */
[----:B------:R-:W-:-:S02]  /*2b00*/  FSEL R119, R71, -INF , P0 ;  /* 0xff80000047777808 */ /* 0x000fc40000000000 */
[----:B------:R-:W-:Y:S02]  /*2b10*/  FSEL R117, R65, -INF , P1 ;  /* 0xff80000041757808 */ /* 0x000fe40000800000 */
[----:B------:R-:W-:Y:S02]  /*2b20*/  ISETP.GT.AND P0, PT, R2, 0x20, PT ;  /* 0x000000200200780c */ /* 0x000fe40003f04270 */
[----:B------:R-:W-:Y:S01]  /*2b30*/  FMNMX.FTZ R3, R55, R3, !PT ;  /* 0x0000000337037209 */ /* 0x000fe20007810000 */
[----:B------:R-:W-:Y:S01]  /*2b40*/  HMMA.16816.F32 R20, R12, R128, R100 ;  /* 0x000000800c14723c */ /* 0x000fe20000001864 */
[----:B------:R-:W-:Y:S02]  /*2b50*/  FSEL R120, R66, -INF , P2 ;  /* 0xff80000042787808 */ /* 0x000fe40001000000 */
[----:B------:R-:W-:Y:S02]  /*2b60*/  FSEL R133, R34, -INF , P2 ;  /* 0xff80000022857808 */ /* 0x000fe40001000000 */
        /* <DEDUP_REMOVED lines=22> */
[----:B------:R-:W-:Y:S02]  /*2cd0*/  FSEL R178, R25, -INF , P0 ;  /* 0xff80000019b27808 */ /* 0x000fe40000000000 */
[----:B------:R-:W-:Y:S02]  /*2ce0*/  ISETP.GT.AND P0, PT, R2, 0x30, PT ;  /* 0x000000300200780c */ /* 0x000fe40003f04270 */
[----:B------:R-:W-:-:S02]  /*2cf0*/  FMNMX.FTZ R3, R146, R3, !PT ;  /* 0x0000000392037209 */ /* 0x000fc40007810000 */
[----:B------:R-:W-:Y:S02]  /*2d00*/  FMNMX.FTZ R5, R47, R5, !PT ;  /* 0x000000052f057209 */ /* 0x000fe40007810000 */
[----:B------:R-:W-:Y:S02]  /*2d10*/  FSEL R172, R58, -INF , P1 ;  /* 0xff8000003aac7808 */ /* 0x000fe40000800000 */
[----:B------:R-:W-:Y:S02]  /*2d20*/  FSEL R180, R26, -INF , P1 ;  /* 0xff8000001ab47808 */ /* 0x000fe40000800000 */
[----:B------:R-:W-:Y:S02]  /*2d30*/  FSEL R175, R24, -INF , P1 ;  /* 0xff80000018af7808 */ /* 0x000fe40000800000 */
        /* <DEDUP_REMOVED lines=16> */
[----:B------:R-:W-:Y:S02]  /*2e40*/  FMNMX.FTZ R3, R223, R3, !PT ;  /* 0x00000003df037209 */ /* 0x000fe40007810000 */
[----:B------:R-:W-:Y:S02]  /*2e50*/  FMNMX.FTZ R2, R121, R2, !PT ;  /* 0x0000000279027209 */ /* 0x000fe40007810000 */
[----:B------:R-:W-:Y:S02]  /*2e60*/  FMNMX.FTZ R5, R36, R37, !PT ;  /* 0x0000002524057209 */ /* 0x000fe40007810000 */
[----:B----4-:R-:W-:-:S02]  /*2e70*/  FMNMX.FTZ R6, R217, R3, !PT ;  /* 0x00000003d9067209 */ /* 0x010fc40007810000 */
[----:B------:R-:W-:Y:S02]  /*2e80*/  FMNMX.FTZ R2, R170, R2, !PT ;  /* 0x00000002aa027209 */ /* 0x000fe40007810000 */
[----:B------:R-:W-:Y:S01]  /*2e90*/  FMNMX.FTZ R3, R49, R5, !PT ;  /* 0x0000000531037209 */ /* 0x000fe20007810000 */
[----:B------:R-:W1:Y:S01]  /*2ea0*/  SHFL.BFLY PT, R8, R6, 0x2, 0x1f ;  /* 0x0c401f0006087f89 */ /* 0x000e6200000e0000 */
[----:B------:R-:W-:Y:S02]  /*2eb0*/  FMNMX.FTZ R2, R171, R2, !PT ;  /* 0x00000002ab027209 */ /* 0x000fe40007810000 */
[----:B------:R-:W-:Y:S02]  /*2ec0*/  FMNMX.FTZ R3, R48, R3, !PT ;  /* 0x0000000330037209 */ /* 0x000fe40007810000 */
[----:B------:R-:W-:Y:S02]  /*2ed0*/  FMNMX.FTZ R2, R172, R2, !PT ;  /* 0x00000002ac027209 */ /* 0x000fe40007810000 */
[----:B------:R-:W-:-:S02]  /*2ee0*/  FMNMX.FTZ R3, R122, R3, !PT ;  /* 0x000000037a037209 */ /* 0x000fc40007810000 */
[----:B------:R-:W-:Y:S02]  /*2ef0*/  FSEL R213, R94, -INF , P0 ;  /* 0xff8000005ed57808 */ /* 0x000fe40000000000 */
[----:B------:R-:W-:Y:S02]  /*2f00*/  FMNMX.FTZ R2, R173, R2, !PT ;  /* 0x00000002ad027209 */ /* 0x000fe40007810000 */
[----:B------:R-:W-:Y:S02]  /*2f10*/  FMNMX.FTZ R3, R137, R3, !PT ;  /* 0x0000000389037209 */ /* 0x000fe40007810000 */
[----:B------:R-:W-:Y:S02]  /*2f20*/  FSEL R216, R95, -INF , P1 ;  /* 0xff8000005fd87808 */ /* 0x000fe40000800000 */
        /* <DEDUP_REMOVED lines=10> */
[----:B-1----:R-:W-:Y:S02]  /*2fd0*/  FMNMX.FTZ R6, R6, R8, !PT ;  /* 0x0000000806067209 */ /* 0x002fe40007810000 */
[----:B------:R-:W-:Y:S02]  /*2fe0*/  FMNMX.FTZ R2, R176, R3, !PT ;  /* 0x00000003b0027209 */ /* 0x000fe40007810000 */
[----:B------:R-:W-:Y:S01]  /*2ff0*/  FMNMX.FTZ R5, R51, R5, !PT ;  /* 0x0000000533057209 */ /* 0x000fe20007810000 */
[----:B------:R-:W1:Y:S01]  /*3000*/  SHFL.BFLY PT, R8, R6, 0x1, 0x1f ;  /* 0x0c201f0006087f89 */ /* 0x000e6200000e0000 */
[----:B------:R-:W-:-:S02]  /*3010*/  FMNMX.FTZ R2, R175, R2, !PT ;  /* 0x00000002af027209 */ /* 0x000fc40007810000 */
[----:B------:R-:W-:Y:S02]  /*3020*/  FMNMX.FTZ R3, R50, R5, !PT ;  /* 0x0000000532037209 */ /* 0x000fe40007810000 */
[----:B------:R-:W2:Y:S01]  /*3030*/  SHFL.BFLY PT, R5, R7, 0x2, 0x1f ;  /* 0x0c401f0007057f89 */ /* 0x000ea200000e0000 */
[----:B------:R-:W-:Y:S02]  /*3040*/  FSEL R214, R20, -INF , P0 ;  /* 0xff80000014d67808 */ /* 0x000fe40000000000 */
[----:B------:R-:W-:Y:S02]  /*3050*/  FMNMX.FTZ R2, R178, R2, !PT ;  /* 0x00000002b2027209 */ /* 0x000fe40007810000 */
[----:B------:R-:W-:Y:S02]  /*3060*/  FMNMX.FTZ R3, R145, R3, !PT ;  /* 0x0000000391037209 */ /* 0x000fe40007810000 */
[----:B------:R-:W-:Y:S02]  /*3070*/  FSEL R207, R21, -INF , P1 ;  /* 0xff80000015cf7808 */ /* 0x000fe40000800000 */
[----:B------:R-:W-:-:S02]  /*3080*/  FMNMX.FTZ R2, R214, R2, !PT ;  /* 0x00000002d6027209 */ /* 0x000fc40007810000 */
[----:B------:R-:W-:Y:S02]  /*3090*/  FSEL R233, R22, -INF , P0 ;  /* 0xff80000016e97808 */ /* 0x000fe40000000000 */
[----:B------:R-:W-:Y:S02]  /*30a0*/  FMNMX.FTZ R3, R144, R3, !PT ;  /* 0x0000000390037209 */ /* 0x000fe40007810000 */
[----:B------:R-:W-:Y:S02]  /*30b0*/  ISETP.GE.AND P0, PT, R136, 0x41, PT ;  /* 0x000000418800780c */ /* 0x000fe40003f06270 */
[----:B------:R-:W-:Y:S02]  /*30c0*/  FSEL R225, R16, -INF , P3 ;  /* 0xff80000010e17808 */ /* 0x000fe40001800000 */
[----:B------:R-:W-:Y:S02]  /*30d0*/  FMNMX.FTZ R2, R207, R2, !PT ;  /* 0x00000002cf027209 */ /* 0x000fe40007810000 */
[----:B------:R-:W-:-:S02]  /*30e0*/  FMNMX.FTZ R3, R133, R3, !PT ;  /* 0x0000000385037209 */ /* 0x000fc40007810000 */
[----:B------:R-:W-:Y:S02]  /*30f0*/  FSEL R228, R17, -INF , P2 ;  /* 0xff80000011e47808 */ /* 0x000fe40001000000 */
[----:B------:R-:W-:Y:S02]  /*3100*/  FMNMX.FTZ R2, R225, R2, !PT ;  /* 0x00000002e1027209 */ /* 0x000fe40007810000 */
[----:B------:R-:W-:Y:S02]  /*3110*/  FMNMX.FTZ R3, R138, R3, !PT ;  /* 0x000000038a037209 */ /* 0x000fe40007810000 */
[----:B------:R-:W-:Y:S02]  /*3120*/  FMNMX.FTZ R10, R228, R2, !PT ;  /* 0x00000002e40a7209 */ /* 0x000fe40007810000 */
[----:B------:R-:W-:Y:S02]  /*3130*/  FMNMX.FTZ R3, R182, R3, !PT ;  /* 0x00000003b6037209 */ /* 0x000fe40007810000 */
[----:B------:R-:W-:-:S02]  /*3140*/  @P0 LEA.HI.SX32 R2, R159, 0xfffffffe, 0x1a ;  /* 0xfffffffe9f020811 */ /* 0x000fc400078fd2ff */
[----:B-1----:R-:W-:Y:S02]  /*3150*/  FMNMX.FTZ R134, R6, R8, !PT ;  /* 0x0000000806867209 */ /* 0x002fe40007810000 */
[----:B------:R-:W1:Y:S01]  /*3160*/  SHFL.BFLY PT, R8, R10, 0x2, 0x1f ;  /* 0x0c401f000a087f89 */ /* 0x000e6200000e0000 */
[----:B------:R-:W-:Y:S01]  /*3170*/  FMNMX.FTZ R3, R183, R3, !PT ;  /* 0x00000003b7037209 */ /* 0x000fe20007810000 */
[----:B------:R-:W-:Y:S01]  /*3180*/  @P0 IMAD R6, R149, R2, RZ ;  /* 0x0000000295060224 */ /* 0x000fe200078e02ff */
[----:B--2---:R-:W-:Y:S01]  /*3190*/  FMNMX.FTZ R9, R7, R5, !PT ;  /* 0x0000000507097209 */ /* 0x004fe20007810000 */
[----:B------:R-:W-:Y:S01]  /*31a0*/  FMUL.FTZ R12, R134, c[0x0][0x2d0] ;  /* 0x0000b400860c7a20 */ /* 0x000fe20000410000 */
[----:B------:R-:W-:Y:S02]  /*31b0*/  @P0 SHF.R.S32.HI R7, RZ, 0x1f, R2 ;  /* 0x0000001fff070819 */ /* 0x000fe40000011402 */
[----:B------:R-:W-:Y:S01]  /*31c0*/  FMNMX.FTZ R5, R180, R3, !PT ;  /* 0x00000003b4057209 */ /* 0x000fe20007810000 */
[-C--:B------:R-:W-:Y:S01]  /*31d0*/  @P0 IMAD.WIDE.U32 R2, R2, R150.reuse, R154 ;  /* 0x0000009602020225 */ /* 0x080fe200078e009a */
[----:B------:R-:W-:Y:S01]  /*31e0*/  FSEL R229, R23, -INF , P1 ;  /* 0xff80000017e57808 */ /* 0x000fe20000800000 */
[----:B------:R-:W2:Y:S01]  /*31f0*/  SHFL.BFLY PT, R11, R9, 0x1, 0x1f ;  /* 0x0c201f00090b7f89 */ /* 0x000ea200000e0000 */
[----:B------:R-:W-:Y:S01]  /*3200*/  FMNMX.FTZ R5, R181, R5, !PT ;  /* 0x00000005b5057209 */ /* 0x000fe20007810000 */
[----:B------:R-:W-:Y:S01]  /*3210*/  @P0 IMAD R7, R7, R150, R6 ;  /* 0x0000009607070224 */ /* 0x000fe200078e0206 */
[----:B------:R-:W-:-:S02]  /*3220*/  FSETP.NEU.FTZ.AND P1, PT, R134, -INF , PT ;  /* 0xff8000008600780b */ /* 0x000fc40003f3d000 */
[----:B------:R-:W-:Y:S01]  /*3230*/  FSEL R227, R18, -INF , P3 ;  /* 0xff80000012e37808 */ /* 0x000fe20001800000 */
[----:B------:R-:W-:Y:S01]  /*3240*/  @P0 IMAD.IADD R7, R3, 0x1, R7 ;  /* 0x0000000103070824 */ /* 0x000fe200078e0207 */
[----:B------:R-:W-:Y:S02]  /*3250*/  FMNMX.FTZ R3, R233, R5, !PT ;  /* 0x00000005e9037209 */ /* 0x000fe40007810000 */
[----:B------:R-:W-:Y:S02]  /*3260*/  FSEL R12, R12, RZ, P1 ;  /* 0x000000ff0c0c7208 */ /* 0x000fe40000800000 */
[----:B------:R-:W-:Y:S02]  /*3270*/  FMNMX.FTZ R3, R229, R3, !PT ;  /* 0x00000003e5037209 */ /* 0x000fe40007810000 */
[----:B------:R-:W-:Y:S01]  /*3280*/  FSEL R226, R19, -INF , P2 ;  /* 0xff80000013e27808 */ /* 0x000fe20001000000 */
[----:B------:R-:W-:Y:S01]  /*3290*/  FFMA.FTZ R5, R40, c[0x0][0x2d0], -R12 ;  /* 0x0000b40028057a23 */ /* 0x000fe2000001080c */
[----:B------:R-:W-:-:S02]  /*32a0*/  FMNMX.FTZ R3, R227, R3, !PT ;  /* 0x00000003e3037209 */ /* 0x000fc40007810000 */
[----:B-1----:R-:W-:Y:S01]  /*32b0*/  FMNMX.FTZ R10, R10, R8, !PT ;  /* 0x000000080a0a7209 */ /* 0x002fe20007810000 */
[----:B------:R1:W-:Y:S01]  /*32c0*/  MUFU.EX2 R151, R5 ;  /* 0x0000000500977308 */ /* 0x0003e20000000800 */
[----:B------:R-:W-:-:S03]  /*32d0*/  @P0 LEA R6, P1, R2, c[0x0][0x1c8], 0x1 ;  /* 0x0000720002060a11 */ /* 0x000fc600078208ff */
[----:B------:R-:W3:Y:S01]  /*32e0*/  SHFL.BFLY PT, R14, R10, 0x1, 0x1f ;  /* 0x0c201f000a0e7f89 */ /* 0x000ee200000e0000 */
[----:B------:R-:W-:Y:S01]  /*32f0*/  @P0 LEA.HI.X R7, R2, c[0x0][0x1cc], R7, 0x1, P1 ;  /* 0x0000730002070a11 */ /* 0x000fe200008f0c07 */
[----:B------:R-:W-:Y:S01]  /*3300*/  FFMA.FTZ R2, R41, c[0x0][0x2d0], -R12 ;  /* 0x0000b40029027a23 */ /* 0x000fe2000001080c */
[----:B------:R-:W-:-:S03]  /*3310*/  @P0 LEA R8, P1, R152, R6, 0x1 ;  /* 0x0000000698080211 */ /* 0x000fc600078208ff */
[----:B------:R2:W4:Y:S01]  /*3320*/  MUFU.EX2 R16, R2 ;  /* 0x0000000200107308 */ /* 0x0005220000000800 */
[----:B------:R5:W-:Y:S04]  /*3330*/  @P0 LDGSTS.E.BYPASS.LTC128B.128 [R224+0x3100], [R6.64], !P4 ;  /* 0x0310000006e00fae */ /* 0x000be8000e101d44 */
[----:B------:R5:W-:Y:S01]  /*3340*/  @P0 LDGSTS.E.BYPASS.LTC128B.128 [R224+0x4100], [R6.64+0x40], !P6 ;  /* 0x0410004006e00fae */ /* 0x000be2000f101d44 */
[----:B-1----:R-:W-:Y:S01]  /*3350*/  FMNMX.FTZ R5, R226, R3, !PT ;  /* 0x00000003e2057209 */ /* 0x002fe20007810000 */
[--C-:B------:R-:W-:Y:S02]  /*3360*/  FFMA.FTZ R3, R42, c[0x0][0x2d0], -R12.reuse ;  /* 0x0000b4002a037a23 */ /* 0x100fe4000001080c */
[----:B------:R5:W-:Y:S02]  /*3370*/  @P0 LDGSTS.E.BYPASS.LTC128B.128 [R224+0x5100], [R6.64+0x80], !P5 ;  /* 0x0510008006e00fae */ /* 0x000be4000e901d44 */
[----:B------:R1:W-:Y:S02]  /*3380*/  MUFU.EX2 R149, R3 ;  /* 0x0000000300957308 */ /* 0x0003e40000000800 */
[----:B------:R-:W5:Y:S01]  /*3390*/  SHFL.BFLY PT, R13, R5, 0x2, 0x1f ;  /* 0x0c401f00050d7f89 */ /* 0x000f6200000e0000 */
[----:B--2---:R-:W-:Y:S01]  /*33a0*/  FMNMX.FTZ R2, R9, R11, !PT ;  /* 0x0000000b09027209 */ /* 0x004fe20007810000 */
[----:B------:R-:W-:Y:S01]  /*33b0*/  FFMA.FTZ R11, R43, c[0x0][0x2d0], -R12 ;  /* 0x0000b4002b0b7a23 */ /* 0x000fe2000001080c */
[----:B------:R-:W-:-:S02]  /*33c0*/  @P0 LEA.HI.X R9, R152, R7, R153, 0x1, P1 ;  /* 0x0000000798090211 */ /* 0x000fc400008f0c99 */
[----:B------:R-:W-:Y:S01]  /*33d0*/  FSETP.NEU.FTZ.AND P1, PT, R2, -INF , PT ;  /* 0xff8000000200780b */ /* 0x000fe20003f3d000 */
[----:B------:R2:W-:Y:S01]  /*33e0*/  MUFU.EX2 R148, R11 ;  /* 0x0000000b00947308 */ /* 0x0005e20000000800 */
[----:B---3--:R-:W-:Y:S01]  /*33f0*/  FMNMX.FTZ R136, R10, R14, !PT ;  /* 0x0000000e0a887209 */ /* 0x008fe20007810000 */
[----:B------:R3:W-:Y:S01]  /*3400*/  @P0 LDGSTS.E.BYPASS.LTC128B.128 [R224+0x3900], [R8.64], !P4 ;  /* 0x0390000008e00fae */ /* 0x0007e2000e101d44 */
[----:B----4-:R-:W-:Y:S02]  /*3410*/  IMAD.MOV.U32 R14, RZ, RZ, R16 ;  /* 0x000000ffff0e7224 */ /* 0x010fe400078e0010 */
[----:B-1----:R-:W-:Y:S01]  /*3420*/  FMUL.FTZ R3, R2, c[0x0][0x2d0] ;  /* 0x0000b40002037a20 */ /* 0x002fe20000410000 */
[----:B------:R3:W-:Y:S04]  /*3430*/  @P0 LDGSTS.E.BYPASS.LTC128B.128 [R224+0x4900], [R8.64+0x40], !P6 ;  /* 0x0490004008e00fae */ /* 0x0007e8000f101d44 */
[----:B------:R-:W-:Y:S01]  /*3440*/  FSEL R3, R3, RZ, P1 ;  /* 0x000000ff03037208 */ /* 0x000fe20000800000 */
[----:B------:R3:W-:Y:S01]  /*3450*/  @P0 LDGSTS.E.BYPASS.LTC128B.128 [R224+0x5900], [R8.64+0x80], !P5 ;  /* 0x0590008008e00fae */ /* 0x0007e2000e901d44 */
[----:B------:R-:W-:-:S03]  /*3460*/  FSETP.NEU.FTZ.AND P1, PT, R136, -INF , PT ;  /* 0xff8000008800780b */ /* 0x000fc60003f3d000 */
[--C-:B-----5:R-:W-:Y:S01]  /*3470*/  FFMA.FTZ R6, R45, c[0x0][0x2d0], -R3.reuse ;  /* 0x0000b4002d067a23 */ /* 0x120fe20000010803 */
[----:B------:R-:W-:Y:S01]  /*3480*/  FMNMX.FTZ R4, R5, R13, !PT ;  /* 0x0000000d05047209 */ /* 0x000fe20007810000 */
[--C-:B------:R-:W-:Y:S01]  /*3490*/  FFMA.FTZ R0, R46, c[0x0][0x2d0], -R3.reuse ;  /* 0x0000b4002e007a23 */ /* 0x100fe20000010803 */
[----:B------:R-:W-:Y:S01]  /*34a0*/  LDSM.16.MT88.4 R24, [R208+0x100] ;  /* 0x00010000d018783b */ /* 0x000fe20000004200 */
[----:B------:R1:W-:Y:S01]  /*34b0*/  MUFU.EX2 R250, R6 ;  /* 0x0000000600fa7308 */ /* 0x0003e20000000800 */
[--C-:B------:R-:W-:Y:S02]  /*34c0*/  FFMA.FTZ R5, R47, c[0x0][0x2d0], -R3.reuse ;  /* 0x0000b4002f057a23 */ /* 0x100fe40000010803 */
[----:B------:R-:W-:Y:S01]  /*34d0*/  LDSM.16.MT88.4 R16, [R209+0x100] ;  /* 0x00010000d110783b */ /* 0x000fe20000004200 */
[----:B--2---:R-:W-:-:S03]  /*34e0*/  FFMA.FTZ R11, R44, c[0x0][0x2d0], -R3 ;  /* 0x0000b4002c0b7a23 */ /* 0x004fc60000010803 */
[----:B------:R-:W-:Y:S01]  /*34f0*/  LDSM.16.MT88.4 R20, [R208+0x1100] ;  /* 0x00110000d014783b */ /* 0x000fe20000004200 */
[----:B------:R2:W-:Y:S03]  /*3500*/  MUFU.EX2 R249, R0 ;  /* 0x0000000000f97308 */ /* 0x0005e60000000800 */
[----:B------:R-:W-:Y:S04]  /*3510*/  LDSM.16.MT88.4 R28, [R209+0x1100] ;  /* 0x00110000d11c783b */ /* 0x000fe80000004200 */
[----:B------:R-:W-:Y:S01]  /*3520*/  LDSM.16.MT88.4 R32, [R208+0x2100] ;  /* 0x00210000d020783b */ /* 0x000fe20000004200 */
[----:B------:R-:W4:Y:S03]  /*3530*/  MUFU.EX2 R251, R5 ;  /* 0x0000000500fb7308 */ /* 0x000f260000000800 */
[----:B-1----:R-:W1:Y:S04]  /*3540*/  SHFL.BFLY PT, R6, R4, 0x1, 0x1f ;  /* 0x0c201f0004067f89 */ /* 0x002e6800000e0000 */
[----:B------:R-:W-:Y:S01]  /*3550*/  LDSM.16.MT88.4 R40, [R209+0x2500] ;  /* 0x00250000d128783b */ /* 0x000fe20000004200 */
[----:B--2---:R-:W-:Y:S01]  /*3560*/  FMUL.FTZ R0, R136, c[0x0][0x2d0] ;  /* 0x0000b40088007a20 */ /* 0x004fe20000410000 */
[----:B------:R-:W2:Y:S02]  /*3570*/  MUFU.EX2 R252, R11 ;  /* 0x0000000b00fc7308 */ /* 0x000ea40000000800 */
[----:B------:R-:W0:Y:S02]  /*3580*/  LDGDEPBAR ;  /* 0x00000000000079af */ /* 0x000e240000000000 */
[----:B------:R-:W-:-:S02]  /*3590*/  FSEL R0, R0, RZ, P1 ;  /* 0x000000ff00007208 */ /* 0x000fc40000800000 */
[----:B----4-:R-:W-:-:S03]  /*35a0*/  F2FP.PACK_AB R7, R251, R249 ;  /* 0x000000f9fb07723e */ /* 0x010fc600000000ff */
[--C-:B------:R-:W-:Y:S02]  /*35b0*/  FFMA.FTZ R5, R36, c[0x0][0x2d0], -R0.reuse ;  /* 0x0000b40024057a23 */ /* 0x100fe40000010800 */
[----:B---3--:R-:W-:Y:S02]  /*35c0*/  FFMA.FTZ R9, R49, c[0x0][0x2d0], -R0 ;  /* 0x0000b40031097a23 */ /* 0x008fe40000010800 */
[----:B------:R3:W-:Y:S01]  /*35d0*/  MUFU.EX2 R242, R5 ;  /* 0x0000000500f27308 */ /* 0x0007e20000000800 */
[----:B-1----:R-:W-:Y:S02]  /*35e0*/  FMNMX.FTZ R135, R4, R6, !PT ;  /* 0x0000000604877209 */ /* 0x002fe40007810000 */
[----:B------:R-:W-:-:S05]  /*35f0*/  F2FP.PACK_AB R4, R14, R151 ;  /* 0x000000970e04723e */ /* 0x000fca00000000ff */
[----:B------:R-:W-:Y:S01]  /*3600*/  MUFU.EX2 R243, R9 ;  /* 0x0000000900f37308 */ /* 0x000fe20000000800 */
[C---:B------:R-:W-:Y:S01]  /*3610*/  FSETP.NEU.FTZ.AND P1, PT, R135.reuse, -INF , PT ;  /* 0xff8000008700780b */ /* 0x040fe20003f3d000 */
[----:B------:R-:W-:Y:S01]  /*3620*/  FMUL.FTZ R8, R135, c[0x0][0x2d0] ;  /* 0x0000b40087087a20 */ /* 0x000fe20000410000 */
[----:B------:R-:W-:-:S04]  /*3630*/  F2FP.PACK_AB R6, R148, R149 ;  /* 0x000000959406723e */ /* 0x000fc800000000ff */
[----:B------:R-:W-:Y:S01]  /*3640*/  FSEL R13, R8, RZ, P1 ;  /* 0x000000ff080d7208 */ /* 0x000fe20000800000 */
[--C-:B---3--:R-:W-:Y:S02]  /*3650*/  FFMA.FTZ R5, R37, c[0x0][0x2d0], -R0.reuse ;  /* 0x0000b40025057a23 */ /* 0x108fe40000010800 */
[----:B------:R-:W1:Y:S01]  /*3660*/  LDSM.16.MT88.4 R36, [R209+0x2100] ;  /* 0x00210000d124783b */ /* 0x000e620000004200 */
[----:B------:R-:W-:Y:S01]  /*3670*/  FFMA.FTZ R8, R48, c[0x0][0x2d0], -R0 ;  /* 0x0000b40030087a23 */ /* 0x000fe20000010800 */
[----:B------:R2:W-:Y:S08]  /*3680*/  MUFU.EX2 R238, R5 ;  /* 0x0000000500ee7308 */ /* 0x0005f00000000800 */
[----:B------:R3:W4:Y:S01]  /*3690*/  MUFU.EX2 R244, R8 ;  /* 0x0000000800f47308 */ /* 0x0007220000000800 */
[----:B--2---:R-:W-:-:S07]  /*36a0*/  F2FP.PACK_AB R5, R250, R252 ;  /* 0x000000fcfa05723e */ /* 0x004fce00000000ff */
[----:B------:R-:W-:Y:S01]  /*36b0*/  HMMA.16816.F32 R112, R4, R24, RZ ;  /* 0x000000180470723c */ /* 0x000fe200000018ff */
[----:B---3--:R-:W-:Y:S01]  /*36c0*/  FFMA.FTZ R8, R53, c[0x0][0x2d0], -R13 ;  /* 0x0000b40035087a23 */ /* 0x008fe2000001080d */
[----:B----4-:R-:W-:-:S03]  /*36d0*/  F2FP.PACK_AB R10, R244, R243 ;  /* 0x000000f3f40a723e */ /* 0x010fc600000000ff */
[----:B------:R2:W-:Y:S03]  /*36e0*/  MUFU.EX2 R235, R8 ;  /* 0x0000000800eb7308 */ /* 0x0005e60000000800 */
[C---:B------:R-:W-:Y:S08]  /*36f0*/  HMMA.16816.F32 R108, R4.reuse, R16, RZ ;  /* 0x00000010046c723c */ /* 0x040ff000000018ff */
[----:B------:R-:W-:Y:S01]  /*3700*/  HMMA.16816.F32 R104, R4, R20, RZ ;  /* 0x000000140468723c */ /* 0x000fe200000018ff */
[----:B--2---:R-:W-:-:S07]  /*3710*/  FFMA.FTZ R8, R52, c[0x0][0x2d0], -R13 ;  /* 0x0000b40034087a23 */ /* 0x004fce000001080d */
[C---:B------:R-:W-:Y:S01]  /*3720*/  HMMA.16816.F32 R100, R4.reuse, R28, RZ ;  /* 0x0000001c0464723c */ /* 0x040fe200000018ff */
[----:B------:R2:W3:Y:S07]  /*3730*/  MUFU.EX2 R234, R8 ;  /* 0x0000000800ea7308 */ /* 0x0004ee0000000800 */
[C---:B------:R-:W-:Y:S08]  /*3740*/  HMMA.16816.F32 R96, R4.reuse, R32, RZ ;  /* 0x000000200460723c */ /* 0x040ff000000018ff */
[----:B-1----:R-:W-:Y:S01]  /*3750*/  HMMA.16816.F32 R92, R4, R36, RZ ;  /* 0x00000024045c723c */ /* 0x002fe200000018ff */
[----:B--2---:R-:W-:Y:S01]  /*3760*/  FFMA.FTZ R8, R51, c[0x0][0x2d0], -R13 ;  /* 0x0000b40033087a23 */ /* 0x004fe2000001080d */
[----:B---3--:R-:W-:-:S03]  /*3770*/  F2FP.PACK_AB R9, R234, R235 ;  /* 0x000000ebea09723e */ /* 0x008fc600000000ff */
[----:B------:R1:W-:Y:S03]  /*3780*/  MUFU.EX2 R237, R8 ;  /* 0x0000000800ed7308 */ /* 0x0003e60000000800 */
[C---:B------:R-:W-:Y:S08]  /*3790*/  HMMA.16816.F32 R88, R4.reuse, R26, RZ ;  /* 0x0000001a0458723c */ /* 0x040ff000000018ff */
[----:B------:R-:W-:Y:S01]  /*37a0*/  HMMA.16816.F32 R84, R4, R18, RZ ;  /* 0x000000120454723c */ /* 0x000fe200000018ff */
[----:B-1----:R-:W-:-:S07]  /*37b0*/  FFMA.FTZ R8, R50, c[0x0][0x2d0], -R13 ;  /* 0x0000b40032087a23 */ /* 0x002fce000001080d */
[C---:B------:R-:W-:Y:S01]  /*37c0*/  HMMA.16816.F32 R80, R4.reuse, R22, RZ ;  /* 0x000000160450723c */ /* 0x040fe200000018ff */
[----:B------:R1:W2:Y:S07]  /*37d0*/  MUFU.EX2 R241, R8 ;  /* 0x0000000800f17308 */ /* 0x0002ae0000000800 */
[C---:B------:R-:W-:Y:S08]  /*37e0*/  HMMA.16816.F32 R76, R4.reuse, R30, RZ ;  /* 0x0000001e044c723c */ /* 0x040ff000000018ff */
[----:B------:R-:W-:Y:S01]  /*37f0*/  HMMA.16816.F32 R72, R4, R34, RZ ;  /* 0x000000220448723c */ /* 0x000fe200000018ff */
[----:B-1----:R-:W-:-:S02]  /*3800*/  F2FP.PACK_AB R8, R238, R242 ;  /* 0x000000f2ee08723e */ /* 0x002fc400000000ff */
[----:B--2---:R-:W-:-:S05]  /*3810*/  F2FP.PACK_AB R11, R241, R237 ;  /* 0x000000edf10b723e */ /* 0x004fca00000000ff */
        /* <DEDUP_REMOVED lines=23> */
[----:B---3--:R-:W-:-:S07]  /*3990*/  FFMA.FTZ R4, R118, c[0x0][0x2d0], -R3 ;  /* 0x0000b40076047a23 */ /* 0x008fce0000010803 */
[----:B------:R-:W-:Y:S01]  /*39a0*/  HMMA.16816.F32 R156, R8, R38, RZ ;  /* 0x00000026089c723c */ /* 0x000fe200000018ff */
[----:B----4-:R-:W-:Y:S01]  /*39b0*/  F2FP.PACK_AB R6, R239, R240 ;  /* 0x000000f0ef06723e */ /* 0x010fe200000000ff */
[----:B------:R-:W-:Y:S01]  /*39c0*/  LDSM.16.MT88.4 R36, [R209+0x2900] ;  /* 0x00290000d124783b */ /* 0x000fe20000004200 */
[----:B------:R3:W-:Y:S02]  /*39d0*/  MUFU.EX2 R230, R4 ;  /* 0x0000000400e67308 */ /* 0x0007e40000000800 */
[----:B---3--:R-:W-:-:S03]  /*39e0*/  FFMA.FTZ R4, R119, c[0x0][0x2d0], -R3 ;  /* 0x0000b40077047a23 */ /* 0x008fc60000010803 */
[----:B------:R-:W-:Y:S01]  /*39f0*/  HMMA.16816.F32 R116, R8, R30, RZ ;  /* 0x0000001e0874723c */ /* 0x000fe200000018ff */
[----:B------:R-:W3:Y:S02]  /*3a00*/  LDSM.16.MT88.4 R28, [R209+0x1500] ;  /* 0x00150000d11c783b */ /* 0x000ee40000004200 */
[----:B------:R4:W5:Y:S04]  /*3a10*/  MUFU.EX2 R248, R4 ;  /* 0x0000000400f87308 */ /* 0x0009680000000800 */
[----:B------:R-:W-:Y:S02]  /*3a20*/  FFMA.FTZ R8, R132, c[0x0][0x2d0], -R0 ;  /* 0x0000b40084087a23 */ /* 0x000fe40000010800 */
[----:B------:R-:W-:Y:S02]  /*3a30*/  IMAD.MOV.U32 R11, RZ, RZ, R151 ;  /* 0x000000ffff0b7224 */ /* 0x000fe400078e0097 */
[----:B------:R1:W-:Y:S01]  /*3a40*/  MUFU.EX2 R220, R8 ;  /* 0x0000000800dc7308 */ /* 0x0003e20000000800 */
[----:B------:R-:W-:-:S02]  /*3a50*/  IMAD.MOV.U32 R10, RZ, RZ, R149 ;  /* 0x000000ffff0a7224 */ /* 0x000fc400078e0095 */
[----:B------:R-:W-:Y:S02]  /*3a60*/  IMAD.MOV.U32 R9, RZ, RZ, R148 ;  /* 0x000000ffff097224 */ /* 0x000fe400078e0094 */
[----:B----4-:R-:W-:Y:S01]  /*3a70*/  FFMA.FTZ R4, R120, c[0x0][0x2d0], -R3 ;  /* 0x0000b40078047a23 */ /* 0x010fe20000010803 */
[----:B-----5:R-:W-:-:S03]  /*3a80*/  F2FP.PACK_AB R5, R248, R230 ;  /* 0x000000e6f805723e */ /* 0x020fc600000000ff */
[----:B------:R4:W-:Y:S01]  /*3a90*/  MUFU.EX2 R232, R4 ;  /* 0x0000000400e87308 */ /* 0x0009e20000000800 */
[----:B-1----:R-:W-:-:S07]  /*3aa0*/  FFMA.FTZ R8, R123, c[0x0][0x2d0], -R0 ;  /* 0x0000b4007b087a23 */ /* 0x002fce0000010800 */
[----:B------:R1:W-:Y:S01]  /*3ab0*/  MUFU.EX2 R218, R8 ;  /* 0x0000000800da7308 */ /* 0x0003e20000000800 */
[----:B----4-:R-:W-:-:S07]  /*3ac0*/  FFMA.FTZ R4, R121, c[0x0][0x2d0], -R3 ;  /* 0x0000b40079047a23 */ /* 0x010fce0000010803 */
[----:B------:R4:W5:Y:S01]  /*3ad0*/  MUFU.EX2 R231, R4 ;  /* 0x0000000400e77308 */ /* 0x0009620000000800 */
[----:B-1----:R-:W-:-:S07]  /*3ae0*/  FFMA.FTZ R8, R145, c[0x0][0x2d0], -R13 ;  /* 0x0000b40091087a23 */ /* 0x002fce000001080d */
[----:B------:R1:W-:Y:S01]  /*3af0*/  MUFU.EX2 R206, R8 ;  /* 0x0000000800ce7308 */ /* 0x0003e20000000800 */
[----:B----4-:R-:W-:Y:S01]  /*3b00*/  FFMA.FTZ R4, R122, c[0x0][0x2d0], -R0 ;  /* 0x0000b4007a047a23 */ /* 0x010fe20000010800 */
[----:B-----5:R-:W-:-:S06]  /*3b10*/  F2FP.PACK_AB R7, R231, R232 ;  /* 0x000000e8e707723e */ /* 0x020fcc00000000ff */
[----:B------:R4:W-:Y:S01]  /*3b20*/  MUFU.EX2 R221, R4 ;  /* 0x0000000400dd7308 */ /* 0x0009e20000000800 */
[----:B-1----:R-:W-:-:S07]  /*3b30*/  FFMA.FTZ R8, R144, c[0x0][0x2d0], -R13 ;  /* 0x0000b40090087a23 */ /* 0x002fce000001080d */
[----:B------:R1:W-:Y:S01]  /*3b40*/  MUFU.EX2 R246, R8 ;  /* 0x0000000800f67308 */ /* 0x0003e20000000800 */
[----:B----4-:R-:W-:-:S07]  /*3b50*/  FFMA.FTZ R4, R137, c[0x0][0x2d0], -R0 ;  /* 0x0000b40089047a23 */ /* 0x010fce0000010800 */
[----:B------:R4:W5:Y:S01]  /*3b60*/  MUFU.EX2 R245, R4 ;  /* 0x0000000400f57308 */ /* 0x0009620000000800 */
[----:B-1----:R-:W-:-:S07]  /*3b70*/  FFMA.FTZ R8, R133, c[0x0][0x2d0], -R13 ;  /* 0x0000b40085087a23 */ /* 0x002fce000001080d */
[----:B------:R1:W-:Y:S01]  /*3b80*/  MUFU.EX2 R205, R8 ;  /* 0x0000000800cd7308 */ /* 0x0003e20000000800 */
[----:B----4-:R-:W-:-:S07]  /*3b90*/  F2FP.PACK_AB R4, R247, R236 ;  /* 0x000000ecf704723e */ /* 0x010fce00000000ff */
[----:B--2---:R-:W-:Y:S01]  /*3ba0*/  HMMA.16816.F32 R164, R4, R24, R112 ;  /* 0x0000001804a4723c */ /* 0x004fe20000001870 */
[----:B-1----:R-:W-:-:S04]  /*3bb0*/  FFMA.FTZ R8, R138, c[0x0][0x2d0], -R13 ;  /* 0x0000b4008a087a23 */ /* 0x002fc8000001080d */
[----:B------:R1:W2:Y:S03]  /*3bc0*/  MUFU.EX2 R204, R8 ;  /* 0x0000000800cc7308 */ /* 0x0002a60000000800 */
[C---:B------:R-:W-:Y:S08]  /*3bd0*/  HMMA.16816.F32 R160, R4.reuse, R20, R108 ;  /* 0x0000001404a0723c */ /* 0x040ff0000000186c */
[----:B------:R-:W-:Y:S01]  /*3be0*/  HMMA.16816.F32 R120, R4, R16, R104 ;  /* 0x000000100478723c */ /* 0x000fe20000001868 */
[----:B-1----:R-:W-:-:S07]  /*3bf0*/  FFMA.FTZ R8, R147, c[0x0][0x2d0], -R12 ;  /* 0x0000b40093087a23 */ /* 0x002fce000001080c */
[C---:B---3--:R-:W-:Y:S01]  /*3c00*/  HMMA.16816.F32 R112, R4.reuse, R28, R100 ;  /* 0x0000001c0470723c */ /* 0x048fe20000001864 */
        /* <DEDUP_REMOVED lines=14> */
[----:B------:R-:W-:Y:S07]  /*3cf0*/  HMMA.16816.F32 R88, R4, R42, R64 ;  /* 0x0000002a0458723c */ /* 0x000fee0000001840 */
[----:B-----5:R-:W-:-:S02]  /*3d00*/  F2FP.PACK_AB R4, R245, R221 ;  /* 0x000000ddf504723e */ /* 0x020fc400000000ff */
        /* <DEDUP_REMOVED lines=9> */
[----:B------:R1:W2:Y:S07]  /*3da0*/  MUFU.EX2 R186, R8 ;  /* 0x0000000800ba7308 */ /* 0x0002ae0000000800 */
[C---:B------:R-:W-:Y:S08]  /*3db0*/  HMMA.16816.F32 R72, R4.reuse, R16, R56 ;  /* 0x000000100448723c */ /* 0x040ff00000001838 */
[----:B------:R-:W-:Y:S01]  /*3dc0*/  HMMA.16816.F32 R68, R4, R28, R52 ;  /* 0x0000001c0444723c */ /* 0x000fe20000001834 */
[----:B-1----:R-:W-:-:S04]  /*3dd0*/  FFMA.FTZ R8, R172, c[0x0][0x2d0], -R3 ;  /* 0x0000b400ac087a23 */ /* 0x002fc80000010803 */
[----:B------:R1:W-:Y:S03]  /*3de0*/  MUFU.EX2 R184, R8 ;  /* 0x0000000800b87308 */ /* 0x0003e60000000800 */
[C---:B------:R-:W-:Y:S08]  /*3df0*/  HMMA.16816.F32 R192, R4.reuse, R40, R44 ;  /* 0x0000002804c0723c */ /* 0x040ff0000000182c */
[----:B------:R-:W-:Y:S01]  /*3e00*/  HMMA.16816.F32 R48, R4, R18, R124 ;  /* 0x000000120430723c */ /* 0x000fe2000000187c */
[----:B------:R-:W5:Y:S01]  /*3e10*/  LDSM.16.MT88.4 R16, [R209+0x900] ;  /* 0x00090000d110783b */ /* 0x000f620000004200 */
[----:B-1----:R-:W-:-:S06]  /*3e20*/  FFMA.FTZ R8, R173, c[0x0][0x2d0], -R3 ;  /* 0x0000b400ad087a23 */ /* 0x002fcc0000010803 */
[C---:B------:R-:W-:Y:S01]  /*3e30*/  HMMA.16816.F32 R60, R4.reuse, R26, R140 ;  /* 0x0000001a043c723c */ /* 0x040fe2000000188c */
[----:B------:R-:W1:Y:S01]  /*3e40*/  LDSM.16.MT88.4 R24, [R208+0x900] ;  /* 0x00090000d018783b */ /* 0x000e620000004200 */
[----:B------:R2:W1:Y:S06]  /*3e50*/  MUFU.EX2 R185, R8 ;  /* 0x0000000800b97308 */ /* 0x00046c0000000800 */
[C---:B------:R-:W-:Y:S01]  /*3e60*/  HMMA.16816.F32 R52, R4.reuse, R22, R128 ;  /* 0x000000160434723c */ /* 0x040fe20000001880 */
[----:B------:R-:W5:Y:S07]  /*3e70*/  LDSM.16.MT88.4 R20, [R208+0x1900] ;  /* 0x00190000d014783b */ /* 0x000f6e0000004200 */
[----:B------:R-:W-:Y:S01]  /*3e80*/  HMMA.16816.F32 R44, R4, R30, R116 ;  /* 0x0000001e042c723c */ /* 0x000fe20000001874 */
[----:B------:R-:W5:Y:S01]  /*3e90*/  LDSM.16.MT88.4 R28, [R209+0x1900] ;  /* 0x00190000d11c783b */ /* 0x000f620000004200 */
[----:B--2---:R-:W-:-:S04]  /*3ea0*/  FFMA.FTZ R8, R174, c[0x0][0x2d0], -R0 ;  /* 0x0000b400ae087a23 */ /* 0x004fc80000010800 */
[----:B------:R2:W-:Y:S02]  /*3eb0*/  MUFU.EX2 R179, R8 ;  /* 0x0000000800b37308 */ /* 0x0005e40000000800 */
[C---:B------:R-:W-:Y:S01]  /*3ec0*/  HMMA.16816.F32 R56, R4.reuse, R34, R152 ;  /* 0x000000220438723c */ /* 0x040fe20000001898 */
[----:B------:R-:W5:Y:S04]  /*3ed0*/  LDSM.16.MT88.4 R32, [R208+0x2900] ;  /* 0x00290000d020783b */ /* 0x000f680000004200 */
[----:B------:R-:W-:Y:S03]  /*3ee0*/  LDSM.16.MT88.4 R152, [R208+0xd00] ;  /* 0x000d0000d098783b */ /* 0x000fe60000004200 */
[----:B------:R-:W-:Y:S01]  /*3ef0*/  HMMA.16816.F32 R40, R4, R42, R156 ;  /* 0x0000002a0428723c */ /* 0x000fe2000000189c */
[----:B--2---:R-:W-:-:S06]  /*3f00*/  FFMA.FTZ R8, R176, c[0x0][0x2d0], -R0 ;  /* 0x0000b400b0087a23 */ /* 0x004fcc0000010800 */
[----:B---3--:R-:W-:Y:S02]  /*3f10*/  F2FP.PACK_AB R4, R202, R203 ;  /* 0x000000cbca04723e */ /* 0x008fe400000000ff */
[----:B----4-:R-:W-:Y:S01]  /*3f20*/  F2FP.PACK_AB R6, R200, R201 ;  /* 0x000000c9c806723e */ /* 0x010fe200000000ff */
[----:B------:R2:W3:Y:S01]  /*3f30*/  MUFU.EX2 R176, R8 ;  /* 0x0000000800b07308 */ /* 0x0004e20000000800 */
[----:B------:R-:W-:Y:S02]  /*3f40*/  F2FP.PACK_AB R5, R186, R187 ;  /* 0x000000bbba05723e */ /* 0x000fe400000000ff */
[----:B-1----:R-:W-:-:S07]  /*3f50*/  F2FP.PACK_AB R7, R185, R184 ;  /* 0x000000b8b907723e */ /* 0x002fce00000000ff */
[----:B-----5:R-:W-:Y:S01]  /*3f60*/  HMMA.16816.F32 R124, R4, R16, R160 ;  /* 0x00000010047c723c */ /* 0x020fe200000018a0 */
[----:B--2---:R-:W-:-:S07]  /*3f70*/  FFMA.FTZ R8, R175, c[0x0][0x2d0], -R0 ;  /* 0x0000b400af087a23 */ /* 0x004fce0000010800 */
[C---:B------:R-:W-:Y:S01]  /*3f80*/  HMMA.16816.F32 R140, R4.reuse, R24, R164 ;  /* 0x00000018048c723c */ /* 0x040fe200000018a4 */
[----:B------:R1:W-:Y:S07]  /*3f90*/  MUFU.EX2 R177, R8 ;  /* 0x0000000800b17308 */ /* 0x0003ee0000000800 */
[C---:B------:R-:W-:Y:S01]  /*3fa0*/  HMMA.16816.F32 R168, R4.reuse, R20, R120 ;  /* 0x0000001404a8723c */ /* 0x040fe20000001878 */
[----:B------:R-:W-:Y:S07]  /*3fb0*/  LDSM.16.MT88.4 R120, [R208+0x2d00] ;  /* 0x002d0000d078783b */ /* 0x000fee0000004200 */
[----:B------:R-:W-:Y:S01]  /*3fc0*/  HMMA.16816.F32 R112, R4, R28, R112 ;  /* 0x0000001c0470723c */ /* 0x000fe20000001870 */
[----:B-1----:R-:W-:-:S04]  /*3fd0*/  FFMA.FTZ R8, R178, c[0x0][0x2d0], -R0 ;  /* 0x0000b400b2087a23 */ /* 0x002fc80000010800 */
[----:B------:R1:W2:Y:S03]  /*3fe0*/  MUFU.EX2 R178, R8 ;  /* 0x0000000800b27308 */ /* 0x0002a60000000800 */
[C---:B------:R-:W-:Y:S08]  /*3ff0*/  HMMA.16816.F32 R188, R4.reuse, R32, R108 ;  /* 0x0000002004bc723c */ /* 0x040ff0000000186c */
[----:B------:R-:W-:Y:S01]  /*4000*/  HMMA.16816.F32 R196, R4, R36, R104 ;  /* 0x0000002404c4723c */ /* 0x000fe20000001868 */
[----:B------:R-:W-:Y:S01]  /*4010*/  LDSM.16.MT88.4 R104, [R209+0x1d00] ;  /* 0x001d0000d168783b */ /* 0x000fe20000004200 */
[----:B-1----:R-:W-:-:S06]  /*4020*/  FFMA.FTZ R8, R182, c[0x0][0x2d0], -R13 ;  /* 0x0000b400b6087a23 */ /* 0x002fcc000001080d */
[C---:B------:R-:W-:Y:S01]  /*4030*/  HMMA.16816.F32 R148, R4.reuse, R26, R148 ;  /* 0x0000001a0494723c */ /* 0x040fe20000001894 */
[----:B------:R1:W-:Y:S07]  /*4040*/  MUFU.EX2 R132, R8 ;  /* 0x0000000800847308 */ /* 0x0003ee0000000800 */
[C---:B------:R-:W-:Y:S08]  /*4050*/  HMMA.16816.F32 R84, R4.reuse, R18, R84 ;  /* 0x000000120454723c */ /* 0x040ff00000001854 */
[----:B------:R-:W-:Y:S01]  /*4060*/  HMMA.16816.F32 R100, R4, R22, R100 ;  /* 0x000000160464723c */ /* 0x000fe20000001864 */
[----:B-1----:R-:W-:-:S04]  /*4070*/  FFMA.FTZ R8, R183, c[0x0][0x2d0], -R13 ;  /* 0x0000b400b7087a23 */ /* 0x002fc8000001080d */
[----:B------:R1:W4:Y:S03]  /*4080*/  MUFU.EX2 R138, R8 ;  /* 0x00000008008a7308 */ /* 0x0003260000000800 */
[C---:B------:R-:W-:Y:S01]  /*4090*/  HMMA.16816.F32 R160, R4.reuse, R30, R96 ;  /* 0x0000001e04a0723c */ /* 0x040fe20000001860 */
[----:B------:R-:W5:Y:S07]  /*40a0*/  LDSM.16.MT88.4 R96, [R208+0x1d00] ;  /* 0x001d0000d060783b */ /* 0x000f6e0000004200 */
        /* <DEDUP_REMOVED lines=11> */
[----:B------:R-:W-:Y:S02]  /*4160*/  IMAD.MOV.U32 R219, RZ, RZ, R9 ;  /* 0x000000ffffdb7224 */ /* 0x000fe400078e0009 */
[----:B------:R-:W-:Y:S02]  /*4170*/  FADD.FTZ R9, R235, R234 ;  /* 0x000000eaeb097221 */ /* 0x000fe40000010000 */
[C---:B------:R-:W-:Y:S01]  /*4180*/  HMMA.16816.F32 R172, R4.reuse, R26, R60 ;  /* 0x0000001a04ac723c */ /* 0x040fe2000000183c */
[----:B------:R1:W-:Y:S07]  /*4190*/  MUFU.EX2 R27, R8 ;  /* 0x00000008001b7308 */ /* 0x0003ee0000000800 */
[C---:B------:R-:W-:Y:S01]  /*41a0*/  HMMA.16816.F32 R180, R4.reuse, R24, R80 ;  /* 0x0000001804b4723c */ /* 0x040fe20000001850 */
[----:B------:R-:W2:Y:S07]  /*41b0*/  LDSM.16.MT88.4 R80, [R209+0xd00] ;  /* 0x000d0000d150783b */ /* 0x000eae0000004200 */
[----:B------:R-:W-:Y:S01]  /*41c0*/  HMMA.16816.F32 R48, R4, R22, R48 ;  /* 0x000000160430723c */ /* 0x000fe20000001830 */
[----:B-1----:R-:W-:-:S02]  /*41d0*/  FFMA.FTZ R8, R222, c[0x0][0x2d0], -R12 ;  /* 0x0000b400de087a23 */ /* 0x002fc4000001080c */
        /* <DEDUP_REMOVED lines=27> */
[----:B-1----:R-:W-:Y:S02]  /*4390*/  FADD.FTZ R8, R11, R222 ;  /* 0x000000de0b087221 */ /* 0x002fe40000010000 */
[----:B------:R-:W-:-:S02]  /*43a0*/  FADD.FTZ R11, R237, R9 ;  /* 0x00000009ed0b7221 */ /* 0x000fc40000010000 */
[----:B------:R-:W-:Y:S02]  /*43b0*/  FADD.FTZ R10, R10, R8 ;  /* 0x000000080a0a7221 */ /* 0x000fe40000010000 */
[----:B----4-:R-:W-:Y:S01]  /*43c0*/  FFMA.FTZ R3, R214, c[0x0][0x2d0], -R0 ;  /* 0x0000b400d6037a23 */ /* 0x010fe20000010800 */
[----:B--2---:R-:W-:-:S03]  /*43d0*/  F2FP.PACK_AB R131, R21, R20 ;  /* 0x000000141583723e */ /* 0x004fc600000000ff */
[----:B------:R1:W-:Y:S04]  /*43e0*/  MUFU.EX2 R19, R3 ;  /* 0x0000000300137308 */ /* 0x0003e80000000800 */
[C---:B-----5:R-:W-:Y:S08]  /*43f0*/  HMMA.16816.F32 R88, R128.reuse, R96, R168 ;  /* 0x000000608058723c */ /* 0x060ff000000018a8 */
        /* <DEDUP_REMOVED lines=16> */
[C---:B------:R-:W-:Y:S01]  /*4500*/  HMMA.16816.F32 R76, R128.reuse, R82, R84 ;  /* 0x00000052804c723c */ /* 0x040fe20000001854 */
[----:B--2---:R-:W-:Y:S01]  /*4510*/  FFMA.FTZ R0, R233, c[0x0][0x2d0], -R13 ;  /* 0x0000b400e9007a23 */ /* 0x004fe2000001080d */
[----:B---3--:R-:W-:Y:S01]  /*4520*/  F2FP.PACK_AB R170, R16, R17 ;  /* 0x0000001110aa723e */ /* 0x008fe200000000ff */
[----:B------:R-:W-:Y:S02]  /*4530*/  FADD.FTZ R3, R236, R3 ;  /* 0x00000003ec037221 */ /* 0x000fe40000010000 */
[----:B------:R1:W-:Y:S02]  /*4540*/  MUFU.EX2 R12, R0 ;  /* 0x00000000000c7308 */ /* 0x0003e40000000800 */
[----:B------:R-:W-:Y:S01]  /*4550*/  FADD.FTZ R247, R247, R3 ;  /* 0x00000003f7f77221 */ /* 0x000fe20000010000 */
[----:B------:R-:W-:Y:S03]  /*4560*/  HMMA.16816.F32 R160, R128, R106, R160 ;  /* 0x0000006a80a0723c */ /* 0x000fe600000018a0 */
[----:B------:R-:W-:-:S04]  /*4570*/  FADD.FTZ R247, R240, R247 ;  /* 0x000000f7f0f77221 */ /* 0x000fc80000010000 */
[----:B------:R-:W-:Y:S01]  /*4580*/  FADD.FTZ R247, R239, R247 ;  /* 0x000000f7eff77221 */ /* 0x000fe20000010000 */
[C---:B------:R-:W-:Y:S03]  /*4590*/  HMMA.16816.F32 R112, R128.reuse, R120, R188 ;  /* 0x000000788070723c */ /* 0x040fe600000018bc */
[----:B------:R-:W-:Y:S02]  /*45a0*/  FADD.FTZ R247, R203, R247 ;  /* 0x000000f7cbf77221 */ /* 0x000fe40000010000 */
[----:B-1----:R-:W-:Y:S02]  /*45b0*/  FFMA.FTZ R0, R229, c[0x0][0x2d0], -R13 ;  /* 0x0000b400e5007a23 */ /* 0x002fe4000001080d */
[----:B------:R-:W-:Y:S01]  /*45c0*/  FADD.FTZ R247, R202, R247 ;  /* 0x000000f7caf77221 */ /* 0x000fe20000010000 */
[----:B------:R-:W-:Y:S01]  /*45d0*/  HMMA.16816.F32 R116, R128, R122, R116 ;  /* 0x0000007a8074723c */ /* 0x000fe20000001874 */
[----:B------:R1:W2:Y:S02]  /*45e0*/  MUFU.EX2 R14, R0 ;  /* 0x00000000000e7308 */ /* 0x0002a40000000800 */
[----:B------:R-:W-:-:S04]  /*45f0*/  FADD.FTZ R247, R201, R247 ;  /* 0x000000f7c9f77221 */ /* 0x000fc80000010000 */
[----:B------:R-:W-:Y:S01]  /*4600*/  FADD.FTZ R247, R200, R247 ;  /* 0x000000f7c8f77221 */ /* 0x000fe20000010000 */
[----:B------:R-:W-:Y:S03]  /*4610*/  HMMA.16816.F32 R128, R128, R6, R144 ;  /* 0x000000068080723c */ /* 0x000fe60000001890 */
[----:B------:R-:W-:-:S04]  /*4620*/  FADD.FTZ R247, R27, R247 ;  /* 0x000000f71bf77221 */ /* 0x000fc80000010000 */
[----:B------:R-:W-:Y:S02]  /*4630*/  FADD.FTZ R247, R26, R247 ;  /* 0x000000f71af77221 */ /* 0x000fe40000010000 */
[----:B-1----:R-:W-:Y:S01]  /*4640*/  FFMA.FTZ R0, R227, c[0x0][0x2d0], -R13 ;  /* 0x0000b400e3007a23 */ /* 0x002fe2000001080d */
[----:B--2---:R-:W-:Y:S01]  /*4650*/  F2FP.PACK_AB R169, R14, R12 ;  /* 0x0000000c0ea9723e */ /* 0x004fe200000000ff */
[----:B------:R-:W-:Y:S02]  /*4660*/  FADD.FTZ R247, R25, R247 ;  /* 0x000000f719f77221 */ /* 0x000fe40000010000 */
[----:B------:R1:W-:Y:S02]  /*4670*/  MUFU.EX2 R15, R0 ;  /* 0x00000000000f7308 */ /* 0x0003e40000000800 */
[----:B------:R-:W-:Y:S02]  /*4680*/  FADD.FTZ R247, R24, R247 ;  /* 0x000000f718f77221 */ /* 0x000fe40000010000 */
[----:B-1----:R-:W-:-:S04]  /*4690*/  FFMA.FTZ R0, R226, c[0x0][0x2d0], -R13 ;  /* 0x0000b400e2007a23 */ /* 0x002fc8000001080d */
[----:B------:R1:W2:Y:S02]  /*46a0*/  MUFU.EX2 R13, R0 ;  /* 0x00000000000d7308 */ /* 0x0002a40000000800 */
[----:B-1----:R-:W-:Y:S01]  /*46b0*/  FADD.FTZ R0, R242, R238 ;  /* 0x000000eef2007221 */ /* 0x002fe20000010000 */
[----:B--2---:R-:W-:-:S03]  /*46c0*/  F2FP.PACK_AB R171, R13, R15 ;  /* 0x0000000f0dab723e */ /* 0x004fc600000000ff */
[----:B------:R-:W-:-:S04]  /*46d0*/  FADD.FTZ R0, R243, R0 ;  /* 0x00000000f3007221 */ /* 0x000fc80000010000 */
[----:B------:R-:W-:Y:S01]  /*46e0*/  FADD.FTZ R8, R244, R0 ;  /* 0x00000000f4087221 */ /* 0x000fe20000010000 */
[----:B------:R-:W-:Y:S01]  /*46f0*/  HMMA.16816.F32 R164, R168, R4, R164 ;  /* 0x00000004a8a4723c */ /* 0x000fe200000018a4 */
[----:B------:R-:W-:-:S04]  /*4700*/  FADD.FTZ R0, R251, R9 ;  /* 0x00000009fb007221 */ /* 0x000fc80000010000 */
[----:B------:R-:W-:Y:S02]  /*4710*/  FADD.FTZ R0, R230, R0 ;  /* 0x00000000e6007221 */ /* 0x000fe40000010000 */
        /* <DEDUP_REMOVED lines=44> */
[----:B------:R-:W-:-:S03]  /*49e0*/  FADD.FTZ R248, R21, R248 ;  /* 0x000000f815f87221 */ /* 0x000fc60000010000 */
[C---:B------:R-:W-:Y:S08]  /*49f0*/  HMMA.16816.F32 R120, R168.reuse, R122, R56 ;  /* 0x0000007aa878723c */ /* 0x040ff00000001838 */
[----:B------:R-:W-:Y:S01]  /*4a00*/  HMMA.16816.F32 R168, R168, R6, R40 ;  /* 0x00000006a8a8723c */ /* 0x000fe20000001828 */
[----:B------:R-:W-:Y:S07]  /*4a10*/  @!P0 BRA `(.L_x_782) ;  /* 0x0000334000008947 */ /* 0x000fee0003800000 */
[----:B------:R-:W2:Y:S04]  /*4a20*/  LDL.64 R32, [R1+0x20] ;  /* 0x0000200001207983 */ /* 0x000ea80000100a00 */
[----:B------:R-:W3:Y:S04]  /*4a30*/  LDL.64 R30, [R1+0x28] ;  /* 0x00002800011e7983 */ /* 0x000ee80000100a00 */
[----:B------:R-:W4:Y:S04]  /*4a40*/  LDL.64 R28, [R1+0x18] ;  /* 0x00001800011c7983 */ /* 0x000f280000100a00 */
[----:B------:R-:W5:Y:S04]  /*4a50*/  LDL.64 R222, [R1+0x10] ;  /* 0x0000100001de7983 */ /* 0x000f680000100a00 */
[----:B------:R-:W5:Y:S01]  /*4a60*/  LDL.LU R219, [R1+0x38] ;  /* 0x0000380001db7983 */ /* 0x000f620000300800 */
[----:B------:R-:W-:Y:S01]  /*4a70*/  IMAD.MOV.U32 R138, RZ, RZ, R2 ;  /* 0x000000ffff8a7224 */ /* 0x000fe200078e0002 */
[C---:B------:R-:W-:Y:S01]  /*4a80*/  IADD3 R221, R212.reuse, 0xc00, RZ ;  /* 0x00000c00d4dd7810 */ /* 0x040fe20007ffe0ff */
        /* <DEDUP_REMOVED lines=9> */
[----:B------:R-:W-:Y:S01]  /*4b20*/  IADD3 R213, R212, 0x2c00, RZ ;  /* 0x00002c00d4d57810 */ /* 0x000fe20007ffe0ff */
[----:B--2---:R-:W-:Y:S02]  /*4b30*/  IMAD.MOV.U32 R34, RZ, RZ, R32 ;  /* 0x000000ffff227224 */ /* 0x004fe400078e0020 */
[----:B------:R-:W-:Y:S02]  /*4b40*/  IMAD.MOV.U32 R35, RZ, RZ, R33 ;  /* 0x000000ffff237224 */ /* 0x000fe400078e0021 */
[----:B---3--:R-:W-:Y:S01]  /*4b50*/  IMAD.MOV.U32 R33, RZ, RZ, R31 ;  /* 0x000000ffff217224 */ /* 0x008fe200078e001f */
[C---:B------:R-:W-:Y:S01]  /*4b60*/  IADD3 R4, P3, R34.reuse, 0x20, RZ ;  /* 0x0000002022047810 */ /* 0x040fe20007f7e0ff */
[----:B------:R-:W-:Y:S01]  /*4b70*/  IMAD.MOV.U32 R32, RZ, RZ, R30 ;  /* 0x000000ffff207224 */ /* 0x000fe200078e001e */
[----:B------:R-:W-:Y:S01]  /*4b80*/  IADD3 R2, P2, R34, 0x40, RZ ;  /* 0x0000004022027810 */ /* 0x000fe20007f5e0ff */
[----:B----4-:R-:W-:-:S02]  /*4b90*/  IMAD.MOV.U32 R31, RZ, RZ, R29 ;  /* 0x000000ffff1f7224 */ /* 0x010fc400078e001d */
[----:B------:R1:W-:Y:S01]  /*4ba0*/  STL [R1+0xc], R4 ;  /* 0x00000c0401007387 */ /* 0x0003e20000100800 */
[C---:B------:R-:W-:Y:S01]  /*4bb0*/  IADD3 R252, P1, R32.reuse, 0x20, RZ ;  /* 0x0000002020fc7810 */ /* 0x040fe20007f3e0ff */
[----:B-----5:R-:W-:Y:S01]  /*4bc0*/  IMAD.MOV.U32 R29, RZ, RZ, R223 ;  /* 0x000000ffff1d7224 */ /* 0x020fe200078e00df */
[----:B------:R-:W-:Y:S01]  /*4bd0*/  IADD3 R250, P0, R32, 0x40, RZ ;  /* 0x0000004020fa7810 */ /* 0x000fe20007f1e0ff */
[----:B------:R2:W-:Y:S01]  /*4be0*/  STL [R1+0x4], R2 ;  /* 0x0000040201007387 */ /* 0x0005e20000100800 */
[----:B------:R-:W-:Y:S01]  /*4bf0*/  IMAD.MOV.U32 R30, RZ, RZ, R28 ;  /* 0x000000ffff1e7224 */ /* 0x000fe200078e001c */
[----:B------:R-:W-:Y:S01]  /*4c00*/  LEA.HI.SX32 R225, R219, 0xfffffffe, 0x1a ;  /* 0xfffffffedbe17811 */ /* 0x000fe200078fd2ff */
[----:B------:R-:W-:Y:S01]  /*4c10*/  IMAD.MOV.U32 R28, RZ, RZ, R222 ;  /* 0x000000ffff1c7224 */ /* 0x000fe200078e00de */
[C---:B------:R-:W-:Y:S01]  /*4c20*/  IADD3 R223, R212.reuse, 0x400, RZ ;  /* 0x00000400d4df7810 */ /* 0x040fe20007ffe0ff */
[--C-:B------:R-:W-:Y:S01]  /*4c30*/  IMAD.X R251, RZ, RZ, R29.reuse, P1 ;  /* 0x000000fffffb7224 */ /* 0x100fe200008e061d */
[C---:B------:R-:W-:Y:S01]  /*4c40*/  IADD3 R222, R212.reuse, 0x800, RZ ;  /* 0x00000800d4de7810 */ /* 0x040fe20007ffe0ff */
[----:B------:R-:W-:Y:S01]  /*4c50*/  IMAD.X R249, RZ, RZ, R29, P0 ;  /* 0x000000fffff97224 */ /* 0x000fe200000e061d */
[----:B------:R-:W-:Y:S01]  /*4c60*/  IADD3 R219, R212, 0x1400, RZ ;  /* 0x00001400d4db7810 */ /* 0x000fe20007ffe0ff */
[----:B-1----:R-:W-:-:S02]  /*4c70*/  IMAD.X R4, RZ, RZ, R31, P3 ;  /* 0x000000ffff047224 */ /* 0x002fc400018e061f */
[----:B--2---:R-:W-:-:S05]  /*4c80*/  IMAD.X R2, RZ, RZ, R31, P2 ;  /* 0x000000ffff027224 */ /* 0x004fca00010e061f */
[----:B------:R1:W-:Y:S04]  /*4c90*/  STL [R1], R2 ;  /* 0x0000000201007387 */ /* 0x0003e80000100800 */
[----:B------:R1:W-:Y:S02]  /*4ca0*/  STL [R1+0x8], R4 ;  /* 0x0000080401007387 */ /* 0x0003e40000100800 */
.L_x_783:
[----:B-1----:R-:W2:Y:S01]  /*4cb0*/  LDL R2, [R1+0x34] ;  /* 0x0000340001027983 */ /* 0x002ea20000100800 */
[----:B------:R-:W-:Y:S04]  /*4cc0*/  DEPBAR.LE SB0, 0x0 ;  /* 0x000080000000791a */ /* 0x000fe80000000000 */
[----:B------:R-:W3:Y:S01]  /*4cd0*/  LDL.64 R198, [R1+0x20] ;  /* 0x0000200001c67983 */ /* 0x000ee20000100a00 */
[C---:B------:R-:W-:Y:S01]  /*4ce0*/  IMAD.WIDE.U32 R54, R225.reuse, c[0x0][0x208], RZ ;  /* 0x00008200e1367a25 */ /* 0x040fe200078e00ff */
[----:B------:R-:W-:Y:S02]  /*4cf0*/  MOV R195, c[0x0][0x208] ;  /* 0x0000820000c37a02 */ /* 0x000fe40000000f00 */
[----:B------:R-:W-:Y:S02]  /*4d00*/  MOV R196, c[0x0][0x20c] ;  /* 0x0000830000c47a02 */ /* 0x000fe40000000f00 */
[----:B------:R-:W4:Y:S01]  /*4d10*/  LDL.64 R192, [R1+0x18] ;  /* 0x0000180001c07983 */ /* 0x000f220000100a00 */
[----:B------:R-:W-:Y:S02]  /*4d20*/  SHF.L.U32 R136, R54, 0x6, RZ ;  /* 0x0000000636887819 */ /* 0x000fe400000006ff */
[----:B------:R-:W-:Y:S02]  /*4d30*/  MOV R229, 0x5 ;  /* 0x0000000500e57802 */ /* 0x000fe40000000f00 */
[----:B------:R-:W-:Y:S01]  /*4d40*/  MOV R228, c[0x0][0x1e0] ;  /* 0x0000780000e47a02 */ /* 0x000fe20000000f00 */
[----:B------:R-:W5:Y:S03]  /*4d50*/  LDL R189, [R1+0xc] ;  /* 0x00000c0001bd7983 */ /* 0x000f660000100800 */
[----:B------:R-:W-:Y:S01]  /*4d60*/  SHF.L.U32 R228, R228, 0x5, RZ ;  /* 0x00000005e4e47819 */ /* 0x000fe200000006ff */
[----:B------:R-:W4:Y:S04]  /*4d70*/  LDL R194, [R1+0x4] ;  /* 0x0000040001c27983 */ /* 0x000f280000100800 */
[----:B------:R-:W4:Y:S04]  /*4d80*/  LDL R190, [R1+0x8] ;  /* 0x0000080001be7983 */ /* 0x000f280000100800 */
[----:B------:R-:W4:Y:S04]  /*4d90*/  LDL R191, [R1] ;  /* 0x0000000001bf7983 */ /* 0x000f280000100800 */
[----:B------:R-:W-:Y:S08]  /*4da0*/  BAR.SYNC.DEFER_BLOCKING 0x0 ;  /* 0x0000000000007b1d */ /* 0x000ff00000010000 */
[----:B------:R-:W-:Y:S08]  /*4db0*/  LDSM.16.M88.4 R64, [R210+0x6100] ;  /* 0x00610000d240783b */ /* 0x000ff00000000200 */
[----:B------:R-:W1:Y:S08]  /*4dc0*/  LDSM.16.M88.4 R16, [R139+0x3100] ;  /* 0x003100008b10783b */ /* 0x000e700000000200 */
[----:B------:R-:W1:Y:S08]  /*4dd0*/  LDSM.16.M88.4 R60, [R210+0x7100] ;  /* 0x00710000d23c783b */ /* 0x000e700000000200 */
[----:B------:R-:W1:Y:S08]  /*4de0*/  LDSM.16.M88.4 R32, [R139+0x3500] ;  /* 0x003500008b20783b */ /* 0x000e700000000200 */
[----:B------:R-:W4:Y:S06]  /*4df0*/  LDL.64 R230, [R1+0x28] ;  /* 0x0000280001e67983 */ /* 0x000f2c0000100a00 */
[----:B------:R-:W1:Y:S08]  /*4e00*/  LDSM.16.M88.4 R48, [R139+0x3900] ;  /* 0x003900008b30783b */ /* 0x000e700000000200 */
[----:B------:R-:W4:Y:S01]  /*4e10*/  LDL.64 R226, [R1+0x10] ;  /* 0x0000100001e27983 */ /* 0x000f220000100a00 */
        /* <DEDUP_REMOVED lines=10> */
[C---:B------:R-:W-:Y:S08]  /*4ec0*/  HMMA.16816.F32 R24, R60.reuse, R32, RZ ;  /* 0x000000203c18723c */ /* 0x040ff000000018ff */
[-C--:B------:R-:W-:Y:S08]  /*4ed0*/  HMMA.16816.F32 R28, R60, R34.reuse, RZ ;  /* 0x000000223c1c723c */ /* 0x080ff000000018ff */
        /* <DEDUP_REMOVED lines=10> */
[----:B------:R-:W-:Y:S05]  /*4f80*/  IMAD R2, R225, c[0x0][0x20c], R2 ;  /* 0x00008300e1027a24 */ /* 0x000fea00078e0202 */
[----:B------:R-:W-:Y:S02]  /*4f90*/  IADD3 R2, R55, R2, RZ ;  /* 0x0000000237027210 */ /* 0x000fe40007ffe0ff */
[----:B-----5:R-:W-:Y:S02]  /*4fa0*/  IADD3 R57, P3, R136, R189, RZ ;  /* 0x000000bd88397210 */ /* 0x020fe40007f7e0ff */
[----:B------:R-:W-:Y:S02]  /*4fb0*/  SHF.L.U64.HI R2, R54, 0x6, R2 ;  /* 0x0000000636027819 */ /* 0x000fe40000010202 */
[C---:B------:R-:W-:Y:S02]  /*4fc0*/  LEA R204, P2, R57.reuse, c[0x0][0x1f8], 0x1 ;  /* 0x00007e0039cc7a11 */ /* 0x040fe400078408ff */
[----:B----4-:R-:W-:Y:S02]  /*4fd0*/  IADD3.X R53, R2, R193, RZ, P1, !PT ;  /* 0x000000c102357210 */ /* 0x010fe40000ffe4ff */
[----:B------:R-:W-:Y:S02]  /*4fe0*/  IADD3 R56, P1, R136, R194, RZ ;  /* 0x000000c288387210 */ /* 0x000fe40007f3e0ff */
[----:B------:R-:W-:Y:S02]  /*4ff0*/  LEA.HI.X R201, R52, c[0x0][0x1fc], R53, 0x1, P0 ;  /* 0x00007f0034c97a11 */ /* 0x000fe400000f0c35 */
[-C--:B-1----:R-:W-:Y:S01]  /*5000*/  HMMA.16816.F32 R52, R64, R132.reuse, RZ ;  /* 0x000000844034723c */ /* 0x082fe200000018ff */
[----:B------:R-:W-:Y:S02]  /*5010*/  IADD3.X R59, R2, R191, RZ, P1, !PT ;  /* 0x000000bf023b7210 */ /* 0x000fe40000ffe4ff */
[----:B------:R-:W-:Y:S02]  /*5020*/  LEA R202, P0, R56, c[0x0][0x1f8], 0x1 ;  /* 0x00007e0038ca7a11 */ /* 0x000fe400078008ff */
[----:B------:R-:W-:Y:S02]  /*5030*/  IADD3.X R58, R2, R190, RZ, P3, !PT ;  /* 0x000000be023a7210 */ /* 0x000fe40001ffe4ff */
[----:B------:R-:W-:Y:S02]  /*5040*/  LEA.HI.X R203, R56, c[0x0][0x1fc], R59, 0x1, P0 ;  /* 0x00007f0038cb7a11 */ /* 0x000fe400000f0c3b */
[----:B------:R-:W-:Y:S02]  /*5050*/  LEA.HI.X R205, R57, c[0x0][0x1fc], R58, 0x1, P2 ;  /* 0x00007f0039cd7a11 */ /* 0x000fe400010f0c3a */
[C---:B------:R-:W-:Y:S02]  /*5060*/  HMMA.16816.F32 R56, R60.reuse, R132, RZ ;  /* 0x000000843c38723c */ /* 0x040fe400000018ff */
[C---:B------:R-:W-:Y:S04]  /*5070*/  LEA R136, P1, R195.reuse, R136, 0x5 ;  /* 0x00000088c3887211 */ /* 0x040fe800078228ff */
[C---:B------:R-:W-:Y:S02]  /*5080*/  IADD3 R188, P2, R136.reuse, R198, RZ ;  /* 0x000000c688bc7210 */ /* 0x040fe40007f5e0ff */
[-C--:B------:R-:W-:Y:S01]  /*5090*/  HMMA.16816.F32 R60, R60, R134.reuse, RZ ;  /* 0x000000863c3c723c */ /* 0x080fe200000018ff */
[----:B------:R-:W-:Y:S03]  /*50a0*/  IADD3 R189, P0, R136, R189, RZ ;  /* 0x000000bd88bd7210 */ /* 0x000fe60007f1e0ff */
[----:B------:R-:W-:Y:S02]  /*50b0*/  LEA R132, P3, R188, c[0x0][0x1f8], 0x1 ;  /* 0x00007e00bc847a11 */ /* 0x000fe400078608ff */
[----:B------:R-:W-:Y:S02]  /*50c0*/  LEA.HI.X R2, R195, R2, R196, 0x5, P1 ;  /* 0x00000002c3027211 */ /* 0x000fe400008f2cc4 */
[----:B------:R-:W-:Y:S04]  /*50d0*/  HMMA.16816.F32 R64, R64, R134, RZ ;  /* 0x000000864040723c */ /* 0x000fe800000018ff */
[----:B------:R-:W-:Y:S02]  /*50e0*/  IADD3 R136, P1, R136, R194, RZ ;  /* 0x000000c288887210 */ /* 0x000fe40007f3e0ff */
[C---:B------:R-:W-:Y:S02]  /*50f0*/  IADD3.X R133, R2.reuse, R193, RZ, P2, !PT ;  /* 0x000000c102857210 */ /* 0x040fe400017fe4ff */
[-C--:B------:R-:W-:Y:S01]  /*5100*/  HMMA.16816.F32 R4, R172, R176.reuse, R4 ;  /* 0x000000b0ac04723c */ /* 0x080fe20000001804 */
[----:B------:R-:W-:Y:S04]  /*5110*/  LDSM.16.M88.4 R192, [R221] ;  /* 0x00000000ddc0783b */ /* 0x000fe80000000200 */
[C---:B------:R-:W-:Y:S02]  /*5120*/  LEA R198, P2, R189.reuse, c[0x0][0x1f8], 0x1 ;  /* 0x00007e00bdc67a11 */ /* 0x040fe400078408ff */
[----:B------:R-:W-:Y:S01]  /*5130*/  IADD3.X R190, R2, R190, RZ, P0, !PT ;  /* 0x000000be02be7210 */ /* 0x000fe200007fe4ff */
[C---:B------:R-:W-:Y:S04]  /*5140*/  HMMA.16816.F32 R8, R180.reuse, R176, R8 ;  /* 0x000000b0b408723c */ /* 0x040fe80000001808 */
[----:B------:R-:W-:Y:S02]  /*5150*/  LEA.HI.X R133, R188, c[0x0][0x1fc], R133, 0x1, P3 ;  /* 0x00007f00bc857a11 */ /* 0x000fe400018f0c85 */
[----:B------:R-:W-:Y:S02]  /*5160*/  IADD3.X R2, R2, R191, RZ, P1, !PT ;  /* 0x000000bf02027210 */ /* 0x000fe40000ffe4ff */
[-C--:B------:R-:W-:Y:S04]  /*5170*/  HMMA.16816.F32 R12, R180, R178.reuse, R12 ;  /* 0x000000b2b40c723c */ /* 0x080fe8000000180c */
[----:B------:R-:W-:Y:S02]  /*5180*/  LEA.HI.X R199, R189, c[0x0][0x1fc], R190, 0x1, P2 ;  /* 0x00007f00bdc77a11 */ /* 0x000fe400010f0cbe */
[----:B------:R-:W1:Y:S01]  /*5190*/  LDSM.16.M88.4 R188, [R222] ;  /* 0x00000000debc783b */ /* 0x000e620000000200 */
[C---:B------:R-:W-:Y:S01]  /*51a0*/  LEA R196, P0, R136.reuse, c[0x0][0x1f8], 0x1 ;  /* 0x00007e0088c47a11 */ /* 0x040fe200078008ff */
[C---:B------:R-:W-:Y:S04]  /*51b0*/  HMMA.16816.F32 R16, R172.reuse, R178, R16 ;  /* 0x000000b2ac10723c */ /* 0x040fe80000001810 */
[----:B------:R-:W-:Y:S02]  /*51c0*/  LEA.HI.X R197, R136, c[0x0][0x1fc], R2, 0x1, P0 ;  /* 0x00007f0088c57a11 */ /* 0x000fe400000f0c02 */
[----:B------:R-:W-:Y:S01]  /*51d0*/  @!PT LDS RZ, [RZ] ;  /* 0x00000000fffff984 */ /* 0x000fe20000000800 */
[----:B------:R-:W-:Y:S01]  /*51e0*/  @!PT LDS RZ, [RZ] ;  /* 0x00000000fffff984 */ /* 0x000fe20000000800 */
[----:B------:R-:W-:Y:S01]  /*51f0*/  @!PT LDS RZ, [RZ] ;  /* 0x00000000fffff984 */ /* 0x000fe20000000800 */
        /* <DEDUP_REMOVED lines=11> */
[-C--:B-1----:R-:W-:Y:S06]  /*52b0*/  HMMA.16816.F32 R36, R172, R188.reuse, R36 ;  /* 0x000000bcac24723c */ /* 0x082fec0000001824 */
[----:B------:R5:W-:Y:S02]  /*52c0*/  LDGSTS.E.BYPASS.LTC128B.128 [R224+0x2900], [R196.64], !P5 ;  /* 0x02900000c4e07fae */ /* 0x000be4000e901d44 */
[C---:B------:R-:W-:Y:S06]  /*52d0*/  HMMA.16816.F32 R40, R180.reuse, R188, R40 ;  /* 0x000000bcb428723c */ /* 0x040fec0000001828 */
[----:B--2---:R-:W-:Y:S02]  /*52e0*/  LDSM.16.M88.4 R200, [R210+0x9100] ;  /* 0x00910000d2c8783b */ /* 0x004fe40000000200 */
[-C--:B------:R-:W-:Y:S06]  /*52f0*/  HMMA.16816.F32 R44, R180, R190.reuse, R44 ;  /* 0x000000beb42c723c */ /* 0x080fec000000182c */
[----:B------:R-:W0:Y:S02]  /*5300*/  LDGDEPBAR ;  /* 0x00000000000079af */ /* 0x000e240000000000 */
[C---:B------:R-:W-:Y:S06]  /*5310*/  HMMA.16816.F32 R48, R172.reuse, R190, R48 ;  /* 0x000000beac30723c */ /* 0x040fec0000001830 */
[----:B----4-:R-:W-:Y:S02]  /*5320*/  LDSM.16.M88.4 R132, [R210+0x8100] ;  /* 0x00810000d284783b */ /* 0x010fe40000000200 */
[-C--:B------:R-:W-:Y:S06]  /*5330*/  HMMA.16816.F32 R52, R172, R192.reuse, R52 ;  /* 0x000000c0ac34723c */ /* 0x080fec0000001834 */
[----:B-----5:R-:W1:Y:S02]  /*5340*/  LDSM.16.M88.4 R196, [R139+0x4100] ;  /* 0x004100008bc4783b */ /* 0x020e640000000200 */
[C---:B------:R-:W-:Y:S06]  /*5350*/  HMMA.16816.F32 R56, R180.reuse, R192, R56 ;  /* 0x000000c0b438723c */ /* 0x040fec0000001838 */
[----:B---3--:R-:W2:Y:S02]  /*5360*/  LDSM.16.M88.4 R204, [R139+0x4500] ;  /* 0x004500008bcc783b */ /* 0x008ea40000000200 */
[-C--:B------:R-:W-:Y:S06]  /*5370*/  HMMA.16816.F32 R60, R180, R194.reuse, R60 ;  /* 0x000000c2b43c723c */ /* 0x080fec000000183c */
[----:B------:R-:W3:Y:S02]  /*5380*/  LDSM.16.M88.4 R176, [R139+0x4900] ;  /* 0x004900008bb0783b */ /* 0x000ee40000000200 */
[----:B------:R-:W-:Y:S06]  /*5390*/  HMMA.16816.F32 R64, R172, R194, R64 ;  /* 0x000000c2ac40723c */ /* 0x000fec0000001840 */
[----:B------:R-:W4:Y:S08]  /*53a0*/  LDSM.16.M88.4 R172, [R139+0x4d00] ;  /* 0x004d00008bac783b */ /* 0x000f300000000200 */
[----:B------:R-:W-:Y:S01]  /*53b0*/  LDSM.16.M88.4 R180, [R211+0x8100] ;  /* 0x00810000d3b4783b */ /* 0x000fe20000000200 */
[-C--:B-1----:R-:W-:Y:S07]  /*53c0*/  HMMA.16816.F32 R4, R132, R196.reuse, R4 ;  /* 0x000000c48404723c */ /* 0x082fee0000001804 */
[----:B------:R-:W1:Y:S01]  /*53d0*/  LDSM.16.M88.4 R184, [R220] ;  /* 0x00000000dcb8783b */ /* 0x000e620000000200 */
[C---:B------:R-:W-:Y:S07]  /*53e0*/  HMMA.16816.F32 R8, R200.reuse, R196, R8 ;  /* 0x000000c4c808723c */ /* 0x040fee0000001808 */
[----:B------:R-:W5:Y:S01]  /*53f0*/  LDSM.16.M88.4 R188, [R211+0x9100] ;  /* 0x00910000d3bc783b */ /* 0x000f620000000200 */
[-C--:B------:R-:W-:Y:S07]  /*5400*/  HMMA.16816.F32 R12, R200, R198.reuse, R12 ;  /* 0x000000c6c80c723c */ /* 0x080fee000000180c */
[----:B------:R-:W1:Y:S01]  /*5410*/  LDSM.16.M88.4 R192, [R219] ;  /* 0x00000000dbc0783b */ /* 0x000e620000000200 */
[C---:B------:R-:W-:Y:S07]  /*5420*/  HMMA.16816.F32 R16, R132.reuse, R198, R16 ;  /* 0x000000c68410723c */ /* 0x040fee0000001810 */
[----:B------:R-:W-:Y:S01]  /*5430*/  LDSM.16.M88.4 R196, [R217] ;  /* 0x00000000d9c4783b */ /* 0x000fe20000000200 */
        /* <DEDUP_REMOVED lines=9> */
[----:B------:R-:W2:Y:S07]  /*54d0*/  LDSM.16.M88.4 R176, [R218] ;  /* 0x00000000dab0783b */ /* 0x000eae0000000200 */
[-C--:B----4-:R-:W-:Y:S08]  /*54e0*/  HMMA.16816.F32 R52, R132, R172.reuse, R52 ;  /* 0x000000ac8434723c */ /* 0x090ff00000001834 */
[C---:B------:R-:W-:Y:S08]  /*54f0*/  HMMA.16816.F32 R56, R200.reuse, R172, R56 ;  /* 0x000000acc838723c */ /* 0x040ff00000001838 */
[-C--:B------:R-:W-:Y:S01]  /*5500*/  HMMA.16816.F32 R60, R200, R174.reuse, R60 ;  /* 0x000000aec83c723c */ /* 0x080fe2000000183c */
[----:B------:R-:W-:Y:S07]  /*5510*/  LDSM.16.M88.4 R200, [R210+0xb100] ;  /* 0x00b10000d2c8783b */ /* 0x000fee0000000200 */
[----:B------:R-:W-:Y:S01]  /*5520*/  HMMA.16816.F32 R64, R132, R174, R64 ;  /* 0x000000ae8440723c */ /* 0x000fe20000001840 */
[----:B------:R-:W-:Y:S07]  /*5530*/  LDSM.16.M88.4 R132, [R210+0xa100] ;  /* 0x00a10000d284783b */ /* 0x000fee0000000200 */
[-C--:B-1----:R-:W-:Y:S01]  /*5540*/  HMMA.16816.F32 R4, R180, R184.reuse, R4 ;  /* 0x000000b8b404723c */ /* 0x082fe20000001804 */
[----:B------:R-:W1:Y:S07]  /*5550*/  LDSM.16.M88.4 R172, [R139+0x5100] ;  /* 0x005100008bac783b */ /* 0x000e6e0000000200 */
[C---:B-----5:R-:W-:Y:S08]  /*5560*/  HMMA.16816.F32 R8, R188.reuse, R184, R8 ;  /* 0x000000b8bc08723c */ /* 0x060ff00000001808 */
[-C--:B------:R-:W-:Y:S08]  /*5570*/  HMMA.16816.F32 R12, R188, R186.reuse, R12 ;  /* 0x000000babc0c723c */ /* 0x080ff0000000180c */
[C---:B------:R-:W-:Y:S01]  /*5580*/  HMMA.16816.F32 R16, R180.reuse, R186, R16 ;  /* 0x000000bab410723c */ /* 0x040fe20000001810 */
[----:B------:R-:W-:Y:S07]  /*5590*/  LDSM.16.M88.4 R184, [R216] ;  /* 0x00000000d8b8783b */ /* 0x000fee0000000200 */
[-C--:B------:R-:W-:Y:S08]  /*55a0*/  HMMA.16816.F32 R20, R180, R192.reuse, R20 ;  /* 0x000000c0b414723c */ /* 0x080ff00000001814 */
[C---:B------:R-:W-:Y:S08]  /*55b0*/  HMMA.16816.F32 R24, R188.reuse, R192, R24 ;  /* 0x000000c0bc18723c */ /* 0x040ff00000001818 */
[-C--:B------:R-:W-:Y:S08]  /*55c0*/  HMMA.16816.F32 R28, R188, R194.reuse, R28 ;  /* 0x000000c2bc1c723c */ /* 0x080ff0000000181c */
[C---:B------:R-:W-:Y:S01]  /*55d0*/  HMMA.16816.F32 R32, R180.reuse, R194, R32 ;  /* 0x000000c2b420723c */ /* 0x040fe20000001820 */
[----:B------:R-:W-:Y:S07]  /*55e0*/  LDSM.16.M88.4 R192, [R215] ;  /* 0x00000000d7c0783b */ /* 0x000fee0000000200 */
[-C--:B--2---:R-:W-:Y:S08]  /*55f0*/  HMMA.16816.F32 R36, R180, R176.reuse, R36 ;  /* 0x000000b0b424723c */ /* 0x084ff00000001824 */
[C---:B------:R-:W-:Y:S08]  /*5600*/  HMMA.16816.F32 R40, R188.reuse, R176, R40 ;  /* 0x000000b0bc28723c */ /* 0x040ff00000001828 */
[-C--:B------:R-:W-:Y:S08]  /*5610*/  HMMA.16816.F32 R44, R188, R178.reuse, R44 ;  /* 0x000000b2bc2c723c */ /* 0x080ff0000000182c */
[C---:B------:R-:W-:Y:S01]  /*5620*/  HMMA.16816.F32 R48, R180.reuse, R178, R48 ;  /* 0x000000b2b430723c */ /* 0x040fe20000001830 */
[----:B------:R-:W2:Y:S07]  /*5630*/  LDSM.16.M88.4 R176, [R139+0x5900] ;  /* 0x005900008bb0783b */ /* 0x000eae0000000200 */
[-C--:B------:R-:W-:Y:S08]  /*5640*/  HMMA.16816.F32 R52, R180, R196.reuse, R52 ;  /* 0x000000c4b434723c */ /* 0x080ff00000001834 */
[C---:B------:R-:W-:Y:S08]  /*5650*/  HMMA.16816.F32 R56, R188.reuse, R196, R56 ;  /* 0x000000c4bc38723c */ /* 0x040ff00000001838 */
[-C--:B------:R-:W-:Y:S01]  /*5660*/  HMMA.16816.F32 R60, R188, R198.reuse, R60 ;  /* 0x000000c6bc3c723c */ /* 0x080fe2000000183c */
[----:B------:R-:W-:Y:S07]  /*5670*/  LDSM.16.M88.4 R188, [R211+0xb100] ;  /* 0x00b10000d3bc783b */ /* 0x000fee0000000200 */
[----:B------:R-:W-:Y:S01]  /*5680*/  HMMA.16816.F32 R64, R180, R198, R64 ;  /* 0x000000c6b440723c */ /* 0x000fe20000001840 */
[----:B------:R-:W-:Y:S07]  /*5690*/  LDSM.16.M88.4 R180, [R211+0xa100] ;  /* 0x00a10000d3b4783b */ /* 0x000fee0000000200 */
[-C--:B-1----:R-:W-:Y:S01]  /*56a0*/  HMMA.16816.F32 R4, R132, R172.reuse, R4 ;  /* 0x000000ac8404723c */ /* 0x082fe20000001804 */
[----:B------:R-:W-:Y:S07]  /*56b0*/  LDSM.16.M88.4 R196, [R213] ;  /* 0x00000000d5c4783b */ /* 0x000fee0000000200 */
        /* <DEDUP_REMOVED lines=11> */
[C---:B------:R-:W-:Y:S01]  /*5770*/  HMMA.16816.F32 R48, R132.reuse, R178, R48 ;  /* 0x000000b28430723c */ /* 0x040fe20000001830 */
[----:B------:R-:W2:Y:S01]  /*5780*/  LDSM.16.M88.4 R176, [R214] ;  /* 0x00000000d6b0783b */ /* 0x000ea20000000200 */
[----:B------:R-:W-:Y:S06]  /*5790*/  DEPBAR.LE SB0, 0x0 ;  /* 0x000080000000791a */ /* 0x000fec0000000000 */
[-C--:B-1----:R-:W-:Y:S01]  /*57a0*/  HMMA.16816.F32 R52, R132, R172.reuse, R52 ;  /* 0x000000ac8434723c */ /* 0x082fe20000001834 */
        /* <DEDUP_REMOVED lines=82> */
[----:B------:R-:W-:Y:S04]  /*5cd0*/  FMNMX.FTZ R133, R42, R133, !PT ;  /* 0x000000852a857209 */ /* 0x000fe80007810000 */
[----:B------:R-:W-:Y:S01]  /*5ce0*/  FMNMX.FTZ R133, R43, R133, !PT ;  /* 0x000000852b857209 */ /* 0x000fe20007810000 */
[----:B------:R-:W3:Y:S03]  /*5cf0*/  SHFL.BFLY PT, R172, R132, 0x2, 0x1f ;  /* 0x0c401f0084ac7f89 */ /* 0x000ee600000e0000 */
        /* <DEDUP_REMOVED lines=10> */
[----:B------:R-:W-:Y:S01]  /*5da0*/  FMNMX.FTZ R2, R58, R2, !PT ;  /* 0x000000023a027209 */ /* 0x000fe20007810000 */
[--C-:B------:R-:W-:Y:S01]  /*5db0*/  FFMA.FTZ R5, R5, c[0x0][0x2d0], -R180.reuse ;  /* 0x0000b40005057a23 */ /* 0x100fe200000108b4 */
[----:B---3--:R-:W-:Y:S01]  /*5dc0*/  FMNMX.FTZ R132, R132, R172, !PT ;  /* 0x000000ac84847209 */ /* 0x008fe20007810000 */
[--C-:B------:R-:W-:Y:S01]  /*5dd0*/  FFMA.FTZ R6, R6, c[0x0][0x2d0], -R181.reuse ;  /* 0x0000b40006067a23 */ /* 0x100fe200000108b5 */
[----:B------:R-:W-:Y:S01]  /*5de0*/  FMNMX.FTZ R2, R59, R2, !PT ;  /* 0x000000023b027209 */ /* 0x000fe20007810000 */
[--C-:B------:R-:W-:Y:S02]  /*5df0*/  FFMA.FTZ R7, R7, c[0x0][0x2d0], -R181.reuse ;  /* 0x0000b40007077a23 */ /* 0x100fe400000108b5 */
[----:B------:R-:W3:Y:S01]  /*5e00*/  SHFL.BFLY PT, R134, R132, 0x1, 0x1f ;  /* 0x0c201f0084867f89 */ /* 0x000ee200000e0000 */
[----:B------:R4:W-:Y:S01]  /*5e10*/  MUFU.EX2 R241, R4 ;  /* 0x0000000400f17308 */ /* 0x0009e20000000800 */
[--C-:B------:R-:W-:Y:S02]  /*5e20*/  FFMA.FTZ R19, R19, c[0x0][0x2d0], -R181.reuse ;  /* 0x0000b40013137a23 */ /* 0x100fe400000108b5 */
[--C-:B------:R-:W-:Y:S02]  /*5e30*/  FFMA.FTZ R17, R17, c[0x0][0x2d0], -R180.reuse ;  /* 0x0000b40011117a23 */ /* 0x100fe400000108b4 */
[--C-:B------:R-:W-:Y:S02]  /*5e40*/  FFMA.FTZ R16, R16, c[0x0][0x2d0], -R180.reuse ;  /* 0x0000b40010107a23 */ /* 0x100fe400000108b4 */
[--C-:B------:R-:W-:Y:S02]  /*5e50*/  FFMA.FTZ R18, R18, c[0x0][0x2d0], -R181.reuse ;  /* 0x0000b40012127a23 */ /* 0x100fe400000108b5 */
[--C-:B------:R-:W-:Y:S01]  /*5e60*/  FFMA.FTZ R36, R36, c[0x0][0x2d0], -R180.reuse ;  /* 0x0000b40024247a23 */ /* 0x100fe200000108b4 */
[----:B------:R-:W-:Y:S01]  /*5e70*/  MUFU.EX2 R237, R6 ;  /* 0x0000000600ed7308 */ /* 0x000fe20000000800 */
[--C-:B------:R-:W-:Y:S02]  /*5e80*/  FFMA.FTZ R37, R37, c[0x0][0x2d0], -R180.reuse ;  /* 0x0000b40025257a23 */ /* 0x100fe400000108b4 */
[----:B------:R-:W-:Y:S02]  /*5e90*/  FFMA.FTZ R38, R38, c[0x0][0x2d0], -R181 ;  /* 0x0000b40026267a23 */ /* 0x000fe400000108b5 */
[----:B-1----:R-:W-:Y:S02]  /*5ea0*/  FADD.FTZ R0, -R135, R3 ;  /* 0x0000000387007221 */ /* 0x002fe40000010100 */
[----:B------:R-:W-:Y:S02]  /*5eb0*/  FFMA.FTZ R39, R39, c[0x0][0x2d0], -R181 ;  /* 0x0000b40027277a23 */ /* 0x000fe400000108b5 */
[----:B------:R-:W-:Y:S01]  /*5ec0*/  FMUL.FTZ R3, R0, c[0x0][0x2d0] ;  /* 0x0000b40000037a20 */ /* 0x000fe20000410000 */
[----:B------:R1:W-:Y:S01]  /*5ed0*/  MUFU.EX2 R239, R7 ;  /* 0x0000000700ef7308 */ /* 0x0003e20000000800 */
[----:B------:R-:W-:Y:S01]  /*5ee0*/  FMNMX.FTZ R0, R62, R2, !PT ;  /* 0x000000023e007209 */ /* 0x000fe20007810000 */
[--C-:B------:R-:W-:Y:S01]  /*5ef0*/  FFMA.FTZ R48, R48, c[0x0][0x2d0], -R180.reuse ;  /* 0x0000b40030307a23 */ /* 0x100fe200000108b4 */
[----:B---3--:R-:W-:Y:S01]  /*5f00*/  FMNMX.FTZ R134, R132, R134, !PT ;  /* 0x0000008684867209 */ /* 0x008fe20007810000 */
[----:B------:R-:W-:Y:S01]  /*5f10*/  FFMA.FTZ R49, R49, c[0x0][0x2d0], -R180 ;  /* 0x0000b40031317a23 */ /* 0x000fe200000108b4 */
[----:B----4-:R-:W-:Y:S01]  /*5f20*/  @P0 SHF.R.S32.HI R4, RZ, 0x1f, R225 ;  /* 0x0000001fff040819 */ /* 0x010fe200000114e1 */
[----:B------:R-:W-:Y:S01]  /*5f30*/  FFMA.FTZ R50, R50, c[0x0][0x2d0], -R181 ;  /* 0x0000b40032327a23 */ /* 0x000fe200000108b5 */
[----:B------:R-:W-:Y:S01]  /*5f40*/  FMNMX.FTZ R0, R63, R0, !PT ;  /* 0x000000003f007209 */ /* 0x000fe20007810000 */
[----:B------:R-:W-:Y:S02]  /*5f50*/  FADD.FTZ R2, -R134, R137 ;  /* 0x0000008986027221 */ /* 0x000fe40000010100 */
[----:B------:R3:W4:Y:S01]  /*5f60*/  MUFU.EX2 R132, R3 ;  /* 0x0000000300847308 */ /* 0x0007220000000800 */
[----:B------:R-:W-:Y:S02]  /*5f70*/  @P0 IMAD R4, R4, c[0x0][0x1e0], RZ ;  /* 0x0000780004040a24 */ /* 0x000fe400078e02ff */
[----:B------:R-:W-:Y:S02]  /*5f80*/  FMUL.FTZ R182, R134, c[0x0][0x2d0] ;  /* 0x0000b40086b67a20 */ /* 0x000fe40000410000 */
[----:B------:R-:W-:Y:S02]  /*5f90*/  @P0 IMAD R4, R225, c[0x0][0x1e4], R4 ;  /* 0x00007900e1040a24 */ /* 0x000fe400078e0204 */
[--C-:B------:R-:W-:Y:S02]  /*5fa0*/  FFMA.FTZ R12, R12, c[0x0][0x2d0], -R182.reuse ;  /* 0x0000b4000c0c7a23 */ /* 0x100fe400000108b6 */
[--C-:B------:R-:W-:Y:S01]  /*5fb0*/  FFMA.FTZ R13, R13, c[0x0][0x2d0], -R182.reuse ;  /* 0x0000b4000d0d7a23 */ /* 0x100fe200000108b6 */
[----:B------:R5:W-:Y:S01]  /*5fc0*/  MUFU.EX2 R242, R5 ;  /* 0x0000000500f27308 */ /* 0x000be20000000800 */
[--C-:B------:R-:W-:Y:S02]  /*5fd0*/  FFMA.FTZ R51, R51, c[0x0][0x2d0], -R181.reuse ;  /* 0x0000b40033337a23 */ /* 0x100fe400000108b5 */
[--C-:B------:R-:W-:Y:S02]  /*5fe0*/  FFMA.FTZ R44, R44, c[0x0][0x2d0], -R182.reuse ;  /* 0x0000b4002c2c7a23 */ /* 0x100fe400000108b6 */
[----:B-1----:R-:W-:Y:S04]  /*5ff0*/  @P0 IMAD.WIDE.U32 R6, R225, c[0x0][0x1e0], RZ ;  /* 0x00007800e1060a25 */ /* 0x002fe800078e00ff */
[----:B------:R-:W-:Y:S01]  /*6000*/  FFMA.FTZ R45, R45, c[0x0][0x2d0], -R182 ;  /* 0x0000b4002d2d7a23 */ /* 0x000fe200000108b6 */
[----:B------:R1:W-:Y:S01]  /*6010*/  MUFU.EX2 R238, R19 ;  /* 0x0000001300ee7308 */ /* 0x0003e20000000800 */
[----:B------:R-:W-:Y:S01]  /*6020*/  @P0 IADD3 R4, R7, R4, RZ ;  /* 0x0000000407040210 */ /* 0x000fe20007ffe0ff */
[----:B------:R-:W-:Y:S02]  /*6030*/  FFMA.FTZ R52, R52, c[0x0][0x2d0], -R180 ;  /* 0x0000b40034347a23 */ /* 0x000fe400000108b4 */
[----:B---3--:R-:W-:Y:S01]  /*6040*/  FMUL.FTZ R3, R2, c[0x0][0x2d0] ;  /* 0x0000b40002037a20 */ /* 0x008fe20000410000 */
[----:B------:R-:W-:Y:S01]  /*6050*/  @P0 SHF.L.U64.HI R4, R6, 0x6, R4 ;  /* 0x0000000606040819 */ /* 0x000fe20000010204 */
[----:B------:R-:W3:Y:S01]  /*6060*/  SHFL.BFLY PT, R2, R0, 0x2, 0x1f ;  /* 0x0c401f0000027f89 */ /* 0x000ee200000e0000 */
[----:B------:R-:W-:Y:S02]  /*6070*/  FFMA.FTZ R53, R53, c[0x0][0x2d0], -R180 ;  /* 0x0000b40035357a23 */ /* 0x000fe400000108b4 */
[--C-:B------:R-:W-:Y:S01]  /*6080*/  FFMA.FTZ R54, R54, c[0x0][0x2d0], -R181.reuse ;  /* 0x0000b40036367a23 */ /* 0x100fe200000108b5 */
[----:B------:R-:W-:Y:S01]  /*6090*/  MUFU.EX2 R244, R16 ;  /* 0x0000001000f47308 */ /* 0x000fe20000000800 */
[--C-:B------:R-:W-:Y:S02]  /*60a0*/  FFMA.FTZ R55, R55, c[0x0][0x2d0], -R181.reuse ;  /* 0x0000b40037377a23 */ /* 0x100fe400000108b5 */
[--C-:B------:R-:W-:Y:S01]  /*60b0*/  FFMA.FTZ R56, R56, c[0x0][0x2d0], -R182.reuse ;  /* 0x0000b40038387a23 */ /* 0x100fe200000108b6 */
[----:B-----5:R-:W-:Y:S01]  /*60c0*/  @P0 SHF.L.U32 R5, R6, 0x6, RZ ;  /* 0x0000000606050819 */ /* 0x020fe200000006ff */
[----:B------:R-:W-:Y:S02]  /*60d0*/  FFMA.FTZ R57, R57, c[0x0][0x2d0], -R182 ;  /* 0x0000b40039397a23 */ /* 0x000fe400000108b6 */
[----:B------:R-:W-:Y:S01]  /*60e0*/  FFMA.FTZ R32, R32, c[0x0][0x2d0], -R180 ;  /* 0x0000b40020207a23 */ /* 0x000fe200000108b4 */
[----:B------:R-:W-:Y:S01]  /*60f0*/  @P0 IADD3 R7, P2, R5, R230, RZ ;  /* 0x000000e605070210 */ /* 0x000fe20007f5e0ff */
[C---:B--2---:R-:W-:Y:S01]  /*6100*/  FMUL.FTZ R84, R133.reuse, R84 ;  /* 0x0000005485547220 */ /* 0x044fe20000410000 */
[----:B------:R2:W-:Y:S01]  /*6110*/  MUFU.EX2 R243, R17 ;  /* 0x0000001100f37308 */ /* 0x0005e20000000800 */
[----:B------:R-:W-:Y:S01]  /*6120*/  FMUL.FTZ R85, R133, R85 ;  /* 0x0000005585557220 */ /* 0x000fe20000410000 */
[C---:B------:R-:W-:Y:S01]  /*6130*/  @P0 LEA R172, P1, R7.reuse, c[0x0][0x1c8], 0x1 ;  /* 0x0000720007ac0a11 */ /* 0x040fe200078208ff */
[----:B----4-:R-:W-:Y:S01]  /*6140*/  FMUL.FTZ R86, R132, R86 ;  /* 0x0000005684567220 */ /* 0x010fe20000410000 */
[----:B------:R-:W-:Y:S01]  /*6150*/  @P0 IADD3.X R6, R4, R227, RZ, P2, !PT ;  /* 0x000000e304060210 */ /* 0x000fe200017fe4ff */
[----:B-1----:R-:W-:Y:S02]  /*6160*/  FFMA.FTZ R19, R8, c[0x0][0x2d0], -R182 ;  /* 0x0000b40008137a23 */ /* 0x002fe400000108b6 */
[----:B------:R-:W-:Y:S01]  /*6170*/  FMUL.FTZ R87, R132, R87 ;  /* 0x0000005784577220 */ /* 0x000fe20000410000 */
[----:B------:R-:W-:Y:S01]  /*6180*/  @P0 LEA.HI.X R173, R7, c[0x0][0x1cc], R6, 0x1, P1 ;  /* 0x0000730007ad0a11 */ /* 0x000fe200008f0c06 */
[--C-:B------:R-:W-:Y:S01]  /*6190*/  FFMA.FTZ R20, R20, c[0x0][0x2d0], -R180.reuse ;  /* 0x0000b40014147a23 */ /* 0x100fe200000108b4 */
[----:B------:R1:W-:Y:S01]  /*61a0*/  MUFU.EX2 R240, R18 ;  /* 0x0000001200f07308 */ /* 0x0003e20000000800 */
[----:B------:R-:W-:Y:S01]  /*61b0*/  @P0 IADD3 R6, P3, R5, R252, RZ ;  /* 0x000000fc05060210 */ /* 0x000fe20007f7e0ff */
[--C-:B------:R-:W-:Y:S01]  /*61c0*/  FFMA.FTZ R21, R21, c[0x0][0x2d0], -R180.reuse ;  /* 0x0000b40015157a23 */ /* 0x100fe200000108b4 */
[----:B---3--:R-:W-:Y:S01]  /*61d0*/  FMNMX.FTZ R0, R0, R2, !PT ;  /* 0x0000000200007209 */ /* 0x008fe20007810000 */
[----:B------:R3:W-:Y:S01]  /*61e0*/  @P0 LDGSTS.E.BYPASS.LTC128B.128 [R224+0x3100], [R172.64], !P4 ;  /* 0x03100000ace00fae */ /* 0x0007e2000e101d44 */
[----:B------:R-:W-:Y:S01]  /*61f0*/  @P0 IADD3 R7, P2, R5, R250, RZ ;  /* 0x000000fa05070210 */ /* 0x000fe20007f5e0ff */
[----:B------:R-:W-:Y:S01]  /*6200*/  FFMA.FTZ R22, R22, c[0x0][0x2d0], -R181 ;  /* 0x0000b40016167a23 */ /* 0x000fe200000108b5 */
[----:B------:R-:W-:Y:S01]  /*6210*/  @P0 IADD3 R5, P1, R228, R5, RZ ;  /* 0x00000005e4050210 */ /* 0x000fe20007f3e0ff */
[----:B------:R-:W-:Y:S01]  /*6220*/  FFMA.FTZ R33, R33, c[0x0][0x2d0], -R180 ;  /* 0x0000b40021217a23 */ /* 0x000fe200000108b4 */
[----:B------:R-:W-:Y:S01]  /*6230*/  MOV R228, c[0x0][0x1e0] ;  /* 0x0000780000e47a02 */ /* 0x000fe20000000f00 */
[----:B------:R4:W-:Y:S01]  /*6240*/  MUFU.EX2 R236, R19 ;  /* 0x0000001300ec7308 */ /* 0x0009e20000000800 */
[----:B------:R-:W-:Y:S01]  /*6250*/  @P0 IADD3.X R8, R4, R249, RZ, P2, !PT ;  /* 0x000000f904080210 */ /* 0x000fe200017fe4ff */
[----:B------:R-:W5:Y:S01]  /*6260*/  SHFL.BFLY PT, R2, R0, 0x1, 0x1f ;  /* 0x0c201f0000027f89 */ /* 0x000f6200000e0000 */
[----:B------:R-:W-:Y:S01]  /*6270*/  SHF.L.U64.HI R228, R228, R229, c[0x0][0x1e4] ;  /* 0x00007900e4e47619 */ /* 0x000fe200000102e5 */
[C---:B------:R-:W-:Y:S01]  /*6280*/  FMUL.FTZ R96, R133.reuse, R96 ;  /* 0x0000006085607220 */ /* 0x040fe20000410000 */
[----:B--2---:R-:W-:Y:S01]  /*6290*/  @P0 IADD3.X R17, R4, R251, RZ, P3, !PT ;  /* 0x000000fb04110210 */ /* 0x004fe20001ffe4ff */
[----:B------:R-:W-:Y:S01]  /*62a0*/  FMUL.FTZ R97, R133, R97 ;  /* 0x0000006185617220 */ /* 0x000fe20000410000 */
[----:B------:R-:W-:Y:S01]  /*62b0*/  @P0 LEA R16, P3, R6, c[0x0][0x1c8], 0x1 ;  /* 0x0000720006100a11 */ /* 0x000fe200078608ff */
[----:B------:R-:W-:Y:S01]  /*62c0*/  FMUL.FTZ R98, R132, R98 ;  /* 0x0000006284627220 */ /* 0x000fe20000410000 */
[----:B------:R-:W-:Y:S01]  /*62d0*/  @P0 IADD3.X R4, R228, R4, RZ, P1, !PT ;  /* 0x00000004e4040210 */ /* 0x000fe20000ffe4ff */
[----:B------:R-:W2:Y:S01]  /*62e0*/  MUFU.EX2 R3, R3 ;  /* 0x0000000300037308 */ /* 0x000ea20000000800 */
[----:B------:R-:W-:Y:S01]  /*62f0*/  @P0 LEA.HI.X R17, R6, c[0x0][0x1cc], R17, 0x1, P3 ;  /* 0x0000730006110a11 */ /* 0x000fe200018f0c11 */
[----:B------:R-:W-:Y:S01]  /*6300*/  FFMA.FTZ R6, R9, c[0x0][0x2d0], -R182 ;  /* 0x0000b40009067a23 */ /* 0x000fe200000108b6 */
[----:B------:R-:W-:Y:S01]  /*6310*/  @P0 IADD3 R137, P3, R5, R230, RZ ;  /* 0x000000e605890210 */ /* 0x000fe20007f7e0ff */
[----:B------:R-:W-:Y:S01]  /*6320*/  FMUL.FTZ R99, R132, R99 ;  /* 0x0000006384637220 */ /* 0x000fe20000410000 */
[----:B-1----:R-:W-:Y:S01]  /*6330*/  @P0 LEA R18, P2, R7, c[0x0][0x1c8], 0x1 ;  /* 0x0000720007120a11 */ /* 0x002fe200078408ff */
[----:B------:R1:W-:Y:S01]  /*6340*/  @P0 LDGSTS.E.BYPASS.LTC128B.128 [R224+0x4100], [R16.64], !P6 ;  /* 0x0410000010e00fae */ /* 0x0003e2000f101d44 */
[----:B------:R-:W-:Y:S01]  /*6350*/  @P0 IADD3.X R9, R4, R227, RZ, P3, !PT ;  /* 0x000000e304090210 */ /* 0x000fe20001ffe4ff */
[C---:B------:R-:W-:Y:S02]  /*6360*/  FMUL.FTZ R104, R133.reuse, R104 ;  /* 0x0000006885687220 */ /* 0x040fe40000410000 */
[----:B------:R1:W1:Y:S01]  /*6370*/  MUFU.EX2 R235, R6 ;  /* 0x0000000600eb7308 */ /* 0x0002620000000800 */
[----:B------:R-:W-:Y:S02]  /*6380*/  FMUL.FTZ R105, R133, R105 ;  /* 0x0000006985697220 */ /* 0x000fe40000410000 */
[C---:B------:R-:W-:Y:S01]  /*6390*/  FMUL.FTZ R106, R132.reuse, R106 ;  /* 0x0000006a846a7220 */ /* 0x040fe20000410000 */
[----:B----4-:R-:W-:Y:S01]  /*63a0*/  @P0 LEA.HI.X R19, R7, c[0x0][0x1cc], R8, 0x1, P2 ;  /* 0x0000730007130a11 */ /* 0x010fe200010f0c08 */
[----:B------:R-:W-:Y:S01]  /*63b0*/  FMUL.FTZ R107, R132, R107 ;  /* 0x0000006b846b7220 */ /* 0x000fe20000410000 */
[----:B------:R-:W-:Y:S01]  /*63c0*/  @P0 LEA R8, P3, R137, c[0x0][0x1c8], 0x1 ;  /* 0x0000720089080a11 */ /* 0x000fe200078608ff */
[----:B------:R-:W-:Y:S01]  /*63d0*/  FMUL.FTZ R108, R133, R108 ;  /* 0x0000006c856c7220 */ /* 0x000fe20000410000 */
[----:B------:R-:W-:Y:S01]  /*63e0*/  @P0 IADD3 R7, P2, R5, R252, RZ ;  /* 0x000000fc05070210 */ /* 0x000fe20007f5e0ff */
[----:B------:R4:W-:Y:S01]  /*63f0*/  @P0 LDGSTS.E.BYPASS.LTC128B.128 [R224+0x5100], [R18.64], !P5 ;  /* 0x0510000012e00fae */ /* 0x0009e2000e901d44 */
[----:B------:R-:W-:Y:S01]  /*6400*/  @P0 LEA.HI.X R9, R137, c[0x0][0x1cc], R9, 0x1, P3 ;  /* 0x0000730089090a11 */ /* 0x000fe200018f0c09 */
[----:B------:R3:W-:Y:S01]  /*6410*/  MUFU.EX2 R234, R12 ;  /* 0x0000000c00ea7308 */ /* 0x0007e20000000800 */
[----:B------:R-:W-:Y:S01]  /*6420*/  @P0 IADD3.X R174, R4, R251, RZ, P2, !PT ;  /* 0x000000fb04ae0210 */ /* 0x000fe200017fe4ff */
[----:B------:R-:W-:Y:S01]  /*6430*/  FMUL.FTZ R109, R133, R109 ;  /* 0x0000006d856d7220 */ /* 0x000fe20000410000 */
[----:B-----5:R-:W-:Y:S01]  /*6440*/  FMNMX.FTZ R2, R0, R2, !PT ;  /* 0x0000000200027209 */ /* 0x020fe20007810000 */
[----:B--2---:R-:W-:Y:S01]  /*6450*/  FMUL.FTZ R88, R3, R88 ;  /* 0x0000005803587220 */ /* 0x004fe20000410000 */
[----:B------:R-:W-:Y:S01]  /*6460*/  @P0 IADD3 R5, P1, R5, R250, RZ ;  /* 0x000000fa05050210 */ /* 0x000fe20007f3e0ff */
[----:B------:R2:W-:Y:S01]  /*6470*/  @P0 LDGSTS.E.BYPASS.LTC128B.128 [R224+0x3900], [R8.64], !P4 ;  /* 0x0390000008e00fae */ /* 0x0005e2000e101d44 */
[----:B------:R-:W-:Y:S02]  /*6480*/  FMUL.FTZ R89, R3, R89 ;  /* 0x0000005903597220 */ /* 0x000fe40000410000 */
[----:B------:R-:W-:Y:S01]  /*6490*/  FADD.FTZ R0, -R2, R138 ;  /* 0x0000008a02007221 */ /* 0x000fe20000010100 */
[----:B------:R-:W-:Y:S01]  /*64a0*/  @P0 IADD3.X R138, R4, R249, RZ, P1, !PT ;  /* 0x000000f9048a0210 */ /* 0x000fe20000ffe4ff */
[----:B------:R-:W-:Y:S01]  /*64b0*/  FMUL.FTZ R137, R2, c[0x0][0x2d0] ;  /* 0x0000b40002897a20 */ /* 0x000fe20000410000 */
[----:B------:R-:W-:Y:S01]  /*64c0*/  @P0 LEA R4, P1, R5, c[0x0][0x1c8], 0x1 ;  /* 0x0000720005040a11 */ /* 0x000fe200078208ff */
[----:B------:R-:W-:Y:S01]  /*64d0*/  FMUL.FTZ R0, R0, c[0x0][0x2d0] ;  /* 0x0000b40000007a20 */ /* 0x000fe20000410000 */
[----:B-1----:R-:W-:Y:S01]  /*64e0*/  @P0 LEA R6, P2, R7, c[0x0][0x1c8], 0x1 ;  /* 0x0000720007060a11 */ /* 0x002fe200078408ff */
[--C-:B------:R-:W-:Y:S01]  /*64f0*/  FFMA.FTZ R14, R14, c[0x0][0x2d0], -R137.reuse ;  /* 0x0000b4000e0e7a23 */ /* 0x100fe20000010889 */
[----:B------:R-:W-:Y:S01]  /*6500*/  @P0 LEA.HI.X R5, R5, c[0x0][0x1cc], R138, 0x1, P1 ;  /* 0x0000730005050a11 */ /* 0x000fe200008f0c8a */
[--C-:B------:R-:W-:Y:S01]  /*6510*/  FFMA.FTZ R15, R15, c[0x0][0x2d0], -R137.reuse ;  /* 0x0000b4000f0f7a23 */ /* 0x100fe20000010889 */
[----:B------:R-:W-:Y:S01]  /*6520*/  @P0 LEA.HI.X R7, R7, c[0x0][0x1cc], R174, 0x1, P2 ;  /* 0x0000730007070a11 */ /* 0x000fe200010f0cae */
[--C-:B------:R-:W-:Y:S01]  /*6530*/  FFMA.FTZ R10, R10, c[0x0][0x2d0], -R137.reuse ;  /* 0x0000b4000a0a7a23 */ /* 0x100fe20000010889 */
[----:B------:R-:W1:Y:S01]  /*6540*/  MUFU.EX2 R0, R0 ;  /* 0x0000000000007308 */ /* 0x000e620000000800 */
[--C-:B------:R-:W-:Y:S02]  /*6550*/  FFMA.FTZ R11, R11, c[0x0][0x2d0], -R137.reuse ;  /* 0x0000b4000b0b7a23 */ /* 0x100fe40000010889 */
[----:B------:R5:W-:Y:S01]  /*6560*/  @P0 LDGSTS.E.BYPASS.LTC128B.128 [R224+0x4900], [R6.64], !P6 ;  /* 0x0490000006e00fae */ /* 0x000be2000f101d44 */
[----:B---3--:R-:W-:Y:S02]  /*6570*/  FMUL.FTZ R12, R3, R148 ;  /* 0x00000094030c7220 */ /* 0x008fe40000410000 */
[C---:B------:R-:W-:Y:S02]  /*6580*/  FMUL.FTZ R16, R133.reuse, R152 ;  /* 0x0000009885107220 */ /* 0x040fe40000410000 */
[----:B------:R-:W-:Y:S02]  /*6590*/  FMUL.FTZ R17, R133, R153 ;  /* 0x0000009985117220 */ /* 0x000fe40000410000 */
[----:B------:R3:W1:Y:S01]  /*65a0*/  MUFU.EX2 R233, R13 ;  /* 0x0000000d00e97308 */ /* 0x0006620000000800 */
[----:B------:R1:W-:Y:S01]  /*65b0*/  @P0 LDGSTS.E.BYPASS.LTC128B.128 [R224+0x5900], [R4.64], !P5 ;  /* 0x0590000004e00fae */ /* 0x0003e2000e901d44 */
[C---:B----4-:R-:W-:Y:S02]  /*65c0*/  FMUL.FTZ R18, R132.reuse, R154 ;  /* 0x0000009a84127220 */ /* 0x050fe40000410000 */
[----:B--2---:R-:W-:Y:S01]  /*65d0*/  FMUL.FTZ R8, R3, R140 ;  /* 0x0000008c03087220 */ /* 0x004fe20000410000 */
[----:B------:R-:W-:Y:S01]  /*65e0*/  F2FP.PACK_AB R140, R235, R236 ;  /* 0x000000eceb8c723e */ /* 0x000fe200000000ff */
[----:B------:R-:W-:Y:S02]  /*65f0*/  FMUL.FTZ R9, R3, R141 ;  /* 0x0000008d03097220 */ /* 0x000fe40000410000 */
[----:B------:R-:W-:Y:S01]  /*6600*/  FMUL.FTZ R19, R132, R155 ;  /* 0x0000009b84137220 */ /* 0x000fe20000410000 */
[----:B------:R-:W2:Y:S01]  /*6610*/  LDSM.16.MT88.4 R172, [R208+0x100] ;  /* 0x00010000d0ac783b */ /* 0x000ea20000004200 */
[----:B------:R4:W-:Y:S01]  /*6620*/  MUFU.EX2 R185, R14 ;  /* 0x0000000e00b97308 */ /* 0x0009e20000000800 */
[--C-:B------:R-:W-:Y:S02]  /*6630*/  FFMA.FTZ R46, R46, c[0x0][0x2d0], -R137.reuse ;  /* 0x0000b4002e2e7a23 */ /* 0x100fe40000010889 */
[--C-:B------:R-:W-:Y:S02]  /*6640*/  FFMA.FTZ R47, R47, c[0x0][0x2d0], -R137.reuse ;  /* 0x0000b4002f2f7a23 */ /* 0x100fe40000010889 */
[--C-:B------:R-:W-:Y:S02]  /*6650*/  FFMA.FTZ R58, R58, c[0x0][0x2d0], -R137.reuse ;  /* 0x0000b4003a3a7a23 */ /* 0x100fe40000010889 */
[----:B------:R-:W2:Y:S01]  /*6660*/  LDSM.16.MT88.4 R176, [R209+0x100] ;  /* 0x00010000d1b0783b */ /* 0x000ea20000004200 */
[----:B------:R-:W-:Y:S02]  /*6670*/  FFMA.FTZ R59, R59, c[0x0][0x2d0], -R137 ;  /* 0x0000b4003b3b7a23 */ /* 0x000fe40000010889 */
[----:B------:R2:W-:Y:S01]  /*6680*/  MUFU.EX2 R186, R15 ;  /* 0x0000000f00ba7308 */ /* 0x0005e20000000800 */
[C---:B-----5:R-:W-:Y:S01]  /*6690*/  FMUL.FTZ R6, R132.reuse, R146 ;  /* 0x0000009284067220 */ /* 0x060fe20000410000 */
[----:B------:R-:W-:Y:S01]  /*66a0*/  F2FP.PACK_AB R146, R243, R244 ;  /* 0x000000f4f392723e */ /* 0x000fe200000000ff */
[----:B------:R-:W-:Y:S01]  /*66b0*/  FMUL.FTZ R7, R132, R147 ;  /* 0x0000009384077220 */ /* 0x000fe20000410000 */
[----:B------:R-:W-:Y:S01]  /*66c0*/  F2FP.PACK_AB R147, R238, R240 ;  /* 0x000000f0ee93723e */ /* 0x000fe200000000ff */
[----:B---3--:R-:W-:Y:S01]  /*66d0*/  FMUL.FTZ R13, R3, R149 ;  /* 0x00000095030d7220 */ /* 0x008fe20000410000 */
[----:B------:R-:W-:Y:S01]  /*66e0*/  LDSM.16.MT88.4 R152, [R209+0x1100] ;  /* 0x00110000d198783b */ /* 0x000fe20000004200 */
[----:B-1----:R-:W-:Y:S02]  /*66f0*/  FMUL.FTZ R90, R0, R90 ;  /* 0x0000005a005a7220 */ /* 0x002fe40000410000 */
[C---:B------:R-:W-:Y:S01]  /*6700*/  FMUL.FTZ R4, R133.reuse, R144 ;  /* 0x0000009085047220 */ /* 0x040fe20000410000 */
[----:B------:R1:W-:Y:S01]  /*6710*/  MUFU.EX2 R184, R10 ;  /* 0x0000000a00b87308 */ /* 0x0003e20000000800 */
[----:B------:R-:W-:Y:S01]  /*6720*/  F2FP.PACK_AB R144, R242, R241 ;  /* 0x000000f1f290723e */ /* 0x000fe200000000ff */
[----:B------:R-:W-:Y:S01]  /*6730*/  FMUL.FTZ R5, R133, R145 ;  /* 0x0000009185057220 */ /* 0x000fe20000410000 */
[----:B------:R-:W-:Y:S01]  /*6740*/  F2FP.PACK_AB R145, R239, R237 ;  /* 0x000000edef91723e */ /* 0x000fe200000000ff */
[----:B------:R-:W0:Y:S01]  /*6750*/  LDGDEPBAR ;  /* 0x00000000000079af */ /* 0x000e220000000000 */
[C---:B----4-:R-:W-:Y:S02]  /*6760*/  FMUL.FTZ R14, R0.reuse, R150 ;  /* 0x00000096000e7220 */ /* 0x050fe40000410000 */
[C---:B------:R-:W-:Y:S02]  /*6770*/  FMUL.FTZ R91, R0.reuse, R91 ;  /* 0x0000005b005b7220 */ /* 0x040fe40000410000 */
[C---:B------:R-:W-:Y:S01]  /*6780*/  FMUL.FTZ R92, R3.reuse, R92 ;  /* 0x0000005c035c7220 */ /* 0x040fe20000410000 */
[----:B------:R-:W3:Y:S01]  /*6790*/  MUFU.EX2 R183, R11 ;  /* 0x0000000b00b77308 */ /* 0x000ee20000000800 */
[----:B------:R-:W-:Y:S02]  /*67a0*/  FMUL.FTZ R93, R3, R93 ;  /* 0x0000005d035d7220 */ /* 0x000fe40000410000 */
[C---:B------:R-:W-:Y:S02]  /*67b0*/  FMUL.FTZ R94, R0.reuse, R94 ;  /* 0x0000005e005e7220 */ /* 0x040fe40000410000 */
[C---:B--2---:R-:W-:Y:S02]  /*67c0*/  FMUL.FTZ R15, R0.reuse, R151 ;  /* 0x00000097000f7220 */ /* 0x044fe40000410000 */
[----:B------:R-:W2:Y:S01]  /*67d0*/  LDSM.16.MT88.4 R148, [R208+0x1100] ;  /* 0x00110000d094783b */ /* 0x000ea20000004200 */
[C---:B------:R-:W-:Y:S01]  /*67e0*/  FMUL.FTZ R95, R0.reuse, R95 ;  /* 0x0000005f005f7220 */ /* 0x040fe20000410000 */
[-C--:B------:R-:W-:Y:S01]  /*67f0*/  HMMA.16816.F32 R4, R144, R172.reuse, R4 ;  /* 0x000000ac9004723c */ /* 0x080fe20000001804 */
[----:B------:R-:W-:Y:S04]  /*6800*/  MUFU.EX2 R202, R36 ;  /* 0x0000002400ca7308 */ /* 0x000fe80000000800 */
[----:B-1----:R-:W-:Y:S01]  /*6810*/  FMUL.FTZ R10, R0, R142 ;  /* 0x0000008e000a7220 */ /* 0x002fe20000410000 */
[----:B------:R-:W-:Y:S01]  /*6820*/  F2FP.PACK_AB R142, R233, R234 ;  /* 0x000000eae98e723e */ /* 0x000fe200000000ff */
[C---:B------:R-:W-:Y:S02]  /*6830*/  FMUL.FTZ R68, R133.reuse, R68 ;  /* 0x0000004485447220 */ /* 0x040fe40000410000 */
[----:B------:R-:W-:Y:S02]  /*6840*/  FMUL.FTZ R69, R133, R69 ;  /* 0x0000004585457220 */ /* 0x000fe40000410000 */
[----:B------:R-:W-:Y:S01]  /*6850*/  MUFU.EX2 R201, R37 ;  /* 0x0000002500c97308 */ /* 0x000fe20000000800 */
[C---:B------:R-:W-:Y:S02]  /*6860*/  FMUL.FTZ R70, R132.reuse, R70 ;  /* 0x0000004684467220 */ /* 0x040fe40000410000 */
[----:B------:R-:W-:Y:S01]  /*6870*/  FMUL.FTZ R71, R132, R71 ;  /* 0x0000004784477220 */ /* 0x000fe20000410000 */
[----:B---3--:R-:W-:Y:S01]  /*6880*/  F2FP.PACK_AB R141, R183, R184 ;  /* 0x000000b8b78d723e */ /* 0x008fe200000000ff */
[----:B------:R-:W-:Y:S01]  /*6890*/  FMUL.FTZ R11, R0, R143 ;  /* 0x0000008f000b7220 */ /* 0x000fe20000410000 */
[----:B------:R-:W-:Y:S01]  /*68a0*/  F2FP.PACK_AB R143, R186, R185 ;  /* 0x000000b9ba8f723e */ /* 0x000fe200000000ff */
[C---:B------:R-:W-:Y:S02]  /*68b0*/  FMUL.FTZ R100, R3.reuse, R100 ;  /* 0x0000006403647220 */ /* 0x040fe40000410000 */
[----:B------:R-:W-:Y:S01]  /*68c0*/  FMUL.FTZ R101, R3, R101 ;  /* 0x0000006503657220 */ /* 0x000fe20000410000 */
[----:B------:R-:W-:Y:S01]  /*68d0*/  MUFU.EX2 R198, R38 ;  /* 0x0000002600c67308 */ /* 0x000fe20000000800 */
[C---:B------:R-:W-:Y:S02]  /*68e0*/  FMUL.FTZ R102, R0.reuse, R102 ;  /* 0x0000006600667220 */ /* 0x040fe40000410000 */
[C---:B------:R-:W-:Y:S04]  /*68f0*/  HMMA.16816.F32 R8, R140.reuse, R172, R8 ;  /* 0x000000ac8c08723c */ /* 0x040fe80000001808 */
[C---:B------:R-:W-:Y:S02]  /*6900*/  FMUL.FTZ R103, R0.reuse, R103 ;  /* 0x0000006700677220 */ /* 0x040fe40000410000 */
[--C-:B------:R-:W-:Y:S01]  /*6910*/  FFMA.FTZ R138, R35, c[0x0][0x2d0], -R181.reuse ;  /* 0x0000b400238a7a23 */ /* 0x100fe200000108b5 */
[----:B------:R1:W-:Y:S01]  /*6920*/  MUFU.EX2 R196, R39 ;  /* 0x0000002700c47308 */ /* 0x0003e20000000800 */
[-C--:B------:R-:W-:Y:S04]  /*6930*/  HMMA.16816.F32 R12, R140, R174.reuse, R12 ;  /* 0x000000ae8c0c723c */ /* 0x080fe8000000180c */
[----:B------:R-:W-:Y:S02]  /*6940*/  FMUL.FTZ R35, R0, R163 ;  /* 0x000000a300237220 */ /* 0x000fe40000410000 */
[C---:B------:R-:W-:Y:S02]  /*6950*/  FMUL.FTZ R110, R132.reuse, R110 ;  /* 0x0000006e846e7220 */ /* 0x040fe40000410000 */
[C---:B------:R-:W-:Y:S01]  /*6960*/  HMMA.16816.F32 R16, R144.reuse, R174, R16 ;  /* 0x000000ae9010723c */ /* 0x040fe20000001810 */
[----:B------:R-:W-:Y:S03]  /*6970*/  MUFU.EX2 R200, R48 ;  /* 0x0000003000c87308 */ /* 0x000fe60000000800 */
[----:B------:R-:W-:Y:S02]  /*6980*/  FMUL.FTZ R111, R132, R111 ;  /* 0x0000006f846f7220 */ /* 0x000fe40000410000 */
[C---:B------:R-:W-:Y:S02]  /*6990*/  FMUL.FTZ R112, R3.reuse, R112 ;  /* 0x0000007003707220 */ /* 0x040fe40000410000 */
[-C--:B------:R-:W-:Y:S03]  /*69a0*/  HMMA.16816.F32 R68, R144, R176.reuse, R68 ;  /* 0x000000b09044723c */ /* 0x080fe60000001844 */
[----:B------:R3:W-:Y:S01]  /*69b0*/  MUFU.EX2 R230, R32 ;  /* 0x0000002000e67308 */ /* 0x0007e20000000800 */
[C---:B------:R-:W-:Y:S02]  /*69c0*/  FMUL.FTZ R72, R3.reuse, R72 ;  /* 0x0000004803487220 */ /* 0x040fe40000410000 */
[C---:B------:R-:W-:Y:S01]  /*69d0*/  FMUL.FTZ R73, R3.reuse, R73 ;  /* 0x0000004903497220 */ /* 0x040fe20000410000 */
[----:B-1----:R-:W-:Y:S01]  /*69e0*/  LDSM.16.MT88.4 R36, [R209+0x2500] ;  /* 0x00250000d124783b */ /* 0x002fe20000004200 */
[C---:B------:R-:W-:Y:S04]  /*69f0*/  FMUL.FTZ R74, R0.reuse, R74 ;  /* 0x0000004a004a7220 */ /* 0x040fe80000410000 */
[C---:B------:R-:W-:Y:S01]  /*6a00*/  FMUL.FTZ R75, R0.reuse, R75 ;  /* 0x0000004b004b7220 */ /* 0x040fe20000410000 */
[----:B------:R-:W-:Y:S01]  /*6a10*/  MUFU.EX2 R199, R49 ;  /* 0x0000003100c77308 */ /* 0x000fe20000000800 */
[C---:B------:R-:W-:Y:S02]  /*6a20*/  FMUL.FTZ R113, R3.reuse, R113 ;  /* 0x0000007103717220 */ /* 0x040fe40000410000 */
[C---:B------:R-:W-:Y:S02]  /*6a30*/  FMUL.FTZ R114, R0.reuse, R114 ;  /* 0x0000007200727220 */ /* 0x040fe40000410000 */
[C---:B------:R-:W-:Y:S01]  /*6a40*/  FMUL.FTZ R115, R0.reuse, R115 ;  /* 0x0000007300737220 */ /* 0x040fe20000410000 */
[C---:B------:R-:W-:Y:S04]  /*6a50*/  HMMA.16816.F32 R72, R140.reuse, R176, R72 ;  /* 0x000000b08c48723c */ /* 0x040fe80000001848 */
[C---:B------:R-:W-:Y:S01]  /*6a60*/  FMUL.FTZ R76, R3.reuse, R76 ;  /* 0x0000004c034c7220 */ /* 0x040fe20000410000 */
[----:B------:R1:W-:Y:S01]  /*6a70*/  MUFU.EX2 R232, R20 ;  /* 0x0000001400e87308 */ /* 0x0003e20000000800 */
[----:B------:R-:W-:Y:S02]  /*6a80*/  FMUL.FTZ R77, R3, R77 ;  /* 0x0000004d034d7220 */ /* 0x000fe40000410000 */
[C---:B------:R-:W-:Y:S04]  /*6a90*/  FMUL.FTZ R78, R0.reuse, R78 ;  /* 0x0000004e004e7220 */ /* 0x040fe80000410000 */
[----:B------:R-:W-:Y:S02]  /*6aa0*/  FMUL.FTZ R79, R0, R79 ;  /* 0x0000004f004f7220 */ /* 0x000fe40000410000 */
[--C-:B---3--:R-:W-:Y:S01]  /*6ab0*/  FFMA.FTZ R32, R23, c[0x0][0x2d0], -R181.reuse ;  /* 0x0000b40017207a23 */ /* 0x108fe200000108b5 */
[----:B------:R-:W-:Y:S01]  /*6ac0*/  MUFU.EX2 R195, R50 ;  /* 0x0000003200c37308 */ /* 0x000fe20000000800 */
[C---:B------:R-:W-:Y:S02]  /*6ad0*/  FMUL.FTZ R23, R132.reuse, R159 ;  /* 0x0000009f84177220 */ /* 0x040fe40000410000 */
[----:B------:R-:W-:Y:S01]  /*6ae0*/  FMUL.FTZ R116, R3, R116 ;  /* 0x0000007403747220 */ /* 0x000fe20000410000 */
[-C--:B------:R-:W-:Y:S03]  /*6af0*/  HMMA.16816.F32 R76, R140, R178.reuse, R76 ;  /* 0x000000b28c4c723c */ /* 0x080fe6000000184c */
[C---:B------:R-:W-:Y:S02]  /*6b00*/  FMUL.FTZ R80, R133.reuse, R80 ;  /* 0x0000005085507220 */ /* 0x040fe40000410000 */
[C---:B------:R-:W-:Y:S01]  /*6b10*/  FMUL.FTZ R81, R133.reuse, R81 ;  /* 0x0000005185517220 */ /* 0x040fe20000410000 */
[----:B------:R3:W4:Y:S01]  /*6b20*/  MUFU.EX2 R231, R21 ;  /* 0x0000001500e77308 */ /* 0x0007220000000800 */
[C---:B------:R-:W-:Y:S02]  /*6b30*/  FMUL.FTZ R82, R132.reuse, R82 ;  /* 0x0000005284527220 */ /* 0x040fe40000410000 */
[----:B------:R-:W-:Y:S03]  /*6b40*/  FMUL.FTZ R83, R132, R83 ;  /* 0x0000005384537220 */ /* 0x000fe60000410000 */
[----:B-1----:R-:W-:Y:S02]  /*6b50*/  FMUL.FTZ R20, R133, R156 ;  /* 0x0000009c85147220 */ /* 0x002fe40000410000 */
[----:B------:R-:W-:Y:S02]  /*6b60*/  FMUL.FTZ R117, R3, R117 ;  /* 0x0000007503757220 */ /* 0x000fe40000410000 */
[C---:B------:R-:W-:Y:S01]  /*6b70*/  HMMA.16816.F32 R80, R144.reuse, R178, R80 ;  /* 0x000000b29050723c */ /* 0x040fe20000001850 */
[----:B------:R1:W-:Y:S03]  /*6b80*/  MUFU.EX2 R197, R51 ;  /* 0x0000003300c57308 */ /* 0x0003e60000000800 */
[C---:B------:R-:W-:Y:S02]  /*6b90*/  FMUL.FTZ R118, R0.reuse, R118 ;  /* 0x0000007600767220 */ /* 0x040fe40000410000 */
[----:B------:R-:W-:Y:S02]  /*6ba0*/  FMUL.FTZ R119, R0, R119 ;  /* 0x0000007700777220 */ /* 0x000fe40000410000 */
[-C--:B--2---:R-:W-:Y:S03]  /*6bb0*/  HMMA.16816.F32 R84, R144, R148.reuse, R84 ;  /* 0x000000949054723c */ /* 0x084fe60000001854 */
[----:B------:R2:W-:Y:S01]  /*6bc0*/  MUFU.EX2 R228, R22 ;  /* 0x0000001600e47308 */ /* 0x0005e20000000800 */
[C---:B------:R-:W-:Y:S02]  /*6bd0*/  FMUL.FTZ R120, R133.reuse, R120 ;  /* 0x0000007885787220 */ /* 0x040fe40000410000 */
[C---:B---3--:R-:W-:Y:S02]  /*6be0*/  FMUL.FTZ R21, R133.reuse, R157 ;  /* 0x0000009d85157220 */ /* 0x048fe40000410000 */
[C---:B------:R-:W-:Y:S04]  /*6bf0*/  HMMA.16816.F32 R88, R140.reuse, R148, R88 ;  /* 0x000000948c58723c */ /* 0x040fe80000001858 */
[----:B------:R-:W-:Y:S01]  /*6c00*/  FFMA.FTZ R34, R34, c[0x0][0x2d0], -R181 ;  /* 0x0000b40022227a23 */ /* 0x000fe200000108b5 */
[----:B------:R-:W-:Y:S01]  /*6c10*/  MUFU.EX2 R191, R44 ;  /* 0x0000002c00bf7308 */ /* 0x000fe20000000800 */
[----:B------:R-:W-:Y:S02]  /*6c20*/  FMUL.FTZ R121, R133, R121 ;  /* 0x0000007985797220 */ /* 0x000fe40000410000 */
[-C--:B------:R-:W-:Y:S01]  /*6c30*/  HMMA.16816.F32 R92, R140, R150.reuse, R92 ;  /* 0x000000968c5c723c */ /* 0x080fe2000000185c */
[----:B-1----:R-:W-:Y:S03]  /*6c40*/  LDSM.16.MT88.4 R48, [R208+0x900] ;  /* 0x00090000d030783b */ /* 0x002fe60000004200 */
[C---:B------:R-:W-:Y:S02]  /*6c50*/  FMUL.FTZ R122, R132.reuse, R122 ;  /* 0x0000007a847a7220 */ /* 0x040fe40000410000 */
[C---:B------:R-:W-:Y:S01]  /*6c60*/  FMUL.FTZ R123, R132.reuse, R123 ;  /* 0x0000007b847b7220 */ /* 0x040fe20000410000 */
[----:B------:R1:W3:Y:S01]  /*6c70*/  MUFU.EX2 R229, R33 ;  /* 0x0000002100e57308 */ /* 0x0002e20000000800 */
[C---:B------:R-:W-:Y:S01]  /*6c80*/  HMMA.16816.F32 R96, R144.reuse, R150, R96 ;  /* 0x000000969060723c */ /* 0x040fe20000001860 */
[----:B------:R-:W5:Y:S03]  /*6c90*/  LDSM.16.MT88.4 R148, [R208+0x2100] ;  /* 0x00210000d094783b */ /* 0x000f660000004200 */
[----:B--2---:R-:W-:Y:S02]  /*6ca0*/  FMUL.FTZ R22, R132, R158 ;  /* 0x0000009e84167220 */ /* 0x004fe40000410000 */
[C---:B------:R-:W-:Y:S02]  /*6cb0*/  FMUL.FTZ R124, R3.reuse, R124 ;  /* 0x0000007c037c7220 */ /* 0x040fe40000410000 */
[C---:B------:R-:W-:Y:S01]  /*6cc0*/  FMUL.FTZ R125, R3.reuse, R125 ;  /* 0x0000007d037d7220 */ /* 0x040fe20000410000 */
[----:B------:R2:W2:Y:S01]  /*6cd0*/  MUFU.EX2 R227, R32 ;  /* 0x0000002000e37308 */ /* 0x0004a20000000800 */
[----:B------:R-:W-:Y:S01]  /*6ce0*/  LDSM.16.MT88.4 R156, [R209+0x500] ;  /* 0x00050000d19c783b */ /* 0x000fe20000004200 */
[-C--:B------:R-:W-:Y:S03]  /*6cf0*/  HMMA.16816.F32 R20, R144, R152.reuse, R20 ;  /* 0x000000989014723c */ /* 0x080fe60000001814 */
[C---:B------:R-:W-:Y:S02]  /*6d00*/  FMUL.FTZ R126, R0.reuse, R126 ;  /* 0x0000007e007e7220 */ /* 0x040fe40000410000 */
[----:B------:R-:W-:Y:S02]  /*6d10*/  FMUL.FTZ R127, R0, R127 ;  /* 0x0000007f007f7220 */ /* 0x000fe40000410000 */
[C---:B------:R-:W-:Y:S01]  /*6d20*/  FMUL.FTZ R128, R3.reuse, R128 ;  /* 0x0000008003807220 */ /* 0x040fe20000410000 */
[C---:B------:R-:W-:Y:S01]  /*6d30*/  HMMA.16816.F32 R100, R140.reuse, R152, R100 ;  /* 0x000000988c64723c */ /* 0x040fe20000001864 */
[----:B------:R3:W-:Y:S03]  /*6d40*/  MUFU.EX2 R226, R34 ;  /* 0x0000002200e27308 */ /* 0x0007e60000000800 */
[----:B-1----:R-:W-:Y:S02]  /*6d50*/  FMUL.FTZ R33, R3, R161 ;  /* 0x000000a103217220 */ /* 0x002fe40000410000 */
[--C-:B------:R-:W-:Y:S02]  /*6d60*/  FFMA.FTZ R28, R28, c[0x0][0x2d0], -R182.reuse ;  /* 0x0000b4001c1c7a23 */ /* 0x100fe400000108b6 */
[--C-:B------:R-:W-:Y:S03]  /*6d70*/  FFMA.FTZ R24, R24, c[0x0][0x2d0], -R182.reuse ;  /* 0x0000b40018187a23 */ /* 0x100fe600000108b6 */
[----:B------:R-:W-:Y:S01]  /*6d80*/  MUFU.EX2 R204, R28 ;  /* 0x0000001c00cc7308 */ /* 0x000fe20000000800 */
[--C-:B------:R-:W-:Y:S02]  /*6d90*/  FFMA.FTZ R25, R25, c[0x0][0x2d0], -R182.reuse ;  /* 0x0000b40019197a23 */ /* 0x100fe400000108b6 */
[C---:B--2---:R-:W-:Y:S02]  /*6da0*/  FMUL.FTZ R32, R3.reuse, R160 ;  /* 0x000000a003207220 */ /* 0x044fe40000410000 */
[--C-:B------:R-:W-:Y:S02]  /*6db0*/  FFMA.FTZ R26, R26, c[0x0][0x2d0], -R137.reuse ;  /* 0x0000b4001a1a7a23 */ /* 0x100fe40000010889 */
[----:B------:R-:W-:Y:S02]  /*6dc0*/  FMUL.FTZ R129, R3, R129 ;  /* 0x0000008103817220 */ /* 0x000fe40000410000 */
[C---:B------:R-:W-:Y:S01]  /*6dd0*/  FMUL.FTZ R130, R0.reuse, R130 ;  /* 0x0000008200827220 */ /* 0x040fe20000410000 */
[----:B------:R1:W-:Y:S01]  /*6de0*/  MUFU.EX2 R206, R24 ;  /* 0x0000001800ce7308 */ /* 0x0003e20000000800 */
[----:B------:R-:W-:Y:S02]  /*6df0*/  FMUL.FTZ R131, R0, R131 ;  /* 0x0000008300837220 */ /* 0x000fe40000410000 */
[--C-:B------:R-:W-:Y:S02]  /*6e00*/  FFMA.FTZ R40, R40, c[0x0][0x2d0], -R182.reuse ;  /* 0x0000b40028287a23 */ /* 0x100fe400000108b6 */
[----:B---3--:R-:W-:Y:S02]  /*6e10*/  FMUL.FTZ R34, R0, R162 ;  /* 0x000000a200227220 */ /* 0x008fe40000410000 */
[----:B------:R-:W-:Y:S02]  /*6e20*/  FFMA.FTZ R41, R41, c[0x0][0x2d0], -R182 ;  /* 0x0000b40029297a23 */ /* 0x000fe400000108b6 */
[--C-:B------:R-:W-:Y:S01]  /*6e30*/  FFMA.FTZ R42, R42, c[0x0][0x2d0], -R137.reuse ;  /* 0x0000b4002a2a7a23 */ /* 0x100fe20000010889 */
[----:B------:R-:W-:Y:S01]  /*6e40*/  MUFU.EX2 R192, R45 ;  /* 0x0000002d00c07308 */ /* 0x000fe20000000800 */
[----:B------:R-:W-:Y:S01]  /*6e50*/  FFMA.FTZ R43, R43, c[0x0][0x2d0], -R137 ;  /* 0x0000b4002b2b7a23 */ /* 0x000fe20000010889 */
[-C--:B------:R-:W-:Y:S03]  /*6e60*/  HMMA.16816.F32 R32, R140, R154.reuse, R32 ;  /* 0x0000009a8c20723c */ /* 0x080fe60000001820 */
[--C-:B------:R-:W-:Y:S02]  /*6e70*/  FFMA.FTZ R64, R64, c[0x0][0x2d0], -R180.reuse ;  /* 0x0000b40040407a23 */ /* 0x100fe400000108b4 */
[----:B------:R-:W-:Y:S02]  /*6e80*/  FFMA.FTZ R65, R65, c[0x0][0x2d0], -R180 ;  /* 0x0000b40041417a23 */ /* 0x000fe400000108b4 */
[--C-:B------:R-:W-:Y:S01]  /*6e90*/  FFMA.FTZ R66, R66, c[0x0][0x2d0], -R181.reuse ;  /* 0x0000b40042427a23 */ /* 0x100fe200000108b5 */
[C---:B------:R-:W-:Y:S01]  /*6ea0*/  HMMA.16816.F32 R104, R144.reuse, R154, R104 ;  /* 0x0000009a9068723c */ /* 0x040fe20000001868 */
[----:B------:R-:W2:Y:S01]  /*6eb0*/  LDSM.16.MT88.4 R152, [R209+0x2100] ;  /* 0x00210000d198783b */ /* 0x000ea20000004200 */
[----:B------:R3:W-:Y:S02]  /*6ec0*/  MUFU.EX2 R205, R25 ;  /* 0x0000001900cd7308 */ /* 0x0007e40000000800 */
[----:B-1----:R-:W-:Y:S02]  /*6ed0*/  FMUL.FTZ R24, R133, R164 ;  /* 0x000000a485187220 */ /* 0x002fe40000410000 */
[----:B------:R-:W-:Y:S02]  /*6ee0*/  FFMA.FTZ R67, R67, c[0x0][0x2d0], -R181 ;  /* 0x0000b40043437a23 */ /* 0x000fe400000108b5 */
[-C--:B-----5:R-:W-:Y:S04]  /*6ef0*/  HMMA.16816.F32 R108, R144, R148.reuse, R108 ;  /* 0x00000094906c723c */ /* 0x0a0fe8000000186c */
[----:B------:R1:W-:Y:S01]  /*6f00*/  MUFU.EX2 R176, R26 ;  /* 0x0000001a00b07308 */ /* 0x0003e20000000800 */
[--C-:B------:R-:W-:Y:S02]  /*6f10*/  FFMA.FTZ R60, R60, c[0x0][0x2d0], -R182.reuse ;  /* 0x0000b4003c3c7a23 */ /* 0x100fe400000108b6 */
[--C-:B------:R-:W-:Y:S01]  /*6f20*/  FFMA.FTZ R61, R61, c[0x0][0x2d0], -R182.reuse ;  /* 0x0000b4003d3d7a23 */ /* 0x100fe200000108b6 */
[C---:B------:R-:W-:Y:S04]  /*6f30*/  HMMA.16816.F32 R112, R140.reuse, R148, R112 ;  /* 0x000000948c70723c */ /* 0x040fe80000001870 */
[----:B------:R-:W-:Y:S02]  /*6f40*/  FFMA.FTZ R29, R29, c[0x0][0x2d0], -R182 ;  /* 0x0000b4001d1d7a23 */ /* 0x000fe400000108b6 */
[----:B------:R-:W-:Y:S01]  /*6f50*/  MUFU.EX2 R172, R46 ;  /* 0x0000002e00ac7308 */ /* 0x000fe20000000800 */
[--C-:B------:R-:W-:Y:S01]  /*6f60*/  FFMA.FTZ R28, R27, c[0x0][0x2d0], -R137.reuse ;  /* 0x0000b4001b1c7a23 */ /* 0x100fe20000010889 */
[-C--:B------:R-:W-:Y:S04]  /*6f70*/  HMMA.16816.F32 R116, R140, R150.reuse, R116 ;  /* 0x000000968c74723c */ /* 0x080fe80000001874 */
[--C-:B------:R-:W-:Y:S02]  /*6f80*/  FFMA.FTZ R30, R30, c[0x0][0x2d0], -R137.reuse ;  /* 0x0000b4001e1e7a23 */ /* 0x100fe40000010889 */
[--C-:B------:R-:W-:Y:S02]  /*6f90*/  FFMA.FTZ R31, R31, c[0x0][0x2d0], -R137.reuse ;  /* 0x0000b4001f1f7a23 */ /* 0x100fe40000010889 */
[C---:B------:R-:W-:Y:S01]  /*6fa0*/  HMMA.16816.F32 R120, R144.reuse, R150, R120 ;  /* 0x000000969078723c */ /* 0x040fe20000001878 */
[----:B------:R-:W5:Y:S01]  /*6fb0*/  LDSM.16.MT88.4 R148, [R208+0x500] ;  /* 0x00050000d094783b */ /* 0x000f620000004200 */
[----:B------:R4:W-:Y:S02]  /*6fc0*/  MUFU.EX2 R203, R29 ;  /* 0x0000001d00cb7308 */ /* 0x0009e40000000800 */
[----:B---3--:R-:W-:Y:S02]  /*6fd0*/  FMUL.FTZ R25, R133, R165 ;  /* 0x000000a585197220 */ /* 0x008fe40000410000 */
[C---:B-1----:R-:W-:Y:S02]  /*6fe0*/  FMUL.FTZ R26, R132.reuse, R166 ;  /* 0x000000a6841a7220 */ /* 0x042fe40000410000 */
[----:B------:R-:W-:Y:S04]  /*6ff0*/  FMUL.FTZ R27, R132, R167 ;  /* 0x000000a7841b7220 */ /* 0x000fe80000410000 */
[----:B------:R1:W-:Y:S01]  /*7000*/  MUFU.EX2 R165, R28 ;  /* 0x0000001c00a57308 */ /* 0x0003e20000000800 */
[--C-:B------:R-:W-:Y:S02]  /*7010*/  FFMA.FTZ R62, R62, c[0x0][0x2d0], -R137.reuse ;  /* 0x0000b4003e3e7a23 */ /* 0x100fe40000010889 */
[-C--:B--2---:R-:W-:Y:S03]  /*7020*/  HMMA.16816.F32 R24, R144, R152.reuse, R24 ;  /* 0x000000989018723c */ /* 0x084fe60000001818 */
[----:B------:R-:W-:Y:S02]  /*7030*/  FFMA.FTZ R137, R63, c[0x0][0x2d0], -R137 ;  /* 0x0000b4003f897a23 */ /* 0x000fe40000010889 */
[----:B------:R-:W-:Y:S02]  /*7040*/  FFMA.FTZ R3, R3, R247, R236 ;  /* 0x000000f703037223 */ /* 0x000fe400000100ec */
[----:B------:R2:W-:Y:S01]  /*7050*/  MUFU.EX2 R164, R30 ;  /* 0x0000001e00a47308 */ /* 0x0005e20000000800 */
[C---:B------:R-:W-:Y:S04]  /*7060*/  HMMA.16816.F32 R124, R140.reuse, R152, R124 ;  /* 0x000000988c7c723c */ /* 0x040fe8000000187c */
[----:B----4-:R-:W-:Y:S02]  /*7070*/  FMUL.FTZ R29, R133, R169 ;  /* 0x000000a9851d7220 */ /* 0x010fe40000410000 */
[----:B------:R-:W-:Y:S02]  /*7080*/  FFMA.FTZ R0, R0, R248, R184 ;  /* 0x000000f800007223 */ /* 0x000fe400000100b8 */
[-C--:B------:R-:W-:Y:S01]  /*7090*/  HMMA.16816.F32 R128, R140, R154.reuse, R128 ;  /* 0x0000009a8c80723c */ /* 0x080fe20000001880 */
[----:B------:R3:W-:Y:S03]  /*70a0*/  MUFU.EX2 R175, R31 ;  /* 0x0000001f00af7308 */ /* 0x0007e60000000800 */
[----:B------:R-:W-:Y:S02]  /*70b0*/  FADD.FTZ R3, R235, R3 ;  /* 0x00000003eb037221 */ /* 0x000fe40000010000 */
[----:B-1----:R-:W-:Y:S01]  /*70c0*/  FMUL.FTZ R28, R133, R168 ;  /* 0x000000a8851c7220 */ /* 0x002fe20000410000 */
[----:B------:R-:W-:Y:S01]  /*70d0*/  F2FP.PACK_AB R140, R231, R232 ;  /* 0x000000e8e78c723e */ /* 0x000fe200000000ff */
[----:B------:R-:W-:Y:S01]  /*70e0*/  FFMA.FTZ R133, R133, R245, R241 ;  /* 0x000000f585857223 */ /* 0x000fe200000100f1 */
[----:B------:R-:W-:Y:S02]  /*70f0*/  F2FP.PACK_AB R142, R229, R230 ;  /* 0x000000e6e58e723e */ /* 0x000fe400000000ff */
[----:B------:R-:W1:Y:S01]  /*7100*/  MUFU.EX2 R207, R138 ;  /* 0x0000008a00cf7308 */ /* 0x000e620000000800 */
[----:B------:R-:W-:Y:S01]  /*7110*/  F2FP.PACK_AB R141, R227, R228 ;  /* 0x000000e4e38d723e */ /* 0x000fe200000000ff */
[----:B------:R-:W-:Y:S02]  /*7120*/  FADD.FTZ R0, R183, R0 ;  /* 0x00000000b7007221 */ /* 0x000fe40000010000 */
[C---:B--2---:R-:W-:Y:S06]  /*7130*/  FMUL.FTZ R30, R132.reuse, R170 ;  /* 0x000000aa841e7220 */ /* 0x044fec0000410000 */
        /* <DEDUP_REMOVED lines=8> */
[----:B------:R-:W1:Y:S02]  /*71c0*/  MUFU.EX2 R190, R53 ;  /* 0x0000003500be7308 */ /* 0x000e640000000800 */
[-C--:B-----5:R-:W-:Y:S01]  /*71d0*/  HMMA.16816.F32 R4, R140, R148.reuse, R4 ;  /* 0x000000948c04723c */ /* 0x0a0fe20000001804 */
[----:B--2---:R-:W-:Y:S04]  /*71e0*/  LDSM.16.MT88.4 R44, [R209+0x900] ;  /* 0x00090000d12c783b */ /* 0x004fe80000004200 */
[----:B------:R-:W-:Y:S02]  /*71f0*/  F2FP.PACK_AB R146, R203, R204 ;  /* 0x000000cccb92723e */ /* 0x000fe400000000ff */
[----:B------:R-:W-:Y:S01]  /*7200*/  F2FP.PACK_AB R145, R165, R176 ;  /* 0x000000b0a591723e */ /* 0x000fe200000000ff */
[----:B------:R-:W-:Y:S01]  /*7210*/  MUFU.EX2 R180, R54 ;  /* 0x0000003600b47308 */ /* 0x000fe20000000800 */
[----:B------:R-:W-:Y:S07]  /*7220*/  F2FP.PACK_AB R147, R175, R164 ;  /* 0x000000a4af93723e */ /* 0x000fee00000000ff */
[C---:B------:R-:W-:Y:S02]  /*7230*/  HMMA.16816.F32 R8, R144.reuse, R148, R8 ;  /* 0x000000949008723c */ /* 0x040fe40000001808 */
[----:B------:R2:W4:Y:S02]  /*7240*/  MUFU.EX2 R179, R55 ;  /* 0x0000003700b37308 */ /* 0x0005240000000800 */
[----:B-1----:R-:W-:Y:S04]  /*7250*/  F2FP.PACK_AB R168, R190, R189 ;  /* 0x000000bdbea8723e */ /* 0x002fe800000000ff */
[-C--:B------:R-:W-:Y:S04]  /*7260*/  HMMA.16816.F32 R12, R144, R150.reuse, R12 ;  /* 0x00000096900c723c */ /* 0x080fe8000000180c */
[----:B------:R-:W-:Y:S04]  /*7270*/  MUFU.EX2 R193, R40 ;  /* 0x0000002800c17308 */ /* 0x000fe80000000800 */
[C---:B------:R-:W-:Y:S01]  /*7280*/  HMMA.16816.F32 R16, R140.reuse, R150, R16 ;  /* 0x000000968c10723c */ /* 0x040fe20000001810 */
[----:B------:R-:W1:Y:S05]  /*7290*/  LDSM.16.MT88.4 R148, [R209+0x1500] ;  /* 0x00150000d194783b */ /* 0x000e6a0000004200 */
[----:B------:R-:W5:Y:S02]  /*72a0*/  MUFU.EX2 R194, R41 ;  /* 0x0000002900c27308 */ /* 0x000f640000000800 */
[-C--:B------:R-:W-:Y:S01]  /*72b0*/  HMMA.16816.F32 R68, R140, R156.reuse, R68 ;  /* 0x0000009c8c44723c */ /* 0x080fe20000001844 */
[----:B--2---:R-:W-:Y:S03]  /*72c0*/  LDSM.16.MT88.4 R52, [R209+0x2900] ;  /* 0x00290000d134783b */ /* 0x004fe60000004200 */
[----:B----4-:R-:W-:Y:S04]  /*72d0*/  F2FP.PACK_AB R169, R179, R180 ;  /* 0x000000b4b3a9723e */ /* 0x010fe800000000ff */
[C---:B------:R-:W-:Y:S01]  /*72e0*/  HMMA.16816.F32 R72, R144.reuse, R156, R72 ;  /* 0x0000009c9048723c */ /* 0x040fe20000001848 */
[----:B------:R2:W-:Y:S07]  /*72f0*/  MUFU.EX2 R173, R42 ;  /* 0x0000002a00ad7308 */ /* 0x0005ee0000000800 */
[-C--:B------:R-:W-:Y:S03]  /*7300*/  HMMA.16816.F32 R76, R144, R158.reuse, R76 ;  /* 0x0000009e904c723c */ /* 0x080fe6000000184c */
[----:B------:R-:W4:Y:S01]  /*7310*/  MUFU.EX2 R174, R43 ;  /* 0x0000002b00ae7308 */ /* 0x000f220000000800 */
[----:B-----5:R-:W-:Y:S04]  /*7320*/  F2FP.PACK_AB R40, R194, R193 ;  /* 0x000000c1c228723e */ /* 0x020fe800000000ff */
[C---:B------:R-:W-:Y:S01]  /*7330*/  HMMA.16816.F32 R80, R140.reuse, R158, R80 ;  /* 0x0000009e8c50723c */ /* 0x040fe20000001850 */
[----:B------:R-:W5:Y:S04]  /*7340*/  LDSM.16.MT88.4 R156, [R208+0x2500] ;  /* 0x00250000d09c783b */ /* 0x000f680000004200 */
[----:B------:R-:W-:Y:S03]  /*7350*/  MUFU.EX2 R178, R66 ;  /* 0x0000004200b27308 */ /* 0x000fe60000000800 */
[-C--:B---3--:R-:W-:Y:S04]  /*7360*/  HMMA.16816.F32 R84, R140, R152.reuse, R84 ;  /* 0x000000988c54723c */ /* 0x088fe80000001854 */
[----:B--2---:R-:W-:Y:S03]  /*7370*/  F2FP.PACK_AB R42, R192, R191 ;  /* 0x000000bfc02a723e */ /* 0x004fe600000000ff */
[----:B------:R-:W-:Y:S01]  /*7380*/  MUFU.EX2 R66, R57 ;  /* 0x0000003900427308 */ /* 0x000fe20000000800 */
[C---:B------:R-:W-:Y:S04]  /*7390*/  HMMA.16816.F32 R88, R144.reuse, R152, R88 ;  /* 0x000000989058723c */ /* 0x040fe80000001858 */
[----:B----4-:R-:W-:Y:S02]  /*73a0*/  F2FP.PACK_AB R41, R174, R173 ;  /* 0x000000adae29723e */ /* 0x010fe400000000ff */
[----:B------:R-:W-:Y:S02]  /*73b0*/  F2FP.PACK_AB R43, R138, R172 ;  /* 0x000000ac8a2b723e */ /* 0x000fe400000000ff */
[-C--:B------:R-:W-:Y:S01]  /*73c0*/  HMMA.16816.F32 R92, R144, R154.reuse, R92 ;  /* 0x0000009a905c723c */ /* 0x080fe2000000185c */
[----:B------:R-:W2:Y:S07]  /*73d0*/  MUFU.EX2 R177, R67 ;  /* 0x0000004300b17308 */ /* 0x000eae0000000800 */
[C---:B------:R-:W-:Y:S01]  /*73e0*/  HMMA.16816.F32 R96, R140.reuse, R154, R96 ;  /* 0x0000009a8c60723c */ /* 0x040fe20000001860 */
[----:B------:R-:W-:Y:S02]  /*73f0*/  LDSM.16.MT88.4 R152, [R208+0xd00] ;  /* 0x000d0000d098783b */ /* 0x000fe40000004200 */
[----:B------:R-:W-:Y:S05]  /*7400*/  MUFU.EX2 R67, R56 ;  /* 0x0000003800437308 */ /* 0x000fea0000000800 */
[-C--:B-1----:R-:W-:Y:S05]  /*7410*/  HMMA.16816.F32 R20, R140, R148.reuse, R20 ;  /* 0x000000948c14723c */ /* 0x082fea0000001814 */
[----:B------:R-:W-:Y:S03]  /*7420*/  MUFU.EX2 R188, R64 ;  /* 0x0000004000bc7308 */ /* 0x000fe60000000800 */
[C---:B------:R-:W-:Y:S04]  /*7430*/  HMMA.16816.F32 R100, R144.reuse, R148, R100 ;  /* 0x000000949064723c */ /* 0x040fe80000001864 */
[----:B--2---:R-:W-:Y:S03]  /*7440*/  F2FP.PACK_AB R171, R177, R178 ;  /* 0x000000b2b1ab723e */ /* 0x004fe600000000ff */
[----:B------:R-:W-:Y:S01]  /*7450*/  MUFU.EX2 R64, R61 ;  /* 0x0000003d00407308 */ /* 0x000fe20000000800 */
[-C--:B------:R-:W-:Y:S08]  /*7460*/  HMMA.16816.F32 R32, R144, R150.reuse, R32 ;  /* 0x000000969020723c */ /* 0x080ff00000001820 */
[C---:B------:R-:W-:Y:S01]  /*7470*/  HMMA.16816.F32 R104, R140.reuse, R150, R104 ;  /* 0x000000968c68723c */ /* 0x040fe20000001868 */
[----:B------:R-:W-:Y:S07]  /*7480*/  MUFU.EX2 R61, R58 ;  /* 0x0000003a003d7308 */ /* 0x000fee0000000800 */
[-C--:B-----5:R-:W-:Y:S03]  /*7490*/  HMMA.16816.F32 R108, R140, R156.reuse, R108 ;  /* 0x0000009c8c6c723c */ /* 0x0a0fe6000000186c */
[----:B------:R-:W1:Y:S05]  /*74a0*/  MUFU.EX2 R187, R65 ;  /* 0x0000004100bb7308 */ /* 0x000e6a0000000800 */
[C---:B------:R-:W-:Y:S05]  /*74b0*/  HMMA.16816.F32 R112, R144.reuse, R156, R112 ;  /* 0x0000009c9070723c */ /* 0x040fea0000001870 */
[----:B------:R-:W2:Y:S03]  /*74c0*/  MUFU.EX2 R65, R60 ;  /* 0x0000003c00417308 */ /* 0x000ea60000000800 */
[-C--:B------:R-:W-:Y:S07]  /*74d0*/  HMMA.16816.F32 R116, R144, R158.reuse, R116 ;  /* 0x0000009e9074723c */ /* 0x080fee0000001874 */
[----:B------:R3:W4:Y:S01]  /*74e0*/  MUFU.EX2 R60, R59 ;  /* 0x0000003b003c7308 */ /* 0x0007220000000800 */
[C---:B------:R-:W-:Y:S04]  /*74f0*/  HMMA.16816.F32 R120, R140.reuse, R158, R120 ;  /* 0x0000009e8c78723c */ /* 0x040fe80000001878 */
[----:B-1----:R-:W-:Y:S04]  /*7500*/  F2FP.PACK_AB R170, R187, R188 ;  /* 0x000000bcbbaa723e */ /* 0x002fe800000000ff */
[-C--:B------:R-:W-:Y:S01]  /*7510*/  HMMA.16816.F32 R24, R140, R36.reuse, R24 ;  /* 0x000000248c18723c */ /* 0x080fe20000001818 */
[----:B------:R-:W-:Y:S07]  /*7520*/  MUFU.EX2 R62, R62 ;  /* 0x0000003e003e7308 */ /* 0x000fee0000000800 */
[C---:B------:R-:W-:Y:S03]  /*7530*/  HMMA.16816.F32 R124, R144.reuse, R36, R124 ;  /* 0x00000024907c723c */ /* 0x040fe6000000187c */
[----:B------:R-:W1:Y:S01]  /*7540*/  MUFU.EX2 R137, R137 ;  /* 0x0000008900897308 */ /* 0x000e620000000800 */
[----:B---3--:R-:W-:Y:S04]  /*7550*/  LDSM.16.MT88.4 R56, [R209+0x1d00] ;  /* 0x001d0000d138783b */ /* 0x008fe80000004200 */
[-C--:B------:R-:W-:Y:S04]  /*7560*/  HMMA.16816.F32 R128, R144, R38.reuse, R128 ;  /* 0x000000269080723c */ /* 0x080fe80000001880 */
[----:B------:R-:W-:Y:S02]  /*7570*/  F2FP.PACK_AB R36, R201, R202 ;  /* 0x000000cac924723e */ /* 0x000fe400000000ff */
[----:B------:R-:W-:Y:S02]  /*7580*/  F2FP.PACK_AB R37, R196, R198 ;  /* 0x000000c6c425723e */ /* 0x000fe400000000ff */
[----:B------:R-:W-:Y:S01]  /*7590*/  HMMA.16816.F32 R28, R140, R38, R28 ;  /* 0x000000268c1c723c */ /* 0x000fe2000000181c */
[----:B------:R-:W3:Y:S06]  /*75a0*/  LDSM.16.MT88.4 R140, [R208+0x1900] ;  /* 0x00190000d08c783b */ /* 0x000eec0000004200 */
[----:B------:R-:W-:Y:S02]  /*75b0*/  F2FP.PACK_AB R38, R199, R200 ;  /* 0x000000c8c726723e */ /* 0x000fe400000000ff */
[----:B------:R-:W-:Y:S07]  /*75c0*/  F2FP.PACK_AB R39, R197, R195 ;  /* 0x000000c3c527723e */ /* 0x000fee00000000ff */
[-C--:B------:R-:W-:Y:S08]  /*75d0*/  HMMA.16816.F32 R4, R36, R48.reuse, R4 ;  /* 0x000000302404723c */ /* 0x080ff00000001804 */
[C---:B------:R-:W-:Y:S08]  /*75e0*/  HMMA.16816.F32 R8, R40.reuse, R48, R8 ;  /* 0x000000302808723c */ /* 0x040ff00000001808 */
[-C--:B------:R-:W-:Y:S08]  /*75f0*/  HMMA.16816.F32 R12, R40, R50.reuse, R12 ;  /* 0x00000032280c723c */ /* 0x080ff0000000180c */
[C---:B------:R-:W-:Y:S01]  /*7600*/  HMMA.16816.F32 R16, R36.reuse, R50, R16 ;  /* 0x000000322410723c */ /* 0x040fe20000001810 */
[----:B------:R-:W5:Y:S07]  /*7610*/  LDSM.16.MT88.4 R48, [R209+0x1900] ;  /* 0x00190000d130783b */ /* 0x000f6e0000004200 */
[-C--:B------:R-:W-:Y:S08]  /*7620*/  HMMA.16816.F32 R68, R36, R44.reuse, R68 ;  /* 0x0000002c2444723c */ /* 0x080ff00000001844 */
        /* <DEDUP_REMOVED lines=8> */
[-C--:B-----5:R-:W-:Y:S08]  /*76b0*/  HMMA.16816.F32 R20, R36, R48.reuse, R20 ;  /* 0x000000302414723c */ /* 0x0a0ff00000001814 */
[C---:B------:R-:W-:Y:S08]  /*76c0*/  HMMA.16816.F32 R100, R40.reuse, R48, R100 ;  /* 0x000000302864723c */ /* 0x040ff00000001864 */
[-C--:B------:R-:W-:Y:S08]  /*76d0*/  HMMA.16816.F32 R32, R40, R50.reuse, R32 ;  /* 0x000000322820723c */ /* 0x080ff00000001820 */
[C---:B------:R-:W-:Y:S01]  /*76e0*/  HMMA.16816.F32 R104, R36.reuse, R50, R104 ;  /* 0x000000322468723c */ /* 0x040fe20000001868 */
[----:B------:R-:W-:Y:S07]  /*76f0*/  LDSM.16.MT88.4 R48, [R208+0x1d00] ;  /* 0x001d0000d030783b */ /* 0x000fee0000004200 */
[-C--:B-1----:R-:W-:Y:S08]  /*7700*/  HMMA.16816.F32 R108, R36, R44.reuse, R108 ;  /* 0x0000002c246c723c */ /* 0x082ff0000000186c */
[C---:B------:R-:W-:Y:S08]  /*7710*/  HMMA.16816.F32 R112, R40.reuse, R44, R112 ;  /* 0x0000002c2870723c */ /* 0x040ff00000001870 */
[-C--:B------:R-:W-:Y:S08]  /*7720*/  HMMA.16816.F32 R116, R40, R46.reuse, R116 ;  /* 0x0000002e2874723c */ /* 0x080ff00000001874 */
[C---:B------:R-:W-:Y:S01]  /*7730*/  HMMA.16816.F32 R120, R36.reuse, R46, R120 ;  /* 0x0000002e2478723c */ /* 0x040fe20000001878 */
[----:B------:R-:W1:Y:S07]  /*7740*/  LDSM.16.MT88.4 R44, [R209+0xd00] ;  /* 0x000d0000d12c783b */ /* 0x000e6e0000004200 */
[-C--:B------:R-:W-:Y:S08]  /*7750*/  HMMA.16816.F32 R24, R36, R52.reuse, R24 ;  /* 0x000000342418723c */ /* 0x080ff00000001818 */
[C---:B------:R-:W-:Y:S08]  /*7760*/  HMMA.16816.F32 R124, R40.reuse, R52, R124 ;  /* 0x00000034287c723c */ /* 0x040ff0000000187c */
[-C--:B------:R-:W-:Y:S01]  /*7770*/  HMMA.16816.F32 R128, R40, R54.reuse, R128 ;  /* 0x000000362880723c */ /* 0x080fe20000001880 */
[----:B------:R-:W3:Y:S07]  /*7780*/  LDSM.16.MT88.4 R40, [R208+0x2d00] ;  /* 0x002d0000d028783b */ /* 0x000eee0000004200 */
[----:B------:R-:W-:Y:S07]  /*7790*/  HMMA.16816.F32 R28, R36, R54, R28 ;  /* 0x00000036241c723c */ /* 0x000fee000000181c */
[----:B------:R-:W-:Y:S01]  /*77a0*/  F2FP.PACK_AB R36, R66, R67 ;  /* 0x000000434224723e */ /* 0x000fe200000000ff */
[-C--:B------:R-:W-:Y:S01]  /*77b0*/  HMMA.16816.F32 R144, R168, R152.reuse, R4 ;  /* 0x00000098a890723c */ /* 0x080fe20000001804 */
[----:B------:R-:W5:Y:S04]  /*77c0*/  LDSM.16.MT88.4 R4, [R209+0x2d00] ;  /* 0x002d0000d104783b */ /* 0x000f680000004200 */
[----:B--2---:R-:W-:Y:S02]  /*77d0*/  F2FP.PACK_AB R38, R64, R65 ;  /* 0x000000414026723e */ /* 0x004fe400000000ff */
[----:B----4-:R-:W-:Y:S02]  /*77e0*/  F2FP.PACK_AB R37, R60, R61 ;  /* 0x0000003d3c25723e */ /* 0x010fe400000000ff */
[----:B------:R-:W-:Y:S07]  /*77f0*/  F2FP.PACK_AB R39, R137, R62 ;  /* 0x0000003e8927723e */ /* 0x000fee00000000ff */
[C---:B------:R-:W-:Y:S07]  /*7800*/  HMMA.16816.F32 R140, R36.reuse, R152, R8 ;  /* 0x00000098248c723c */ /* 0x040fee0000001808 */
[----:B------:R-:W-:Y:S01]  /*7810*/  FADD.FTZ R9, R242, R133 ;  /* 0x00000085f2097221 */ /* 0x000fe20000010000 */
        /* <DEDUP_REMOVED lines=42> */
[-C--:B---3--:R-:W-:Y:S04]  /*7ac0*/  HMMA.16816.F32 R108, R168, R40.reuse, R108 ;  /* 0x00000028a86c723c */ /* 0x088fe8000000186c */
        /* <DEDUP_REMOVED lines=8> */
[----:B------:R-:W-:Y:S03]  /*7b50*/  FADD.FTZ R9, R199, R0 ;  /* 0x00000000c7097221 */ /* 0x000fe60000010000 */
[C---:B------:R-:W-:Y:S04]  /*7b60*/  HMMA.16816.F32 R120, R168.reuse, R42, R120 ;  /* 0x0000002aa878723c */ /* 0x040fe80000001878 */
[----:B------:R-:W-:Y:S04]  /*7b70*/  FADD.FTZ R9, R189, R9 ;  /* 0x00000009bd097221 */ /* 0x000fe80000010000 */
[-C--:B-----5:R-:W-:Y:S08]  /*7b80*/  HMMA.16816.F32 R164, R168, R4.reuse, R24 ;  /* 0x00000004a8a4723c */ /* 0x0a0ff00000001818 */
        /* <DEDUP_REMOVED lines=8> */
[----:B------:R-:W-:Y:S01]  /*7c10*/  FADD.FTZ R0, R138, R5 ;  /* 0x000000058a007221 */ /* 0x000fe20000010000 */
[----:B------:R-:W-:Y:S01]  /*7c20*/  MOV R138, R2 ;  /* 0x00000002008a7202 */ /* 0x000fe20000000f00 */
        /* <DEDUP_REMOVED lines=16> */
[----:B------:R-:W-:Y:S02]  /*7d30*/  MOV R0, R136 ;  /* 0x0000008800007202 */ /* 0x000fe40000000f00 */
[----:B------:R-:W-:Y:S01]  /*7d40*/  MOV R137, R134 ;  /* 0x0000008600897202 */ /* 0x000fe20000000f00 */
[----:B------:R-:W-:-:S05]  /*7d50*/  @P0 BRA `(.L_x_783) ;  /* 0xffffcf5000000947 */ /* 0x000fca000383ffff */
.L_x_782:
[----:B------:R-:W1:Y:S01]  /*7d60*/  SHFL.BFLY PT, R5, R245, 0x2, 0x1f ;  /* 0x0c401f00f5057f89 */ /* 0x000e6200000e0000 */
[----:B------:R-:W-:-:S02]  /*7d70*/  MOV R50, 0xff800000 ;  /* 0xff80000000327802 */ /* 0x000fc40000000f00 */
[----:B------:R-:W-:Y:S01]  /*7d80*/  MOV R51, 0xff800000 ;  /* 0xff80000000337802 */ /* 0x000fe20000000f00 */
[----:B------:R-:W2:Y:S01]  /*7d90*/  SHFL.BFLY PT, R7, R247, 0x2, 0x1f ;  /* 0x0c401f00f7077f89 */ /* 0x000ea200000e0000 */
[----:B------:R-:W-:Y:S02]  /*7da0*/  MOV R53, 0xff800000 ;  /* 0xff80000000357802 */ /* 0x000fe40000000f00 */
[----:B------:R-:W-:Y:S01]  /*7db0*/  MOV R54, 0xff800000 ;  /* 0xff80000000367802 */ /* 0x000fe20000000f00 */
[----:B------:R-:W3:Y:S01]  /*7dc0*/  SHFL.BFLY PT, R9, R246, 0x2, 0x1f ;  /* 0x0c401f00f6097f89 */ /* 0x000ee200000e0000 */
[----:B------:R-:W-:-:S03]  /*7dd0*/  PLOP3.LUT P1, PT, PT, PT, PT, 0x8, 0x0 ;  /* 0x000000000000781c */ /* 0x000fc60003f2e170 */
[----:B------:R-:W4:Y:S01]  /*7de0*/  SHFL.BFLY PT, R6, R248, 0x2, 0x1f ;  /* 0x0c401f00f8067f89 */ /* 0x000f2200000e0000 */
[----:B-1----:R-:W-:Y:S02]  /*7df0*/  FADD.FTZ R5, R5, R245 ;  /* 0x000000f505057221 */ /* 0x002fe40000010000 */
        /* <DEDUP_REMOVED lines=139> */
.L_x_775:
[----:B-1----:R-:W-:Y:S05]  /*86b0*/  @P1 BRA `(.L_x_784) ;  /* 0x0000177000001947 */ /* 0x002fea0003800000 */
        /* <DEDUP_REMOVED lines=150> */
.L_x_785:
        /* <DEDUP_REMOVED lines=152> */
.L_x_787:
[----:B---3--:R-:W-:Y:S05]  /*99a0*/  BSYNC B0 ;  /* 0x0000000000007941 */ /* 0x008fea0003800000 */
.L_x_786:
        /* <DEDUP_REMOVED lines=23> */
.L_x_789:
[----:B------:R-:W-:Y:S05]  /*9b20*/  BSYNC B0 ;  /* 0x0000000000007941 */ /* 0x000fea0003800000 */
.L_x_788:
        /* <DEDUP_REMOVED lines=23> */
.L_x_791:
[----:B------:R-:W-:Y:S05]  /*9ca0*/  BSYNC B0 ;  /* 0x0000000000007941 */ /* 0x000fea0003800000 */
.L_x_790:
        /* <DEDUP_REMOVED lines=24> */
.L_x_784:
        /* <DEDUP_REMOVED lines=19> */
.L_x_792:
        /* <DEDUP_REMOVED lines=42> */
.L_x_794:
[----:B------:R-:W-:Y:S05]  /*a200*/  BSYNC B0 ;  /* 0x0000000000007941 */ /* 0x000fea0003800000 */
.L_x_793:
        /* <DEDUP_REMOVED lines=66> */
.L_x_796:
[----:B------:R-:W-:Y:S05]  /*a630*/  BSYNC B0 ;  /* 0x0000000000007941 */ /* 0x000fea0003800000 */
.L_x_795:
        /* <DEDUP_REMOVED lines=21> */
.L_x_798:
[----:B------:R-:W-:Y:S05]  /*a790*/  BSYNC B0 ;  /* 0x0000000000007941 */ /* 0x000fea0003800000 */
.L_x_797:
        /* <DEDUP_REMOVED lines=21> */
.L_x_800:
[----:B------:R-:W-:Y:S05]  /*a8f0*/  BSYNC B0 ;  /* 0x0000000000007941 */ /* 0x000fea0003800000 */
.L_x_799:
        /* <DEDUP_REMOVED lines=22> */
.L_x_801:
        /* <DEDUP_REMOVED lines=10> */
.L_x_1520:


//--------------------- .text._ZN7cutlass13device_kernelIN5flash19enable_sm80_to_sm89INS1_16FlashAttnFwdSm80INS1_25CollectiveMainloopFwdSm80ILi4ELi1ELb0EN4cute5tupleIJNS5_1CILi128EEENS7_ILi64EEENS7_ILi96EEEEEELi96ENS_6half_tEfNS_4arch4Sm80ELb0ELb0ELb0ELb1ELb0ELb1ELb1ELb0EEENS1_21CollectiveEpilogueFwdINS6_IJS8_SA_S9_EEENS6_IJNS7_ILi1EEESI_SI_EEESC_SE_Li128ELb1ELb1ELb0ELb0EEENS1_19SingleTileSchedulerILb1ELb0ELb1ELi128EEEEEEEEEvNT_6ParamsE --------------------------
	.section	.text._ZN7cutlass13device_kernelIN5flash19enable_sm80_to_sm89INS1_16FlashAttnFwdSm80INS1_25CollectiveMainloopFwdSm80ILi4ELi1ELb0EN4cute5tupleIJNS5_1CILi128EEENS7_ILi64EEENS7_ILi96EEEEEELi96ENS_6half_tEfNS_4arch4Sm80ELb0ELb0ELb0ELb1ELb0ELb1ELb1ELb0EEENS1_21CollectiveEpilogueFwdINS6_IJS8_SA_S9_EEENS6_IJNS7_ILi1EEESI_SI_EEESC_SE_Li128ELb1ELb1ELb0ELb0EEENS1_19SingleTileSchedulerILb1ELb0ELb1ELi128EEEEEEEEEvNT_6ParamsE,"ax",@progbits
	.sectioninfo	@"SHI_REGISTERS=255"
	.align	128
.text._ZN7cutlass13device_kernelIN5flash19enable_sm80_to_sm89INS1_16FlashAttnFwdSm80INS1_25CollectiveMainloopFwdSm80ILi4ELi1ELb0EN4cute5tupleIJNS5_1CILi128EEENS7_ILi64EEENS7_ILi96EEEEEELi96ENS_6half_tEfNS_4arch4Sm80ELb0ELb0ELb0ELb1ELb0ELb1ELb1ELb0EEENS1_21CollectiveEpilogueFwdINS6_IJS8_SA_S9_EEENS6_IJNS7_ILi1EEESI_SI_EEESC_SE_Li128ELb1ELb1ELb0ELb0EEENS1_19SingleTileSchedulerILb1ELb0ELb1ELi128EEEEEEEEEvNT_6ParamsE:
        .type           _ZN7cutlass13device_kernelIN5flash19enable_sm80_to_sm89INS1_16FlashAttnFwdSm80INS1_25CollectiveMainloopFwdSm80ILi4ELi1ELb0EN4cute5tupleIJNS5_1CILi128EEENS7_ILi64EEENS7_ILi96EEEEEELi96ENS_6half_tEfNS_4arch4Sm80ELb0ELb0ELb0ELb1ELb0ELb1ELb1ELb0EEENS1_21CollectiveEpilogueFwdINS6_IJS8_SA_S9_EEENS6_IJNS7_ILi1EEESI_SI_EEESC_SE_Li128ELb1ELb1ELb0ELb0EEENS1_19SingleTileSchedulerILb1ELb0ELb1ELi128EEEEEEEEEvNT_6ParamsE,@function
        .size           _ZN7cutlass13device_kernelIN5flash19enable_sm80_to_sm89INS1_16FlashAttnFwdSm80INS1_25CollectiveMainloopFwdSm80ILi4ELi1ELb0EN4cute5tupleIJNS5_1CILi128EEENS7_ILi64EEENS7_ILi96EEEEEELi96ENS_6half_tEfNS_4arch4Sm80ELb0ELb0ELb0ELb1ELb0ELb1ELb1ELb0EEENS1_21CollectiveEpilogueFwdINS6_IJS8_SA_S9_EEENS6_IJNS7_ILi1EEESI_SI_EEESC_SE_Li128ELb1ELb1ELb0ELb0EEENS1_19SingleTileSchedulerILb1ELb0ELb1ELi128EEEEEEEEEvNT_6ParamsE,(.L_x_1521 - _ZN7cutlass13device_kernelIN5flash19enable_sm80_to_sm89INS1_16FlashAttnFwdSm80INS1_25CollectiveMainloopFwdSm80ILi4ELi1ELb0EN4cute5tupleIJNS5_1CILi128EEENS7_ILi64EEENS7_ILi96EEEEEELi96ENS_6half_tEfNS_4arch4Sm80ELb0ELb0ELb0ELb1ELb0ELb1ELb1ELb0EEENS1_21CollectiveEpilogueFwdINS6_IJS8_SA_S9_EEENS6_IJNS7_ILi1EEESI_SI_EEESC_SE_Li128ELb1ELb1ELb0ELb0EEENS1_19SingleTileSchedulerILb1ELb0ELb1ELi128EEEEEEEEEvNT_6ParamsE)
        .other          _ZN7cutlass13device_kernelIN5flash19enable_sm80_to_sm89INS1_16FlashAttnFwdSm80INS1_25CollectiveMainloopFwdSm80ILi4ELi1ELb0EN4cute5tupleIJNS5_1CILi128EEENS7_ILi64EEENS7_ILi96EEEEEELi96ENS_6half_tEfNS_4arch4Sm80ELb0ELb0ELb0ELb1ELb0ELb1ELb1ELb0EEENS1_21CollectiveEpilogueFwdINS6_IJS8_SA_S9_EEENS6_IJNS7_ILi1EEESI_SI_EEESC_SE_Li128ELb1ELb1ELb0ELb0EEENS1_19SingleTileSchedulerILb1ELb0ELb1ELi128EEEEEEEEEvNT_6ParamsE,@"STO_CUDA_ENTRY STV_DEFAULT"
_ZN7cutlass13device_kernelIN5flash19enable_sm80_to_sm89INS1_16FlashAttnFwdSm80INS1_25CollectiveMainloopFwdSm80ILi4ELi1ELb0EN4cute5tupleIJNS5_1CILi128EEENS7_ILi64EEENS7_ILi96EEEEEELi96ENS_6half_tEfNS_4arch4Sm80ELb0ELb0ELb0ELb1ELb0ELb1ELb1ELb0EEENS1_21CollectiveEpilogueFwdINS6_IJS8_SA_S9_EEENS6_IJNS7_ILi1EEESI_SI_EEESC_SE_Li128ELb1ELb1ELb0ELb0EEENS1_19SingleTileSchedulerILb1ELb0ELb1ELi128EEEEEEEEEvNT_6ParamsE:
        /* <DEDUP_REMOVED lines=17> */
.L_x_803:
        /* <DEDUP_REMOVED lines=8> */
.L_x_805:
[----:B------:R-:W-:-:S05]  /*0190*/  MOV R0, c[0x0][0x54c] ;  /* 0x0001530000007a02 */ /* 0x000fca0000000f00 */
.L_x_804:
[----:B-----5:R-:W-:Y:S01]  /*01a0*/  IMAD R0, R0, c[0x0][0x548], RZ ;  /* 0x0001520000007a24 */ /* 0x020fe200078e02ff */
[----:B-1----:R-:W-:-:S04]  /*01b0*/  SHF.L.U32 R2, R173, 0x7, RZ ;  /* 0x00000007ad027819 */ /* 0x002fc800000006ff */
[----:B------:R-:W-:-:S04]  /*01c0*/  ISETP.GE.AND P0, PT, R2, R0, PT ;  /* 0x000000000200720c */ /* 0x000fc80003f06270 */
[----:B------:R-:W-:-:S05]  /*01d0*/  SEL R0, R5, 0xffffffff, !P0 ;  /* 0xffffffff05007807 */ /* 0x000fca0004000000 */
[----:B------:R1:W-:Y:S01]  /*01e0*/  STL [R1+0x34], R0 ;  /* 0x0000340001007387 */ /* 0x0003e20000100800 */
[----:B------:R-:W-:Y:S05]  /*01f0*/  BRA `(.L_x_806) ;  /* 0x0000013000007947 */ /* 0x000fea0003800000 */
.L_x_802:
[----:B---3--:R-:W-:-:S04]  /*0200*/  ISETP.NE.U32.AND P0, PT, RZ, c[0x0][0x568], PT ;  /* 0x00015a00ff007a0c */ /* 0x008fc80003f05070 */
[----:B------:R-:W-:-:S13]  /*0210*/  ISETP.NE.AND.EX P0, PT, RZ, c[0x0][0x56c], PT, P0 ;  /* 0x00015b00ff007a0c */ /* 0x000fda0003f05300 */
[----:B------:R-:W-:Y:S05]  /*0220*/  @!P0 BRA `(.L_x_807) ;  /* 0x0000002000008947 */ /* 0x000fea0003800000 */
[----:B------:R1:W5:Y:S01]  /*0230*/  LDG.E R0, [R2.64] ;  /* 0x0000000602007981 */ /* 0x000362000c1e1900 */
[----:B------:R-:W-:Y:S05]  /*0240*/  BRA `(.L_x_808) ;  /* 0x0000009000007947 */ /* 0x000fea0003800000 */
.L_x_807:
        /* <DEDUP_REMOVED lines=8> */
.L_x_809:
[----:B------:R-:W-:-:S05]  /*02d0*/  MOV R0, c[0x0][0x54c] ;  /* 0x0001530000007a02 */ /* 0x000fca0000000f00 */
.L_x_808:
[----:B-----5:R-:W-:Y:S01]  /*02e0*/  IMAD R0, R0, c[0x0][0x548], RZ ;  /* 0x0001520000007a24 */ /* 0x020fe200078e02ff */
[----:B-1----:R-:W-:-:S04]  /*02f0*/  SHF.L.U32 R2, R173, 0x7, RZ ;  /* 0x00000007ad027819 */ /* 0x002fc800000006ff */
[----:B------:R-:W-:-:S04]  /*0300*/  ISETP.GE.AND P0, PT, R2, R0, PT ;  /* 0x000000000200720c */ /* 0x000fc80003f06270 */
[----:B------:R-:W-:-:S05]  /*0310*/  SEL R0, R5, 0xffffffff, !P0 ;  /* 0xffffffff05007807 */ /* 0x000fca0004000000 */
[----:B------:R1:W-:Y:S04]  /*0320*/  STL [R1+0x34], R0 ;  /* 0x0000340001007387 */ /* 0x0003e80000100800 */
.L_x_806:
        /* <DEDUP_REMOVED lines=37> */
.L_x_810:
[----:B---3--:R-:W-:-:S04]  /*0580*/  ISETP.NE.U32.AND P0, PT, RZ, c[0x0][0x368], PT ;  /* 0x0000da00ff007a0c */ /* 0x008fc80003f05070 */
[----:B------:R-:W-:-:S13]  /*0590*/  ISETP.NE.AND.EX P0, PT, RZ, c[0x0][0x36c], PT, P0 ;  /* 0x0000db00ff007a0c */ /* 0x000fda0003f05300 */
[----:B------:R-:W-:Y:S05]  /*05a0*/  @!P0 BRA `(.L_x_811) ;  /* 0x0000003000008947 */ /* 0x000fea0003800000 */
[----:B------:R-:W-:-:S05]  /*05b0*/  IMAD.WIDE R4, R17, R13, c[0x0][0x368] ;  /* 0x0000da0011047625 */ /* 0x000fca00078e020d */
[----:B------:R2:W5:Y:S01]  /*05c0*/  LDG.E R8, [R4.64] ;  /* 0x0000000604087981 */ /* 0x000562000c1e1900 */
[----:B------:R-:W-:Y:S05]  /*05d0*/  BRA `(.L_x_812) ;  /* 0x0000004000007947 */ /* 0x000fea0003800000 */
.L_x_811:
[----:B------:R-:W-:Y:S05]  /*05e0*/  @!P5 BRA `(.L_x_812) ;  /* 0x000000300000d947 */ /* 0x000fea0003800000 */
[----:B-1----:R1:W2:Y:S04]  /*05f0*/  LDG.E R0, [R4.64] ;  /* 0x0000000604007981 */ /* 0x0022a8000c1e1900 */
[----:B-1----:R-:W2:Y:S02]  /*0600*/  LDG.E R4, [R4.64+0x4] ;  /* 0x0000040604047981 */ /* 0x002ea4000c1e1900 */
[----:B--2---:R-:W-:Y:S02]  /*0610*/  IADD3 R8, -R0, R4, RZ ;  /* 0x0000000400087210 */ /* 0x004fe40007ffe1ff */
.L_x_812:
        /* <DEDUP_REMOVED lines=14> */
[----:B------:R-:W-:Y:S01]  /*0700*/  LOP3.LUT R2, R6, 0xffffffc0, RZ, 0xc0, !PT ;  /* 0xffffffc006027812 */ /* 0x000fe200078ec0ff */
[----:B------:R1:W-:Y:S04]  /*0710*/  STL [R1+0x38], R6 ;  /* 0x0000380601007387 */ /* 0x0003e80000100800 */
        /* <DEDUP_REMOVED lines=12> */
[----:B-1----:R-:W-:-:S04]  /*07e0*/  ISETP.NE.U32.AND P2, PT, RZ, c[0x0][0x340], PT ;  /* 0x0000d000ff007a0c */ /* 0x002fc80003f45070 */
        /* <DEDUP_REMOVED lines=8> */
[C---:B------:R-:W-:Y:S01]  /*0870*/  IMAD.SHL.U32 R162, R161.reuse, 0x40, RZ ;  /* 0x00000040a1a27824 */ /* 0x040fe200078e00ff */
[----:B------:R-:W-:Y:S01]  /*0880*/  LEA.HI R34, R172, R172, RZ, 0x1 ;  /* 0x000000acac227211 */ /* 0x000fe200078f08ff */
        /* <DEDUP_REMOVED lines=292> */
.L_x_838:
        /* <DEDUP_REMOVED lines=84> */
.L_x_818:
[----:B------:R-:W-:Y:S05]  /*2010*/  BSYNC B0 ;  /* 0x0000000000007941 */ /* 0x000fea0003800000 */
.L_x_817:
        /* <DEDUP_REMOVED lines=89> */
.L_x_821:
[----:B------:R-:W-:Y:S05]  /*25b0*/  BSYNC B0 ;  /* 0x0000000000007941 */ /* 0x000fea0003800000 */
.L_x_820:
        /* <DEDUP_REMOVED lines=56> */
.L_x_823:
[----:B------:R-:W-:Y:S05]  /*2940*/  BSYNC B0 ;  /* 0x0000000000007941 */ /* 0x000fea0003800000 */
.L_x_822:
        /* <DEDUP_REMOVED lines=56> */
.L_x_825:
[----:B------:R-:W-:Y:S05]  /*2cd0*/  BSYNC B0 ;  /* 0x0000000000007941 */ /* 0x000fea0003800000 */
.L_x_824:
        /* <DEDUP_REMOVED lines=56> */
.L_x_827:
[----:B------:R-:W-:Y:S05]  /*3060*/  BSYNC B0 ;  /* 0x0000000000007941 */ /* 0x000fea0003800000 */
.L_x_826:
        /* <DEDUP_REMOVED lines=56> */
.L_x_829:
[----:B------:R-:W-:Y:S05]  /*33f0*/  BSYNC B0 ;  /* 0x0000000000007941 */ /* 0x000fea0003800000 */
.L_x_828:
        /* <DEDUP_REMOVED lines=56> */
.L_x_816:
        /* <DEDUP_REMOVED lines=47> */
.L_x_831:
[----:B------:R-:W-:Y:S05]  /*3a70*/  BSYNC B0 ;  /* 0x0000000000007941 */ /* 0x000fea0003800000 */
.L_x_830:
        /* <DEDUP_REMOVED lines=48> */
[--C-:B------:R-:W-:Y:S01]  /*3d80*/  IMAD.MOV.U32 R2, RZ, RZ, R5.reuse ;  /* 0x000000ffff027224 */ /* 0x100fe200078e0005 */
[----:B------:R-:W-:Y:S11]  /*3d90*/  ISETP.GE.AND P0, PT, R26, c[0x0][0x27c], PT ;  /* 0x00009f001a007a0c */ /* 0x000ff60003f06270 */
[----:B------:R-:W-:Y:S02]  /*3da0*/  @!UPT UIADD3 URZ, URZ, URZ, URZ ;  /* 0x0000003f3f3ff290 */ /* 0x000fe4000fffe03f */
        /* <DEDUP_REMOVED lines=98> */
.L_x_833:
[----:B------:R-:W-:Y:S05]  /*43d0*/  BSYNC B0 ;  /* 0x0000000000007941 */ /* 0x000fea0003800000 */
.L_x_832:
        /* <DEDUP_REMOVED lines=115> */
.L_x_835:
[----:B------:R-:W-:Y:S05]  /*4b10*/  BSYNC B0 ;  /* 0x0000000000007941 */ /* 0x000fea0003800000 */
.L_x_834:
[----:B------:R-:W-:Y:S11]  /*4b20*/  ISETP.GE.AND P0, PT, R28, c[0x0][0x1d4], PT ;  /* 0x000075001c007a0c */ /* 0x000ff60003f06270 */
[----:B------:R-:W-:Y:S02]  /*4b30*/  @!UPT UIADD3 URZ, URZ, URZ, URZ ;  /* 0x0000003f3f3ff290 */ /* 0x000fe4000fffe03f */
        /* <DEDUP_REMOVED lines=113> */
.L_x_815:
[----:B------:R-:W-:Y:S05]  /*5250*/  IMAD R0, R78, -0x40, R96 ;  /* 0xffffffc04e007824 */ /* 0x000fea00078e0260 */
[----:B------:R-:W-:Y:S04]  /*5260*/  IMNMX R0, R0, 0x40, PT ;  /* 0x0000004000007817 */ /* 0x000fe80003800200 */
[----:B------:R-:W-:Y:S11]  /*5270*/  ISETP.GE.AND P0, PT, R92, R0, PT ;  /* 0x000000005c00720c */ /* 0x000ff60003f06270 */
[----:B------:R-:W-:Y:S02]  /*5280*/  @!UPT UIADD3 URZ, URZ, URZ, URZ ;  /* 0x0000003f3f3ff290 */ /* 0x000fe4000fffe03f */
        /* <DEDUP_REMOVED lines=19> */
.L_x_819:
[----:B------:R-:W-:Y:S05]  /*53c0*/  BSYNC B1 ;  /* 0x0000000000017941 */ /* 0x000fea0003800000 */
.L_x_814:
        /* <DEDUP_REMOVED lines=9> */
[----:B------:R-:W-:Y:S11]  /*5460*/  ISETP.GE.AND P1, PT, R3, 0x1, PT ;  /* 0x000000010300780c */ /* 0x000ff60003f26270 */
[----:B------:R-:W-:Y:S02]  /*5470*/  @!UPT UIADD3 URZ, URZ, URZ, URZ ;  /* 0x0000003f3f3ff290 */ /* 0x000fe4000fffe03f */
        /* <DEDUP_REMOVED lines=44> */
[----:B------:R-:W-:Y:S11]  /*5740*/  ISETP.GE.AND P0, PT, R29, c[0x0][0x1d4], PT ;  /* 0x000075001d007a0c */ /* 0x000ff60003f06270 */
[----:B------:R-:W-:Y:S02]  /*5750*/  @!UPT UIADD3 URZ, URZ, URZ, URZ ;  /* 0x0000003f3f3ff290 */ /* 0x000fe4000fffe03f */
[----:B------:R-:W2:Y:S04]  /*5760*/  @!P0 LDS.128 R4, [R87] ;  /* 0x0000000057048984 */ /* 0x000ea80000000c00 */
[----:B-1----:R-:W-:Y:S01]  /*5770*/  @!P1 STG.E.128 [R2.64], R8 ;  /* 0x0000000802009986 */ /* 0x002fe2000c101d06 */
[----:B------:R-:W-:Y:S11]  /*5780*/  ISETP.GE.AND P1, PT, R28, c[0x0][0x1d4], PT ;  /* 0x000075001c007a0c */ /* 0x000ff60003f26270 */
[----:B------:R-:W-:Y:S02]  /*5790*/  @!UPT UIADD3 URZ, URZ, URZ, URZ ;  /* 0x0000003f3f3ff290 */ /* 0x000fe4000fffe03f */
[----:B------:R-:W1:Y:S04]  /*57a0*/  @!P1 LDS.128 R8, [R86+0x1000] ;  /* 0x0010000056089984 */ /* 0x000e680000000c00 */
[----:B--2---:R-:W-:Y:S01]  /*57b0*/  @!P0 STG.E.128 [R2.64+0x20], R4 ;  /* 0x0000200402008986 */ /* 0x004fe2000c101d06 */
[----:B------:R-:W-:Y:S11]  /*57c0*/  ISETP.GE.AND P0, PT, R95, c[0x0][0x1d4], PT ;  /* 0x000075005f007a0c */ /* 0x000ff60003f06270 */
[----:B------:R-:W-:Y:S02]  /*57d0*/  @!UPT UIADD3 URZ, URZ, URZ, URZ ;  /* 0x0000003f3f3ff290 */ /* 0x000fe4000fffe03f */
[----:B------:R-:W2:Y:S04]  /*57e0*/  @!P0 LDS.128 R4, [R87+0x1000] ;  /* 0x0010000057048984 */ /* 0x000ea80000000c00 */
[----:B-1----:R-:W-:Y:S01]  /*57f0*/  @!P1 STG.E.128 [R2.64+0x40], R8 ;  /* 0x0000400802009986 */ /* 0x002fe2000c101d06 */
[----:B------:R-:W-:Y:S11]  /*5800*/  ISETP.GE.AND P1, PT, R94, c[0x0][0x1d4], PT ;  /* 0x000075005e007a0c */ /* 0x000ff60003f26270 */
[----:B------:R-:W-:Y:S02]  /*5810*/  @!UPT UIADD3 URZ, URZ, URZ, URZ ;  /* 0x0000003f3f3ff290 */ /* 0x000fe4000fffe03f */
[----:B------:R-:W1:Y:S04]  /*5820*/  @!P1 LDS.128 R8, [R86+0x2000] ;  /* 0x0020000056089984 */ /* 0x000e680000000c00 */
[----:B--2---:R-:W-:Y:S01]  /*5830*/  @!P0 STG.E.128 [R2.64+0x60], R4 ;  /* 0x0000600402008986 */ /* 0x004fe2000c101d06 */
[----:B------:R-:W-:Y:S11]  /*5840*/  ISETP.GE.AND P0, PT, R93, c[0x0][0x1d4], PT ;  /* 0x000075005d007a0c */ /* 0x000ff60003f06270 */
[----:B------:R-:W-:Y:S02]  /*5850*/  @!UPT UIADD3 URZ, URZ, URZ, URZ ;  /* 0x0000003f3f3ff290 */ /* 0x000fe4000fffe03f */
[----:B------:R-:W2:Y:S04]  /*5860*/  @!P0 LDS.128 R4, [R87+0x2000] ;  /* 0x0020000057048984 */ /* 0x000ea80000000c00 */
[----:B-1----:R1:W-:Y:S04]  /*5870*/  @!P1 STG.E.128 [R2.64+0x80], R8 ;  /* 0x0000800802009986 */ /* 0x0023e8000c101d06 */
[----:B--2---:R1:W-:Y:S02]  /*5880*/  @!P0 STG.E.128 [R2.64+0xa0], R4 ;  /* 0x0000a00402008986 */ /* 0x0043e4000c101d06 */
.L_x_837:
[----:B-1----:R-:W-:Y:S05]  /*5890*/  BSYNC B0 ;  /* 0x0000000000007941 */ /* 0x002fea0003800000 */
.L_x_836:
        /* <DEDUP_REMOVED lines=25> */
.L_x_813:
[----:B-1----:R-:W-:Y:S01]  /*5a30*/  ISETP.GE.AND P0, PT, R163, 0x1, PT ;  /* 0x00000001a300780c */ /* 0x002fe20003f06270 */
        /* <DEDUP_REMOVED lines=107> */
[----:B------:R-:W-:Y:S02]  /*60f0*/  SHF.R.S32.HI R16, RZ, 0x5, R137 ;  /* 0x00000005ff107819 */ /* 0x000fe40000011489 */
[----:B------:R-:W-:-:S02]  /*6100*/  SHF.R.S32.HI R63, RZ, 0x4, R27 ;  /* 0x00000004ff3f7819 */ /* 0x000fc4000001141b */
[----:B------:R-:W-:Y:S01]  /*6110*/  ISETP.GE.AND P6, PT, R6, c[0x0][0x1d4], PT ;  /* 0x0000750006007a0c */ /* 0x000fe20003fc6270 */
        /* <DEDUP_REMOVED lines=36> */
[----:B------:R-:W-:Y:S01]  /*6360*/  LOP3.LUT P0, RZ, R72, 0x2, RZ, 0xc0, !PT ;  /* 0x0000000248ff7812 */ /* 0x000fe2000780c0ff */
[----:B------:R-:W-:Y:S01]  /*6370*/  IMAD R4, R5, c[0x0][0x208], RZ ;  /* 0x0000820005047a24 */ /* 0x000fe200078e02ff */
[----:B------:R-:W-:Y:S01]  /*6380*/  SHF.R.S32.HI R5, RZ, 0x1f, R11 ;  /* 0x0000001fff057819 */ /* 0x000fe2000001140b */
[----:B------:R-:W-:Y:S01]  /*6390*/  IMAD.IADD R13, R96, 0x1, -R8 ;  /* 0x00000001600d7824 */ /* 0x000fe200078e0a08 */
[----:B------:R-:W-:Y:S01]  /*63a0*/  P2R R112, PR, RZ, 0x8 ;  /* 0x00000008ff707803 */ /* 0x000fe20000000000 */
[----:B------:R-:W-:Y:S01]  /*63b0*/  IMAD R17, R0, c[0x0][0x1e4], R9 ;  /* 0x0000790000117a24 */ /* 0x000fe200078e0209 */
[----:B------:R-:W-:Y:S01]  /*63c0*/  LEA.HI R11, R5, R12, RZ, 0x2 ;  /* 0x0000000c050b7211 */ /* 0x000fe200078f10ff */
[----:B------:R-:W-:Y:S01]  /*63d0*/  IMAD R14, R16, 0x8, R13 ;  /* 0x00000008100e7824 */ /* 0x000fe200078e020d */
[----:B------:R-:W-:Y:S01]  /*63e0*/  SHF.R.S32.HI R13, RZ, 0x1f, R10 ;  /* 0x0000001fff0d7819 */ /* 0x000fe2000001140a */
[----:B------:R-:W-:Y:S01]  /*63f0*/  IMAD R19, R0, c[0x0][0x20c], R4 ;  /* 0x0000830000137a24 */ /* 0x000fe200078e0204 */
[----:B------:R-:W-:Y:S01]  /*6400*/  LOP3.LUT R11, R11, 0xfffffffc, RZ, 0xc0, !PT ;  /* 0xfffffffc0b0b7812 */ /* 0x000fe200078ec0ff */
[----:B------:R-:W-:Y:S01]  /*6410*/  IMAD.U32 R224, R14, 0x20, R20 ;  /* 0x000000200ee07824 */ /* 0x000fe200078e0014 */
[----:B------:R1:W-:Y:S01]  /*6420*/  STL [R1+0x30], R112 ;  /* 0x0000307001007387 */ /* 0x0003e20000100800 */
[----:B------:R-:W-:-:S04]  /*6430*/  IMAD.WIDE.U32 R8, R0, c[0x0][0x1e0], R6 ;  /* 0x0000780000087a25 */ /* 0x000fc800078e0006 */
[----:B------:R-:W-:-:S04]  /*6440*/  IMAD.WIDE.U32 R4, R0, c[0x0][0x208], R6 ;  /* 0x0000820000047a25 */ /* 0x000fc800078e0006 */
[----:B------:R-:W-:Y:S02]  /*6450*/  IMAD.IADD R20, R12, 0x1, -R11 ;  /* 0x000000010c147824 */ /* 0x000fe400078e0a0b */
[----:B------:R-:W-:Y:S02]  /*6460*/  IMAD.SHL.U32 R0, R23, 0x20, RZ ;  /* 0x0000002017007824 */ /* 0x000fe400078e00ff */
[----:B------:R-:W-:Y:S01]  /*6470*/  IMAD R12, R13, c[0x0][0x1b0], RZ ;  /* 0x00006c000d0c7a24 */ /* 0x000fe200078e02ff */
[----:B------:R-:W-:Y:S01]  /*6480*/  LOP3.LUT P1, RZ, R20, 0x2, RZ, 0xc0, !PT ;  /* 0x0000000214ff7812 */ /* 0x000fe2000782c0ff */
[----:B------:R-:W-:Y:S01]  /*6490*/  IMAD.MOV R13, RZ, RZ, -R10 ;  /* 0x000000ffff0d7224 */ /* 0x000fe200078e0a0a */
[----:B------:R-:W-:Y:S01]  /*64a0*/  LOP3.LUT R0, R0, 0xffffff00, RZ, 0xc0, !PT ;  /* 0xffffff0000007812 */ /* 0x000fe200078ec0ff */
[----:B------:R-:W-:Y:S02]  /*64b0*/  IMAD.IADD R3, R3, 0x1, R18 ;  /* 0x0000000103037824 */ /* 0x000fe400078e0212 */
[----:B------:R-:W-:Y:S01]  /*64c0*/  IMAD.IADD R11, R9, 0x1, R17 ;  /* 0x00000001090b7824 */ /* 0x000fe200078e0211 */
[----:B------:R-:W-:Y:S01]  /*64d0*/  IADD3 R9, R5, R19, RZ ;  /* 0x0000001305097210 */ /* 0x000fe20007ffe0ff */
[----:B------:R-:W-:Y:S01]  /*64e0*/  IMAD R5, R13, c[0x0][0x2c4], R15 ;  /* 0x0000b1000d057a24 */ /* 0x000fe200078e020f */
[----:B------:R-:W-:Y:S01]  /*64f0*/  IADD3 R15, R6, 0x20, RZ ;  /* 0x00000020060f7810 */ /* 0x000fe20007ffe0ff */
[----:B------:R-:W-:-:S02]  /*6500*/  IMAD R14, R10, c[0x0][0x1b4], R12 ;  /* 0x00006d000a0e7a24 */ /* 0x000fc400078e020c */
[----:B------:R-:W-:Y:S01]  /*6510*/  IMAD.WIDE.U32 R2, R10, c[0x0][0x1b0], R2 ;  /* 0x00006c000a027a25 */ /* 0x000fe200078e0002 */
[----:B------:R-:W-:-:S03]  /*6520*/  ISETP.GE.AND P5, PT, R15, c[0x0][0x1d4], PT ;  /* 0x000075000f007a0c */ /* 0x000fc60003fa6270 */
[----:B------:R-:W-:Y:S02]  /*6530*/  IMAD.MOV.U32 R10, RZ, RZ, R8 ;  /* 0x000000ffff0a7224 */ /* 0x000fe400078e0008 */
[----:B------:R-:W-:Y:S01]  /*6540*/  IMAD.MOV.U32 R8, RZ, RZ, R4 ;  /* 0x000000ffff087224 */ /* 0x000fe200078e0004 */
[----:B------:R-:W-:Y:S01]  /*6550*/  SHF.R.S32.HI R4, RZ, 0x1f, R5 ;  /* 0x0000001fff047819 */ /* 0x000fe20000011405 */
[--C-:B------:R-:W-:Y:S02]  /*6560*/  IMAD R12, R16, 0x200, R0.reuse ;  /* 0x00000200100c7824 */ /* 0x100fe400078e0200 */
[C---:B------:R-:W-:Y:S02]  /*6570*/  IMAD R23, R21.reuse, 0x20, R0 ;  /* 0x0000002015177824 */ /* 0x040fe400078e0200 */
        /* <DEDUP_REMOVED lines=34> */
[----:B------:R-:W-:Y:S01]  /*67a0*/  ISETP.GE.AND P3, PT, R6, c[0x0][0x198], PT ;  /* 0x0000660006007a0c */ /* 0x000fe20003f66270 */
[----:B------:R-:W-:Y:S02]  /*67b0*/  IMAD.SHL.U32 R3, R13, 0x8, RZ ;  /* 0x000000080d037824 */ /* 0x000fe400078e00ff */
        /* <DEDUP_REMOVED lines=40> */
[----:B------:R-:W-:Y:S02]  /*6a40*/  LEA R10, P0, R6, R8, 0x1 ;  /* 0x00000008060a7211 */ /* 0x000fe400078008ff */
        /* <DEDUP_REMOVED lines=10> */
.L_x_841:
[----:B--2-4-:R-:W-:Y:S05]  /*6af0*/  BSYNC B0 ;  /* 0x0000000000007941 */ /* 0x014fea0003800000 */
.L_x_840:
        /* <DEDUP_REMOVED lines=22> */
.L_x_843:
[----:B------:R-:W-:Y:S05]  /*6c60*/  BSYNC B0 ;  /* 0x0000000000007941 */ /* 0x000fea0003800000 */
.L_x_842:
        /* <DEDUP_REMOVED lines=22> */
.L_x_845:
[----:B------:R-:W-:Y:S05]  /*6dd0*/  BSYNC B0 ;  /* 0x0000000000007941 */ /* 0x000fea0003800000 */
.L_x_844:
[----:B--2---:R-:W2:Y:S01]  /*6de0*/  LDL R150, [R1+0x38] ;  /* 0x0000380001967983 */ /* 0x004ea20000100800 */
[----:B-1----:R-:W-:Y:S01]  /*6df0*/  IADD3 R5, R16, 0x60, RZ ;  /* 0x0000006010057810 */ /* 0x002fe20007ffe0ff */
[----:B------:R-:W-:-:S02]  /*6e00*/  IMAD.MOV.U32 R13, RZ, RZ, c[0x0][0x1e0] ;  /* 0x00007800ff0d7624 */ /* 0x000fc400078e00ff */
[----:B----4-:R-:W1:Y:S01]  /*6e10*/  SHFL.IDX PT, R8, R19, 0x3, 0x1c1f ;  /* 0x007c1f0013087f89 */ /* 0x010e6200000e0000 */
[----:B------:R-:W-:Y:S01]  /*6e20*/  ISETP.GE.AND P0, PT, R5, R54, PT ;  /* 0x000000360500720c */ /* 0x000fe20003f06270 */
[----:B------:R-:W-:Y:S02]  /*6e30*/  IMAD.MOV.U32 R14, RZ, RZ, 0x6 ;  /* 0x00000006ff0e7424 */ /* 0x000fe400078e00ff */
[----:B------:R-:W4:Y:S01]  /*6e40*/  SHFL.IDX PT, R9, R18, 0x3, 0x1c1f ;  /* 0x007c1f0012097f89 */ /* 0x000f2200000e0000 */
[----:B------:R-:W-:Y:S02]  /*6e50*/  IMAD.MOV.U32 R154, RZ, RZ, R26 ;  /* 0x000000ffff9a7224 */ /* 0x000fe400078e001a */
[C---:B------:R-:W-:Y:S01]  /*6e60*/  SHF.L.U64.HI R148, R13.reuse, R14, c[0x0][0x1e4] ;  /* 0x000079000d947619 */ /* 0x040fe2000001020e */
[----:B------:R-:W-:Y:S02]  /*6e70*/  IMAD.MOV.U32 R155, RZ, RZ, R27 ;  /* 0x000000ffff9b7224 */ /* 0x000fe400078e001b */
[----:B------:R-:W-:-:S02]  /*6e80*/  IMAD.SHL.U32 R149, R13, 0x40, RZ ;  /* 0x000000400d957824 */ /* 0x000fc400078e00ff */
[----:B------:R-:W-:Y:S02]  /*6e90*/  IMAD.MOV.U32 R154, RZ, RZ, R24 ;  /* 0x000000ffff9a7224 */ /* 0x000fe400078e0018 */
[----:B------:R-:W-:Y:S02]  /*6ea0*/  @!P0 IMAD.SHL.U32 R12, R224, 0x2, RZ ;  /* 0x00000002e00c8824 */ /* 0x000fe400078e00ff */
[----:B------:R-:W-:Y:S01]  /*6eb0*/  IMAD.SHL.U32 R151, R13, 0x20, RZ ;  /* 0x000000200d977824 */ /* 0x000fe200078e00ff */
        /* <DEDUP_REMOVED lines=15> */
[----:B------:R-:W-:Y:S01]  /*6fb0*/  @!P0 IMAD.WIDE R8, R10, 0x2, R8 ;  /* 0x000000020a088825 */ /* 0x000fe200078e0208 */
[----:B------:R1:W-:Y:S04]  /*6fc0*/  @!P0 LDGSTS.E.BYPASS.LTC128B.128 [R12+0x9900], [R6.64], !P2 ;  /* 0x09900000060c8fae */ /* 0x0003e8000d101d46 */
[----:B------:R4:W-:Y:S04]  /*6fd0*/  @!P0 LDGSTS.E.BYPASS.LTC128B.128 [R12+0xb900], [R8.64], !P4 ;  /* 0x0b900000080c8fae */ /* 0x0009e8000e101d46 */
[----:B------:R-:W0:Y:S01]  /*6fe0*/  LDGDEPBAR ;  /* 0x00000000000079af */ /* 0x000e220000000000 */
[----:B----4-:R-:W-:-:S05]  /*6ff0*/  IMAD.MOV.U32 R9, RZ, RZ, 0x5 ;  /* 0x00000005ff097424 */ /* 0x010fca00078e00ff */
[----:B------:R-:W-:Y:S02]  /*7000*/  SHF.L.U64.HI R152, R13, R9, c[0x0][0x1e4] ;  /* 0x000079000d987619 */ /* 0x000fe40000010209 */
[----:B--2---:R-:W-:-:S04]  /*7010*/  LEA.HI.SX32 R136, R150, 0xffffffff, 0x1a ;  /* 0xffffffff96887811 */ /* 0x004fc800078fd2ff */
[----:B------:R-:W-:Y:S01]  /*7020*/  SHF.R.S32.HI R98, RZ, 0x1f, R136 ;  /* 0x0000001fff627819 */ /* 0x000fe20000011488 */
[----:B------:R-:W-:Y:S02]  /*7030*/  IMAD R5, R136, -0x40, R11 ;  /* 0xffffffc088057824 */ /* 0x000fe400078e020b */
[----:B------:R-:W-:Y:S02]  /*7040*/  IMAD R8, R148, R136, RZ ;  /* 0x0000008894087224 */ /* 0x000fe400078e02ff */
[-C--:B-1----:R-:W-:Y:S01]  /*7050*/  IMAD.WIDE.U32 R6, R136, R149.reuse, R154 ;  /* 0x0000009588067225 */ /* 0x082fe200078e009a */
[----:B------:R-:W-:Y:S01]  /*7060*/  BAR.SYNC.DEFER_BLOCKING 0x0 ;  /* 0x0000000000007b1d */ /* 0x000fe20000010000 */
[C---:B------:R-:W-:Y:S02]  /*7070*/  ISETP.GE.AND P1, PT, R5.reuse, 0x1, PT ;  /* 0x000000010500780c */ /* 0x040fe40003f26270 */
[----:B------:R-:W-:Y:S01]  /*7080*/  ISETP.GE.AND P0, PT, R5, 0x21, PT ;  /* 0x000000210500780c */ /* 0x000fe20003f06270 */
[----:B------:R-:W-:-:S04]  /*7090*/  IMAD R5, R98, R149, R8 ;  /* 0x0000009562057224 */ /* 0x000fc800078e0208 */
[----:B------:R-:W-:-:S06]  /*70a0*/  IMAD.IADD R5, R7, 0x1, R5 ;  /* 0x0000000107057824 */ /* 0x000fcc00078e0205 */
[----:B------:R-:W-:Y:S01]  /*70b0*/  @P1 LEA R8, P2, R6, c[0x0][0x1c8], 0x1 ;  /* 0x0000720006081a11 */ /* 0x000fe200078408ff */
[----:B------:R-:W-:-:S03]  /*70c0*/  @P1 IMAD.SHL.U32 R10, R224, 0x2, RZ ;  /* 0x00000002e00a1824 */ /* 0x000fc600078e00ff */
        /* <DEDUP_REMOVED lines=10> */
[----:B------:R-:W-:Y:S01]  /*7170*/  @P0 IMAD.SHL.U32 R5, R224, 0x2, RZ ;  /* 0x00000002e0050824 */ /* 0x000fe200078e00ff */
        /* <DEDUP_REMOVED lines=10> */
[----:B---3--:R-:W-:-:S04]  /*7220*/  DEPBAR.LE SB0, 0x1 ;  /* 0x000080400000791a */ /* 0x008fc80000000000 */
[----:B------:R-:W-:Y:S05]  /*7230*/  BRA `(.L_x_847) ;  /* 0x00005d5000007947 */ /* 0x000fea0003800000 */
.L_x_846:
[----:B---3-5:R-:W-:Y:S01]  /*7240*/  SHF.R.S32.HI R5, RZ, 0x1f, R147 ;  /* 0x0000001fff057819 */ /* 0x028fe20000011493 */
        /* <DEDUP_REMOVED lines=100> */
.L_x_850:
[----:B------:R-:W-:Y:S05]  /*7890*/  BSYNC B0 ;  /* 0x0000000000007941 */ /* 0x000fea0003800000 */
.L_x_849:
        /* <DEDUP_REMOVED lines=131> */
.L_x_854:
[----:B------:R-:W-:Y:S05]  /*80d0*/  BSYNC B0 ;  /* 0x0000000000007941 */ /* 0x000fea0003800000 */
.L_x_853:
        /* <DEDUP_REMOVED lines=42> */
.L_x_856:
[----:B------:R-:W-:Y:S05]  /*8380*/  BSYNC B0 ;  /* 0x0000000000007941 */ /* 0x000fea0003800000 */
.L_x_855:
        /* <DEDUP_REMOVED lines=42> */
.L_x_858:
[----:B------:R-:W-:Y:S05]  /*8630*/  BSYNC B0 ;  /* 0x0000000000007941 */ /* 0x000fea0003800000 */
.L_x_857:
        /* <DEDUP_REMOVED lines=42> */
.L_x_860:
[----:B------:R-:W-:Y:S05]  /*88e0*/  BSYNC B0 ;  /* 0x0000000000007941 */ /* 0x000fea0003800000 */
.L_x_859:
        /* <DEDUP_REMOVED lines=42> */
.L_x_862:
[----:B------:R-:W-:Y:S05]  /*8b90*/  BSYNC B0 ;  /* 0x0000000000007941 */ /* 0x000fea0003800000 */
.L_x_861:
        /* <DEDUP_REMOVED lines=41> */
.L_x_852:
[----:B------:R-:W-:Y:S05]  /*8e30*/  BSYNC B1 ;  /* 0x0000000000017941 */ /* 0x000fea0003800000 */
.L_x_851:
        /* <DEDUP_REMOVED lines=44> */
.L_x_865:
[----:B------:R-:W-:Y:S05]  /*9100*/  BSYNC B0 ;  /* 0x0000000000007941 */ /* 0x000fea0003800000 */
.L_x_864:
        /* <DEDUP_REMOVED lines=42> */
.L_x_867:
[----:B------:R-:W-:Y:S05]  /*93b0*/  BSYNC B0 ;  /* 0x0000000000007941 */ /* 0x000fea0003800000 */
.L_x_866:
        /* <DEDUP_REMOVED lines=42> */
.L_x_869:
[----:B------:R-:W-:Y:S05]  /*9660*/  BSYNC B0 ;  /* 0x0000000000007941 */ /* 0x000fea0003800000 */
.L_x_868:
        /* <DEDUP_REMOVED lines=42> */
.L_x_871:
[----:B------:R-:W-:Y:S05]  /*9910*/  BSYNC B0 ;  /* 0x0000000000007941 */ /* 0x000fea0003800000 */
.L_x_870:
        /* <DEDUP_REMOVED lines=42> */
.L_x_873:
[----:B------:R-:W-:Y:S05]  /*9bc0*/  BSYNC B0 ;  /* 0x0000000000007941 */ /* 0x000fea0003800000 */
.L_x_872:
        /* <DEDUP_REMOVED lines=42> */
.L_x_848:
        /* <DEDUP_REMOVED lines=50> */
.L_x_875:
[----:B------:R-:W-:Y:S05]  /*a190*/  BSYNC B0 ;  /* 0x0000000000007941 */ /* 0x000fea0003800000 */
.L_x_874:
        /* <DEDUP_REMOVED lines=181> */
.L_x_879:
[----:B------:R-:W-:Y:S05]  /*acf0*/  BSYNC B0 ;  /* 0x0000000000007941 */ /* 0x000fea0003800000 */
.L_x_878:
        /* <DEDUP_REMOVED lines=109> */
.L_x_881:
[----:B------:R-:W-:Y:S05]  /*b3d0*/  BSYNC B0 ;  /* 0x0000000000007941 */ /* 0x000fea0003800000 */
.L_x_880:
        /* <DEDUP_REMOVED lines=108> */
.L_x_877:
[----:B------:R-:W-:Y:S05]  /*baa0*/  BSYNC B1 ;  /* 0x0000000000017941 */ /* 0x000fea0003800000 */
.L_x_876:
        /* <DEDUP_REMOVED lines=108> */
.L_x_883:
[----:B------:R-:W-:Y:S05]  /*c170*/  BSYNC B0 ;  /* 0x0000000000007941 */ /* 0x000fea0003800000 */
.L_x_882:
        /* <DEDUP_REMOVED lines=112> */
.L_x_885:
[----:B------:R-:W-:Y:S05]  /*c880*/  BSYNC B0 ;  /* 0x0000000000007941 */ /* 0x000fea0003800000 */
.L_x_884:
        /* <DEDUP_REMOVED lines=111> */
.L_x_863:
[----:B------:R-:W-:Y:S05]  /*cf80*/  BSYNC B2 ;  /* 0x0000000000027941 */ /* 0x000fea0003800000 */
.L_x_847:
[----:B------:R-:W-:-:S04]  /*cf90*/  DEPBAR.LE SB0, 0x0 ;  /* 0x000080000000791a */ /* 0x000fc80000000000 */
[----:B------:R-:W-:Y:S01]  /*cfa0*/  IMAD.SHL.U32 R210, R3, 0x2, RZ ;  /* 0x0000000203d27824 */ /* 0x000fe200078e00ff */
[----:B------:R-:W-:Y:S01]  /*cfb0*/  BAR.SYNC.DEFER_BLOCKING 0x0 ;  /* 0x0000000000007b1d */ /* 0x000fe20000010000 */
[----:B------:R-:W-:Y:S01]  /*cfc0*/  IMAD.SHL.U32 R139, R2, 0x2, RZ ;  /* 0x00000002028b7824 */ /* 0x000fe200078e00ff */
[----:B------:R-:W-:Y:S01]  /*cfd0*/  LOP3.LUT P0, RZ, R72, 0x2, RZ, 0xc0, !PT ;  /* 0x0000000248ff7812 */ /* 0x000fe2000780c0ff */
[----:B------:R-:W-:Y:S01]  /*cfe0*/  IMAD.MOV.U32 R6, RZ, RZ, R74 ;  /* 0x000000ffff067224 */ /* 0x000fe200078e004a */
[----:B------:R-:W-:Y:S01]  /*cff0*/  LOP3.LUT R5, R97, 0x1, RZ, 0xc0, !PT ;  /* 0x0000000161057812 */ /* 0x000fe200078ec0ff */
[----:B------:R-:W-:Y:S01]  /*d000*/  IMAD.MOV.U32 R7, RZ, RZ, R75 ;  /* 0x000000ffff077224 */ /* 0x000fe200078e004b */
[C---:B------:R-:W-:Y:S01]  /*d010*/  IADD3 R2, R139.reuse, 0x3100, RZ ;  /* 0x000031008b027810 */ /* 0x040fe20007ffe0ff */
[----:B------:R-:W-:Y:S01]  /*d020*/  IMAD R211, R0, 0x2, R210 ;  /* 0x0000000200d37824 */ /* 0x000fe200078e02d2 */
[----:B------:R-:W-:Y:S01]  /*d030*/  IADD3 R212, R139, 0x3120, RZ ;  /* 0x000031208bd47810 */ /* 0x000fe20007ffe0ff */
[----:B------:R-:W-:Y:S01]  /*d040*/  IMAD.MOV.U32 R6, RZ, RZ, R110 ;  /* 0x000000ffff067224 */ /* 0x000fe200078e006e */
[----:B------:R-:W-:Y:S01]  /*d050*/  ISETP.NE.U32.AND P2, PT, R5, 0x1, PT ;  /* 0x000000010500780c */ /* 0x000fe20003f45070 */
[----:B------:R-:W-:Y:S01]  /*d060*/  IMAD.SHL.U32 R224, R224, 0x2, RZ ;  /* 0x00000002e0e07824 */ /* 0x000fe200078e00ff */
[----:B------:R-:W-:Y:S01]  /*d070*/  LOP3.LUT P1, RZ, R97, 0x2, RZ, 0xc0, !PT ;  /* 0x0000000261ff7812 */ /* 0x000fe2000782c0ff */
[----:B------:R-:W-:Y:S01]  /*d080*/  IMAD.SHL.U32 R208, R4, 0x2, RZ ;  /* 0x0000000204d07824 */ /* 0x000fe200078e00ff */
[----:B------:R-:W-:Y:S01]  /*d090*/  STL.64 [R1+0x20], R6 ;  /* 0x0000200601007387 */ /* 0x000fe20000100a00 */
[----:B------:R-:W-:Y:S01]  /*d0a0*/  @P0 IADD3 R212, R2, -0x20, RZ ;  /* 0xffffffe002d40810 */ /* 0x000fe20007ffe0ff */
[----:B------:R-:W-:-:S02]  /*d0b0*/  IMAD R2, R99, R136, RZ ;  /* 0x0000008863027224 */ /* 0x000fc400078e02ff */
[----:B------:R-:W-:Y:S02]  /*d0c0*/  IMAD R209, R0, 0x2, R208 ;  /* 0x0000000200d17824 */ /* 0x000fe400078e02d0 */
[-C--:B------:R-:W-:Y:S01]  /*d0d0*/  IMAD R2, R98, R108.reuse, R2 ;  /* 0x0000006c62027224 */ /* 0x080fe200078e0202 */
[----:B-1----:R-:W-:Y:S04]  /*d0e0*/  LDSM.16.M88.4 R8, [R210+0x7100] ;  /* 0x00710000d208783b */ /* 0x002fe80000000200 */
[----:B------:R-:W1:Y:S04]  /*d0f0*/  LDSM.16.M88.4 R16, [R139+0x3100] ;  /* 0x003100008b10783b */ /* 0x000e680000000200 */
[----:B------:R-:W2:Y:S04]  /*d100*/  LDSM.16.M88.4 R12, [R210+0x6100] ;  /* 0x00610000d20c783b */ /* 0x000ea80000000200 */
[----:B------:R-:W3:Y:S04]  /*d110*/  LDSM.16.M88.4 R20, [R139+0x3500] ;  /* 0x003500008b14783b */ /* 0x000ee80000000200 */
[----:B------:R-:W4:Y:S04]  /*d120*/  LDSM.16.M88.4 R24, [R139+0x3900] ;  /* 0x003900008b18783b */ /* 0x000f280000000200 */
[----:B------:R-:W3:Y:S04]  /*d130*/  LDSM.16.M88.4 R32, [R139+0x3d00] ;  /* 0x003d00008b20783b */ /* 0x000ee80000000200 */
[----:B------:R-:W-:Y:S04]  /*d140*/  LDSM.16.M88.4 R28, [R212+0xc00] ;  /* 0x000c0000d41c783b */ /* 0x000fe80000000200 */
[----:B------:R-:W-:Y:S04]  /*d150*/  LDSM.16.M88.4 R36, [R212+0x400] ;  /* 0x00040000d424783b */ /* 0x000fe80000000200 */
[----:B------:R-:W-:Y:S01]  /*d160*/  LDSM.16.M88.4 R40, [R212] ;  /* 0x00000000d428783b */ /* 0x000fe20000000200 */
[-C--:B-1----:R-:W-:Y:S08]  /*d170*/  HMMA.16816.F32 R44, R8, R16.reuse, RZ ;  /* 0x00000010082c723c */ /* 0x082ff000000018ff */
[----:B--2---:R-:W-:Y:S07]  /*d180*/  HMMA.16816.F32 R84, R12, R16, RZ ;  /* 0x000000100c54723c */ /* 0x004fee00000018ff */
[C---:B------:R-:W-:Y:S01]  /*d190*/  IMAD.WIDE.U32 R16, R136.reuse, R108, R6 ;  /* 0x0000006c88107225 */ /* 0x040fe200078e0006 */
[----:B---3--:R-:W-:Y:S03]  /*d1a0*/  HMMA.16816.F32 R64, R8, R20, RZ ;  /* 0x000000140840723c */ /* 0x008fe600000018ff */
[----:B------:R-:W-:Y:S01]  /*d1b0*/  IMAD R136, R136, -0x40, R163 ;  /* 0xffffffc088887824 */ /* 0x000fe200078e02a3 */
[----:B------:R-:W-:Y:S01]  /*d1c0*/  LEA R6, P0, R16, c[0x0][0x1f8], 0x1 ;  /* 0x00007e0010067a11 */ /* 0x000fe200078008ff */
[----:B------:R-:W-:-:S02]  /*d1d0*/  IMAD.IADD R3, R17, 0x1, R2 ;  /* 0x0000000111037824 */ /* 0x000fc400078e0202 */
[----:B------:R-:W-:Y:S01]  /*d1e0*/  IMAD.IADD R2, R136, 0x1, -R96 ;  /* 0x0000000188027824 */ /* 0x000fe200078e0a60 */
[C---:B----4-:R-:W-:Y:S02]  /*d1f0*/  HMMA.16816.F32 R52, R8.reuse, R24, RZ ;  /* 0x000000180834723c */ /* 0x050fe400000018ff */
[----:B------:R-:W-:Y:S02]  /*d200*/  LEA.HI.X R7, R16, c[0x0][0x1fc], R3, 0x1, P0 ;  /* 0x00007f0010077a11 */ /* 0x000fe400000f0c03 */
[C---:B------:R-:W-:Y:S02]  /*d210*/  ISETP.LT.OR P4, PT, R2.reuse, 0x1, P2 ;  /* 0x000000010200780c */ /* 0x040fe40001781670 */
[C---:B------:R-:W-:Y:S02]  /*d220*/  ISETP.LT.OR P3, PT, R2.reuse, 0x1, !P1 ;  /* 0x000000010200780c */ /* 0x040fe40004f61670 */
[----:B------:R-:W-:Y:S01]  /*d230*/  HMMA.16816.F32 R48, R8, R32, RZ ;  /* 0x000000200830723c */ /* 0x000fe200000018ff */
[----:B------:R-:W-:-:S02]  /*d240*/  ISETP.LT.OR P2, PT, R2, 0x21, P2 ;  /* 0x000000210200780c */ /* 0x000fc40001741670 */
[----:B------:R-:W-:-:S05]  /*d250*/  ISETP.LT.OR P1, PT, R2, 0x21, !P1 ;  /* 0x000000210200780c */ /* 0x000fca0004f21670 */
[C---:B------:R-:W-:Y:S08]  /*d260*/  HMMA.16816.F32 R68, R8.reuse, R18, RZ ;  /* 0x000000120844723c */ /* 0x040ff000000018ff */
[C---:B------:R-:W-:Y:S08]  /*d270*/  HMMA.16816.F32 R56, R8.reuse, R22, RZ ;  /* 0x000000160838723c */ /* 0x040ff000000018ff */
[C---:B------:R-:W-:Y:S08]  /*d280*/  HMMA.16816.F32 R76, R8.reuse, R26, RZ ;  /* 0x0000001a084c723c */ /* 0x040ff000000018ff */
[----:B------:R-:W-:Y:S01]  /*d290*/  HMMA.16816.F32 R88, R8, R34, RZ ;  /* 0x000000220858723c */ /* 0x000fe200000018ff */
[----:B------:R-:W1:Y:S07]  /*d2a0*/  LDSM.16.M88.4 R8, [R211+0x7100] ;  /* 0x00710000d308783b */ /* 0x000e6e0000000200 */
[C---:B------:R-:W-:Y:S08]  /*d2b0*/  HMMA.16816.F32 R60, R12.reuse, R32, RZ ;  /* 0x000000200c3c723c */ /* 0x040ff000000018ff */
[C---:B------:R-:W-:Y:S01]  /*d2c0*/  HMMA.16816.F32 R104, R12.reuse, R18, RZ ;  /* 0x000000120c68723c */ /* 0x040fe200000018ff */
[----:B------:R-:W-:Y:S07]  /*d2d0*/  LDSM.16.M88.4 R16, [R211+0x6100] ;  /* 0x00610000d310783b */ /* 0x000fee0000000200 */
[C---:B------:R-:W-:Y:S08]  /*d2e0*/  HMMA.16816.F32 R80, R12.reuse, R20, RZ ;  /* 0x000000140c50723c */ /* 0x040ff000000018ff */
[C---:B------:R-:W-:Y:S08]  /*d2f0*/  HMMA.16816.F32 R100, R12.reuse, R22, RZ ;  /* 0x000000160c64723c */ /* 0x040ff000000018ff */
[C---:B------:R-:W-:Y:S08]  /*d300*/  HMMA.16816.F32 R72, R12.reuse, R24, RZ ;  /* 0x000000180c48723c */ /* 0x040ff000000018ff */
[----:B------:R-:W-:Y:S01]  /*d310*/  HMMA.16816.F32 R92, R12, R26, RZ ;  /* 0x0000001a0c5c723c */ /* 0x000fe200000018ff */
[----:B------:R-:W2:Y:S04]  /*d320*/  LDSM.16.M88.4 R24, [R212+0x800] ;  /* 0x00080000d418783b */ /* 0x000ea80000000200 */
[----:B------:R-:W-:Y:S01]  /*d330*/  @!PT LDS RZ, [RZ] ;  /* 0x00000000fffff984 */ /* 0x000fe20000000800 */
[----:B------:R-:W-:Y:S01]  /*d340*/  @!PT LDS RZ, [RZ] ;  /* 0x00000000fffff984 */ /* 0x000fe20000000800 */
[----:B------:R-:W-:Y:S01]  /*d350*/  @!PT LDS RZ, [RZ] ;  /* 0x00000000fffff984 */ /* 0x000fe20000000800 */
[----:B------:R3:W-:Y:S01]  /*d360*/  LDGSTS.E.BYPASS.LTC128B.128 [R224+0x100], [R6.64], !P4 ;  /* 0x0010000006e07fae */ /* 0x0007e2000e101d46 */
[----:B------:R-:W-:-:S02]  /*d370*/  ISETP.NE.AND P4, PT, R112, RZ, PT ;  /* 0x000000ff7000720c */ /* 0x000fc40003f85270 */
[----:B------:R-:W-:Y:S01]  /*d380*/  HMMA.16816.F32 R32, R12, R34, RZ ;  /* 0x000000220c20723c */ /* 0x000fe200000018ff */
[----:B------:R3:W-:Y:S06]  /*d390*/  LDGSTS.E.BYPASS.LTC128B.128 [R224+0x1100], [R6.64+0x40], !P3 ;  /* 0x0110004006e07fae */ /* 0x0007ec000d901d46 */
[----:B------:R-:W-:Y:S01]  /*d3a0*/  IADD3 R12, P0, R108, R6, RZ ;  /* 0x000000066c0c7210 */ /* 0x000fe20007f1e0ff */
[----:B-1----:R-:W-:Y:S04]  /*d3b0*/  HMMA.16816.F32 R128, R8, R28, R48 ;  /* 0x0000001c0880723c */ /* 0x002fe80000001830 */
[----:B------:R-:W-:Y:S01]  /*d3c0*/  IMAD.X R13, R99, 0x1, R7, P0 ;  /* 0x00000001630d7824 */ /* 0x000fe200000e0607 */
[----:B------:R-:W-:-:S03]  /*d3d0*/  LOP3.LUT P0, RZ, R97, 0x4, RZ, 0xc0, !PT ;  /* 0x0000000461ff7812 */ /* 0x000fc6000780c0ff */
[----:B------:R-:W-:Y:S01]  /*d3e0*/  HMMA.16816.F32 R124, R8, R38, R56 ;  /* 0x00000026087c723c */ /* 0x000fe20000001838 */
[C---:B------:R-:W-:Y:S02]  /*d3f0*/  ISETP.LT.OR P3, PT, R2.reuse, 0x1, !P0 ;  /* 0x000000010200780c */ /* 0x040fe40004761670 */
[----:B------:R-:W-:Y:S02]  /*d400*/  ISETP.LT.OR P0, PT, R2, 0x21, !P0 ;  /* 0x000000210200780c */ /* 0x000fe40004701670 */
[----:B------:R-:W-:-:S03]  /*d410*/  LOP3.LUT R2, R137, 0xffffffe0, RZ, 0xc0, !PT ;  /* 0xffffffe089027812 */ /* 0x000fc600078ec0ff */
[----:B------:R-:W-:Y:S02]  /*d420*/  HMMA.16816.F32 R108, R8, R40, R44 ;  /* 0x00000028086c723c */ /* 0x000fe4000000182c */
[----:B------:R-:W-:-:S04]  /*d430*/  IMAD.IADD R2, R172, 0x1, -R2 ;  /* 0x00000001ac027824 */ /* 0x000fc800078e0a02 */
[----:B------:R3:W-:Y:S01]  /*d440*/  LDGSTS.E.BYPASS.LTC128B.128 [R224+0x2100], [R6.64+0x80], !P3 ;  /* 0x0210008006e07fae */ /* 0x0007e2000d901d46 */
[----:B------:R-:W-:Y:S01]  /*d450*/  SHF.R.S32.HI R3, RZ, 0x1f, R2 ;  /* 0x0000001fff037819 */ /* 0x000fe20000011402 */
[----:B------:R-:W-:Y:S02]  /*d460*/  HMMA.16816.F32 R132, R8, R42, R68 ;  /* 0x0000002a0884723c */ /* 0x000fe40000001844 */
[----:B------:R1:W-:Y:S01]  /*d470*/  LDGSTS.E.BYPASS.LTC128B.128 [R224+0x900], [R12.64], !P2 ;  /* 0x009000000ce07fae */ /* 0x0003e2000d101d46 */
[----:B------:R-:W-:-:S03]  /*d480*/  LEA.HI R3, R3, R2, RZ, 0x2 ;  /* 0x0000000203037211 */ /* 0x000fc600078f10ff */
[----:B------:R1:W-:Y:S01]  /*d490*/  LDGSTS.E.BYPASS.LTC128B.128 [R224+0x1900], [R12.64+0x40], !P1 ;  /* 0x019000400ce07fae */ /* 0x0003e2000c901d46 */
[----:B------:R-:W-:Y:S01]  /*d4a0*/  LOP3.LUT R3, R3, 0x7ffffffc, RZ, 0xc0, !PT ;  /* 0x7ffffffc03037812 */ /* 0x000fe200078ec0ff */
[C---:B--2---:R-:W-:Y:S02]  /*d4b0*/  HMMA.16816.F32 R140, R8.reuse, R24, R52 ;  /* 0x00000018088c723c */ /* 0x044fe40000001834 */
[----:B------:R1:W-:Y:S02]  /*d4c0*/  LDGSTS.E.BYPASS.LTC128B.128 [R224+0x2900], [R12.64+0x80], !P0 ;  /* 0x029000800ce07fae */ /* 0x0003e4000c101d46 */
[----:B------:R-:W-:Y:S02]  /*d4d0*/  IMAD.IADD R2, R2, 0x1, -R3 ;  /* 0x0000000102027824 */ /* 0x000fe400078e0a03 */
[----:B------:R-:W-:Y:S02]  /*d4e0*/  LDSM.16.M88.4 R20, [R210+0x9100] ;  /* 0x00910000d214783b */ /* 0x000fe40000000200 */
[----:B-----5:R-:W-:Y:S01]  /*d4f0*/  HMMA.16816.F32 R144, R8, R36, R64 ;  /* 0x000000240890723c */ /* 0x020fe20000001840 */
[----:B------:R-:W-:Y:S01]  /*d500*/  IMAD R2, R2, -0x2, R136 ;  /* 0xfffffffe02027824 */ /* 0x000fe200078e0288 */
[----:B------:R-:W2:Y:S04]  /*d510*/  LDSM.16.M88.4 R48, [R139+0x4900] ;  /* 0x004900008b30783b */ /* 0x000ea80000000200 */
[----:B------:R-:W4:Y:S01]  /*d520*/  LDSM.16.M88.4 R56, [R139+0x4100] ;  /* 0x004100008b38783b */ /* 0x000f220000000200 */
[C---:B------:R-:W-:Y:S01]  /*d530*/  ISETP.GT.AND P1, PT, R2.reuse, RZ, PT ;  /* 0x000000ff0200720c */ /* 0x040fe20003f24270 */
[----:B------:R-:W-:Y:S01]  /*d540*/  HMMA.16816.F32 R112, R16, R40, R84 ;  /* 0x000000281070723c */ /* 0x000fe20000001854 */
[C---:B------:R-:W-:Y:S01]  /*d550*/  ISETP.GT.AND P0, PT, R2.reuse, 0x1, PT ;  /* 0x000000010200780c */ /* 0x040fe20003f04270 */
[----:B------:R-:W2:Y:S01]  /*d560*/  LDSM.16.M88.4 R52, [R139+0x4500] ;  /* 0x004500008b34783b */ /* 0x000ea20000000200 */
[----:B------:R-:W-:-:S02]  /*d570*/  ISETP.GT.AND P3, PT, R2, 0x8, PT ;  /* 0x000000080200780c */ /* 0x000fc40003f64270 */
[----:B------:R-:W-:Y:S01]  /*d580*/  ISETP.GT.AND P2, PT, R2, 0x9, PT ;  /* 0x000000090200780c */ /* 0x000fe20003f44270 */
[----:B------:R-:W2:Y:S02]  /*d590*/  LDSM.16.M88.4 R44, [R139+0x4d00] ;  /* 0x004d00008b2c783b */ /* 0x000ea40000000200 */
[C---:B------:R-:W-:Y:S02]  /*d5a0*/  HMMA.16816.F32 R96, R16.reuse, R36, R80 ;  /* 0x000000241060723c */ /* 0x040fe40000001850 */
[----:B------:R-:W0:Y:S04]  /*d5b0*/  LDGDEPBAR ;  /* 0x00000000000079af */ /* 0x000e280000000000 */
[----:B-1----:R-:W1:Y:S02]  /*d5c0*/  LDSM.16.M88.4 R12, [R210+0x8100] ;  /* 0x00810000d20c783b */ /* 0x002e640000000200 */
[C---:B------:R-:W-:Y:S08]  /*d5d0*/  HMMA.16816.F32 R68, R16.reuse, R42, R104 ;  /* 0x0000002a1044723c */ /* 0x040ff00000001868 */
[C---:B------:R-:W-:Y:S08]  /*d5e0*/  HMMA.16816.F32 R84, R16.reuse, R24, R72 ;  /* 0x000000181054723c */ /* 0x040ff00000001848 */
[C---:B------:R-:W-:Y:S01]  /*d5f0*/  HMMA.16816.F32 R80, R16.reuse, R28, R60 ;  /* 0x0000001c1050723c */ /* 0x040fe2000000183c */
[----:B------:R-:W-:Y:S07]  /*d600*/  LDSM.16.M88.4 R60, [R212+0x1c00] ;  /* 0x001c0000d43c783b */ /* 0x000fee0000000200 */
[C---:B------:R-:W-:Y:S01]  /*d610*/  HMMA.16816.F32 R64, R16.reuse, R38, R100 ;  /* 0x000000261040723c */ /* 0x040fe20000001864 */
[----:B------:R-:W-:Y:S07]  /*d620*/  LDSM.16.M88.4 R36, [R212+0x1000] ;  /* 0x00100000d424783b */ /* 0x000fee0000000200 */
[-C--:B------:R-:W-:Y:S08]  /*d630*/  HMMA.16816.F32 R40, R16, R26.reuse, R92 ;  /* 0x0000001a1028723c */ /* 0x080ff0000000185c */
[C---:B------:R-:W-:Y:S01]  /*d640*/  HMMA.16816.F32 R120, R8.reuse, R26, R76 ;  /* 0x0000001a0878723c */ /* 0x040fe2000000184c */
[----:B------:R-:W-:Y:S07]  /*d650*/  LDSM.16.M88.4 R24, [R211+0x8100] ;  /* 0x00810000d318783b */ /* 0x000fee0000000200 */
[-C--:B------:R-:W-:Y:S01]  /*d660*/  HMMA.16816.F32 R116, R8, R30.reuse, R88 ;  /* 0x0000001e0874723c */ /* 0x080fe20000001858 */
[----:B------:R-:W-:Y:S07]  /*d670*/  LDSM.16.M88.4 R8, [R211+0x9100] ;  /* 0x00910000d308783b */ /* 0x000fee0000000200 */
[----:B------:R-:W-:Y:S01]  /*d680*/  HMMA.16816.F32 R16, R16, R30, R32 ;  /* 0x0000001e1010723c */ /* 0x000fe20000001820 */
[----:B------:R-:W1:Y:S04]  /*d690*/  LDSM.16.M88.4 R28, [R212+0x1800] ;  /* 0x00180000d41c783b */ /* 0x000e680000000200 */
[----:B------:R-:W1:Y:S03]  /*d6a0*/  LDSM.16.M88.4 R32, [R212+0x1400] ;  /* 0x00140000d420783b */ /* 0x000e660000000200 */
[C---:B--2---:R-:W-:Y:S08]  /*d6b0*/  HMMA.16816.F32 R100, R20.reuse, R48, R140 ;  /* 0x000000301464723c */ /* 0x044ff0000000188c */
[C---:B----4-:R-:W-:Y:S08]  /*d6c0*/  HMMA.16816.F32 R76, R20.reuse, R56, R108 ;  /* 0x00000038144c723c */ /* 0x050ff0000000186c */
[C---:B------:R-:W-:Y:S08]  /*d6d0*/  HMMA.16816.F32 R72, R20.reuse, R58, R132 ;  /* 0x0000003a1448723c */ /* 0x040ff00000001884 */
[C---:B------:R-:W-:Y:S08]  /*d6e0*/  HMMA.16816.F32 R92, R20.reuse, R54, R124 ;  /* 0x00000036145c723c */ /* 0x040ff0000000187c */
[C---:B------:R-:W-:Y:S08]  /*d6f0*/  HMMA.16816.F32 R104, R20.reuse, R50, R120 ;  /* 0x000000321468723c */ /* 0x040ff00000001878 */
[C---:B------:R-:W-:Y:S08]  /*d700*/  HMMA.16816.F32 R88, R20.reuse, R52, R144 ;  /* 0x000000341458723c */ /* 0x040ff00000001890 */
[C---:B------:R-:W-:Y:S08]  /*d710*/  HMMA.16816.F32 R108, R20.reuse, R44, R128 ;  /* 0x0000002c146c723c */ /* 0x040ff00000001880 */
[----:B------:R-:W-:Y:S01]  /*d720*/  HMMA.16816.F32 R120, R20, R46, R116 ;  /* 0x0000002e1478723c */ /* 0x000fe20000001874 */
[----:B------:R-:W-:Y:S07]  /*d730*/  LDSM.16.M88.4 R20, [R210+0xb100] ;  /* 0x00b10000d214783b */ /* 0x000fee0000000200 */
[C---:B-1----:R-:W-:Y:S08]  /*d740*/  HMMA.16816.F32 R128, R12.reuse, R56, R112 ;  /* 0x000000380c80723c */ /* 0x042ff00000001870 */
[C---:B------:R-:W-:Y:S08]  /*d750*/  HMMA.16816.F32 R124, R12.reuse, R58, R68 ;  /* 0x0000003a0c7c723c */ /* 0x040ff00000001844 */
[C---:B------:R-:W-:Y:S08]  /*d760*/  HMMA.16816.F32 R116, R12.reuse, R52, R96 ;  /* 0x000000340c74723c */ /* 0x040ff00000001860 */
[C---:B------:R-:W-:Y:S08]  /*d770*/  HMMA.16816.F32 R96, R12.reuse, R48, R84 ;  /* 0x000000300c60723c */ /* 0x040ff00000001854 */
[C---:B------:R-:W-:Y:S01]  /*d780*/  HMMA.16816.F32 R56, R12.reuse, R50, R40 ;  /* 0x000000320c38723c */ /* 0x040fe20000001828 */
[----:B------:R-:W1:Y:S04]  /*d790*/  LDSM.16.M88.4 R40, [R139+0x5100] ;  /* 0x005100008b28783b */ /* 0x000e680000000200 */
[----:B------:R-:W-:Y:S03]  /*d7a0*/  LDSM.16.M88.4 R48, [R139+0x5500] ;  /* 0x005500008b30783b */ /* 0x000fe60000000200 */
[C---:B------:R-:W-:Y:S08]  /*d7b0*/  HMMA.16816.F32 R112, R12.reuse, R54, R64 ;  /* 0x000000360c70723c */ /* 0x040ff00000001840 */
[C---:B------:R-:W-:Y:S08]  /*d7c0*/  HMMA.16816.F32 R52, R12.reuse, R44, R80 ;  /* 0x0000002c0c34723c */ /* 0x040ff00000001850 */
[----:B------:R-:W-:Y:S01]  /*d7d0*/  HMMA.16816.F32 R12, R12, R46, R16 ;  /* 0x0000002e0c0c723c */ /* 0x000fe20000001810 */
[----:B------:R-:W2:Y:S04]  /*d7e0*/  LDSM.16.M88.4 R44, [R139+0x5900] ;  /* 0x005900008b2c783b */ /* 0x000ea80000000200 */
[----:B------:R-:W-:Y:S03]  /*d7f0*/  LDSM.16.M88.4 R16, [R210+0xa100] ;  /* 0x00a10000d210783b */ /* 0x000fe60000000200 */
[C---:B------:R-:W-:Y:S01]  /*d800*/  HMMA.16816.F32 R80, R8.reuse, R28, R100 ;  /* 0x0000001c0850723c */ /* 0x040fe20000001864 */
[----:B------:R-:W4:Y:S07]  /*d810*/  LDSM.16.M88.4 R100, [R139+0x5d00] ;  /* 0x005d00008b64783b */ /* 0x000f2e0000000200 */
[C---:B------:R-:W-:Y:S08]  /*d820*/  HMMA.16816.F32 R76, R8.reuse, R36, R76 ;  /* 0x00000024084c723c */ /* 0x040ff0000000184c */
        /* <DEDUP_REMOVED lines=9> */
[C---:B------:R-:W-:Y:S08]  /*d8c0*/  HMMA.16816.F32 R108, R24.reuse, R28, R96 ;  /* 0x0000001c186c723c */ /* 0x040ff00000001860 */
[C---:B------:R-:W-:Y:S01]  /*d8d0*/  HMMA.16816.F32 R104, R24.reuse, R30, R56 ;  /* 0x0000001e1868723c */ /* 0x040fe20000001838 */
[----:B------:R-:W2:Y:S07]  /*d8e0*/  LDSM.16.M88.4 R28, [R212+0x2000] ;  /* 0x00200000d41c783b */ /* 0x000eae0000000200 */
[C---:B------:R-:W-:Y:S01]  /*d8f0*/  HMMA.16816.F32 R140, R24.reuse, R62, R12 ;  /* 0x0000003e188c723c */ /* 0x040fe2000000180c */
[----:B------:R-:W2:Y:S07]  /*d900*/  LDSM.16.M88.4 R12, [R211+0xa100] ;  /* 0x00a10000d30c783b */ /* 0x000eae0000000200 */
[C---:B------:R-:W-:Y:S08]  /*d910*/  HMMA.16816.F32 R124, R24.reuse, R38, R124 ;  /* 0x00000026187c723c */ /* 0x040ff0000000187c */
[C---:B------:R-:W-:Y:S08]  /*d920*/  HMMA.16816.F32 R116, R24.reuse, R32, R116 ;  /* 0x000000201874723c */ /* 0x040ff00000001874 */
[----:B------:R-:W-:Y:S01]  /*d930*/  HMMA.16816.F32 R112, R24, R34, R112 ;  /* 0x000000221870723c */ /* 0x000fe20000001870 */
[----:B------:R-:W3:Y:S07]  /*d940*/  LDSM.16.M88.4 R32, [R212+0x2400] ;  /* 0x00240000d420783b */ /* 0x000eee0000000200 */
[----:B-1----:R-:W-:Y:S08]  /*d950*/  HMMA.16816.F32 R76, R20, R40, R76 ;  /* 0x00000028144c723c */ /* 0x002ff0000000184c */
[----:B------:R-:W-:Y:S01]  /*d960*/  HMMA.16816.F32 R96, R24, R60, R52 ;  /* 0x0000003c1860723c */ /* 0x000fe20000001834 */
[----:B------:R-:W1:Y:S01]  /*d970*/  LDSM.16.M88.4 R52, [R212+0x2800] ;  /* 0x00280000d434783b */ /* 0x000e620000000200 */
[----:B------:R-:W-:-:S06]  /*d980*/  DEPBAR.LE SB0, 0x0 ;  /* 0x000080000000791a */ /* 0x000fcc0000000000 */
[C---:B------:R-:W-:Y:S08]  /*d990*/  HMMA.16816.F32 R72, R20.reuse, R42, R72 ;  /* 0x0000002a1448723c */ /* 0x040ff00000001848 */
[C---:B--2---:R-:W-:Y:S08]  /*d9a0*/  HMMA.16816.F32 R60, R20.reuse, R44, R80 ;  /* 0x0000002c143c723c */ /* 0x044ff00000001850 */
[C---:B----4-:R-:W-:Y:S08]  /*d9b0*/  HMMA.16816.F32 R80, R20.reuse, R100, R92 ;  /* 0x000000641450723c */ /* 0x050ff0000000185c */
[----:B------:R-:W-:Y:S08]  /*d9c0*/  HMMA.16816.F32 R36, R20, R102, R88 ;  /* 0x000000661424723c */ /* 0x000ff00000001858 */
[----:B------:R-:W-:Y:S08]  /*d9d0*/  HMMA.16816.F32 R24, R16, R40, R120 ;  /* 0x000000281018723c */ /* 0x000ff00000001878 */
[C---:B------:R-:W-:Y:S08]  /*d9e0*/  HMMA.16816.F32 R68, R20.reuse, R48, R68 ;  /* 0x000000301444723c */ /* 0x040ff00000001844 */
[C---:B------:R-:W-:Y:S08]  /*d9f0*/  HMMA.16816.F32 R64, R20.reuse, R50, R64 ;  /* 0x000000321440723c */ /* 0x040ff00000001840 */
[----:B------:R-:W-:Y:S08]  /*da00*/  HMMA.16816.F32 R56, R20, R46, R84 ;  /* 0x0000002e1438723c */ /* 0x000ff00000001854 */
[C---:B------:R-:W-:Y:S08]  /*da10*/  HMMA.16816.F32 R20, R16.reuse, R42, R124 ;  /* 0x0000002a1014723c */ /* 0x040ff0000000187c */
[----:B------:R-:W-:Y:S08]  /*da20*/  HMMA.16816.F32 R40, R16, R48, R116 ;  /* 0x000000301028723c */ /* 0x000ff00000001874 */
        /* <DEDUP_REMOVED lines=8> */
[----:B---3--:R-:W-:Y:S08]  /*dab0*/  HMMA.16816.F32 R68, R8, R32, R68 ;  /* 0x000000200844723c */ /* 0x008ff00000001844 */
        /* <DEDUP_REMOVED lines=26> */
[----:B------:R-:W-:Y:S02]  /*dc60*/  ISETP.GT.AND P0, PT, R2, 0x10, PT ;  /* 0x000000100200780c */ /* 0x000fe40003f04270 */
        /* <DEDUP_REMOVED lines=17> */
[----:B------:R-:W-:-:S02]  /*dd80*/  ISETP.GT.AND P2, PT, R2, 0x20, PT ;  /* 0x000000200200780c */ /* 0x000fc40003f44270 */
[----:B------:R-:W-:Y:S02]  /*dd90*/  FMNMX.FTZ R3, R55, R3, !PT ;  /* 0x0000000337037209 */ /* 0x000fe40007810000 */
[----:B------:R-:W-:Y:S02]  /*dda0*/  FSEL R121, R67, -INF , P0 ;  /* 0xff80000043797808 */ /* 0x000fe40000000000 */
[----:B------:R-:W-:Y:S02]  /*ddb0*/  FSEL R138, R35, -INF , P0 ;  /* 0xff800000238a7808 */ /* 0x000fe40000000000 */
[----:B------:R-:W-:Y:S02]  /*ddc0*/  FSEL R123, R33, -INF , P0 ;  /* 0xff800000217b7808 */ /* 0x000fe40000000000 */
[----:B------:R-:W-:Y:S02]  /*ddd0*/  ISETP.GT.AND P0, PT, R2, 0x21, PT ;  /* 0x000000210200780c */ /* 0x000fe40003f04270 */
[----:B------:R-:W-:-:S02]  /*dde0*/  FSEL R147, R60, -INF , P2 ;  /* 0xff8000003c937808 */ /* 0x000fc40001000000 */
[----:B------:R-:W-:Y:S02]  /*ddf0*/  FMNMX.FTZ R3, R117, R3, !PT ;  /* 0x0000000375037209 */ /* 0x000fe40007810000 */
[----:B------:R-:W-:Y:S02]  /*de00*/  FSEL R144, R23, -INF , P1 ;  /* 0xff80000017907808 */ /* 0x000fe40000800000 */
[----:B------:R-:W-:Y:S02]  /*de10*/  FSEL R137, R21, -INF , P1 ;  /* 0xff80000015897808 */ /* 0x000fe40000800000 */
[----:B------:R-:W-:Y:S01]  /*de20*/  FSEL R119, R71, -INF , P1 ;  /* 0xff80000047777808 */ /* 0x000fe20000800000 */
[----:B------:R-:W-:Y:S01]  /*de30*/  HMMA.16816.F32 R20, R12, R128, R96 ;  /* 0x000000800c14723c */ /* 0x000fe20000001860 */
[----:B------:R-:W-:Y:S02]  /*de40*/  ISETP.GT.AND P1, PT, R2, 0x28, PT ;  /* 0x000000280200780c */ /* 0x000fe40003f24270 */
[----:B------:R-:W-:-:S02]  /*de50*/  FSEL R169, R61, -INF , P0 ;  /* 0xff8000003da97808 */ /* 0x000fc40000000000 */
        /* <DEDUP_REMOVED lines=8> */
[----:B------:R-:W-:Y:S02]  /*dee0*/  FMNMX.FTZ R5, R46, R5, !PT ;  /* 0x000000052e057209 */ /* 0x000fe40007810000 */
[----:B------:R-:W-:Y:S02]  /*def0*/  FSEL R173, R59, -INF , P0 ;  /* 0xff8000003bad7808 */ /* 0x000fe40000000000 */
[----:B------:R-:W-:Y:S02]  /*df00*/  FSEL R168, R57, -INF , P0 ;  /* 0xff80000039a87808 */ /* 0x000fe40000000000 */
[----:B------:R-:W-:-:S02]  /*df10*/  FSEL R180, R27, -INF , P0 ;  /* 0xff8000001bb47808 */ /* 0x000fc40000000000 */
[----:B------:R-:W-:Y:S02]  /*df20*/  FSEL R177, R25, -INF , P0 ;  /* 0xff80000019b17808 */ /* 0x000fe40000000000 */
[----:B------:R-:W-:Y:S02]  /*df30*/  ISETP.GT.AND P0, PT, R2, 0x30, PT ;  /* 0x000000300200780c */ /* 0x000fe40003f04270 */
        /* <DEDUP_REMOVED lines=27> */
[----:B------:R-:W-:-:S02]  /*e0f0*/  FMNMX.FTZ R6, R217, R3, !PT ;  /* 0x00000003d9067209 */ /* 0x000fc40007810000 */
        /* <DEDUP_REMOVED lines=53> */
[----:B------:R-:W-:Y:S01]  /*e450*/  @P0 IMAD.WIDE.U32 R2, R2, R149, R154 ;  /* 0x0000009502020225 */ /* 0x000fe200078e009a */
        /* <DEDUP_REMOVED lines=27> */
[----:B------:R-:W1:Y:S01]  /*e610*/  SHFL.BFLY PT, R13, R5, 0x2, 0x1f ;  /* 0x0c401f00050d7f89 */ /* 0x000e6200000e0000 */
        /* <DEDUP_REMOVED lines=8> */
[----:B------:R-:W-:Y:S01]  /*e6a0*/  FMUL.FTZ R3, R2, c[0x0][0x2d0] ;  /* 0x0000b40002037a20 */ /* 0x000fe20000410000 */
[----:B------:R3:W-:Y:S04]  /*e6b0*/  @P0 LDGSTS.E.BYPASS.LTC128B.128 [R224+0x4900], [R8.64+0x40], !P5 ;  /* 0x0490004008e00fae */ /* 0x0007e8000e901d46 */
[----:B------:R-:W-:Y:S01]  /*e6c0*/  FSEL R3, R3, RZ, P1 ;  /* 0x000000ff03037208 */ /* 0x000fe20000800000 */
[----:B------:R3:W-:Y:S01]  /*e6d0*/  @P0 LDGSTS.E.BYPASS.LTC128B.128 [R224+0x5900], [R8.64+0x80], !P4 ;  /* 0x0590008008e00fae */ /* 0x0007e2000e101d46 */
[----:B------:R-:W-:-:S03]  /*e6e0*/  FSETP.NEU.FTZ.AND P1, PT, R136, -INF , PT ;  /* 0xff8000008800780b */ /* 0x000fc60003f3d000 */
[--C-:B-1----:R-:W-:Y:S01]  /*e6f0*/  FFMA.FTZ R6, R45, c[0x0][0x2d0], -R3.reuse ;  /* 0x0000b4002d067a23 */ /* 0x102fe20000010803 */
        /* <DEDUP_REMOVED lines=89> */
[----:B------:R4:W1:Y:S04]  /*ec90*/  MUFU.EX2 R248, R4 ;  /* 0x0000000400f87308 */ /* 0x0008680000000800 */
[----:B------:R-:W-:Y:S02]  /*eca0*/  FFMA.FTZ R8, R132, c[0x0][0x2d0], -R0 ;  /* 0x0000b40084087a23 */ /* 0x000fe40000010800 */
[----:B------:R-:W-:Y:S02]  /*ecb0*/  IMAD.MOV.U32 R11, RZ, RZ, R150 ;  /* 0x000000ffff0b7224 */ /* 0x000fe400078e0096 */
[----:B------:R2:W-:Y:S01]  /*ecc0*/  MUFU.EX2 R220, R8 ;  /* 0x0000000800dc7308 */ /* 0x0005e20000000800 */
[----:B------:R-:W-:-:S02]  /*ecd0*/  IMAD.MOV.U32 R10, RZ, RZ, R149 ;  /* 0x000000ffff0a7224 */ /* 0x000fc400078e0095 */
[----:B------:R-:W-:Y:S02]  /*ece0*/  IMAD.MOV.U32 R9, RZ, RZ, R148 ;  /* 0x000000ffff097224 */ /* 0x000fe400078e0094 */
[----:B----4-:R-:W-:Y:S01]  /*ecf0*/  FFMA.FTZ R4, R120, c[0x0][0x2d0], -R3 ;  /* 0x0000b40078047a23 */ /* 0x010fe20000010803 */
[----:B-1----:R-:W-:-:S03]  /*ed00*/  F2FP.PACK_AB R5, R248, R230 ;  /* 0x000000e6f805723e */ /* 0x002fc600000000ff */
[----:B------:R1:W-:Y:S01]  /*ed10*/  MUFU.EX2 R232, R4 ;  /* 0x0000000400e87308 */ /* 0x0003e20000000800 */
[----:B--2---:R-:W-:-:S07]  /*ed20*/  FFMA.FTZ R8, R123, c[0x0][0x2d0], -R0 ;  /* 0x0000b4007b087a23 */ /* 0x004fce0000010800 */
[----:B------:R2:W-:Y:S01]  /*ed30*/  MUFU.EX2 R218, R8 ;  /* 0x0000000800da7308 */ /* 0x0005e20000000800 */
[----:B-1----:R-:W-:-:S07]  /*ed40*/  FFMA.FTZ R4, R121, c[0x0][0x2d0], -R3 ;  /* 0x0000b40079047a23 */ /* 0x002fce0000010803 */
[----:B------:R1:W4:Y:S01]  /*ed50*/  MUFU.EX2 R231, R4 ;  /* 0x0000000400e77308 */ /* 0x0003220000000800 */
[----:B--2---:R-:W-:-:S07]  /*ed60*/  FFMA.FTZ R8, R145, c[0x0][0x2d0], -R13 ;  /* 0x0000b40091087a23 */ /* 0x004fce000001080d */
[----:B------:R2:W-:Y:S01]  /*ed70*/  MUFU.EX2 R206, R8 ;  /* 0x0000000800ce7308 */ /* 0x0005e20000000800 */
[----:B-1----:R-:W-:Y:S01]  /*ed80*/  FFMA.FTZ R4, R122, c[0x0][0x2d0], -R0 ;  /* 0x0000b4007a047a23 */ /* 0x002fe20000010800 */
[----:B----4-:R-:W-:-:S06]  /*ed90*/  F2FP.PACK_AB R7, R231, R232 ;  /* 0x000000e8e707723e */ /* 0x010fcc00000000ff */
[----:B------:R1:W-:Y:S01]  /*eda0*/  MUFU.EX2 R222, R4 ;  /* 0x0000000400de7308 */ /* 0x0003e20000000800 */
[----:B--2---:R-:W-:-:S07]  /*edb0*/  FFMA.FTZ R8, R144, c[0x0][0x2d0], -R13 ;  /* 0x0000b40090087a23 */ /* 0x004fce000001080d */
[----:B------:R2:W-:Y:S01]  /*edc0*/  MUFU.EX2 R246, R8 ;  /* 0x0000000800f67308 */ /* 0x0005e20000000800 */
[----:B-1----:R-:W-:-:S07]  /*edd0*/  FFMA.FTZ R4, R137, c[0x0][0x2d0], -R0 ;  /* 0x0000b40089047a23 */ /* 0x002fce0000010800 */
[----:B------:R1:W4:Y:S01]  /*ede0*/  MUFU.EX2 R245, R4 ;  /* 0x0000000400f57308 */ /* 0x0003220000000800 */
[----:B--2---:R-:W-:-:S07]  /*edf0*/  FFMA.FTZ R8, R133, c[0x0][0x2d0], -R13 ;  /* 0x0000b40085087a23 */ /* 0x004fce000001080d */
[----:B------:R2:W-:Y:S01]  /*ee00*/  MUFU.EX2 R205, R8 ;  /* 0x0000000800cd7308 */ /* 0x0005e20000000800 */
[----:B-1----:R-:W-:-:S07]  /*ee10*/  F2FP.PACK_AB R4, R247, R236 ;  /* 0x000000ecf704723e */ /* 0x002fce00000000ff */
[----:B------:R-:W-:Y:S01]  /*ee20*/  HMMA.16816.F32 R164, R4, R24, R112 ;  /* 0x0000001804a4723c */ /* 0x000fe20000001870 */
[----:B--2---:R-:W-:-:S04]  /*ee30*/  FFMA.FTZ R8, R138, c[0x0][0x2d0], -R13 ;  /* 0x0000b4008a087a23 */ /* 0x004fc8000001080d */
        /* <DEDUP_REMOVED lines=18> */
[----:B------:R1:W1:Y:S03]  /*ef60*/  MUFU.EX2 R200, R8 ;  /* 0x0000000800c87308 */ /* 0x0002660000000800 */
[----:B------:R-:W-:Y:S07]  /*ef70*/  HMMA.16816.F32 R88, R4, R42, R64 ;  /* 0x0000002a0458723c */ /* 0x000fee0000001840 */
[----:B----4-:R-:W-:-:S02]  /*ef80*/  F2FP.PACK_AB R4, R245, R222 ;  /* 0x000000def504723e */ /* 0x010fc400000000ff */
        /* <DEDUP_REMOVED lines=16> */
[----:B------:R-:W4:Y:S01]  /*f090*/  LDSM.16.MT88.4 R16, [R209+0x900] ;  /* 0x00090000d110783b */ /* 0x000f220000004200 */
[----:B-1----:R-:W-:-:S06]  /*f0a0*/  FFMA.FTZ R8, R173, c[0x0][0x2d0], -R3 ;  /* 0x0000b400ad087a23 */ /* 0x002fcc0000010803 */
[C---:B------:R-:W-:Y:S01]  /*f0b0*/  HMMA.16816.F32 R60, R4.reuse, R26, R140 ;  /* 0x0000001a043c723c */ /* 0x040fe2000000188c */
[----:B------:R-:W1:Y:S01]  /*f0c0*/  LDSM.16.MT88.4 R24, [R208+0x900] ;  /* 0x00090000d018783b */ /* 0x000e620000004200 */
[----:B------:R2:W1:Y:S06]  /*f0d0*/  MUFU.EX2 R185, R8 ;  /* 0x0000000800b97308 */ /* 0x00046c0000000800 */
[C---:B------:R-:W-:Y:S01]  /*f0e0*/  HMMA.16816.F32 R52, R4.reuse, R22, R128 ;  /* 0x000000160434723c */ /* 0x040fe20000001880 */
[----:B------:R-:W4:Y:S07]  /*f0f0*/  LDSM.16.MT88.4 R20, [R208+0x1900] ;  /* 0x00190000d014783b */ /* 0x000f2e0000004200 */
[----:B------:R-:W-:Y:S01]  /*f100*/  HMMA.16816.F32 R44, R4, R30, R116 ;  /* 0x0000001e042c723c */ /* 0x000fe20000001874 */
[----:B------:R-:W4:Y:S01]  /*f110*/  LDSM.16.MT88.4 R28, [R209+0x1900] ;  /* 0x00190000d11c783b */ /* 0x000f220000004200 */
[----:B--2---:R-:W-:-:S04]  /*f120*/  FFMA.FTZ R8, R174, c[0x0][0x2d0], -R0 ;  /* 0x0000b400ae087a23 */ /* 0x004fc80000010800 */
[----:B------:R2:W-:Y:S02]  /*f130*/  MUFU.EX2 R175, R8 ;  /* 0x0000000800af7308 */ /* 0x0005e40000000800 */
[C---:B------:R-:W-:Y:S01]  /*f140*/  HMMA.16816.F32 R56, R4.reuse, R34, R152 ;  /* 0x000000220438723c */ /* 0x040fe20000001898 */
[----:B------:R-:W4:Y:S04]  /*f150*/  LDSM.16.MT88.4 R32, [R208+0x2900] ;  /* 0x00290000d020783b */ /* 0x000f280000004200 */
[----:B------:R-:W-:Y:S03]  /*f160*/  LDSM.16.MT88.4 R152, [R208+0xd00] ;  /* 0x000d0000d098783b */ /* 0x000fe60000004200 */
[----:B------:R-:W-:Y:S01]  /*f170*/  HMMA.16816.F32 R40, R4, R42, R156 ;  /* 0x0000002a0428723c */ /* 0x000fe2000000189c */
[----:B--2---:R-:W-:-:S06]  /*f180*/  FFMA.FTZ R8, R178, c[0x0][0x2d0], -R0 ;  /* 0x0000b400b2087a23 */ /* 0x004fcc0000010800 */
[----:B---3--:R-:W-:Y:S02]  /*f190*/  F2FP.PACK_AB R4, R202, R203 ;  /* 0x000000cbca04723e */ /* 0x008fe400000000ff */
[----:B------:R-:W-:Y:S01]  /*f1a0*/  F2FP.PACK_AB R6, R200, R201 ;  /* 0x000000c9c806723e */ /* 0x000fe200000000ff */
[----:B------:R2:W3:Y:S01]  /*f1b0*/  MUFU.EX2 R172, R8 ;  /* 0x0000000800ac7308 */ /* 0x0004e20000000800 */
[----:B------:R-:W-:Y:S02]  /*f1c0*/  F2FP.PACK_AB R5, R186, R187 ;  /* 0x000000bbba05723e */ /* 0x000fe400000000ff */
[----:B-1----:R-:W-:-:S07]  /*f1d0*/  F2FP.PACK_AB R7, R185, R184 ;  /* 0x000000b8b907723e */ /* 0x002fce00000000ff */
[----:B----4-:R-:W-:Y:S01]  /*f1e0*/  HMMA.16816.F32 R124, R4, R16, R160 ;  /* 0x00000010047c723c */ /* 0x010fe200000018a0 */
        /* <DEDUP_REMOVED lines=19> */
[----:B------:R-:W4:Y:S07]  /*f320*/  LDSM.16.MT88.4 R96, [R208+0x1d00] ;  /* 0x001d0000d060783b */ /* 0x000f2e0000004200 */
        /* <DEDUP_REMOVED lines=168> */
[----:B--2---:R-:W-:Y:S01]  /*fdb0*/  IMAD.MOV.U32 R34, RZ, RZ, R216 ;  /* 0x000000ffff227224 */ /* 0x004fe200078e00d8 */
[----:B---3--:R-:W-:-:S04]  /*fdc0*/  IADD3 RZ, P3, R28, 0x20, RZ ;  /* 0x000000201cff7810 */ /* 0x008fc80007f7e0ff */
[----:B------:R-:W-:Y:S02]  /*fdd0*/  IADD3 R2, P1, R34, 0x20, RZ ;  /* 0x0000002022027810 */ /* 0x000fe40007f3e0ff */
[----:B------:R-:W-:Y:S01]  /*fde0*/  IADD3 RZ, P2, R28, 0x40, RZ ;  /* 0x000000401cff7810 */ /* 0x000fe20007f5e0ff */
[--C-:B----4-:R-:W-:Y:S02]  /*fdf0*/  IMAD.X R5, RZ, RZ, R33.reuse, P3 ;  /* 0x000000ffff057224 */ /* 0x110fe400018e0621 */
[----:B------:R5:W-:Y:S02]  /*fe00*/  STL [R1+0x4], R2 ;  /* 0x0000040201007387 */ /* 0x000be40000100800 */
[----:B------:R-:W-:Y:S02]  /*fe10*/  IMAD.X R4, RZ, RZ, R33, P2 ;  /* 0x000000ffff047224 */ /* 0x000fe400010e0621 */
[----:B------:R1:W-:Y:S01]  /*fe20*/  STL [R1+0xc], R5 ;  /* 0x00000c0501007387 */ /* 0x0003e20000100800 */
[----:B-----5:R-:W-:-:S05]  /*fe30*/  IMAD.X R2, RZ, RZ, R31, P1 ;  /* 0x000000ffff027224 */ /* 0x020fca00008e061f */
[----:B------:R1:W-:Y:S04]  /*fe40*/  STL [R1], R2 ;  /* 0x0000000201007387 */ /* 0x0003e80000100800 */
[----:B------:R1:W-:Y:S01]  /*fe50*/  STL [R1+0x8], R4 ;  /* 0x0000080401007387 */ /* 0x0003e20000100800 */
[----:B------:R-:W-:Y:S01]  /*fe60*/  IADD3 R252, P0, R34, 0x40, RZ ;  /* 0x0000004022fc7810 */ /* 0x000fe20007f1e0ff */
[----:B------:R-:W-:Y:S01]  /*fe70*/  IMAD.MOV.U32 R35, RZ, RZ, R217 ;  /* 0x000000ffff237224 */ /* 0x000fe200078e00d9 */
[----:B------:R-:W-:Y:S02]  /*fe80*/  LEA.HI.SX32 R225, R219, 0xfffffffe, 0x1a ;  /* 0xfffffffedbe17811 */ /* 0x000fe400078fd2ff */
[C---:B------:R-:W-:Y:S01]  /*fe90*/  IADD3 R219, R212.reuse, 0x1400, RZ ;  /* 0x00001400d4db7810 */ /* 0x040fe20007ffe0ff */
[----:B------:R-:W-:Y:S01]  /*fea0*/  IMAD.X R251, RZ, RZ, R31, P0 ;  /* 0x000000fffffb7224 */ /* 0x000fe200000e061f */
[----:B------:R-:W-:-:S02]  /*feb0*/  IADD3 R217, R212, 0x1c00, RZ ;  /* 0x00001c00d4d97810 */ /* 0x000fc40007ffe0ff */
[----:B------:R-:W-:Y:S02]  /*fec0*/  IADD3 R216, R212, 0x2000, RZ ;  /* 0x00002000d4d87810 */ /* 0x000fe40007ffe0ff */
[C---:B------:R-:W-:Y:S02]  /*fed0*/  IADD3 R250, R28.reuse, 0x40, RZ ;  /* 0x000000401cfa7810 */ /* 0x040fe40007ffe0ff */
[----:B------:R-:W-:Y:S02]  /*fee0*/  IADD3 R249, R28, 0x20, RZ ;  /* 0x000000201cf97810 */ /* 0x000fe40007ffe0ff */
.L_x_887:
[----:B------:R-:W2:Y:S01]  /*fef0*/  LDL.64 R188, [R1+0x18] ;  /* 0x0000180001bc7983 */ /* 0x000ea20000100a00 */
[----:B------:R-:W-:Y:S04]  /*ff00*/  DEPBAR.LE SB0, 0x0 ;  /* 0x000080000000791a */ /* 0x000fe80000000000 */
[----:B-1----:R-:W-:Y:S01]  /*ff10*/  SHF.R.S32.HI R2, RZ, 0x1f, R225 ;  /* 0x0000001fff027819 */ /* 0x002fe200000114e1 */
[----:B------:R-:W3:Y:S01]  /*ff20*/  LDL.64 R192, [R1+0x20] ;  /* 0x0000200001c07983 */ /* 0x000ee20000100a00 */
[C---:B------:R-:W-:Y:S01]  /*ff30*/  IMAD.WIDE.U32 R54, R225.reuse, c[0x0][0x208], RZ ;  /* 0x00008200e1367a25 */ /* 0x040fe200078e00ff */
[----:B------:R-:W-:Y:S02]  /*ff40*/  MOV R194, c[0x0][0x208] ;  /* 0x0000820000c27a02 */ /* 0x000fe40000000f00 */
[----:B------:R-:W-:Y:S01]  /*ff50*/  MOV R195, c[0x0][0x20c] ;  /* 0x0000830000c37a02 */ /* 0x000fe20000000f00 */
[----:B------:R-:W-:Y:S01]  /*ff60*/  IMAD R2, R2, c[0x0][0x208], RZ ;  /* 0x0000820002027a24 */ /* 0x000fe200078e02ff */
[----:B------:R-:W4:Y:S01]  /*ff70*/  LDL R190, [R1+0xc] ;  /* 0x00000c0001be7983 */ /* 0x000f220000100800 */
[----:B------:R-:W-:Y:S02]  /*ff80*/  SHF.L.U32 R136, R54, 0x6, RZ ;  /* 0x0000000636887819 */ /* 0x000fe400000006ff */
[----:B------:R-:W-:Y:S01]  /*ff90*/  IMAD R2, R225, c[0x0][0x20c], R2 ;  /* 0x00008300e1027a24 */ /* 0x000fe200078e0202 */
[----:B------:R-:W5:Y:S01]  /*ffa0*/  LDL R191, [R1+0x8] ;  /* 0x0000080001bf7983 */ /* 0x000f620000100800 */
[C---:B------:R-:W-:Y:S02]  /*ffb0*/  IADD3 R57, P3, R136.reuse, R249, RZ ;  /* 0x000000f988397210 */ /* 0x040fe40007f7e0ff */
[----:B------:R-:W-:Y:S01]  /*ffc0*/  IADD3 R56, P2, R136, R250, RZ ;  /* 0x000000fa88387210 */ /* 0x000fe20007f5e0ff */
[----:B------:R-:W5:Y:S01]  /*ffd0*/  LDL R226, [R1+0x30] ;  /* 0x0000300001e27983 */ /* 0x000f620000100800 */
[----:B------:R-:W-:Y:S02]  /*ffe0*/  IADD3 R2, R55, R2, RZ ;  /* 0x0000000237027210 */ /* 0x000fe40007ffe0ff */
[----:B------:R-:W-:Y:S01]  /*fff0*/  MOV R232, 0x5 ;  /* 0x0000000500e87802 */ /* 0x000fe20000000f00 */
[----:B------:R-:W-:Y:S01]  /*10000*/  BAR.SYNC.DEFER_BLOCKING 0x0 ;  /* 0x0000000000007b1d */ /* 0x000fe20000010000 */
[----:B------:R-:W-:Y:S02]  /*10010*/  SHF.L.U64.HI R2, R54, 0x6, R2 ;  /* 0x0000000636027819 */ /* 0x000fe40000010202 */
[----:B------:R-:W-:Y:S04]  /*10020*/  MOV R231, c[0x0][0x1e0] ;  /* 0x0000780000e77a02 */ /* 0x000fe80000000f00 */
[----:B------:R-:W-:Y:S01]  /*10030*/  SHF.L.U32 R231, R231, 0x5, RZ ;  /* 0x00000005e7e77819 */ /* 0x000fe200000006ff */
[----:B------:R-:W-:Y:S08]  /*10040*/  LDSM.16.M88.4 R64, [R210+0x6100] ;  /* 0x00610000d240783b */ /* 0x000ff00000000200 */
[----:B------:R-:W1:Y:S08]  /*10050*/  LDSM.16.M88.4 R16, [R139+0x3100] ;  /* 0x003100008b10783b */ /* 0x000e700000000200 */
[----:B------:R-:W1:Y:S08]  /*10060*/  LDSM.16.M88.4 R60, [R210+0x7100] ;  /* 0x00710000d23c783b */ /* 0x000e700000000200 */
[----:B------:R-:W1:Y:S08]  /*10070*/  LDSM.16.M88.4 R32, [R139+0x3500] ;  /* 0x003500008b20783b */ /* 0x000e700000000200 */
[----:B------:R-:W5:Y:S06]  /*10080*/  LDL.64 R234, [R1+0x28] ;  /* 0x0000280001ea7983 */ /* 0x000f6c0000100a00 */
[----:B------:R-:W1:Y:S08]  /*10090*/  LDSM.16.M88.4 R48, [R139+0x3900] ;  /* 0x003900008b30783b */ /* 0x000e700000000200 */
[----:B------:R-:W5:Y:S01]  /*100a0*/  LDL.64 R228, [R1+0x10] ;  /* 0x0000100001e47983 */ /* 0x000f620000100a00 */
[-C--:B-1----:R-:W-:Y:S05]  /*100b0*/  HMMA.16816.F32 R4, R64, R16.reuse, RZ ;  /* 0x000000104004723c */ /* 0x082fea00000018ff */
[----:B------:R-:W1:Y:S03]  /*100c0*/  LDSM.16.M88.4 R132, [R139+0x3d00] ;  /* 0x003d00008b84783b */ /* 0x000e660000000200 */
[C---:B------:R-:W-:Y:S05]  /*100d0*/  HMMA.16816.F32 R8, R60.reuse, R16, RZ ;  /* 0x000000103c08723c */ /* 0x040fea00000018ff */
[----:B------:R-:W5:Y:S03]  /*100e0*/  LDL R230, [R1+0x4] ;  /* 0x0000040001e67983 */ /* 0x000f660000100800 */
[-C--:B------:R-:W-:Y:S01]  /*100f0*/  HMMA.16816.F32 R12, R60, R18.reuse, RZ ;  /* 0x000000123c0c723c */ /* 0x080fe200000018ff */
[----:B------:R-:W-:Y:S07]  /*10100*/  LDSM.16.M88.4 R172, [R211+0x6100] ;  /* 0x00610000d3ac783b */ /* 0x000fee0000000200 */
[C---:B------:R-:W-:Y:S01]  /*10110*/  HMMA.16816.F32 R16, R64.reuse, R18, RZ ;  /* 0x000000124010723c */ /* 0x040fe200000018ff */
[----:B------:R-:W1:Y:S07]  /*10120*/  LDSM.16.M88.4 R176, [R212] ;  /* 0x00000000d4b0783b */ /* 0x000e6e0000000200 */
[-C--:B------:R-:W-:Y:S01]  /*10130*/  HMMA.16816.F32 R20, R64, R32.reuse, RZ ;  /* 0x000000204014723c */ /* 0x080fe200000018ff */
[----:B------:R-:W1:Y:S07]  /*10140*/  LDSM.16.M88.4 R180, [R211+0x7100] ;  /* 0x00710000d3b4783b */ /* 0x000e6e0000000200 */
[C---:B------:R-:W-:Y:S01]  /*10150*/  HMMA.16816.F32 R24, R60.reuse, R32, RZ ;  /* 0x000000203c18723c */ /* 0x040fe200000018ff */
[----:B------:R-:W1:Y:S07]  /*10160*/  LDSM.16.M88.4 R184, [R223] ;  /* 0x00000000dfb8783b */ /* 0x000e6e0000000200 */
[-C--:B------:R-:W-:Y:S01]  /*10170*/  HMMA.16816.F32 R28, R60, R34.reuse, RZ ;  /* 0x000000223c1c723c */ /* 0x080fe200000018ff */
[----:B------:R-:W5:Y:S07]  /*10180*/  LDL R227, [R1] ;  /* 0x0000000001e37983 */ /* 0x000f6e0000100800 */
[C---:B------:R-:W-:Y:S08]  /*10190*/  HMMA.16816.F32 R32, R64.reuse, R34, RZ ;  /* 0x000000224020723c */ /* 0x040ff000000018ff */
[-C--:B------:R-:W-:Y:S08]  /*101a0*/  HMMA.16816.F32 R36, R64, R48.reuse, RZ ;  /* 0x000000304024723c */ /* 0x080ff000000018ff */
[C---:B------:R-:W-:Y:S08]  /*101b0*/  HMMA.16816.F32 R40, R60.reuse, R48, RZ ;  /* 0x000000303c28723c */ /* 0x040ff000000018ff */
[-C--:B------:R-:W-:Y:S08]  /*101c0*/  HMMA.16816.F32 R44, R60, R50.reuse, RZ ;  /* 0x000000323c2c723c */ /* 0x080ff000000018ff */
[C---:B------:R-:W-:Y:S04]  /*101d0*/  HMMA.16816.F32 R48, R64.reuse, R50, RZ ;  /* 0x000000324030723c */ /* 0x040fe800000018ff */
[----:B--2---:R-:W-:Y:S04]  /*101e0*/  IADD3 R52, P1, R136, R188, RZ ;  /* 0x000000bc88347210 */ /* 0x004fe80007f3e0ff */
[----:B------:R-:W-:Y:S04]  /*101f0*/  LEA R200, P0, R52, c[0x0][0x1f8], 0x1 ;  /* 0x00007e0034c87a11 */ /* 0x000fe800078008ff */
[----:B---3--:R-:W-:Y:S02]  /*10200*/  IADD3.X R53, R2, R193, RZ, P1, !PT ;  /* 0x000000c102357210 */ /* 0x008fe40000ffe4ff */
[C---:B------:R-:W-:Y:S02]  /*10210*/  LEA R204, P1, R57.reuse, c[0x0][0x1f8], 0x1 ;  /* 0x00007e0039cc7a11 */ /* 0x040fe400078208ff */
[----:B------:R-:W-:Y:S02]  /*10220*/  LEA.HI.X R201, R52, c[0x0][0x1fc], R53, 0x1, P0 ;  /* 0x00007f0034c97a11 */ /* 0x000fe400000f0c35 */
[-C--:B-1----:R-:W-:Y:S01]  /*10230*/  HMMA.16816.F32 R52, R64, R132.reuse, RZ ;  /* 0x000000844034723c */ /* 0x082fe200000018ff */
[----:B------:R-:W-:Y:S02]  /*10240*/  LEA R202, P0, R56, c[0x0][0x1f8], 0x1 ;  /* 0x00007e0038ca7a11 */ /* 0x000fe400078008ff */
[C---:B----4-:R-:W-:Y:S02]  /*10250*/  IADD3.X R58, R2.reuse, R190, RZ, P3, !PT ;  /* 0x000000be023a7210 */ /* 0x050fe40001ffe4ff */
[----:B-----5:R-:W-:Y:S02]  /*10260*/  IADD3.X R59, R2, R191, RZ, P2, !PT ;  /* 0x000000bf023b7210 */ /* 0x020fe400017fe4ff */
[----:B------:R-:W-:Y:S02]  /*10270*/  LEA.HI.X R205, R57, c[0x0][0x1fc], R58, 0x1, P1 ;  /* 0x00007f0039cd7a11 */ /* 0x000fe400008f0c3a */
[----:B------:R-:W-:Y:S02]  /*10280*/  LEA.HI.X R203, R56, c[0x0][0x1fc], R59, 0x1, P0 ;  /* 0x00007f0038cb7a11 */ /* 0x000fe400000f0c3b */
[C---:B------:R-:W-:Y:S02]  /*10290*/  HMMA.16816.F32 R56, R60.reuse, R132, RZ ;  /* 0x000000843c38723c */ /* 0x040fe400000018ff */
[----:B------:R-:W-:Y:S04]  /*102a0*/  LEA R136, P3, R194, R136, 0x5 ;  /* 0x00000088c2887211 */ /* 0x000fe800078628ff */
[C---:B------:R-:W-:Y:S02]  /*102b0*/  IADD3 R188, P0, R136.reuse, R188, RZ ;  /* 0x000000bc88bc7210 */ /* 0x040fe40007f1e0ff */
[-C--:B------:R-:W-:Y:S01]  /*102c0*/  HMMA.16816.F32 R60, R60, R134.reuse, RZ ;  /* 0x000000863c3c723c */ /* 0x080fe200000018ff */
[----:B------:R-:W-:Y:S03]  /*102d0*/  IADD3 R189, P2, R136, R249, RZ ;  /* 0x000000f988bd7210 */ /* 0x000fe60007f5e0ff */
[----:B------:R-:W-:Y:S02]  /*102e0*/  LEA R132, P4, R188, c[0x0][0x1f8], 0x1 ;  /* 0x00007e00bc847a11 */ /* 0x000fe400078808ff */
[----:B------:R-:W-:Y:S02]  /*102f0*/  LEA.HI.X R2, R194, R2, R195, 0x5, P3 ;  /* 0x00000002c2027211 */ /* 0x000fe400018f2cc3 */
[----:B------:R-:W-:Y:S04]  /*10300*/  HMMA.16816.F32 R64, R64, R134, RZ ;  /* 0x000000864040723c */ /* 0x000fe800000018ff */
[C---:B------:R-:W-:Y:S02]  /*10310*/  LEA R198, P1, R189.reuse, c[0x0][0x1f8], 0x1 ;  /* 0x00007e00bdc67a11 */ /* 0x040fe400078208ff */
[C---:B------:R-:W-:Y:S02]  /*10320*/  IADD3.X R133, R2.reuse, R193, RZ, P0, !PT ;  /* 0x000000c102857210 */ /* 0x040fe400007fe4ff */
[-C--:B------:R-:W-:Y:S01]  /*10330*/  HMMA.16816.F32 R4, R172, R176.reuse, R4 ;  /* 0x000000b0ac04723c */ /* 0x080fe20000001804 */
[----:B------:R-:W-:Y:S04]  /*10340*/  LDSM.16.M88.4 R192, [R221] ;  /* 0x00000000ddc0783b */ /* 0x000fe80000000200 */
[----:B------:R-:W-:Y:S02]  /*10350*/  IADD3.X R190, R2, R190, RZ, P2, !PT ;  /* 0x000000be02be7210 */ /* 0x000fe400017fe4ff */
[----:B------:R-:W-:Y:S01]  /*10360*/  IADD3 R136, P3, R136, R250, RZ ;  /* 0x000000fa88887210 */ /* 0x000fe20007f7e0ff */
[C---:B------:R-:W-:Y:S04]  /*10370*/  HMMA.16816.F32 R8, R180.reuse, R176, R8 ;  /* 0x000000b0b408723c */ /* 0x040fe80000001808 */
[----:B------:R-:W-:Y:S02]  /*10380*/  IADD3.X R2, R2, R191, RZ, P3, !PT ;  /* 0x000000bf02027210 */ /* 0x000fe40001ffe4ff */
[----:B------:R-:W-:Y:S02]  /*10390*/  LEA.HI.X R133, R188, c[0x0][0x1fc], R133, 0x1, P4 ;  /* 0x00007f00bc857a11 */ /* 0x000fe400020f0c85 */
[-C--:B------:R-:W-:Y:S03]  /*103a0*/  HMMA.16816.F32 R12, R180, R178.reuse, R12 ;  /* 0x000000b2b40c723c */ /* 0x080fe6000000180c */
[----:B------:R-:W-:Y:S02]  /*103b0*/  ISETP.NE.AND P2, PT, R226, RZ, PT ;  /* 0x000000ffe200720c */ /* 0x000fe40003f45270 */
[----:B------:R-:W-:Y:S02]  /*103c0*/  LEA.HI.X R199, R189, c[0x0][0x1fc], R190, 0x1, P1 ;  /* 0x00007f00bdc77a11 */ /* 0x000fe400008f0cbe */
[----:B------:R-:W1:Y:S01]  /*103d0*/  LDSM.16.M88.4 R188, [R222] ;  /* 0x00000000debc783b */ /* 0x000e620000000200 */
[C---:B------:R-:W-:Y:S04]  /*103e0*/  HMMA.16816.F32 R16, R172.reuse, R178, R16 ;  /* 0x000000b2ac10723c */ /* 0x040fe80000001810 */
[C---:B------:R-:W-:Y:S03]  /*103f0*/  LEA R196, P0, R136.reuse, c[0x0][0x1f8], 0x1 ;  /* 0x00007e0088c47a11 */ /* 0x040fe600078008ff */
[----:B------:R-:W-:Y:S01]  /*10400*/  @!PT LDS RZ, [RZ] ;  /* 0x00000000fffff984 */ /* 0x000fe20000000800 */
[----:B------:R-:W-:Y:S01]  /*10410*/  @!PT LDS RZ, [RZ] ;  /* 0x00000000fffff984 */ /* 0x000fe20000000800 */
[----:B------:R-:W-:Y:S01]  /*10420*/  @!PT LDS RZ, [RZ] ;  /* 0x00000000fffff984 */ /* 0x000fe20000000800 */
[----:B------:R2:W-:Y:S01]  /*10430*/  LDGSTS.E.BYPASS.LTC128B.128 [R224+0x100], [R200.64], !P6 ;  /* 0x00100000c8e07fae */ /* 0x0005e2000f101d46 */
[-C--:B------:R-:W-:Y:S04]  /*10440*/  HMMA.16816.F32 R20, R172, R184.reuse, R20 ;  /* 0x000000b8ac14723c */ /* 0x080fe80000001814 */
[----:B------:R-:W-:Y:S02]  /*10450*/  LEA.HI.X R197, R136, c[0x0][0x1fc], R2, 0x1, P0 ;  /* 0x00007f0088c57a11 */ /* 0x000fe400000f0c02 */
[C---:B------:R-:W-:Y:S01]  /*10460*/  ISETP.GT.AND P0, PT, R225.reuse, RZ, PT ;  /* 0x000000ffe100720c */ /* 0x040fe20003f04270 */
[----:B------:R3:W-:Y:S01]  /*10470*/  LDGSTS.E.BYPASS.LTC128B.128 [R224+0x1100], [R204.64], !P5 ;  /* 0x01100000cce07fae */ /* 0x0007e2000e901d46 */
[C---:B------:R-:W-:Y:S04]  /*10480*/  HMMA.16816.F32 R24, R180.reuse, R184, R24 ;  /* 0x000000b8b418723c */ /* 0x040fe80000001818 */
[----:B------:R-:W-:Y:S03]  /*10490*/  IADD3 R225, R225, -0x1, RZ ;  /* 0xffffffffe1e17810 */ /* 0x000fe60007ffe0ff */
[----:B------:R2:W-:Y:S01]  /*104a0*/  LDGSTS.E.BYPASS.LTC128B.128 [R224+0x2100], [R202.64], !P2 ;  /* 0x02100000cae07fae */ /* 0x0005e2000d101d46 */
[-C--:B------:R-:W-:Y:S07]  /*104b0*/  HMMA.16816.F32 R28, R180, R186.reuse, R28 ;  /* 0x000000bab41c723c */ /* 0x080fee000000181c */
[----:B------:R4:W-:Y:S01]  /*104c0*/  LDGSTS.E.BYPASS.LTC128B.128 [R224+0x900], [R132.64], !P6 ;  /* 0x0090000084e07fae */ /* 0x0009e2000f101d46 */
[C---:B------:R-:W-:Y:S07]  /*104d0*/  HMMA.16816.F32 R32, R172.reuse, R186, R32 ;  /* 0x000000baac20723c */ /* 0x040fee0000001820 */
[----:B------:R5:W-:Y:S01]  /*104e0*/  LDGSTS.E.BYPASS.LTC128B.128 [R224+0x1900], [R198.64], !P5 ;  /* 0x01900000c6e07fae */ /* 0x000be2000e901d46 */
[-C--:B-1----:R-:W-:Y:S07]  /*104f0*/  HMMA.16816.F32 R36, R172, R188.reuse, R36 ;  /* 0x000000bcac24723c */ /* 0x082fee0000001824 */
[----:B------:R5:W-:Y:S01]  /*10500*/  LDGSTS.E.BYPASS.LTC128B.128 [R224+0x2900], [R196.64], !P2 ;  /* 0x02900000c4e07fae */ /* 0x000be2000d101d46 */
[C---:B------:R-:W-:Y:S07]  /*10510*/  HMMA.16816.F32 R40, R180.reuse, R188, R40 ;  /* 0x000000bcb428723c */ /* 0x040fee0000001828 */
[----:B--2---:R-:W-:Y:S01]  /*10520*/  LDSM.16.M88.4 R200, [R210+0x9100] ;  /* 0x00910000d2c8783b */ /* 0x004fe20000000200 */
[-C--:B------:R-:W-:Y:S07]  /*10530*/  HMMA.16816.F32 R44, R180, R190.reuse, R44 ;  /* 0x000000beb42c723c */ /* 0x080fee000000182c */
[----:B------:R-:W0:Y:S01]  /*10540*/  LDGDEPBAR ;  /* 0x00000000000079af */ /* 0x000e220000000000 */
[C---:B------:R-:W-:Y:S07]  /*10550*/  HMMA.16816.F32 R48, R172.reuse, R190, R48 ;  /* 0x000000beac30723c */ /* 0x040fee0000001830 */
[----:B----4-:R-:W-:Y:S01]  /*10560*/  LDSM.16.M88.4 R132, [R210+0x8100] ;  /* 0x00810000d284783b */ /* 0x010fe20000000200 */
[-C--:B------:R-:W-:Y:S07]  /*10570*/  HMMA.16816.F32 R52, R172, R192.reuse, R52 ;  /* 0x000000c0ac34723c */ /* 0x080fee0000001834 */
[----:B-----5:R-:W1:Y:S01]  /*10580*/  LDSM.16.M88.4 R196, [R139+0x4100] ;  /* 0x004100008bc4783b */ /* 0x020e620000000200 */
[C---:B------:R-:W-:Y:S07]  /*10590*/  HMMA.16816.F32 R56, R180.reuse, R192, R56 ;  /* 0x000000c0b438723c */ /* 0x040fee0000001838 */
[----:B---3--:R-:W2:Y:S01]  /*105a0*/  LDSM.16.M88.4 R204, [R139+0x4500] ;  /* 0x004500008bcc783b */ /* 0x008ea20000000200 */
[-C--:B------:R-:W-:Y:S07]  /*105b0*/  HMMA.16816.F32 R60, R180, R194.reuse, R60 ;  /* 0x000000c2b43c723c */ /* 0x080fee000000183c */
[----:B------:R-:W3:Y:S01]  /*105c0*/  LDSM.16.M88.4 R176, [R139+0x4900] ;  /* 0x004900008bb0783b */ /* 0x000ee20000000200 */
[----:B------:R-:W-:Y:S07]  /*105d0*/  HMMA.16816.F32 R64, R172, R194, R64 ;  /* 0x000000c2ac40723c */ /* 0x000fee0000001840 */
        /* <DEDUP_REMOVED lines=161> */
[----:B---3--:R-:W-:Y:S01]  /*10ff0*/  FMNMX.FTZ R132, R132, R172, !PT ;  /* 0x000000ac84847209 */ /* 0x008fe20007810000 */
[--C-:B------:R-:W-:Y:S01]  /*11000*/  FFMA.FTZ R5, R5, c[0x0][0x2d0], -R180.reuse ;  /* 0x0000b40005057a23 */ /* 0x100fe200000108b4 */
[----:B------:R-:W-:Y:S01]  /*11010*/  FMNMX.FTZ R2, R59, R2, !PT ;  /* 0x000000023b027209 */ /* 0x000fe20007810000 */
[--C-:B------:R-:W-:Y:S02]  /*11020*/  FFMA.FTZ R6, R6, c[0x0][0x2d0], -R181.reuse ;  /* 0x0000b40006067a23 */ /* 0x100fe400000108b5 */
[----:B------:R-:W3:Y:S01]  /*11030*/  SHFL.BFLY PT, R134, R132, 0x1, 0x1f ;  /* 0x0c201f0084867f89 */ /* 0x000ee200000e0000 */
[--C-:B------:R-:W-:Y:S01]  /*11040*/  FFMA.FTZ R7, R7, c[0x0][0x2d0], -R181.reuse ;  /* 0x0000b40007077a23 */ /* 0x100fe200000108b5 */
        /* <DEDUP_REMOVED lines=12> */
[----:B------:R-:W-:Y:S01]  /*11110*/  FMNMX.FTZ R0, R62, R2, !PT ;  /* 0x000000023e007209 */ /* 0x000fe20007810000 */
[----:B------:R1:W-:Y:S01]  /*11120*/  MUFU.EX2 R239, R7 ;  /* 0x0000000700ef7308 */ /* 0x0003e20000000800 */
[----:B---3--:R-:W-:Y:S01]  /*11130*/  FMNMX.FTZ R134, R132, R134, !PT ;  /* 0x0000008684867209 */ /* 0x008fe20007810000 */
[--C-:B------:R-:W-:Y:S01]  /*11140*/  FFMA.FTZ R48, R48, c[0x0][0x2d0], -R180.reuse ;  /* 0x0000b40030307a23 */ /* 0x100fe200000108b4 */
[----:B------:R-:W-:Y:S01]  /*11150*/  FMNMX.FTZ R0, R63, R0, !PT ;  /* 0x000000003f007209 */ /* 0x000fe20007810000 */
[----:B------:R-:W-:Y:S01]  /*11160*/  FFMA.FTZ R49, R49, c[0x0][0x2d0], -R180 ;  /* 0x0000b40031317a23 */ /* 0x000fe200000108b4 */
[----:B----4-:R-:W-:Y:S01]  /*11170*/  @P0 SHF.R.S32.HI R4, RZ, 0x1f, R225 ;  /* 0x0000001fff040819 */ /* 0x010fe200000114e1 */
[C---:B------:R-:W-:Y:S02]  /*11180*/  FADD.FTZ R2, -R134.reuse, R137 ;  /* 0x0000008986027221 */ /* 0x040fe40000010100 */
[----:B------:R-:W-:Y:S02]  /*11190*/  FMUL.FTZ R182, R134, c[0x0][0x2d0] ;  /* 0x0000b40086b67a20 */ /* 0x000fe40000410000 */
[----:B------:R3:W4:Y:S01]  /*111a0*/  MUFU.EX2 R132, R3 ;  /* 0x0000000300847308 */ /* 0x0007220000000800 */
[----:B------:R-:W-:Y:S02]  /*111b0*/  @P0 IMAD R4, R4, c[0x0][0x1e0], RZ ;  /* 0x0000780004040a24 */ /* 0x000fe400078e02ff */
[----:B------:R-:W-:Y:S02]  /*111c0*/  FFMA.FTZ R12, R12, c[0x0][0x2d0], -R182 ;  /* 0x0000b4000c0c7a23 */ /* 0x000fe400000108b6 */
        /* <DEDUP_REMOVED lines=18> */
[--C-:B------:R-:W-:Y:S02]  /*112f0*/  FFMA.FTZ R56, R56, c[0x0][0x2d0], -R182.reuse ;  /* 0x0000b40038387a23 */ /* 0x100fe400000108b6 */
[--C-:B-----5:R-:W-:Y:S02]  /*11300*/  FFMA.FTZ R19, R8, c[0x0][0x2d0], -R182.reuse ;  /* 0x0000b40008137a23 */ /* 0x120fe400000108b6 */
[----:B------:R-:W-:Y:S02]  /*11310*/  FFMA.FTZ R57, R57, c[0x0][0x2d0], -R182 ;  /* 0x0000b40039397a23 */ /* 0x000fe400000108b6 */
[--C-:B------:R-:W-:Y:S01]  /*11320*/  FFMA.FTZ R32, R32, c[0x0][0x2d0], -R180.reuse ;  /* 0x0000b40020207a23 */ /* 0x100fe200000108b4 */
[----:B------:R5:W-:Y:S01]  /*11330*/  MUFU.EX2 R243, R17 ;  /* 0x0000001100f37308 */ /* 0x000be20000000800 */
[C---:B--2---:R-:W-:Y:S02]  /*11340*/  FMUL.FTZ R84, R133.reuse, R84 ;  /* 0x0000005485547220 */ /* 0x044fe40000410000 */
[----:B------:R-:W-:Y:S01]  /*11350*/  FMUL.FTZ R85, R133, R85 ;  /* 0x0000005585557220 */ /* 0x000fe20000410000 */
[----:B-1----:R-:W-:Y:S01]  /*11360*/  @P0 SHF.L.U32 R5, R6, 0x6, RZ ;  /* 0x0000000606050819 */ /* 0x002fe200000006ff */
[C---:B----4-:R-:W-:Y:S02]  /*11370*/  FMUL.FTZ R86, R132.reuse, R86 ;  /* 0x0000005684567220 */ /* 0x050fe40000410000 */
[----:B------:R-:W-:Y:S01]  /*11380*/  FMUL.FTZ R87, R132, R87 ;  /* 0x0000005784577220 */ /* 0x000fe20000410000 */
[----:B------:R-:W-:Y:S01]  /*11390*/  @P0 IADD3 R7, P2, R5, R234, RZ ;  /* 0x000000ea05070210 */ /* 0x000fe20007f5e0ff */
[--C-:B------:R-:W-:Y:S01]  /*113a0*/  FFMA.FTZ R20, R20, c[0x0][0x2d0], -R180.reuse ;  /* 0x0000b40014147a23 */ /* 0x100fe200000108b4 */
[----:B---3--:R-:W-:Y:S01]  /*113b0*/  FMNMX.FTZ R0, R0, R2, !PT ;  /* 0x0000000200007209 */ /* 0x008fe20007810000 */
[----:B------:R1:W-:Y:S01]  /*113c0*/  MUFU.EX2 R240, R18 ;  /* 0x0000001200f07308 */ /* 0x0003e20000000800 */
[----:B------:R-:W-:Y:S01]  /*113d0*/  @P0 LEA R172, P1, R7, c[0x0][0x1c8], 0x1 ;  /* 0x0000720007ac0a11 */ /* 0x000fe200078208ff */
[----:B------:R-:W-:Y:S01]  /*113e0*/  FFMA.FTZ R21, R21, c[0x0][0x2d0], -R180 ;  /* 0x0000b40015157a23 */ /* 0x000fe200000108b4 */
[----:B------:R-:W-:Y:S01]  /*113f0*/  @P0 IADD3.X R6, R4, R229, RZ, P2, !PT ;  /* 0x000000e504060210 */ /* 0x000fe200017fe4ff */
[----:B------:R-:W2:Y:S01]  /*11400*/  SHFL.BFLY PT, R2, R0, 0x1, 0x1f ;  /* 0x0c201f0000027f89 */ /* 0x000ea200000e0000 */
[----:B------:R-:W-:Y:S02]  /*11410*/  FFMA.FTZ R22, R22, c[0x0][0x2d0], -R181 ;  /* 0x0000b40016167a23 */ /* 0x000fe400000108b5 */
[----:B------:R-:W-:Y:S01]  /*11420*/  @P0 LEA.HI.X R173, R7, c[0x0][0x1cc], R6, 0x1, P1 ;  /* 0x0000730007ad0a11 */ /* 0x000fe200008f0c06 */
[----:B------:R-:W-:Y:S01]  /*11430*/  FFMA.FTZ R33, R33, c[0x0][0x2d0], -R180 ;  /* 0x0000b40021217a23 */ /* 0x000fe200000108b4 */
[C---:B------:R-:W-:Y:S01]  /*11440*/  @P0 IADD3 R6, P2, R5.reuse, R230, RZ ;  /* 0x000000e605060210 */ /* 0x040fe20007f5e0ff */
[----:B------:R3:W-:Y:S01]  /*11450*/  MUFU.EX2 R236, R19 ;  /* 0x0000001300ec7308 */ /* 0x0007e20000000800 */
[----:B------:R-:W-:Y:S01]  /*11460*/  @P0 IADD3 R7, P1, R5, R252, RZ ;  /* 0x000000fc05070210 */ /* 0x000fe20007f3e0ff */
[----:B------:R4:W-:Y:S01]  /*11470*/  @P0 LDGSTS.E.BYPASS.LTC128B.128 [R224+0x3100], [R172.64], !P6 ;  /* 0x03100000ace00fae */ /* 0x0009e2000f101d46 */
[----:B-----5:R-:W-:Y:S01]  /*11480*/  @P0 IADD3.X R17, R4, R227, RZ, P2, !PT ;  /* 0x000000e304110210 */ /* 0x020fe200017fe4ff */
[C---:B------:R-:W-:Y:S01]  /*11490*/  FMUL.FTZ R96, R133.reuse, R96 ;  /* 0x0000006085607220 */ /* 0x040fe20000410000 */
[----:B------:R-:W-:Y:S01]  /*114a0*/  @P0 LEA R16, P2, R6, c[0x0][0x1c8], 0x1 ;  /* 0x0000720006100a11 */ /* 0x000fe200078408ff */
[----:B------:R-:W-:Y:S01]  /*114b0*/  FMUL.FTZ R97, R133, R97 ;  /* 0x0000006185617220 */ /* 0x000fe20000410000 */
[----:B------:R-:W-:Y:S01]  /*114c0*/  @P0 IADD3 R5, P3, R231, R5, RZ ;  /* 0x00000005e7050210 */ /* 0x000fe20007f7e0ff */
[----:B------:R-:W-:Y:S01]  /*114d0*/  FMUL.FTZ R98, R132, R98 ;  /* 0x0000006284627220 */ /* 0x000fe20000410000 */
[----:B------:R-:W-:Y:S01]  /*114e0*/  MOV R231, c[0x0][0x1e0] ;  /* 0x0000780000e77a02 */ /* 0x000fe20000000f00 */
[----:B------:R-:W5:Y:S01]  /*114f0*/  MUFU.EX2 R3, R3 ;  /* 0x0000000300037308 */ /* 0x000f620000000800 */
[----:B------:R-:W-:Y:S01]  /*11500*/  @P0 LEA.HI.X R17, R6, c[0x0][0x1cc], R17, 0x1, P2 ;  /* 0x0000730006110a11 */ /* 0x000fe200010f0c11 */
[----:B------:R-:W-:Y:S01]  /*11510*/  FFMA.FTZ R6, R9, c[0x0][0x2d0], -R182 ;  /* 0x0000b40009067a23 */ /* 0x000fe200000108b6 */
[----:B------:R-:W-:Y:S01]  /*11520*/  @P0 IADD3.X R8, R4, R251, RZ, P1, !PT ;  /* 0x000000fb04080210 */ /* 0x000fe20000ffe4ff */
[----:B------:R-:W-:Y:S01]  /*11530*/  FMUL.FTZ R99, R132, R99 ;  /* 0x0000006384637220 */ /* 0x000fe20000410000 */
[----:B-1----:R-:W-:Y:S01]  /*11540*/  @P0 LEA R18, P1, R7, c[0x0][0x1c8], 0x1 ;  /* 0x0000720007120a11 */ /* 0x002fe200078208ff */
[----:B------:R1:W-:Y:S01]  /*11550*/  @P0 LDGSTS.E.BYPASS.LTC128B.128 [R224+0x4100], [R16.64], !P5 ;  /* 0x0410000010e00fae */ /* 0x0003e2000e901d46 */
[----:B------:R-:W-:Y:S01]  /*11560*/  SHF.L.U64.HI R231, R231, R232, c[0x0][0x1e4] ;  /* 0x00007900e7e77619 */ /* 0x000fe200000102e8 */
[----:B------:R-:W-:Y:S01]  /*11570*/  FMUL.FTZ R104, R133, R104 ;  /* 0x0000006885687220 */ /* 0x000fe20000410000 */
[----:B--2---:R-:W-:Y:S01]  /*11580*/  FMNMX.FTZ R2, R0, R2, !PT ;  /* 0x0000000200027209 */ /* 0x004fe20007810000 */
[----:B------:R2:W-:Y:S01]  /*11590*/  MUFU.EX2 R235, R6 ;  /* 0x0000000600eb7308 */ /* 0x0005e20000000800 */
[----:B------:R-:W-:Y:S01]  /*115a0*/  @P0 IADD3 R137, P2, R5, R234, RZ ;  /* 0x000000ea05890210 */ /* 0x000fe20007f5e0ff */
[----:B------:R-:W-:Y:S01]  /*115b0*/  FMUL.FTZ R105, R133, R105 ;  /* 0x0000006985697220 */ /* 0x000fe20000410000 */
[----:B------:R-:W-:Y:S01]  /*115c0*/  @P0 IADD3.X R4, R231, R4, RZ, P3, !PT ;  /* 0x00000004e7040210 */ /* 0x000fe20001ffe4ff */
[----:B------:R-:W-:Y:S01]  /*115d0*/  FADD.FTZ R0, -R2, R138 ;  /* 0x0000008a02007221 */ /* 0x000fe20000010100 */
[----:B---3--:R-:W-:Y:S01]  /*115e0*/  @P0 LEA.HI.X R19, R7, c[0x0][0x1cc], R8, 0x1, P1 ;  /* 0x0000730007130a11 */ /* 0x008fe200008f0c08 */
[----:B------:R-:W-:Y:S01]  /*115f0*/  FMUL.FTZ R106, R132, R106 ;  /* 0x0000006a846a7220 */ /* 0x000fe20000410000 */
[C---:B------:R-:W-:Y:S01]  /*11600*/  @P0 IADD3 R7, P1, R5.reuse, R230, RZ ;  /* 0x000000e605070210 */ /* 0x040fe20007f3e0ff */
[----:B------:R-:W-:Y:S01]  /*11610*/  FMUL.FTZ R0, R0, c[0x0][0x2d0] ;  /* 0x0000b40000007a20 */ /* 0x000fe20000410000 */
[----:B------:R-:W-:Y:S01]  /*11620*/  @P0 IADD3 R5, P3, R5, R252, RZ ;  /* 0x000000fc05050210 */ /* 0x000fe20007f7e0ff */
[----:B------:R3:W-:Y:S01]  /*11630*/  MUFU.EX2 R234, R12 ;  /* 0x0000000c00ea7308 */ /* 0x0007e20000000800 */
[----:B------:R-:W-:Y:S01]  /*11640*/  @P0 LEA R8, P4, R137, c[0x0][0x1c8], 0x1 ;  /* 0x0000720089080a11 */ /* 0x000fe200078808ff */
[----:B------:R-:W-:Y:S01]  /*11650*/  FMUL.FTZ R107, R132, R107 ;  /* 0x0000006b846b7220 */ /* 0x000fe20000410000 */
[----:B------:R-:W-:Y:S01]  /*11660*/  @P0 IADD3.X R138, R4, R251, RZ, P3, !PT ;  /* 0x000000fb048a0210 */ /* 0x000fe20001ffe4ff */
[C---:B-----5:R-:W-:Y:S01]  /*11670*/  FMUL.FTZ R88, R3.reuse, R88 ;  /* 0x0000005803587220 */ /* 0x060fe20000410000 */
[----:B------:R-:W-:Y:S01]  /*11680*/  ISETP.NE.AND P3, PT, R226, RZ, PT ;  /* 0x000000ffe200720c */ /* 0x000fe20003f65270 */
[C---:B------:R-:W-:Y:S01]  /*11690*/  FMUL.FTZ R89, R3.reuse, R89 ;  /* 0x0000005903597220 */ /* 0x040fe20000410000 */
[C---:B------:R-:W-:Y:S01]  /*116a0*/  @P0 IADD3.X R9, R4.reuse, R229, RZ, P2, !PT ;  /* 0x000000e504090210 */ /* 0x040fe200017fe4ff */
[----:B------:R-:W-:Y:S01]  /*116b0*/  FMUL.FTZ R92, R3, R92 ;  /* 0x0000005c035c7220 */ /* 0x000fe20000410000 */
[----:B------:R-:W-:Y:S01]  /*116c0*/  @P0 IADD3.X R174, R4, R227, RZ, P1, !PT ;  /* 0x000000e304ae0210 */ /* 0x000fe20000ffe4ff */
[----:B------:R-:W5:Y:S01]  /*116d0*/  MUFU.EX2 R0, R0 ;  /* 0x0000000000007308 */ /* 0x000f620000000800 */
[----:B------:R-:W-:Y:S01]  /*116e0*/  @P0 LEA.HI.X R9, R137, c[0x0][0x1cc], R9, 0x1, P4 ;  /* 0x0000730089090a11 */ /* 0x000fe200020f0c09 */
[----:B------:R-:W-:Y:S01]  /*116f0*/  FMUL.FTZ R137, R2, c[0x0][0x2d0] ;  /* 0x0000b40002897a20 */ /* 0x000fe20000410000 */
[----:B------:R-:W-:Y:S01]  /*11700*/  @P0 LEA R4, P1, R5, c[0x0][0x1c8], 0x1 ;  /* 0x0000720005040a11 */ /* 0x000fe200078208ff */
[----:B-1----:R-:W-:Y:S01]  /*11710*/  FMUL.FTZ R16, R133, R152 ;  /* 0x0000009885107220 */ /* 0x002fe20000410000 */
[----:B--2---:R-:W-:Y:S01]  /*11720*/  @P0 LEA R6, P2, R7, c[0x0][0x1c8], 0x1 ;  /* 0x0000720007060a11 */ /* 0x004fe200078408ff */
[--C-:B------:R-:W-:Y:S01]  /*11730*/  FFMA.FTZ R14, R14, c[0x0][0x2d0], -R137.reuse ;  /* 0x0000b4000e0e7a23 */ /* 0x100fe20000010889 */
[----:B------:R-:W-:Y:S01]  /*11740*/  @P0 LEA.HI.X R5, R5, c[0x0][0x1cc], R138, 0x1, P1 ;  /* 0x0000730005050a11 */ /* 0x000fe200008f0c8a */
[----:B------:R1:W-:Y:S01]  /*11750*/  @P0 LDGSTS.E.BYPASS.LTC128B.128 [R224+0x5100], [R18.64], !P3 ;  /* 0x0510000012e00fae */ /* 0x0003e2000d901d46 */
[----:B------:R-:W-:Y:S01]  /*11760*/  @P0 LEA.HI.X R7, R7, c[0x0][0x1cc], R174, 0x1, P2 ;  /* 0x0000730007070a11 */ /* 0x000fe200010f0cae */
[--C-:B------:R-:W-:Y:S01]  /*11770*/  FFMA.FTZ R15, R15, c[0x0][0x2d0], -R137.reuse ;  /* 0x0000b4000f0f7a23 */ /* 0x100fe20000010889 */
[----:B------:R2:W-:Y:S01]  /*11780*/  MUFU.EX2 R233, R13 ;  /* 0x0000000d00e97308 */ /* 0x0005e20000000800 */
[--C-:B------:R-:W-:Y:S02]  /*11790*/  FFMA.FTZ R10, R10, c[0x0][0x2d0], -R137.reuse ;  /* 0x0000b4000a0a7a23 */ /* 0x100fe40000010889 */
[--C-:B------:R-:W-:Y:S02]  /*117a0*/  FFMA.FTZ R11, R11, c[0x0][0x2d0], -R137.reuse ;  /* 0x0000b4000b0b7a23 */ /* 0x100fe40000010889 */
[----:B------:R4:W-:Y:S01]  /*117b0*/  @P0 LDGSTS.E.BYPASS.LTC128B.128 [R224+0x3900], [R8.64], !P6 ;  /* 0x0390000008e00fae */ /* 0x0009e2000f101d46 */
[----:B---3--:R-:W-:Y:S02]  /*117c0*/  FMUL.FTZ R12, R3, R148 ;  /* 0x00000094030c7220 */ /* 0x008fe40000410000 */
[----:B------:R-:W-:Y:S02]  /*117d0*/  FMUL.FTZ R17, R133, R153 ;  /* 0x0000009985117220 */ /* 0x000fe40000410000 */
[----:B------:R3:W-:Y:S01]  /*117e0*/  MUFU.EX2 R185, R14 ;  /* 0x0000000e00b97308 */ /* 0x0007e20000000800 */
[--C-:B------:R-:W-:Y:S02]  /*117f0*/  FFMA.FTZ R46, R46, c[0x0][0x2d0], -R137.reuse ;  /* 0x0000b4002e2e7a23 */ /* 0x100fe40000010889 */
[----:B------:R3:W-:Y:S01]  /*11800*/  @P0 LDGSTS.E.BYPASS.LTC128B.128 [R224+0x4900], [R6.64], !P5 ;  /* 0x0490000006e00fae */ /* 0x0007e2000e901d46 */
[--C-:B------:R-:W-:Y:S02]  /*11810*/  FFMA.FTZ R47, R47, c[0x0][0x2d0], -R137.reuse ;  /* 0x0000b4002f2f7a23 */ /* 0x100fe40000010889 */
[--C-:B------:R-:W-:Y:S02]  /*11820*/  FFMA.FTZ R58, R58, c[0x0][0x2d0], -R137.reuse ;  /* 0x0000b4003a3a7a23 */ /* 0x100fe40000010889 */
[----:B------:R-:W-:Y:S02]  /*11830*/  FFMA.FTZ R59, R59, c[0x0][0x2d0], -R137 ;  /* 0x0000b4003b3b7a23 */ /* 0x000fe40000010889 */
[----:B------:R3:W-:Y:S01]  /*11840*/  MUFU.EX2 R186, R15 ;  /* 0x0000000f00ba7308 */ /* 0x0007e20000000800 */
[----:B------:R3:W-:Y:S01]  /*11850*/  @P0 LDGSTS.E.BYPASS.LTC128B.128 [R224+0x5900], [R4.64], !P3 ;  /* 0x0590000004e00fae */ /* 0x0007e2000d901d46 */
[----:B-----5:R-:W-:Y:S02]  /*11860*/  FMUL.FTZ R90, R0, R90 ;  /* 0x0000005a005a7220 */ /* 0x020fe40000410000 */
[C---:B--2---:R-:W-:Y:S02]  /*11870*/  FMUL.FTZ R13, R3.reuse, R149 ;  /* 0x00000095030d7220 */ /* 0x044fe40000410000 */
[C---:B-1----:R-:W-:Y:S02]  /*11880*/  FMUL.FTZ R18, R132.reuse, R154 ;  /* 0x0000009a84127220 */ /* 0x042fe40000410000 */
[----:B------:R-:W-:Y:S01]  /*11890*/  FMUL.FTZ R19, R132, R155 ;  /* 0x0000009b84137220 */ /* 0x000fe20000410000 */
[----:B----4-:R-:W1:Y:S01]  /*118a0*/  LDSM.16.MT88.4 R172, [R208+0x100] ;  /* 0x00010000d0ac783b */ /* 0x010e620000004200 */
[----:B------:R-:W-:Y:S01]  /*118b0*/  MUFU.EX2 R184, R10 ;  /* 0x0000000a00b87308 */ /* 0x000fe20000000800 */
[C---:B------:R-:W-:Y:S02]  /*118c0*/  FMUL.FTZ R91, R0.reuse, R91 ;  /* 0x0000005b005b7220 */ /* 0x040fe40000410000 */
[----:B------:R-:W-:Y:S01]  /*118d0*/  FMUL.FTZ R8, R3, R140 ;  /* 0x0000008c03087220 */ /* 0x000fe20000410000 */
[----:B------:R-:W-:Y:S01]  /*118e0*/  F2FP.PACK_AB R140, R235, R236 ;  /* 0x000000eceb8c723e */ /* 0x000fe200000000ff */
[----:B------:R-:W-:Y:S02]  /*118f0*/  FMUL.FTZ R9, R3, R141 ;  /* 0x0000008d03097220 */ /* 0x000fe40000410000 */
[----:B------:R-:W2:Y:S01]  /*11900*/  LDSM.16.MT88.4 R176, [R209+0x100] ;  /* 0x00010000d1b0783b */ /* 0x000ea20000004200 */
[----:B---3--:R-:W-:Y:S02]  /*11910*/  FMUL.FTZ R14, R0, R150 ;  /* 0x00000096000e7220 */ /* 0x008fe40000410000 */
[----:B------:R-:W3:Y:S01]  /*11920*/  MUFU.EX2 R183, R11 ;  /* 0x0000000b00b77308 */ /* 0x000ee20000000800 */
[C---:B------:R-:W-:Y:S01]  /*11930*/  FMUL.FTZ R6, R132.reuse, R146 ;  /* 0x0000009284067220 */ /* 0x040fe20000410000 */
[----:B------:R-:W-:Y:S01]  /*11940*/  F2FP.PACK_AB R146, R243, R244 ;  /* 0x000000f4f392723e */ /* 0x000fe200000000ff */
[----:B------:R-:W-:Y:S01]  /*11950*/  FMUL.FTZ R7, R132, R147 ;  /* 0x0000009384077220 */ /* 0x000fe20000410000 */
[----:B------:R-:W-:Y:S01]  /*11960*/  F2FP.PACK_AB R147, R238, R240 ;  /* 0x000000f0ee93723e */ /* 0x000fe200000000ff */
[----:B------:R-:W-:Y:S01]  /*11970*/  FMUL.FTZ R15, R0, R151 ;  /* 0x00000097000f7220 */ /* 0x000fe20000410000 */
[----:B------:R-:W-:Y:S01]  /*11980*/  LDSM.16.MT88.4 R152, [R209+0x1100] ;  /* 0x00110000d198783b */ /* 0x000fe20000004200 */
[----:B------:R-:W-:Y:S02]  /*11990*/  FMUL.FTZ R93, R3, R93 ;  /* 0x0000005d035d7220 */ /* 0x000fe40000410000 */
[C---:B------:R-:W-:Y:S01]  /*119a0*/  FMUL.FTZ R4, R133.reuse, R144 ;  /* 0x0000009085047220 */ /* 0x040fe20000410000 */
[----:B------:R-:W-:Y:S01]  /*119b0*/  F2FP.PACK_AB R144, R242, R241 ;  /* 0x000000f1f290723e */ /* 0x000fe200000000ff */
[----:B------:R-:W-:Y:S01]  /*119c0*/  FMUL.FTZ R5, R133, R145 ;  /* 0x0000009185057220 */ /* 0x000fe20000410000 */
[----:B------:R-:W-:Y:S01]  /*119d0*/  F2FP.PACK_AB R145, R239, R237 ;  /* 0x000000edef91723e */ /* 0x000fe200000000ff */
[----:B------:R-:W-:Y:S01]  /*119e0*/  MUFU.EX2 R202, R36 ;  /* 0x0000002400ca7308 */ /* 0x000fe20000000800 */
[----:B------:R-:W4:Y:S01]  /*119f0*/  LDSM.16.MT88.4 R148, [R208+0x1100] ;  /* 0x00110000d094783b */ /* 0x000f220000004200 */
[C---:B------:R-:W-:Y:S02]  /*11a00*/  FMUL.FTZ R94, R0.reuse, R94 ;  /* 0x0000005e005e7220 */ /* 0x040fe40000410000 */
[C---:B------:R-:W-:Y:S02]  /*11a10*/  FMUL.FTZ R95, R0.reuse, R95 ;  /* 0x0000005f005f7220 */ /* 0x040fe40000410000 */
[C---:B------:R-:W-:Y:S02]  /*11a20*/  FMUL.FTZ R100, R3.reuse, R100 ;  /* 0x0000006403647220 */ /* 0x040fe40000410000 */
[----:B------:R-:W-:Y:S01]  /*11a30*/  FMUL.FTZ R101, R3, R101 ;  /* 0x0000006503657220 */ /* 0x000fe20000410000 */
[----:B------:R-:W0:Y:S01]  /*11a40*/  LDGDEPBAR ;  /* 0x00000000000079af */ /* 0x000e220000000000 */
[----:B------:R-:W-:Y:S01]  /*11a50*/  MUFU.EX2 R201, R37 ;  /* 0x0000002500c97308 */ /* 0x000fe20000000800 */
[----:B---3--:R-:W-:Y:S01]  /*11a60*/  F2FP.PACK_AB R141, R183, R184 ;  /* 0x000000b8b78d723e */ /* 0x008fe200000000ff */
[C---:B------:R-:W-:Y:S02]  /*11a70*/  FMUL.FTZ R102, R0.reuse, R102 ;  /* 0x0000006600667220 */ /* 0x040fe40000410000 */
[C---:B------:R-:W-:Y:S01]  /*11a80*/  FMUL.FTZ R103, R0.reuse, R103 ;  /* 0x0000006700677220 */ /* 0x040fe20000410000 */
[-C--:B-1----:R-:W-:Y:S05]  /*11a90*/  HMMA.16816.F32 R4, R144, R172.reuse, R4 ;  /* 0x000000ac9004723c */ /* 0x082fea0000001804 */
[----:B------:R-:W-:Y:S01]  /*11aa0*/  MUFU.EX2 R198, R38 ;  /* 0x0000002600c67308 */ /* 0x000fe20000000800 */
[C---:B------:R-:W-:Y:S01]  /*11ab0*/  FMUL.FTZ R10, R0.reuse, R142 ;  /* 0x0000008e000a7220 */ /* 0x040fe20000410000 */
[----:B------:R-:W-:Y:S01]  /*11ac0*/  F2FP.PACK_AB R142, R233, R234 ;  /* 0x000000eae98e723e */ /* 0x000fe200000000ff */
[----:B------:R-:W-:Y:S01]  /*11ad0*/  FMUL.FTZ R11, R0, R143 ;  /* 0x0000008f000b7220 */ /* 0x000fe20000410000 */
[----:B------:R-:W-:Y:S03]  /*11ae0*/  F2FP.PACK_AB R143, R186, R185 ;  /* 0x000000b9ba8f723e */ /* 0x000fe600000000ff */
[--C-:B------:R-:W-:Y:S02]  /*11af0*/  FFMA.FTZ R138, R35, c[0x0][0x2d0], -R181.reuse ;  /* 0x0000b400238a7a23 */ /* 0x100fe400000108b5 */
[----:B------:R-:W-:Y:S01]  /*11b00*/  FMUL.FTZ R35, R0, R163 ;  /* 0x000000a300237220 */ /* 0x000fe20000410000 */
[----:B------:R1:W-:Y:S01]  /*11b10*/  MUFU.EX2 R196, R39 ;  /* 0x0000002700c47308 */ /* 0x0003e20000000800 */
[C---:B------:R-:W-:Y:S04]  /*11b20*/  HMMA.16816.F32 R8, R140.reuse, R172, R8 ;  /* 0x000000ac8c08723c */ /* 0x040fe80000001808 */
[C---:B------:R-:W-:Y:S02]  /*11b30*/  FMUL.FTZ R108, R133.reuse, R108 ;  /* 0x0000006c856c7220 */ /* 0x040fe40000410000 */
[C---:B------:R-:W-:Y:S02]  /*11b40*/  FMUL.FTZ R109, R133.reuse, R109 ;  /* 0x0000006d856d7220 */ /* 0x040fe40000410000 */
[-C--:B------:R-:W-:Y:S01]  /*11b50*/  HMMA.16816.F32 R12, R140, R174.reuse, R12 ;  /* 0x000000ae8c0c723c */ /* 0x080fe2000000180c */
[----:B------:R-:W-:Y:S03]  /*11b60*/  MUFU.EX2 R200, R48 ;  /* 0x0000003000c87308 */ /* 0x000fe60000000800 */
[C---:B------:R-:W-:Y:S02]  /*11b70*/  FMUL.FTZ R110, R132.reuse, R110 ;  /* 0x0000006e846e7220 */ /* 0x040fe40000410000 */
[C---:B------:R-:W-:Y:S02]  /*11b80*/  FMUL.FTZ R111, R132.reuse, R111 ;  /* 0x0000006f846f7220 */ /* 0x040fe40000410000 */
[C---:B------:R-:W-:Y:S03]  /*11b90*/  HMMA.16816.F32 R16, R144.reuse, R174, R16 ;  /* 0x000000ae9010723c */ /* 0x040fe60000001810 */
[----:B------:R-:W-:Y:S01]  /*11ba0*/  MUFU.EX2 R199, R49 ;  /* 0x0000003100c77308 */ /* 0x000fe20000000800 */
[C---:B------:R-:W-:Y:S02]  /*11bb0*/  FMUL.FTZ R68, R133.reuse, R68 ;  /* 0x0000004485447220 */ /* 0x040fe40000410000 */
[----:B------:R-:W-:Y:S01]  /*11bc0*/  FMUL.FTZ R69, R133, R69 ;  /* 0x0000004585457220 */ /* 0x000fe20000410000 */
[----:B-1----:R-:W-:Y:S01]  /*11bd0*/  LDSM.16.MT88.4 R36, [R209+0x2500] ;  /* 0x00250000d124783b */ /* 0x002fe20000004200 */
[C---:B------:R-:W-:Y:S04]  /*11be0*/  FMUL.FTZ R70, R132.reuse, R70 ;  /* 0x0000004684467220 */ /* 0x040fe80000410000 */
[----:B------:R-:W-:Y:S01]  /*11bf0*/  FMUL.FTZ R71, R132, R71 ;  /* 0x0000004784477220 */ /* 0x000fe20000410000 */
[----:B------:R-:W-:Y:S01]  /*11c00*/  MUFU.EX2 R195, R50 ;  /* 0x0000003200c37308 */ /* 0x000fe20000000800 */
[C---:B------:R-:W-:Y:S02]  /*11c10*/  FMUL.FTZ R112, R3.reuse, R112 ;  /* 0x0000007003707220 */ /* 0x040fe40000410000 */
[C---:B------:R-:W-:Y:S02]  /*11c20*/  FMUL.FTZ R113, R3.reuse, R113 ;  /* 0x0000007103717220 */ /* 0x040fe40000410000 */
[C---:B------:R-:W-:Y:S01]  /*11c30*/  FMUL.FTZ R114, R0.reuse, R114 ;  /* 0x0000007200727220 */ /* 0x040fe20000410000 */
[-C--:B--2---:R-:W-:Y:S03]  /*11c40*/  HMMA.16816.F32 R68, R144, R176.reuse, R68 ;  /* 0x000000b09044723c */ /* 0x084fe60000001844 */
[C---:B------:R-:W-:Y:S01]  /*11c50*/  FMUL.FTZ R72, R3.reuse, R72 ;  /* 0x0000004803487220 */ /* 0x040fe20000410000 */
[----:B------:R1:W-:Y:S01]  /*11c60*/  MUFU.EX2 R230, R32 ;  /* 0x0000002000e67308 */ /* 0x0003e20000000800 */
[C---:B------:R-:W-:Y:S02]  /*11c70*/  FMUL.FTZ R73, R3.reuse, R73 ;  /* 0x0000004903497220 */ /* 0x040fe40000410000 */
[C---:B------:R-:W-:Y:S02]  /*11c80*/  FMUL.FTZ R74, R0.reuse, R74 ;  /* 0x0000004a004a7220 */ /* 0x040fe40000410000 */
[C---:B------:R-:W-:Y:S03]  /*11c90*/  FMUL.FTZ R75, R0.reuse, R75 ;  /* 0x0000004b004b7220 */ /* 0x040fe60000410000 */
[C---:B------:R-:W-:Y:S02]  /*11ca0*/  FMUL.FTZ R115, R0.reuse, R115 ;  /* 0x0000007300737220 */ /* 0x040fe40000410000 */
[----:B------:R2:W-:Y:S01]  /*11cb0*/  MUFU.EX2 R197, R51 ;  /* 0x0000003300c57308 */ /* 0x0005e20000000800 */
[C---:B------:R-:W-:Y:S01]  /*11cc0*/  FMUL.FTZ R116, R3.reuse, R116 ;  /* 0x0000007403747220 */ /* 0x040fe20000410000 */
[C---:B------:R-:W-:Y:S04]  /*11cd0*/  HMMA.16816.F32 R72, R140.reuse, R176, R72 ;  /* 0x000000b08c48723c */ /* 0x040fe80000001848 */
[C---:B------:R-:W-:Y:S02]  /*11ce0*/  FMUL.FTZ R76, R3.reuse, R76 ;  /* 0x0000004c034c7220 */ /* 0x040fe40000410000 */
[----:B------:R-:W-:Y:S02]  /*11cf0*/  FMUL.FTZ R77, R3, R77 ;  /* 0x0000004d034d7220 */ /* 0x000fe40000410000 */
[C---:B------:R-:W-:Y:S01]  /*11d00*/  FMUL.FTZ R78, R0.reuse, R78 ;  /* 0x0000004e004e7220 */ /* 0x040fe20000410000 */
[----:B------:R3:W-:Y:S03]  /*11d10*/  MUFU.EX2 R232, R20 ;  /* 0x0000001400e87308 */ /* 0x0007e60000000800 */
[----:B------:R-:W-:Y:S02]  /*11d20*/  FMUL.FTZ R79, R0, R79 ;  /* 0x0000004f004f7220 */ /* 0x000fe40000410000 */
[--C-:B-1----:R-:W-:Y:S02]  /*11d30*/  FFMA.FTZ R32, R23, c[0x0][0x2d0], -R181.reuse ;  /* 0x0000b40017207a23 */ /* 0x102fe400000108b5 */
[C---:B------:R-:W-:Y:S02]  /*11d40*/  FMUL.FTZ R23, R132.reuse, R159 ;  /* 0x0000009f84177220 */ /* 0x040fe40000410000 */
[----:B------:R-:W-:Y:S01]  /*11d50*/  FMUL.FTZ R117, R3, R117 ;  /* 0x0000007503757220 */ /* 0x000fe20000410000 */
[-C--:B------:R-:W-:Y:S01]  /*11d60*/  HMMA.16816.F32 R76, R140, R178.reuse, R76 ;  /* 0x000000b28c4c723c */ /* 0x080fe2000000184c */
[----:B------:R1:W5:Y:S02]  /*11d70*/  MUFU.EX2 R231, R21 ;  /* 0x0000001500e77308 */ /* 0x0003640000000800 */
[C---:B------:R-:W-:Y:S01]  /*11d80*/  FMUL.FTZ R80, R133.reuse, R80 ;  /* 0x0000005085507220 */ /* 0x040fe20000410000 */
[----:B--2---:R-:W-:Y:S01]  /*11d90*/  LDSM.16.MT88.4 R48, [R208+0x900] ;  /* 0x00090000d030783b */ /* 0x004fe20000004200 */
[C---:B------:R-:W-:Y:S02]  /*11da0*/  FMUL.FTZ R81, R133.reuse, R81 ;  /* 0x0000005185517220 */ /* 0x040fe40000410000 */
[C---:B------:R-:W-:Y:S02]  /*11db0*/  FMUL.FTZ R82, R132.reuse, R82 ;  /* 0x0000005284527220 */ /* 0x040fe40000410000 */
[----:B------:R-:W-:Y:S02]  /*11dc0*/  FMUL.FTZ R83, R132, R83 ;  /* 0x0000005384537220 */ /* 0x000fe40000410000 */
[----:B------:R-:W-:Y:S01]  /*11dd0*/  MUFU.EX2 R191, R44 ;  /* 0x0000002c00bf7308 */ /* 0x000fe20000000800 */
[C---:B------:R-:W-:Y:S02]  /*11de0*/  FMUL.FTZ R118, R0.reuse, R118 ;  /* 0x0000007600767220 */ /* 0x040fe40000410000 */
[C---:B---3--:R-:W-:Y:S02]  /*11df0*/  FMUL.FTZ R20, R133.reuse, R156 ;  /* 0x0000009c85147220 */ /* 0x048fe40000410000 */
[C---:B------:R-:W-:Y:S04]  /*11e00*/  HMMA.16816.F32 R80, R144.reuse, R178, R80 ;  /* 0x000000b29050723c */ /* 0x040fe80000001850 */
[----:B------:R-:W-:Y:S01]  /*11e10*/  FMUL.FTZ R119, R0, R119 ;  /* 0x0000007700777220 */ /* 0x000fe20000410000 */
[----:B------:R-:W-:Y:S01]  /*11e20*/  MUFU.EX2 R192, R45 ;  /* 0x0000002d00c07308 */ /* 0x000fe20000000800 */
[C---:B------:R-:W-:Y:S02]  /*11e30*/  FMUL.FTZ R120, R133.reuse, R120 ;  /* 0x0000007885787220 */ /* 0x040fe40000410000 */
[-C--:B----4-:R-:W-:Y:S04]  /*11e40*/  HMMA.16816.F32 R84, R144, R148.reuse, R84 ;  /* 0x000000949054723c */ /* 0x090fe80000001854 */
[C---:B-1----:R-:W-:Y:S02]  /*11e50*/  FMUL.FTZ R21, R133.reuse, R157 ;  /* 0x0000009d85157220 */ /* 0x042fe40000410000 */
[----:B------:R-:W-:Y:S01]  /*11e60*/  FMUL.FTZ R121, R133, R121 ;  /* 0x0000007985797220 */ /* 0x000fe20000410000 */
[----:B------:R1:W-:Y:S01]  /*11e70*/  MUFU.EX2 R228, R22 ;  /* 0x0000001600e47308 */ /* 0x0003e20000000800 */
[C---:B------:R-:W-:Y:S04]  /*11e80*/  HMMA.16816.F32 R88, R140.reuse, R148, R88 ;  /* 0x000000948c58723c */ /* 0x040fe80000001858 */
[----:B------:R-:W-:Y:S02]  /*11e90*/  FFMA.FTZ R34, R34, c[0x0][0x2d0], -R181 ;  /* 0x0000b40022227a23 */ /* 0x000fe400000108b5 */
[C---:B------:R-:W-:Y:S02]  /*11ea0*/  FMUL.FTZ R122, R132.reuse, R122 ;  /* 0x0000007a847a7220 */ /* 0x040fe40000410000 */
[-C--:B------:R-:W-:Y:S01]  /*11eb0*/  HMMA.16816.F32 R92, R140, R150.reuse, R92 ;  /* 0x000000968c5c723c */ /* 0x080fe2000000185c */
[----:B------:R2:W3:Y:S03]  /*11ec0*/  MUFU.EX2 R229, R33 ;  /* 0x0000002100e57308 */ /* 0x0004e60000000800 */
[----:B------:R-:W-:Y:S02]  /*11ed0*/  FMUL.FTZ R123, R132, R123 ;  /* 0x0000007b847b7220 */ /* 0x000fe40000410000 */
[C---:B------:R-:W-:Y:S02]  /*11ee0*/  FMUL.FTZ R124, R3.reuse, R124 ;  /* 0x0000007c037c7220 */ /* 0x040fe40000410000 */
[C---:B------:R-:W-:Y:S01]  /*11ef0*/  HMMA.16816.F32 R96, R144.reuse, R150, R96 ;  /* 0x000000969060723c */ /* 0x040fe20000001860 */
[----:B------:R-:W4:Y:S02]  /*11f00*/  LDSM.16.MT88.4 R148, [R208+0x2100] ;  /* 0x00210000d094783b */ /* 0x000f240000004200 */
[----:B------:R3:W3:Y:S01]  /*11f10*/  MUFU.EX2 R227, R32 ;  /* 0x0000002000e37308 */ /* 0x0006e20000000800 */
[C---:B------:R-:W-:Y:S02]  /*11f20*/  FMUL.FTZ R125, R3.reuse, R125 ;  /* 0x0000007d037d7220 */ /* 0x040fe40000410000 */
[----:B------:R-:W-:Y:S02]  /*11f30*/  FMUL.FTZ R126, R0, R126 ;  /* 0x0000007e007e7220 */ /* 0x000fe40000410000 */
[----:B-1----:R-:W-:Y:S02]  /*11f40*/  FMUL.FTZ R22, R132, R158 ;  /* 0x0000009e84167220 */ /* 0x002fe40000410000 */
[----:B------:R-:W-:Y:S02]  /*11f50*/  LDSM.16.MT88.4 R156, [R209+0x500] ;  /* 0x00050000d19c783b */ /* 0x000fe40000004200 */
[C---:B------:R-:W-:Y:S01]  /*11f60*/  FMUL.FTZ R127, R0.reuse, R127 ;  /* 0x0000007f007f7220 */ /* 0x040fe20000410000 */
[----:B------:R1:W-:Y:S01]  /*11f70*/  MUFU.EX2 R226, R34 ;  /* 0x0000002200e27308 */ /* 0x0003e20000000800 */
[C---:B------:R-:W-:Y:S01]  /*11f80*/  FMUL.FTZ R128, R3.reuse, R128 ;  /* 0x0000008003807220 */ /* 0x040fe20000410000 */
[-C--:B------:R-:W-:Y:S03]  /*11f90*/  HMMA.16816.F32 R20, R144, R152.reuse, R20 ;  /* 0x000000989014723c */ /* 0x080fe60000001814 */
[C---:B--2---:R-:W-:Y:S02]  /*11fa0*/  FMUL.FTZ R33, R3.reuse, R161 ;  /* 0x000000a103217220 */ /* 0x044fe40000410000 */
[C---:B------:R-:W-:Y:S02]  /*11fb0*/  FMUL.FTZ R129, R3.reuse, R129 ;  /* 0x0000008103817220 */ /* 0x040fe40000410000 */
[----:B------:R-:W-:Y:S01]  /*11fc0*/  FMUL.FTZ R130, R0, R130 ;  /* 0x0000008200827220 */ /* 0x000fe20000410000 */
[C---:B------:R-:W-:Y:S01]  /*11fd0*/  HMMA.16816.F32 R100, R140.reuse, R152, R100 ;  /* 0x000000988c64723c */ /* 0x040fe20000001864 */
[----:B------:R-:W-:Y:S03]  /*11fe0*/  MUFU.EX2 R172, R46 ;  /* 0x0000002e00ac7308 */ /* 0x000fe60000000800 */
[----:B---3--:R-:W-:Y:S02]  /*11ff0*/  FMUL.FTZ R32, R3, R160 ;  /* 0x000000a003207220 */ /* 0x008fe40000410000 */
[--C-:B------:R-:W-:Y:S02]  /*12000*/  FFMA.FTZ R28, R28, c[0x0][0x2d0], -R182.reuse ;  /* 0x0000b4001c1c7a23 */ /* 0x100fe400000108b6 */
[--C-:B------:R-:W-:Y:S03]  /*12010*/  FFMA.FTZ R24, R24, c[0x0][0x2d0], -R182.reuse ;  /* 0x0000b40018187a23 */ /* 0x100fe600000108b6 */
[----:B------:R2:W-:Y:S01]  /*12020*/  MUFU.EX2 R204, R28 ;  /* 0x0000001c00cc7308 */ /* 0x0005e20000000800 */
[--C-:B------:R-:W-:Y:S02]  /*12030*/  FFMA.FTZ R25, R25, c[0x0][0x2d0], -R182.reuse ;  /* 0x0000b40019197a23 */ /* 0x100fe400000108b6 */
[C---:B-1----:R-:W-:Y:S02]  /*12040*/  FMUL.FTZ R34, R0.reuse, R162 ;  /* 0x000000a200227220 */ /* 0x042fe40000410000 */
[----:B------:R-:W-:Y:S02]  /*12050*/  FMUL.FTZ R131, R0, R131 ;  /* 0x0000008300837220 */ /* 0x000fe40000410000 */
[--C-:B------:R-:W-:Y:S02]  /*12060*/  FFMA.FTZ R40, R40, c[0x0][0x2d0], -R182.reuse ;  /* 0x0000b40028287a23 */ /* 0x100fe400000108b6 */
[----:B------:R-:W-:Y:S01]  /*12070*/  FFMA.FTZ R41, R41, c[0x0][0x2d0], -R182 ;  /* 0x0000b40029297a23 */ /* 0x000fe200000108b6 */
[-C--:B------:R-:W-:Y:S01]  /*12080*/  HMMA.16816.F32 R32, R140, R154.reuse, R32 ;  /* 0x0000009a8c20723c */ /* 0x080fe20000001820 */
[----:B------:R-:W-:Y:S02]  /*12090*/  MUFU.EX2 R189, R52 ;  /* 0x0000003400bd7308 */ /* 0x000fe40000000800 */
[--C-:B------:R-:W-:Y:S02]  /*120a0*/  FFMA.FTZ R42, R42, c[0x0][0x2d0], -R137.reuse ;  /* 0x0000b4002a2a7a23 */ /* 0x100fe40000010889 */
[--C-:B------:R-:W-:Y:S02]  /*120b0*/  FFMA.FTZ R43, R43, c[0x0][0x2d0], -R137.reuse ;  /* 0x0000b4002b2b7a23 */ /* 0x100fe40000010889 */
[--C-:B------:R-:W-:Y:S01]  /*120c0*/  FFMA.FTZ R64, R64, c[0x0][0x2d0], -R180.reuse ;  /* 0x0000b40040407a23 */ /* 0x100fe200000108b4 */
[C---:B------:R-:W-:Y:S01]  /*120d0*/  HMMA.16816.F32 R104, R144.reuse, R154, R104 ;  /* 0x0000009a9068723c */ /* 0x040fe20000001868 */
[----:B------:R-:W1:Y:S02]  /*120e0*/  LDSM.16.MT88.4 R152, [R209+0x2100] ;  /* 0x00210000d198783b */ /* 0x000e640000004200 */
[----:B------:R3:W-:Y:S01]  /*120f0*/  MUFU.EX2 R206, R24 ;  /* 0x0000001800ce7308 */ /* 0x0007e20000000800 */
[----:B------:R-:W-:Y:S02]  /*12100*/  FFMA.FTZ R26, R26, c[0x0][0x2d0], -R137 ;  /* 0x0000b4001a1a7a23 */ /* 0x000fe40000010889 */
[----:B------:R-:W-:Y:S02]  /*12110*/  FFMA.FTZ R65, R65, c[0x0][0x2d0], -R180 ;  /* 0x0000b40041417a23 */ /* 0x000fe400000108b4 */
[-C--:B----4-:R-:W-:Y:S04]  /*12120*/  HMMA.16816.F32 R108, R144, R148.reuse, R108 ;  /* 0x00000094906c723c */ /* 0x090fe8000000186c */
[--C-:B------:R-:W-:Y:S01]  /*12130*/  FFMA.FTZ R66, R66, c[0x0][0x2d0], -R181.reuse ;  /* 0x0000b40042427a23 */ /* 0x100fe200000108b5 */
[----:B------:R4:W-:Y:S01]  /*12140*/  MUFU.EX2 R205, R25 ;  /* 0x0000001900cd7308 */ /* 0x0009e20000000800 */
[----:B------:R-:W-:Y:S02]  /*12150*/  FFMA.FTZ R67, R67, c[0x0][0x2d0], -R181 ;  /* 0x0000b40043437a23 */ /* 0x000fe400000108b5 */
[C---:B------:R-:W-:Y:S04]  /*12160*/  HMMA.16816.F32 R112, R140.reuse, R148, R112 ;  /* 0x000000948c70723c */ /* 0x040fe80000001870 */
[--C-:B------:R-:W-:Y:S02]  /*12170*/  FFMA.FTZ R60, R60, c[0x0][0x2d0], -R182.reuse ;  /* 0x0000b4003c3c7a23 */ /* 0x100fe400000108b6 */
[--C-:B------:R-:W-:Y:S01]  /*12180*/  FFMA.FTZ R61, R61, c[0x0][0x2d0], -R182.reuse ;  /* 0x0000b4003d3d7a23 */ /* 0x100fe200000108b6 */
[----:B------:R1:W-:Y:S01]  /*12190*/  MUFU.EX2 R176, R26 ;  /* 0x0000001a00b07308 */ /* 0x0003e20000000800 */
[-C--:B------:R-:W-:Y:S04]  /*121a0*/  HMMA.16816.F32 R116, R140, R150.reuse, R116 ;  /* 0x000000968c74723c */ /* 0x080fe80000001874 */
[----:B------:R-:W-:Y:S02]  /*121b0*/  FFMA.FTZ R29, R29, c[0x0][0x2d0], -R182 ;  /* 0x0000b4001d1d7a23 */ /* 0x000fe400000108b6 */
[--C-:B--2---:R-:W-:Y:S02]  /*121c0*/  FFMA.FTZ R28, R27, c[0x0][0x2d0], -R137.reuse ;  /* 0x0000b4001b1c7a23 */ /* 0x104fe40000010889 */
[C---:B------:R-:W-:Y:S01]  /*121d0*/  HMMA.16816.F32 R120, R144.reuse, R150, R120 ;  /* 0x000000969078723c */ /* 0x040fe20000001878 */
[----:B------:R-:W2:Y:S01]  /*121e0*/  LDSM.16.MT88.4 R148, [R208+0x500] ;  /* 0x00050000d094783b */ /* 0x000ea20000004200 */
[----:B------:R5:W-:Y:S02]  /*121f0*/  MUFU.EX2 R203, R29 ;  /* 0x0000001d00cb7308 */ /* 0x000be40000000800 */
[--C-:B------:R-:W-:Y:S02]  /*12200*/  FFMA.FTZ R30, R30, c[0x0][0x2d0], -R137.reuse ;  /* 0x0000b4001e1e7a23 */ /* 0x100fe40000010889 */
[--C-:B------:R-:W-:Y:S02]  /*12210*/  FFMA.FTZ R31, R31, c[0x0][0x2d0], -R137.reuse ;  /* 0x0000b4001f1f7a23 */ /* 0x100fe40000010889 */
[C---:B---3--:R-:W-:Y:S04]  /*12220*/  FMUL.FTZ R24, R133.reuse, R164 ;  /* 0x000000a485187220 */ /* 0x048fe80000410000 */
[----:B----4-:R-:W-:Y:S01]  /*12230*/  FMUL.FTZ R25, R133, R165 ;  /* 0x000000a585197220 */ /* 0x010fe20000410000 */
[----:B------:R3:W-:Y:S01]  /*12240*/  MUFU.EX2 R164, R30 ;  /* 0x0000001e00a47308 */ /* 0x0007e20000000800 */
[C---:B------:R-:W-:Y:S02]  /*12250*/  FMUL.FTZ R27, R132.reuse, R167 ;  /* 0x000000a7841b7220 */ /* 0x040fe40000410000 */
[----:B-1----:R-:W-:Y:S02]  /*12260*/  FMUL.FTZ R26, R132, R166 ;  /* 0x000000a6841a7220 */ /* 0x002fe40000410000 */
[--C-:B------:R-:W-:Y:S02]  /*12270*/  FFMA.FTZ R62, R62, c[0x0][0x2d0], -R137.reuse ;  /* 0x0000b4003e3e7a23 */ /* 0x100fe40000010889 */
[----:B------:R-:W-:Y:S02]  /*12280*/  FFMA.FTZ R137, R63, c[0x0][0x2d0], -R137 ;  /* 0x0000b4003f897a23 */ /* 0x000fe40000010889 */
[----:B------:R-:W-:Y:S01]  /*12290*/  FFMA.FTZ R3, R3, R247, R236 ;  /* 0x000000f703037223 */ /* 0x000fe200000100ec */
[-C--:B------:R-:W-:Y:S01]  /*122a0*/  HMMA.16816.F32 R24, R144, R152.reuse, R24 ;  /* 0x000000989018723c */ /* 0x080fe20000001818 */
[----:B------:R1:W-:Y:S02]  /*122b0*/  MUFU.EX2 R165, R28 ;  /* 0x0000001c00a57308 */ /* 0x0003e40000000800 */
[----:B-----5:R-:W-:Y:S02]  /*122c0*/  FMUL.FTZ R29, R133, R169 ;  /* 0x000000a9851d7220 */ /* 0x020fe40000410000 */
[----:B------:R-:W-:Y:S02]  /*122d0*/  FFMA.FTZ R0, R0, R248, R184 ;  /* 0x000000f800007223 */ /* 0x000fe400000100b8 */
[----:B------:R-:W-:Y:S01]  /*122e0*/  FADD.FTZ R3, R235, R3 ;  /* 0x00000003eb037221 */ /* 0x000fe20000010000 */
[C---:B------:R-:W-:Y:S03]  /*122f0*/  HMMA.16816.F32 R124, R140.reuse, R152, R124 ;  /* 0x000000988c7c723c */ /* 0x040fe6000000187c */
[----:B------:R4:W-:Y:S01]  /*12300*/  MUFU.EX2 R175, R31 ;  /* 0x0000001f00af7308 */ /* 0x0009e20000000800 */
[----:B------:R-:W-:Y:S02]  /*12310*/  FADD.FTZ R0, R183, R0 ;  /* 0x00000000b7007221 */ /* 0x000fe40000010000 */
[C---:B---3--:R-:W-:Y:S02]  /*12320*/  FMUL.FTZ R30, R132.reuse, R170 ;  /* 0x000000aa841e7220 */ /* 0x048fe40000410000 */
[-C--:B------:R-:W-:Y:S05]  /*12330*/  HMMA.16816.F32 R128, R140, R154.reuse, R128 ;  /* 0x0000009a8c80723c */ /* 0x080fea0000001880 */
[----:B------:R-:W3:Y:S02]  /*12340*/  MUFU.EX2 R207, R138 ;  /* 0x0000008a00cf7308 */ /* 0x000ee40000000800 */
[----:B------:R-:W-:Y:S01]  /*12350*/  F2FP.PACK_AB R140, R231, R232 ;  /* 0x000000e8e78c723e */ /* 0x000fe200000000ff */
[----:B-1----:R-:W-:Y:S01]  /*12360*/  FMUL.FTZ R28, R133, R168 ;  /* 0x000000a8851c7220 */ /* 0x002fe20000410000 */
[----:B------:R-:W-:Y:S03]  /*12370*/  F2FP.PACK_AB R142, R229, R230 ;  /* 0x000000e6e58e723e */ /* 0x000fe600000000ff */
[----:B------:R-:W-:Y:S01]  /*12380*/  FFMA.FTZ R133, R133, R245, R241 ;  /* 0x000000f585857223 */ /* 0x000fe200000100f1 */
[----:B------:R-:W-:Y:S02]  /*12390*/  F2FP.PACK_AB R141, R227, R228 ;  /* 0x000000e4e38d723e */ /* 0x000fe400000000ff */
[----:B------:R1:W-:Y:S01]  /*123a0*/  MUFU.EX2 R138, R47 ;  /* 0x0000002f008a7308 */ /* 0x0003e20000000800 */
[C---:B----4-:R-:W-:Y:S02]  /*123b0*/  FMUL.FTZ R31, R132.reuse, R171 ;  /* 0x000000ab841f7220 */ /* 0x050fe40000410000 */
[----:B------:R-:W-:Y:S07]  /*123c0*/  FFMA.FTZ R132, R132, R246, R237 ;  /* 0x000000f684847223 */ /* 0x000fee00000100ed */
[----:B------:R-:W4:Y:S01]  /*123d0*/  MUFU.EX2 R190, R53 ;  /* 0x0000003500be7308 */ /* 0x000f220000000800 */
[----:B------:R-:W-:Y:S01]  /*123e0*/  HMMA.16816.F32 R28, R144, R154, R28 ;  /* 0x0000009a901c723c */ /* 0x000fe2000000181c */
[----:B------:R-:W5:Y:S03]  /*123f0*/  LDSM.16.MT88.4 R152, [R208+0x1500] ;  /* 0x00150000d098783b */ /* 0x000f660000004200 */
[----:B---3--:R-:W-:Y:S03]  /*12400*/  F2FP.PACK_AB R143, R207, R226 ;  /* 0x000000e2cf8f723e */ /* 0x008fe600000000ff */
[----:B------:R-:W-:Y:S02]  /*12410*/  F2FP.PACK_AB R144, R205, R206 ;  /* 0x000000cecd90723e */ /* 0x000fe400000000ff */
[----:B------:R-:W-:Y:S02]  /*12420*/  MUFU.EX2 R180, R54 ;  /* 0x0000003600b47308 */ /* 0x000fe40000000800 */
[-C--:B--2---:R-:W-:Y:S01]  /*12430*/  HMMA.16816.F32 R4, R140, R148.reuse, R4 ;  /* 0x000000948c04723c */ /* 0x084fe20000001804 */
[----:B-1----:R-:W-:Y:S04]  /*12440*/  LDSM.16.MT88.4 R44, [R209+0x900] ;  /* 0x00090000d12c783b */ /* 0x002fe80000004200 */
[----:B------:R-:W-:Y:S02]  /*12450*/  F2FP.PACK_AB R146, R203, R204 ;  /* 0x000000cccb92723e */ /* 0x000fe400000000ff */
[----:B------:R-:W-:Y:S01]  /*12460*/  F2FP.PACK_AB R145, R165, R176 ;  /* 0x000000b0a591723e */ /* 0x000fe200000000ff */
[----:B------:R-:W1:Y:S01]  /*12470*/  MUFU.EX2 R179, R55 ;  /* 0x0000003700b37308 */ /* 0x000e620000000800 */
[----:B------:R-:W-:Y:S03]  /*12480*/  F2FP.PACK_AB R147, R175, R164 ;  /* 0x000000a4af93723e */ /* 0x000fe600000000ff */
[----:B----4-:R-:W-:Y:S04]  /*12490*/  F2FP.PACK_AB R168, R190, R189 ;  /* 0x000000bdbea8723e */ /* 0x010fe800000000ff */
[C---:B------:R-:W-:Y:S02]  /*124a0*/  HMMA.16816.F32 R8, R144.reuse, R148, R8 ;  /* 0x000000949008723c */ /* 0x040fe40000001808 */
[----:B------:R-:W-:Y:S06]  /*124b0*/  MUFU.EX2 R193, R40 ;  /* 0x0000002800c17308 */ /* 0x000fec0000000800 */
[-C--:B------:R-:W-:Y:S04]  /*124c0*/  HMMA.16816.F32 R12, R144, R150.reuse, R12 ;  /* 0x00000096900c723c */ /* 0x080fe8000000180c */
[----:B------:R-:W2:Y:S04]  /*124d0*/  MUFU.EX2 R194, R41 ;  /* 0x0000002900c27308 */ /* 0x000ea80000000800 */
[C---:B------:R-:W-:Y:S01]  /*124e0*/  HMMA.16816.F32 R16, R140.reuse, R150, R16 ;  /* 0x000000968c10723c */ /* 0x040fe20000001810 */
[----:B------:R-:W3:Y:S03]  /*124f0*/  LDSM.16.MT88.4 R148, [R209+0x1500] ;  /* 0x00150000d194783b */ /* 0x000ee60000004200 */
[----:B-1----:R-:W-:Y:S02]  /*12500*/  F2FP.PACK_AB R169, R179, R180 ;  /* 0x000000b4b3a9723e */ /* 0x002fe400000000ff */
[----:B------:R1:W-:Y:S02]  /*12510*/  MUFU.EX2 R173, R42 ;  /* 0x0000002a00ad7308 */ /* 0x0003e40000000800 */
[-C--:B------:R-:W-:Y:S01]  /*12520*/  HMMA.16816.F32 R68, R140, R156.reuse, R68 ;  /* 0x0000009c8c44723c */ /* 0x080fe20000001844 */
[----:B------:R-:W-:Y:S07]  /*12530*/  LDSM.16.MT88.4 R52, [R209+0x2900] ;  /* 0x00290000d134783b */ /* 0x000fee0000004200 */
[C---:B------:R-:W-:Y:S01]  /*12540*/  HMMA.16816.F32 R72, R144.reuse, R156, R72 ;  /* 0x0000009c9048723c */ /* 0x040fe20000001848 */
[----:B------:R-:W4:Y:S03]  /*12550*/  MUFU.EX2 R174, R43 ;  /* 0x0000002b00ae7308 */ /* 0x000f260000000800 */
[----:B--2---:R-:W-:Y:S04]  /*12560*/  F2FP.PACK_AB R40, R194, R193 ;  /* 0x000000c1c228723e */ /* 0x004fe800000000ff */
[-C--:B------:R-:W-:Y:S03]  /*12570*/  HMMA.16816.F32 R76, R144, R158.reuse, R76 ;  /* 0x0000009e904c723c */ /* 0x080fe6000000184c */
[----:B------:R-:W-:Y:S01]  /*12580*/  MUFU.EX2 R178, R66 ;  /* 0x0000004200b27308 */ /* 0x000fe20000000800 */
[----:B-1----:R-:W-:Y:S04]  /*12590*/  F2FP.PACK_AB R42, R192, R191 ;  /* 0x000000bfc02a723e */ /* 0x002fe800000000ff */
[C---:B------:R-:W-:Y:S01]  /*125a0*/  HMMA.16816.F32 R80, R140.reuse, R158, R80 ;  /* 0x0000009e8c50723c */ /* 0x040fe20000001850 */
[----:B------:R-:W1:Y:S04]  /*125b0*/  LDSM.16.MT88.4 R156, [R208+0x2500] ;  /* 0x00250000d09c783b */ /* 0x000e680000004200 */
[----:B------:R-:W-:Y:S03]  /*125c0*/  MUFU.EX2 R66, R57 ;  /* 0x0000003900427308 */ /* 0x000fe60000000800 */
[-C--:B-----5:R-:W-:Y:S04]  /*125d0*/  HMMA.16816.F32 R84, R140, R152.reuse, R84 ;  /* 0x000000988c54723c */ /* 0x0a0fe80000001854 */
[----:B----4-:R-:W-:Y:S02]  /*125e0*/  F2FP.PACK_AB R41, R174, R173 ;  /* 0x000000adae29723e */ /* 0x010fe400000000ff */
[----:B------:R-:W-:Y:S01]  /*125f0*/  F2FP.PACK_AB R43, R138, R172 ;  /* 0x000000ac8a2b723e */ /* 0x000fe200000000ff */
[----:B------:R-:W2:Y:S01]  /*12600*/  MUFU.EX2 R177, R67 ;  /* 0x0000004300b17308 */ /* 0x000ea20000000800 */
[C---:B------:R-:W-:Y:S08]  /*12610*/  HMMA.16816.F32 R88, R144.reuse, R152, R88 ;  /* 0x000000989058723c */ /* 0x040ff00000001858 */
[-C--:B------:R-:W-:Y:S01]  /*12620*/  HMMA.16816.F32 R92, R144, R154.reuse, R92 ;  /* 0x0000009a905c723c */ /* 0x080fe2000000185c */
[----:B------:R-:W-:Y:S07]  /*12630*/  MUFU.EX2 R67, R56 ;  /* 0x0000003800437308 */ /* 0x000fee0000000800 */
[C---:B------:R-:W-:Y:S01]  /*12640*/  HMMA.16816.F32 R96, R140.reuse, R154, R96 ;  /* 0x0000009a8c60723c */ /* 0x040fe20000001860 */
[----:B------:R-:W-:Y:S02]  /*12650*/  LDSM.16.MT88.4 R152, [R208+0xd00] ;  /* 0x000d0000d098783b */ /* 0x000fe40000004200 */
[----:B------:R-:W-:Y:S01]  /*12660*/  MUFU.EX2 R188, R64 ;  /* 0x0000004000bc7308 */ /* 0x000fe20000000800 */
[----:B--2---:R-:W-:Y:S04]  /*12670*/  F2FP.PACK_AB R171, R177, R178 ;  /* 0x000000b2b1ab723e */ /* 0x004fe800000000ff */
[-C--:B---3--:R-:W-:Y:S05]  /*12680*/  HMMA.16816.F32 R20, R140, R148.reuse, R20 ;  /* 0x000000948c14723c */ /* 0x088fea0000001814 */
[----:B------:R-:W-:Y:S03]  /*12690*/  MUFU.EX2 R64, R61 ;  /* 0x0000003d00407308 */ /* 0x000fe60000000800 */
[C---:B------:R-:W-:Y:S07]  /*126a0*/  HMMA.16816.F32 R100, R144.reuse, R148, R100 ;  /* 0x000000949064723c */ /* 0x040fee0000001864 */
[----:B------:R-:W-:Y:S01]  /*126b0*/  MUFU.EX2 R61, R58 ;  /* 0x0000003a003d7308 */ /* 0x000fe20000000800 */
[-C--:B------:R-:W-:Y:S08]  /*126c0*/  HMMA.16816.F32 R32, R144, R150.reuse, R32 ;  /* 0x000000969020723c */ /* 0x080ff00000001820 */
[C---:B------:R-:W-:Y:S01]  /*126d0*/  HMMA.16816.F32 R104, R140.reuse, R150, R104 ;  /* 0x000000968c68723c */ /* 0x040fe20000001868 */
[----:B------:R-:W2:Y:S07]  /*126e0*/  MUFU.EX2 R187, R65 ;  /* 0x0000004100bb7308 */ /* 0x000eae0000000800 */
[-C--:B-1----:R-:W-:Y:S03]  /*126f0*/  HMMA.16816.F32 R108, R140, R156.reuse, R108 ;  /* 0x0000009c8c6c723c */ /* 0x082fe6000000186c */
[----:B------:R-:W1:Y:S05]  /*12700*/  MUFU.EX2 R65, R60 ;  /* 0x0000003c00417308 */ /* 0x000e6a0000000800 */
[C---:B------:R-:W-:Y:S05]  /*12710*/  HMMA.16816.F32 R112, R144.reuse, R156, R112 ;  /* 0x0000009c9070723c */ /* 0x040fea0000001870 */
[----:B------:R3:W4:Y:S03]  /*12720*/  MUFU.EX2 R60, R59 ;  /* 0x0000003b003c7308 */ /* 0x0007260000000800 */
[-C--:B------:R-:W-:Y:S04]  /*12730*/  HMMA.16816.F32 R116, R144, R158.reuse, R116 ;  /* 0x0000009e9074723c */ /* 0x080fe80000001874 */
[----:B--2---:R-:W-:Y:S03]  /*12740*/  F2FP.PACK_AB R170, R187, R188 ;  /* 0x000000bcbbaa723e */ /* 0x004fe600000000ff */
[----:B------:R-:W-:Y:S01]  /*12750*/  MUFU.EX2 R62, R62 ;  /* 0x0000003e003e7308 */ /* 0x000fe20000000800 */
[C---:B------:R-:W-:Y:S08]  /*12760*/  HMMA.16816.F32 R120, R140.reuse, R158, R120 ;  /* 0x0000009e8c78723c */ /* 0x040ff00000001878 */
[-C--:B------:R-:W-:Y:S01]  /*12770*/  HMMA.16816.F32 R24, R140, R36.reuse, R24 ;  /* 0x000000248c18723c */ /* 0x080fe20000001818 */
[----:B------:R-:W2:Y:S01]  /*12780*/  MUFU.EX2 R137, R137 ;  /* 0x0000008900897308 */ /* 0x000ea20000000800 */
[----:B---3--:R-:W-:Y:S06]  /*12790*/  LDSM.16.MT88.4 R56, [R209+0x1d00] ;  /* 0x001d0000d138783b */ /* 0x008fec0000004200 */
[C---:B------:R-:W-:Y:S07]  /*127a0*/  HMMA.16816.F32 R124, R144.reuse, R36, R124 ;  /* 0x00000024907c723c */ /* 0x040fee000000187c */
[----:B------:R-:W-:Y:S01]  /*127b0*/  F2FP.PACK_AB R36, R201, R202 ;  /* 0x000000cac924723e */ /* 0x000fe200000000ff */
[-C--:B------:R-:W-:Y:S04]  /*127c0*/  HMMA.16816.F32 R128, R144, R38.reuse, R128 ;  /* 0x000000269080723c */ /* 0x080fe80000001880 */
[----:B------:R-:W-:Y:S04]  /*127d0*/  F2FP.PACK_AB R37, R196, R198 ;  /* 0x000000c6c425723e */ /* 0x000fe800000000ff */
        /* <DEDUP_REMOVED lines=36> */
[----:B------:R-:W-:Y:S02]  /*12a20*/  F2FP.PACK_AB R38, R64, R65 ;  /* 0x000000414026723e */ /* 0x000fe400000000ff */
[----:B----4-:R-:W-:Y:S02]  /*12a30*/  F2FP.PACK_AB R37, R60, R61 ;  /* 0x0000003d3c25723e */ /* 0x010fe400000000ff */
[----:B--2---:R-:W-:Y:S07]  /*12a40*/  F2FP.PACK_AB R39, R137, R62 ;  /* 0x0000003e8927723e */ /* 0x004fee00000000ff */
        /* <DEDUP_REMOVED lines=86> */
.L_x_886:
        /* <DEDUP_REMOVED lines=149> */
.L_x_839:
        /* <DEDUP_REMOVED lines=153> */
.L_x_889:
        /* <DEDUP_REMOVED lines=148> */
.L_x_891:
[----:B---3--:R-:W-:Y:S05]  /*14bd0*/  BSYNC B0 ;  /* 0x0000000000007941 */ /* 0x008fea0003800000 */
.L_x_890:
        /* <DEDUP_REMOVED lines=23> */
.L_x_893:
[----:B------:R-:W-:Y:S05]  /*14d50*/  BSYNC B0 ;  /* 0x0000000000007941 */ /* 0x000fea0003800000 */
.L_x_892:
        /* <DEDUP_REMOVED lines=23> */
.L_x_895:
[----:B------:R-:W-:Y:S05]  /*14ed0*/  BSYNC B0 ;  /* 0x0000000000007941 */ /* 0x000fea0003800000 */
.L_x_894:
        /* <DEDUP_REMOVED lines=24> */
.L_x_888:
        /* <DEDUP_REMOVED lines=19> */
.L_x_896:
        /* <DEDUP_REMOVED lines=40> */
.L_x_898:
[----:B------:R-:W-:Y:S05]  /*15410*/  BSYNC B0 ;  /* 0x0000000000007941 */ /* 0x000fea0003800000 */
.L_x_897:
        /* <DEDUP_REMOVED lines=64> */
.L_x_900:
[----:B------:R-:W-:Y:S05]  /*15820*/  BSYNC B0 ;  /* 0x0000000000007941 */ /* 0x000fea0003800000 */
.L_x_899:
        /* <DEDUP_REMOVED lines=21> */
.L_x_902:
[----:B------:R-:W-:Y:S05]  /*15980*/  BSYNC B0 ;  /* 0x0000000000007941 */ /* 0x000fea0003800000 */
.L_x_901:
        /* <DEDUP_REMOVED lines=21> */
.L_x_904:
[----:B------:R-:W-:Y:S05]  /*15ae0*/  BSYNC B0 ;  /* 0x0000000000007941 */ /* 0x000fea0003800000 */
.L_x_903:
        /* <DEDUP_REMOVED lines=22> */
.L_x_905:
        /* <DEDUP_REMOVED lines=11> */
.L_x_1521:


//--------------------- .text._ZN7cutlass13device_kernelIN5flash19enable_sm80_to_sm89INS1_16FlashAttnFwdSm80INS1_25CollectiveMainloopFwdSm80ILi4ELi1ELb0EN4cute5tupleIJNS5_1CILi128EEENS7_ILi48EEENS7_ILi96EEEEEELi96ENS_6half_tEfNS_4arch4Sm80ELb0ELb1ELb0ELb0ELb0ELb0ELb1ELb0EEENS1_21CollectiveEpilogueFwdINS6_IJS8_SA_S9_EEENS6_IJNS7_ILi1EEESI_SI_EEESC_SE_Li128ELb0ELb1ELb0ELb0EEENS1_19SingleTileSchedulerILb0ELb0ELb1ELi128EEEEEEEEEvNT_6ParamsE --------------------------
	.section	.text._ZN7cutlass13device_kernelIN5flash19enable_sm80_to_sm89INS1_16FlashAttnFwdSm80INS1_25CollectiveMainloopFwdSm80ILi4ELi1ELb0EN4cute5tupleIJNS5_1CILi128EEENS7_ILi48EEENS7_ILi96EEEEEELi96ENS_6half_tEfNS_4arch4Sm80ELb0ELb1ELb0ELb0ELb0ELb0ELb1ELb0EEENS1_21CollectiveEpilogueFwdINS6_IJS8_SA_S9_EEENS6_IJNS7_ILi1EEESI_SI_EEESC_SE_Li128ELb0ELb1ELb0ELb0EEENS1_19SingleTileSchedulerILb0ELb0ELb1ELi128EEEEEEEEEvNT_6ParamsE,"ax",@progbits
	.sectioninfo	@"SHI_REGISTERS=255"
	.align	128
.text._ZN7cutlass13device_kernelIN5flash19enable_sm80_to_sm89INS1_16FlashAttnFwdSm80INS1_25CollectiveMainloopFwdSm80ILi4ELi1ELb0EN4cute5tupleIJNS5_1CILi128EEENS7_ILi48EEENS7_ILi96EEEEEELi96ENS_6half_tEfNS_4arch4Sm80ELb0ELb1ELb0ELb0ELb0ELb0ELb1ELb0EEENS1_21CollectiveEpilogueFwdINS6_IJS8_SA_S9_EEENS6_IJNS7_ILi1EEESI_SI_EEESC_SE_Li128ELb0ELb1ELb0ELb0EEENS1_19SingleTileSchedulerILb0ELb0ELb1ELi128EEEEEEEEEvNT_6ParamsE:
        .type           _ZN7cutlass13device_kernelIN5flash19enable_sm80_to_sm89INS1_16FlashAttnFwdSm80INS1_25CollectiveMainloopFwdSm80ILi4ELi1ELb0EN4cute5tupleIJNS5_1CILi128EEENS7_ILi48EEENS7_ILi96EEEEEELi96ENS_6half_tEfNS_4arch4Sm80ELb0ELb1ELb0ELb0ELb0ELb0ELb1ELb0EEENS1_21CollectiveEpilogueFwdINS6_IJS8_SA_S9_EEENS6_IJNS7_ILi1EEESI_SI_EEESC_SE_Li128ELb0ELb1ELb0ELb0EEENS1_19SingleTileSchedulerILb0ELb0ELb1ELi128EEEEEEEEEvNT_6ParamsE,@function
        .size           _ZN7cutlass13device_kernelIN5flash19enable_sm80_to_sm89INS1_16FlashAttnFwdSm80INS1_25CollectiveMainloopFwdSm80ILi4ELi1ELb0EN4cute5tupleIJNS5_1CILi128EEENS7_ILi48EEENS7_ILi96EEEEEELi96ENS_6half_tEfNS_4arch4Sm80ELb0ELb1ELb0ELb0ELb0ELb0ELb1ELb0EEENS1_21CollectiveEpilogueFwdINS6_IJS8_SA_S9_EEENS6_IJNS7_ILi1EEESI_SI_EEESC_SE_Li128ELb0ELb1ELb0ELb0EEENS1_19SingleTileSchedulerILb0ELb0ELb1ELi128EEEEEEEEEvNT_6ParamsE,(.L_x_1522 - _ZN7cutlass13device_kernelIN5flash19enable_sm80_to_sm89INS1_16FlashAttnFwdSm80INS1_25CollectiveMainloopFwdSm80ILi4ELi1ELb0EN4cute5tupleIJNS5_1CILi128EEENS7_ILi48EEENS7_ILi96EEEEEELi96ENS_6half_tEfNS_4arch4Sm80ELb0ELb1ELb0ELb0ELb0ELb0ELb1ELb0EEENS1_21CollectiveEpilogueFwdINS6_IJS8_SA_S9_EEENS6_IJNS7_ILi1EEESI_SI_EEESC_SE_Li128ELb0ELb1ELb0ELb0EEENS1_19SingleTileSchedulerILb0ELb0ELb1ELi128EEEEEEEEEvNT_6ParamsE)
        .other          _ZN7cutlass13device_kernelIN5flash19enable_sm80_to_sm89INS1_16FlashAttnFwdSm80INS1_25CollectiveMainloopFwdSm80ILi4ELi1ELb0EN4cute5tupleIJNS5_1CILi128EEENS7_ILi48EEENS7_ILi96EEEEEELi96ENS_6half_tEfNS_4arch4Sm80ELb0ELb1ELb0ELb0ELb0ELb0ELb1ELb0EEENS1_21CollectiveEpilogueFwdINS6_IJS8_SA_S9_EEENS6_IJNS7_ILi1EEESI_SI_EEESC_SE_Li128ELb0ELb1ELb0ELb0EEENS1_19SingleTileSchedulerILb0ELb0ELb1ELi128EEEEEEEEEvNT_6ParamsE,@"STO_CUDA_ENTRY STV_DEFAULT"
_ZN7cutlass13device_kernelIN5flash19enable_sm80_to_sm89INS1_16FlashAttnFwdSm80INS1_25CollectiveMainloopFwdSm80ILi4ELi1ELb0EN4cute5tupleIJNS5_1CILi128EEENS7_ILi48EEENS7_ILi96EEEEEELi96ENS_6half_tEfNS_4arch4Sm80ELb0ELb1ELb0ELb0ELb0ELb0ELb1ELb0EEENS1_21CollectiveEpilogueFwdINS6_IJS8_SA_S9_EEENS6_IJNS7_ILi1EEESI_SI_EEESC_SE_Li128ELb0ELb1ELb0ELb0EEENS1_19SingleTileSchedulerILb0ELb0ELb1ELi128EEEEEEEEEvNT_6ParamsE:
        /* <DEDUP_REMOVED lines=36> */
.L_x_907:
[----:B------:R-:W-:Y:S02]  /*0240*/  ULDC UR4, c[0x0][0x32c] ;  /* 0x0000cb0000047ab9 */ /* 0x000fe40000000800 */
[----:B------:R-:W-:-:S03]  /*0250*/  UISETP.NE.AND UP0, UPT, UR8, UR4, UPT ;  /* 0x000000040800728c */ /* 0x000fc6000bf05270 */
[----:B------:R-:W-:Y:S02]  /*0260*/  ULDC.64 UR4, c[0x0][0x330] ;  /* 0x0000cc0000047ab9 */ /* 0x000fe40000000a00 */
[----:B------:R-:W-:-:S06]  /*0270*/  UIMAD.WIDE.U32 UR8, UR6, UR4, URZ ;  /* 0x00000004060872a5 */ /* 0x000fcc000f8e003f */
[----:B------:R-:W-:Y:S02]  /*0280*/  @UP0 USHF.R.U32.HI UR6, URZ, UR5, UR9 ;  /* 0x000000053f060299 */ /* 0x000fe40008011609 */
.L_x_908:
[----:B------:R-:W-:Y:S02]  /*0290*/  ULDC UR4, c[0x0][0x32c] ;  /* 0x0000cb0000047ab9 */ /* 0x000fe40000000800 */
[----:B------:R-:W-:-:S06]  /*02a0*/  UIMAD UR4, UR6, UR4, UR4 ;  /* 0x00000004060472a4 */ /* 0x000fcc000f8e0204 */
[----:B------:R-:W-:-:S03]  /*02b0*/  IMNMX R3, R3, UR4, PT ;  /* 0x0000000403037c17 */ /* 0x000fc6000b800200 */
.L_x_906:
        /* <DEDUP_REMOVED lines=34> */
.L_x_910:
[----:B------:R-:W-:Y:S02]  /*04e0*/  ULDC UR4, c[0x0][0x32c] ;  /* 0x0000cb0000047ab9 */ /* 0x000fe40000000800 */
[----:B------:R-:W-:-:S03]  /*04f0*/  UISETP.NE.AND UP0, UPT, UR4, 0x1, UPT ;  /* 0x000000010400788c */ /* 0x000fc6000bf05270 */
[----:B------:R-:W-:Y:S02]  /*0500*/  ULDC.64 UR4, c[0x0][0x330] ;  /* 0x0000cc0000047ab9 */ /* 0x000fe40000000a00 */
[----:B------:R-:W-:-:S06]  /*0510*/  UIMAD.WIDE.U32 UR10, UR8, UR4, URZ ;  /* 0x00000004080a72a5 */ /* 0x000fcc000f8e003f */
[----:B------:R-:W-:Y:S02]  /*0520*/  @UP0 USHF.R.U32.HI UR8, URZ, UR5, UR11 ;  /* 0x000000053f080299 */ /* 0x000fe4000801160b */
.L_x_911:
[----:B------:R-:W-:Y:S02]  /*0530*/  ULDC UR4, c[0x0][0x32c] ;  /* 0x0000cb0000047ab9 */ /* 0x000fe40000000800 */
[----:B------:R-:W-:-:S04]  /*0540*/  UIMAD UR4, UR8, UR4, URZ ;  /* 0x00000004080472a4 */ /* 0x000fc8000f8e023f */
[----:B------:R-:W-:-:S04]  /*0550*/  UISETP.LT.AND UP0, UPT, UR6, UR4, UPT ;  /* 0x000000040600728c */ /* 0x000fc8000bf01270 */
[----:B------:R-:W-:-:S04]  /*0560*/  USEL UR6, UR6, UR4, !UP0 ;  /* 0x0000000406067287 */ /* 0x000fc8000c000000 */
.L_x_909:
[----:B------:R-:W-:Y:S01]  /*0570*/  UIMAD.WIDE UR4, UR6, 0x2aaaaaab, URZ ;  /* 0x2aaaaaab060478a5 */ /* 0x000fe2000f8e023f */
[----:B------:R-:W-:Y:S01]  /*0580*/  PLOP3.LUT P4, PT, PT, PT, PT, 0x80, 0x0 ;  /* 0x000000000000781c */ /* 0x000fe20003f8f070 */
[----:B------:R-:W-:Y:S01]  /*0590*/  ULDC.64 UR10, c[0x0][0x118] ;  /* 0x00004600000a7ab9 */ /* 0x000fe20000000a00 */
[----:B------:R-:W-:Y:S01]  /*05a0*/  CS2R R8, SRZ ;  /* 0x0000000000087805 */ /* 0x000fe2000001ff00 */
[----:B------:R-:W-:Y:S01]  /*05b0*/  USHF.R.U32.HI UR4, URZ, 0x1f, UR5 ;  /* 0x0000001f3f047899 */ /* 0x000fe20008011605 */
[----:B------:R-:W-:Y:S01]  /*05c0*/  CS2R R6, SRZ ;  /* 0x0000000000067805 */ /* 0x000fe2000001ff00 */
[----:B------:R-:W-:Y:S01]  /*05d0*/  CS2R R92, SRZ ;  /* 0x00000000005c7805 */ /* 0x000fe2000001ff00 */
[----:B------:R-:W-:Y:S01]  /*05e0*/  CS2R R98, SRZ ;  /* 0x0000000000627805 */ /* 0x000fe2000001ff00 */
[----:B------:R-:W-:Y:S01]  /*05f0*/  ULEA.HI.SX32 UR4, UR5, UR4, 0x1d ;  /* 0x0000000405047291 */ /* 0x000fe2000f8fea3f */
[----:B------:R-:W-:Y:S01]  /*0600*/  IMAD.MOV.U32 R96, RZ, RZ, RZ ;  /* 0x000000ffff607224 */ /* 0x000fe200078e00ff */
[----:B------:R-:W-:Y:S01]  /*0610*/  CS2R R90, SRZ ;  /* 0x00000000005a7805 */ /* 0x000fe2000001ff00 */
        /* <DEDUP_REMOVED lines=63> */
[----:B------:R-:W-:Y:S01]  /*0a10*/  UMOV UR7, 0x5 ;  /* 0x0000000500077882 */ /* 0x000fe20000000000 */
[----:B------:R-:W-:Y:S01]  /*0a20*/  SHF.R.S32.HI R228, RZ, 0x2, R5 ;  /* 0x00000002ffe47819 */ /* 0x000fe20000011405 */
[----:B------:R-:W-:Y:S01]  /*0a30*/  IMAD R93, R148, -0x30, R99 ;  /* 0xffffffd0945d7824 */ /* 0x000fe200078e0263 */
[----:B------:R-:W-:Y:S01]  /*0a40*/  SHF.R.S32.HI R17, RZ, 0x1f, R0 ;  /* 0x0000001fff117819 */ /* 0x000fe20000011400 */
[----:B------:R-:W-:Y:S01]  /*0a50*/  IMAD.IADD R97, R94, 0x1, -R97 ;  /* 0x000000015e617824 */ /* 0x000fe200078e0a61 */
[----:B------:R-:W-:-:S02]  /*0a60*/  LEA.HI R10, R7, R94, RZ, 0x3 ;  /* 0x0000005e070a7211 */ /* 0x000fc400078f18ff */
[----:B------:R-:W-:Y:S01]  /*0a70*/  LEA.HI R5, R5, R228, RZ, 0x1 ;  /* 0x000000e405057211 */ /* 0x000fe200078f08ff */
[C---:B------:R-:W-:Y:S01]  /*0a80*/  IMAD R2, R97.reuse, 0x20, R228 ;  /* 0x0000002061027824 */ /* 0x040fe200078e02e4 */
[----:B------:R-:W-:Y:S01]  /*0a90*/  IADD3 R18, R228, UR13, RZ ;  /* 0x0000000de4127c10 */ /* 0x000fe2000fffe0ff */
[----:B------:R-:W-:Y:S01]  /*0aa0*/  IMAD.SHL.U32 R20, R97, 0x8, RZ ;  /* 0x0000000861147824 */ /* 0x000fe200078e00ff */
[----:B------:R-:W-:Y:S02]  /*0ab0*/  LEA.HI R96, R7, R94, RZ, 0x5 ;  /* 0x0000005e07607211 */ /* 0x000fe400078f28ff */
[----:B------:R-:W-:Y:S02]  /*0ac0*/  IADD3 R2, R2, UR13, RZ ;  /* 0x0000000d02027c10 */ /* 0x000fe4000fffe0ff */
[----:B------:R-:W-:Y:S02]  /*0ad0*/  LOP3.LUT R5, R5, 0x7fffffe, RZ, 0xc0, !PT ;  /* 0x07fffffe05057812 */ /* 0x000fe400078ec0ff */
[----:B------:R-:W-:Y:S01]  /*0ae0*/  SHF.R.S32.HI R95, RZ, 0x5, R96 ;  /* 0x00000005ff5f7819 */ /* 0x000fe20000011460 */
[----:B-1----:R-:W-:Y:S01]  /*0af0*/  IMAD.WIDE.U32 R12, R16, c[0x0][0x1b8], RZ ;  /* 0x00006e00100c7a25 */ /* 0x002fe200078e00ff */
[----:B------:R-:W-:-:S02]  /*0b00*/  SHF.R.S32.HI R11, RZ, 0x1f, R16 ;  /* 0x0000001fff0b7819 */ /* 0x000fc40000011410 */
[----:B------:R-:W-:Y:S01]  /*0b10*/  SHF.R.S32.HI R21, RZ, 0x1f, R20 ;  /* 0x0000001fff157819 */ /* 0x000fe20000011414 */
[----:B------:R-:W-:Y:S01]  /*0b20*/  @P1 IMAD.HI.U32 R4, R2, c[0x0][0x2c8], RZ ;  /* 0x0000b20002041a27 */ /* 0x000fe200078e00ff */
[----:B------:R-:W-:Y:S02]  /*0b30*/  ISETP.GE.AND P5, PT, R20, c[0x0][0x198], PT ;  /* 0x0000660014007a0c */ /* 0x000fe40003fa6270 */
[----:B------:R-:W-:Y:S01]  /*0b40*/  LEA.HI R7, R7, R94, RZ, 0x4 ;  /* 0x0000005e07077211 */ /* 0x000fe200078f20ff */
[----:B------:R-:W-:Y:S01]  /*0b50*/  IMAD R3, R11, c[0x0][0x1b8], RZ ;  /* 0x00006e000b037a24 */ /* 0x000fe200078e02ff */
[----:B------:R-:W-:Y:S01]  /*0b60*/  IADD3 R101, R148, -0x1, RZ ;  /* 0xffffffff94657810 */ /* 0x000fe20007ffe0ff */
[----:B------:R-:W-:Y:S01]  /*0b70*/  IMAD.MOV.U32 R8, RZ, RZ, R2 ;  /* 0x000000ffff087224 */ /* 0x000fe200078e0002 */
[----:B------:R-:W-:Y:S01]  /*0b80*/  @P0 SHF.R.U32.HI R8, RZ, c[0x0][0x2cc], R4 ;  /* 0x0000b300ff080a19 */ /* 0x000fe20000011604 */
[----:B------:R-:W-:Y:S01]  /*0b90*/  IMAD R3, R16, c[0x0][0x1bc], R3 ;  /* 0x00006f0010037a24 */ /* 0x000fe200078e0203 */
[----:B------:R-:W-:Y:S01]  /*0ba0*/  IADD3 R72, R93, c[0x0][0x1d0], -R228 ;  /* 0x000074005d487a10 */ /* 0x000fe20007ffe8e4 */
[----:B------:R-:W-:Y:S01]  /*0bb0*/  IMAD.IADD R218, R228, 0x1, -R5 ;  /* 0x00000001e4da7824 */ /* 0x000fe200078e0a05 */
[----:B------:R-:W-:Y:S01]  /*0bc0*/  SHF.R.S32.HI R6, RZ, 0x1f, R8 ;  /* 0x0000001fff067819 */ /* 0x000fe20000011408 */
[----:B------:R-:W-:Y:S01]  /*0bd0*/  IMAD.IADD R13, R13, 0x1, R3 ;  /* 0x000000010d0d7824 */ /* 0x000fe200078e0203 */
[----:B------:R-:W-:Y:S01]  /*0be0*/  IADD3 R5, R18, 0x20, RZ ;  /* 0x0000002012057810 */ /* 0x000fe20007ffe0ff */
[----:B------:R-:W-:-:S02]  /*0bf0*/  IMAD R3, R17, c[0x0][0x1c0], RZ ;  /* 0x0000700011037a24 */ /* 0x000fc400078e02ff */
[----:B------:R-:W-:Y:S01]  /*0c00*/  IMAD.WIDE.U32 R12, R0, c[0x0][0x1c0], R12 ;  /* 0x00007000000c7a25 */ /* 0x000fe200078e000c */
[----:B------:R-:W-:Y:S02]  /*0c10*/  ISETP.GE.AND P2, PT, R5, UR4, PT ;  /* 0x0000000405007c0c */ /* 0x000fe4000bf46270 */
[----:B------:R-:W-:Y:S01]  /*0c20*/  IADD3 R5, R20, 0x20, RZ ;  /* 0x0000002014057810 */ /* 0x000fe20007ffe0ff */
[----:B------:R-:W-:Y:S02]  /*0c30*/  IMAD R4, R0, c[0x0][0x1c4], R3 ;  /* 0x0000710000047a24 */ /* 0x000fe400078e0203 */
[----:B------:R-:W-:Y:S01]  /*0c40*/  IMAD.MOV R3, RZ, RZ, -R8 ;  /* 0x000000ffff037224 */ /* 0x000fe200078e0a08 */
[----:B------:R-:W-:Y:S01]  /*0c50*/  ISETP.GE.AND P4, PT, R5, c[0x0][0x198], PT ;  /* 0x0000660005007a0c */ /* 0x000fe20003f86270 */
[----:B------:R-:W-:Y:S01]  /*0c60*/  IMAD.IADD R13, R13, 0x1, R4 ;  /* 0x000000010d0d7824 */ /* 0x000fe200078e0204 */
[----:B------:R-:W-:Y:S01]  /*0c70*/  SHF.R.S32.HI R4, RZ, 0x3, R10 ;  /* 0x00000003ff047819 */ /* 0x000fe2000001140a */
[----:B------:R-:W-:-:S02]  /*0c80*/  IMAD R3, R3, c[0x0][0x2c4], R2 ;  /* 0x0000b10003037a24 */ /* 0x000fc400078e0202 */
[----:B------:R-:W-:Y:S01]  /*0c90*/  IMAD R9, R6, c[0x0][0x1b0], RZ ;  /* 0x00006c0006097a24 */ /* 0x000fe200078e02ff */
[----:B------:R-:W-:Y:S01]  /*0ca0*/  IADD3 R6, R20, 0x40, RZ ;  /* 0x0000004014067810 */ /* 0x000fe20007ffe0ff */
[----:B------:R-:W-:Y:S01]  /*0cb0*/  IMAD.WIDE.U32 R12, R8, c[0x0][0x1b0], R12 ;  /* 0x00006c00080c7a25 */ /* 0x000fe200078e000c */
[----:B------:R-:W-:-:S03]  /*0cc0*/  SHF.R.S32.HI R2, RZ, 0x1f, R3 ;  /* 0x0000001fff027819 */ /* 0x000fc60000011403 */
[----:B------:R-:W-:Y:S02]  /*0cd0*/  IMAD R9, R8, c[0x0][0x1b4], R9 ;  /* 0x00006d0008097a24 */ /* 0x000fe400078e0209 */
[----:B------:R-:W-:Y:S02]  /*0ce0*/  IMAD R2, R2, c[0x0][0x1a8], RZ ;  /* 0x00006a0002027a24 */ /* 0x000fe400078e02ff */
[----:B------:R-:W-:Y:S02]  /*0cf0*/  IMAD.IADD R13, R13, 0x1, R9 ;  /* 0x000000010d0d7824 */ /* 0x000fe400078e0209 */
[C---:B------:R-:W-:Y:S02]  /*0d00*/  IMAD R9, R3.reuse, c[0x0][0x1ac], R2 ;  /* 0x00006b0003097a24 */ /* 0x040fe400078e0202 */
[----:B------:R-:W-:-:S04]  /*0d10*/  IMAD.WIDE.U32 R2, R3, c[0x0][0x1a8], R12 ;  /* 0x00006a0003027a25 */ /* 0x000fc800078e000c */
[----:B------:R-:W-:Y:S01]  /*0d20*/  IMAD.IADD R3, R3, 0x1, R9 ;  /* 0x0000000103037824 */ /* 0x000fe200078e0209 */
[----:B------:R-:W-:Y:S01]  /*0d30*/  LEA R13, P0, R2, c[0x0][0x160], 0x1 ;  /* 0x00005800020d7a11 */ /* 0x000fe200078008ff */
[----:B------:R-:W-:Y:S02]  /*0d40*/  IMAD.SHL.U32 R9, R4, 0x40, RZ ;  /* 0x0000004004097824 */ /* 0x000fe400078e00ff */
[----:B------:R-:W-:Y:S01]  /*0d50*/  IMAD R218, R95, 0x8, R218 ;  /* 0x000000085fda7824 */ /* 0x000fe200078e02da */
[----:B------:R-:W-:Y:S01]  /*0d60*/  LEA.HI.X R3, R2, c[0x0][0x164], R3, 0x1, P0 ;  /* 0x0000590002037a11 */ /* 0x000fe200000f0c03 */
[----:B------:R-:W1:Y:S01]  /*0d70*/  SHFL.IDX PT, R14, R13, RZ, 0x1c1f ;  /* 0x001c1fff0d0e7589 */ /* 0x000e6200000e0000 */
[----:B------:R-:W-:Y:S01]  /*0d80*/  LOP3.LUT R9, R9, 0xc0, RZ, 0xc0, !PT ;  /* 0x000000c009097812 */ /* 0x000fe200078ec0ff */
[----:B------:R-:W-:Y:S01]  /*0d90*/  IMAD.WIDE.U32 R78, R101, c[0x0][0x208], RZ ;  /* 0x00008200654e7a25 */ /* 0x000fe200078e00ff */
[----:B------:R-:W-:Y:S01]  /*0da0*/  ISETP.GE.AND P0, PT, R18, UR4, PT ;  /* 0x0000000412007c0c */ /* 0x000fe2000bf06270 */
[----:B------:R-:W3:Y:S01]  /*0db0*/  SHFL.IDX PT, R15, R3, RZ, 0x1c1f ;  /* 0x001c1fff030f7589 */ /* 0x000ee200000e0000 */
[----:B------:R-:W-:-:S02]  /*0dc0*/  LOP3.LUT R2, R9, 0x18, R20, 0xf8, !PT ;  /* 0x0000001809027812 */ /* 0x000fc400078ef814 */
[----:B------:R-:W-:Y:S01]  /*0dd0*/  SHF.R.U32.HI R9, RZ, 0x3, R9 ;  /* 0x00000003ff097819 */ /* 0x000fe20000011609 */
[----:B------:R-:W4:Y:S03]  /*0de0*/  SHFL.IDX PT, R22, R13, 0x1, 0x1c1f ;  /* 0x003c1f000d167f89 */ /* 0x000f2600000e0000 */
[----:B------:R-:W-:Y:S01]  /*0df0*/  LOP3.LUT R9, R2, R9, RZ, 0x3c, !PT ;  /* 0x0000000902097212 */ /* 0x000fe200078e3cff */
[----:B------:R-:W5:Y:S01]  /*0e00*/  SHFL.IDX PT, R23, R3, 0x1, 0x1c1f ;  /* 0x003c1f0003177f89 */ /* 0x000f6200000e0000 */
[C---:B------:R-:W-:Y:S02]  /*0e10*/  IADD3 R2, R18.reuse, 0x40, RZ ;  /* 0x0000004012027810 */ /* 0x040fe40007ffe0ff */
[----:B------:R-:W-:Y:S01]  /*0e20*/  IADD3 R18, R18, 0x60, RZ ;  /* 0x0000006012127810 */ /* 0x000fe20007ffe0ff */
[----:B------:R-:W-:Y:S01]  /*0e30*/  IMAD.U32 R218, R218, 0x20, R9 ;  /* 0x00000020dada7824 */ /* 0x000fe200078e0009 */
[----:B------:R-:W-:-:S02]  /*0e40*/  @!P0 SHF.R.S32.HI R9, RZ, 0x1f, R6 ;  /* 0x0000001fff098819 */ /* 0x000fc40000011406 */
[----:B------:R-:W-:Y:S01]  /*0e50*/  @!P0 SHF.R.S32.HI R8, RZ, 0x1f, R5 ;  /* 0x0000001fff088819 */ /* 0x000fe20000011405 */
[----:B------:R-:W-:Y:S01]  /*0e60*/  IMAD.SHL.U32 R218, R218, 0x2, RZ ;  /* 0x00000002dada7824 */ /* 0x000fe200078e00ff */
[----:B------:R-:W-:Y:S02]  /*0e70*/  ISETP.GE.AND P6, PT, R2, UR4, PT ;  /* 0x0000000402007c0c */ /* 0x000fe4000bfc6270 */
[----:B------:R-:W-:Y:S02]  /*0e80*/  @!P0 LEA.HI R2, R9, R6, RZ, 0x3 ;  /* 0x0000000609028211 */ /* 0x000fe400078f18ff */
[----:B------:R-:W-:Y:S02]  /*0e90*/  @!P0 LEA.HI R8, R8, R5, RZ, 0x3 ;  /* 0x0000000508088211 */ /* 0x000fe400078f18ff */
[----:B-1----:R-:W-:Y:S02]  /*0ea0*/  @!P0 LEA R24, P1, R20, R14, 0x1 ;  /* 0x0000000e14188211 */ /* 0x002fe400078208ff */
[----:B------:R-:W-:-:S02]  /*0eb0*/  @!P0 LOP3.LUT R2, R2, 0xfffffff8, RZ, 0xc0, !PT ;  /* 0xfffffff802028812 */ /* 0x000fc400078ec0ff */
[----:B------:R-:W-:Y:S02]  /*0ec0*/  @!P0 LOP3.LUT R8, R8, 0xfffffff8, RZ, 0xc0, !PT ;  /* 0xfffffff808088812 */ /* 0x000fe400078ec0ff */
[----:B---3--:R-:W-:Y:S01]  /*0ed0*/  @!P0 LEA.HI.X R25, R20, R15, R21, 0x1, P1 ;  /* 0x0000000f14198211 */ /* 0x008fe200008f0c15 */
[----:B------:R-:W-:Y:S01]  /*0ee0*/  @!P0 IMAD.WIDE R28, R2, 0x2, R14 ;  /* 0x00000002021c8825 */ /* 0x000fe200078e020e */
[----:B------:R-:W-:Y:S02]  /*0ef0*/  ISETP.GE.AND P1, PT, R6, c[0x0][0x198], PT ;  /* 0x0000660006007a0c */ /* 0x000fe40003f26270 */
[----:B------:R-:W-:Y:S01]  /*0f00*/  @!P2 SHF.R.S32.HI R2, RZ, 0x1f, R5 ;  /* 0x0000001fff02a819 */ /* 0x000fe20000011405 */
[----:B------:R-:W-:Y:S01]  /*0f10*/  @!P0 IMAD.WIDE R26, R8, 0x2, R14 ;  /* 0x00000002081a8825 */ /* 0x000fe200078e020e */
[----:B------:R-:W-:Y:S01]  /*0f20*/  SHF.R.S32.HI R15, RZ, 0x4, R7 ;  /* 0x00000004ff0f7819 */ /* 0x000fe20000011407 */
[----:B------:R-:W-:Y:S01]  /*0f30*/  SHFL.IDX PT, R8, R13, 0x2, 0x1c1f ;  /* 0x005c1f000d087f89 */ /* 0x000fe200000e0000 */
[----:B------:R-:W-:-:S02]  /*0f40*/  @!P2 SHF.R.S32.HI R9, RZ, 0x1f, R6 ;  /* 0x0000001fff09a819 */ /* 0x000fc40000011406 */
[----:B------:R-:W-:Y:S01]  /*0f50*/  @!P2 LEA.HI R2, R2, R5, RZ, 0x3 ;  /* 0x000000050202a211 */ /* 0x000fe200078f18ff */
[----:B------:R4:W-:Y:S01]  /*0f60*/  @!P0 LDGSTS.E.BYPASS.LTC128B.128 [R218+0x6080], [R24.64], !P5 ;  /* 0x0608000018da8fae */ /* 0x0009e2000e901d4a */
[----:B------:R-:W-:Y:S02]  /*0f70*/  LEA.HI R14, R7, R15, RZ, 0x1 ;  /* 0x0000000f070e7211 */ /* 0x000fe400078f08ff */
[----:B------:R-:W-:Y:S01]  /*0f80*/  @!P2 LEA.HI R12, R9, R6, RZ, 0x3 ;  /* 0x00000006090ca211 */ /* 0x000fe200078f18ff */
[----:B------:R1:W-:Y:S01]  /*0f90*/  @!P0 LDGSTS.E.BYPASS.LTC128B.128 [R218+0x8080], [R26.64], !P4 ;  /* 0x080800001ada8fae */ /* 0x0003e2000e101d4a */
[----:B------:R-:W-:Y:S02]  /*0fa0*/  @!P2 LOP3.LUT R2, R2, 0xfffffff8, RZ, 0xc0, !PT ;  /* 0xfffffff80202a812 */ /* 0x000fe400078ec0ff */
[----:B------:R-:W-:Y:S01]  /*0fb0*/  LOP3.LUT R14, R14, 0xfffffffe, RZ, 0xc0, !PT ;  /* 0xfffffffe0e0e7812 */ /* 0x000fe200078ec0ff */
[----:B------:R-:W3:Y:S01]  /*0fc0*/  SHFL.IDX PT, R9, R3, 0x2, 0x1c1f ;  /* 0x005c1f0003097f89 */ /* 0x000ee200000e0000 */
[----:B------:R-:W-:-:S02]  /*0fd0*/  @!P2 LOP3.LUT R12, R12, 0xfffffff8, RZ, 0xc0, !PT ;  /* 0xfffffff80c0ca812 */ /* 0x000fc400078ec0ff */
[----:B------:R-:W-:Y:S01]  /*0fe0*/  @!P6 SHF.R.S32.HI R19, RZ, 0x1f, R6 ;  /* 0x0000001fff13e819 */ /* 0x000fe20000011406 */
[----:B------:R1:W-:Y:S01]  /*0ff0*/  @!P0 LDGSTS.E.BYPASS.LTC128B.128 [R218+0xa080], [R28.64], !P1 ;  /* 0x0a0800001cda8fae */ /* 0x0003e2000c901d4a */
[----:B------:R-:W-:Y:S02]  /*1000*/  LOP3.LUT R7, R7, 0xfffffff0, RZ, 0xc0, !PT ;  /* 0xfffffff007077812 */ /* 0x000fe400078ec0ff */
[----:B------:R-:W-:-:S04]  /*1010*/  @!P6 LEA.HI R19, R19, R6, RZ, 0x3 ;  /* 0x000000061313e211 */ /* 0x000fc800078f18ff */
[----:B------:R-:W-:Y:S02]  /*1020*/  @!P6 LOP3.LUT R19, R19, 0xfffffff8, RZ, 0xc0, !PT ;  /* 0xfffffff81313e812 */ /* 0x000fe400078ec0ff */
[----:B----4-:R-:W-:-:S04]  /*1030*/  @!P2 LEA R24, P0, R20, R22, 0x1 ;  /* 0x000000161418a211 */ /* 0x010fc800078008ff */
[----:B-----5:R-:W-:Y:S01]  /*1040*/  @!P2 LEA.HI.X R25, R20, R23, R21, 0x1, P0 ;  /* 0x000000171419a211 */ /* 0x020fe200000f0c15 */
[----:B---3--:R-:W-:Y:S01]  /*1050*/  @!P6 IMAD.WIDE R30, R19, 0x2, R8 ;  /* 0x00000002131ee825 */ /* 0x008fe200078e0208 */
[----:B------:R-:W-:Y:S01]  /*1060*/  ISETP.GE.AND P0, PT, R18, UR4, PT ;  /* 0x0000000412007c0c */ /* 0x000fe2000bf06270 */
[----:B------:R-:W-:Y:S02]  /*1070*/  ULDC.64 UR4, c[0x0][0x1e0] ;  /* 0x0000780000047ab9 */ /* 0x000fe40000000a00 */
[----:B------:R3:W-:Y:S01]  /*1080*/  @!P2 LDGSTS.E.BYPASS.LTC128B.128 [R218+0x6880], [R24.64], !P5 ;  /* 0x0688000018daafae */ /* 0x0007e2000e901d4a */
[----:B------:R-:W-:Y:S01]  /*1090*/  USHF.L.U32 UR8, UR4, 0x5, URZ ;  /* 0x0000000504087899 */ /* 0x000fe2000800063f */
[----:B-1----:R-:W-:Y:S01]  /*10a0*/  @!P2 IMAD.WIDE R28, R2, 0x2, R22 ;  /* 0x00000002021ca825 */ /* 0x002fe200078e0216 */
[----:B------:R-:W-:-:S03]  /*10b0*/  USHF.L.U64.HI UR7, UR4, UR7, UR5 ;  /* 0x0000000704077299 */ /* 0x000fc60008010205 */
[----:B------:R-:W-:Y:S01]  /*10c0*/  IMAD.IADD R2, R15, 0x1, -R14 ;  /* 0x000000010f027824 */ /* 0x000fe200078e0a0e */
[----:B------:R1:W-:Y:S01]  /*10d0*/  @!P2 LDGSTS.E.BYPASS.LTC128B.128 [R218+0x8880], [R28.64], !P4 ;  /* 0x088800001cdaafae */ /* 0x0003e2000e101d4a */
[----:B------:R-:W-:Y:S01]  /*10e0*/  @!P2 IMAD.WIDE R22, R12, 0x2, R22 ;  /* 0x000000020c16a825 */ /* 0x000fe200078e0216 */
[----:B------:R-:W-:Y:S02]  /*10f0*/  @!P6 SHF.R.S32.HI R12, RZ, 0x1f, R5 ;  /* 0x0000001fff0ce819 */ /* 0x000fe40000011405 */
[----:B------:R4:W5:Y:S02]  /*1100*/  SHFL.IDX PT, R14, R13, 0x3, 0x1c1f ;  /* 0x007c1f000d0e7f89 */ /* 0x00096400000e0000 */
[----:B------:R-:W-:Y:S02]  /*1110*/  @!P6 LEA.HI R12, R12, R5, RZ, 0x3 ;  /* 0x000000050c0ce211 */ /* 0x000fe400078f18ff */
[----:B------:R5:W5:Y:S04]  /*1120*/  SHFL.IDX PT, R15, R3, 0x3, 0x1c1f ;  /* 0x007c1f00030f7f89 */ /* 0x000b6800000e0000 */
[----:B------:R5:W-:Y:S01]  /*1130*/  @!P2 LDGSTS.E.BYPASS.LTC128B.128 [R218+0xa880], [R22.64], !P1 ;  /* 0x0a88000016daafae */ /* 0x000be2000c901d4a */
[----:B------:R-:W-:-:S04]  /*1140*/  @!P6 LEA R26, P2, R20, R8, 0x1 ;  /* 0x00000008141ae211 */ /* 0x000fc800078408ff */
[----:B------:R-:W-:Y:S02]  /*1150*/  @!P6 LEA.HI.X R27, R20, R9, R21, 0x1, P2 ;  /* 0x00000009141be211 */ /* 0x000fe400010f0c15 */
[----:B---3--:R-:W-:Y:S01]  /*1160*/  @!P6 LOP3.LUT R25, R12, 0xfffffff8, RZ, 0xc0, !PT ;  /* 0xfffffff80c19e812 */ /* 0x008fe200078ec0ff */
[----:B------:R-:W-:Y:S02]  /*1170*/  IMAD.IADD R12, R94, 0x1, -R7 ;  /* 0x000000015e0c7824 */ /* 0x000fe400078e0a07 */
[----:B------:R3:W-:Y:S03]  /*1180*/  @!P6 LDGSTS.E.BYPASS.LTC128B.128 [R218+0x7080], [R26.64], !P5 ;  /* 0x070800001adaefae */ /* 0x0007e6000e901d4a */
[----:B------:R-:W-:Y:S01]  /*1190*/  LEA.HI R103, R12, R12, RZ, 0x1 ;  /* 0x0000000c0c677211 */ /* 0x000fe200078f08ff */
[----:B-1----:R-:W-:Y:S01]  /*11a0*/  @!P6 IMAD.WIDE R28, R25, 0x2, R8 ;  /* 0x00000002191ce825 */ /* 0x002fe200078e0208 */
[----:B----4-:R-:W-:-:S02]  /*11b0*/  SHF.R.S32.HI R13, RZ, 0x1f, R228 ;  /* 0x0000001fff0d7819 */ /* 0x010fc400000114e4 */
[----:B-----5:R-:W-:Y:S01]  /*11c0*/  IADD3 R3, R93, c[0x0][0x1d0], RZ ;  /* 0x000074005d037a10 */ /* 0x020fe20007ffe0ff */
[----:B------:R-:W-:Y:S01]  /*11d0*/  IMAD.WIDE.U32 R24, R228, c[0x0][0x1e0], R20 ;  /* 0x00007800e4187a25 */ /* 0x000fe200078e0014 */
[----:B------:R1:W-:Y:S02]  /*11e0*/  @!P6 LDGSTS.E.BYPASS.LTC128B.128 [R218+0x9080], [R28.64], !P4 ;  /* 0x090800001cdaefae */ /* 0x0003e4000e101d4a */
[----:B------:R-:W-:Y:S01]  /*11f0*/  IMNMX R19, R3, 0x30, PT ;  /* 0x0000003003137817 */ /* 0x000fe20003800200 */
[C---:B------:R-:W-:Y:S01]  /*1200*/  IMAD R9, R13.reuse, c[0x0][0x1e0], RZ ;  /* 0x000078000d097a24 */ /* 0x040fe200078e02ff */
[----:B------:R1:W-:Y:S01]  /*1210*/  @!P6 LDGSTS.E.BYPASS.LTC128B.128 [R218+0xb080], [R30.64], !P1 ;  /* 0x0b0800001edaefae */ /* 0x0003e2000c901d4a */
[C---:B------:R-:W-:Y:S01]  /*1220*/  ISETP.GE.AND P6, PT, R20.reuse, c[0x0][0x1d4], PT ;  /* 0x0000750014007a0c */ /* 0x040fe20003fc6270 */
[----:B------:R-:W-:Y:S01]  /*1230*/  IMAD R13, R13, c[0x0][0x208], RZ ;  /* 0x000082000d0d7a24 */ /* 0x000fe200078e02ff */
[----:B------:R-:W-:Y:S01]  /*1240*/  @!P0 LEA R22, P2, R20, R14, 0x1 ;  /* 0x0000000e14168211 */ /* 0x000fe200078408ff */
[----:B------:R-:W-:Y:S01]  /*1250*/  IMAD.IADD R8, R19, 0x1, -R228 ;  /* 0x0000000113087824 */ /* 0x000fe200078e0ae4 */
[----:B------:R-:W-:Y:S01]  /*1260*/  SEL R73, RZ, 0x1, P6 ;  /* 0x00000001ff497807 */ /* 0x000fe20003000000 */
[----:B------:R-:W-:Y:S01]  /*1270*/  IMAD R9, R228, c[0x0][0x1e4], R9 ;  /* 0x00007900e4097a24 */ /* 0x000fe200078e0209 */
[--C-:B------:R-:W-:Y:S01]  /*1280*/  @!P0 LEA.HI.X R23, R20, R15, R21.reuse, 0x1, P2 ;  /* 0x0000000f14178211 */ /* 0x100fe200010f0c15 */
[----:B------:R-:W-:Y:S01]  /*1290*/  IMAD.WIDE.U32 R20, R228, c[0x0][0x208], R20 ;  /* 0x00008200e4147a25 */ /* 0x000fe200078e0014 */
[----:B------:R-:W-:-:S03]  /*12a0*/  ISETP.GE.AND P2, PT, R8, 0x21, PT ;  /* 0x000000210800780c */ /* 0x000fc60003f46270 */
[----:B------:R-:W-:Y:S01]  /*12b0*/  IMAD.IADD R25, R25, 0x1, R9 ;  /* 0x0000000119197824 */ /* 0x000fe200078e0209 */
[----:B------:R4:W-:Y:S01]  /*12c0*/  @!P0 LDGSTS.E.BYPASS.LTC128B.128 [R218+0x7880], [R22.64], !P5 ;  /* 0x0788000016da8fae */ /* 0x0009e2000e901d4a */
[----:B------:R-:W-:Y:S01]  /*12d0*/  IMAD R9, R11, c[0x0][0x1e8], RZ ;  /* 0x00007a000b097a24 */ /* 0x000fe200078e02ff */
[----:B------:R-:W-:Y:S01]  /*12e0*/  ISETP.GE.AND P5, PT, R5, c[0x0][0x1d4], PT ;  /* 0x0000750005007a0c */ /* 0x000fe20003fa6270 */
[----:B------:R-:W-:-:S03]  /*12f0*/  IMAD.WIDE.U32 R24, R16, c[0x0][0x1e8], R24 ;  /* 0x00007a0010187a25 */ /* 0x000fc600078e0018 */
[----:B------:R-:W-:Y:S01]  /*1300*/  SEL R54, RZ, 0x2, P5 ;  /* 0x00000002ff367807 */ /* 0x000fe20002800000 */
[----:B------:R-:W-:Y:S02]  /*1310*/  IMAD R220, R16, c[0x0][0x1ec], R9 ;  /* 0x00007b0010dc7a24 */ /* 0x000fe400078e0209 */
[----:B------:R-:W-:Y:S02]  /*1320*/  IMAD R11, R11, c[0x0][0x210], RZ ;  /* 0x000084000b0b7a24 */ /* 0x000fe400078e02ff */
[----:B------:R-:W-:Y:S02]  /*1330*/  IMAD.IADD R221, R25, 0x1, R220 ;  /* 0x0000000119dd7824 */ /* 0x000fe400078e02dc */
[----:B------:R-:W-:Y:S02]  /*1340*/  IMAD.MOV.U32 R220, RZ, RZ, R24 ;  /* 0x000000ffffdc7224 */ /* 0x000fe400078e0018 */
[----:B------:R-:W-:Y:S01]  /*1350*/  IMAD.IADD R73, R54, 0x1, R73 ;  /* 0x0000000136497824 */ /* 0x000fe200078e0249 */
[----:B--2---:R-:W-:Y:S01]  /*1360*/  @P3 SHF.R.S32.HI R233, RZ, 0x1f, R232 ;  /* 0x0000001fffe93819 */ /* 0x004fe200000114e8 */
[----:B------:R-:W-:Y:S01]  /*1370*/  @!P3 IMAD.MOV.U32 R233, RZ, RZ, R17 ;  /* 0x000000ffffe9b224 */ /* 0x000fe200078e0011 */
[----:B------:R-:W-:Y:S01]  /*1380*/  LOP3.LUT R17, R10, 0xfffffff8, RZ, 0xc0, !PT ;  /* 0xfffffff80a117812 */ /* 0x000fe200078ec0ff */
[----:B------:R-:W-:Y:S01]  /*1390*/  @!P3 IMAD.MOV.U32 R232, RZ, RZ, R0 ;  /* 0x000000ffffe8b224 */ /* 0x000fe200078e0000 */
[----:B------:R-:W-:Y:S01]  /*13a0*/  ISETP.GE.AND P3, PT, R8, 0x1, PT ;  /* 0x000000010800780c */ /* 0x000fe20003f66270 */
[----:B------:R-:W-:Y:S01]  /*13b0*/  IMAD R223, R233, c[0x0][0x1f0], RZ ;  /* 0x00007c00e9df7a24 */ /* 0x000fe200078e02ff */
[----:B------:R-:W-:Y:S01]  /*13c0*/  @!P0 SHF.R.S32.HI R8, RZ, 0x1f, R5 ;  /* 0x0000001fff088819 */ /* 0x000fe20000011405 */
[----:B------:R-:W-:-:S02]  /*13d0*/  IMAD.IADD R0, R94, 0x1, -R17 ;  /* 0x000000015e007824 */ /* 0x000fc400078e0a11 */
[----:B------:R-:W-:Y:S01]  /*13e0*/  IMAD R223, R232, c[0x0][0x1f4], R223 ;  /* 0x00007d00e8df7a24 */ /* 0x000fe200078e02df */
[----:B------:R-:W-:Y:S01]  /*13f0*/  @!P0 LEA.HI R8, R8, R5, RZ, 0x3 ;  /* 0x0000000508088211 */ /* 0x000fe200078f18ff */
[----:B------:R-:W-:Y:S01]  /*1400*/  IMAD.WIDE.U32 R220, R232, c[0x0][0x1f0], R220 ;  /* 0x00007c00e8dc7a25 */ /* 0x000fe200078e00dc */
[----:B------:R-:W-:Y:S02]  /*1410*/  LEA.HI R10, R0, R0, RZ, 0x1 ;  /* 0x00000000000a7211 */ /* 0x000fe400078f08ff */
[----:B------:R-:W-:Y:S01]  /*1420*/  @!P0 LOP3.LUT R17, R8, 0xfffffff8, RZ, 0xc0, !PT ;  /* 0xfffffff808118812 */ /* 0x000fe200078ec0ff */
[----:B------:R-:W-:Y:S01]  /*1430*/  IMAD.IADD R223, R221, 0x1, R223 ;  /* 0x00000001dddf7824 */ /* 0x000fe200078e02df */
[----:B------:R-:W-:Y:S01]  /*1440*/  LOP3.LUT R9, R10, 0x3fffffe, RZ, 0xc0, !PT ;  /* 0x03fffffe0a097812 */ /* 0x000fe200078ec0ff */
[----:B------:R-:W-:Y:S01]  /*1450*/  IMAD.MOV.U32 R222, RZ, RZ, R220 ;  /* 0x000000ffffde7224 */ /* 0x000fe200078e00dc */
[----:B------:R-:W-:Y:S01]  /*1460*/  SHF.R.S32.HI R8, RZ, 0x1f, R103 ;  /* 0x0000001fff087819 */ /* 0x000fe20000011467 */
[----:B------:R-:W-:Y:S01]  /*1470*/  @!P0 IMAD.WIDE R18, R17, 0x2, R14 ;  /* 0x0000000211128825 */ /* 0x000fe200078e020e */
[----:B------:R-:W-:-:S03]  /*1480*/  @!P0 SHF.R.S32.HI R17, RZ, 0x1f, R6 ;  /* 0x0000001fff118819 */ /* 0x000fc60000011406 */
[----:B------:R-:W-:Y:S01]  /*1490*/  IMAD.IADD R5, R0, 0x1, -R9 ;  /* 0x0000000100057824 */ /* 0x000fe200078e0a09 */
[----:B------:R-:W-:Y:S01]  /*14a0*/  @!P0 LEA.HI R0, R17, R6, RZ, 0x3 ;  /* 0x0000000611008211 */ /* 0x000fe200078f18ff */
[C---:B------:R-:W-:Y:S01]  /*14b0*/  IMAD R9, R99.reuse, c[0x0][0x1e4], RZ ;  /* 0x0000790063097a24 */ /* 0x040fe200078e02ff */
[----:B------:R2:W-:Y:S01]  /*14c0*/  @!P0 LDGSTS.E.BYPASS.LTC128B.128 [R218+0x9880], [R18.64], !P4 ;  /* 0x0988000012da8fae */ /* 0x0005e2000e101d4a */
[----:B------:R-:W-:Y:S01]  /*14d0*/  IMAD.WIDE.U32 R98, R99, c[0x0][0x1e0], RZ ;  /* 0x0000780063627a25 */ /* 0x000fe200078e00ff */
[----:B------:R-:W-:Y:S02]  /*14e0*/  @!P0 LOP3.LUT R0, R0, 0xfffffff8, RZ, 0xc0, !PT ;  /* 0xfffffff800008812 */ /* 0x000fe400078ec0ff */
[----:B------:R-:W-:Y:S01]  /*14f0*/  ISETP.GE.AND P4, PT, R6, c[0x0][0x1d4], PT ;  /* 0x0000750006007a0c */ /* 0x000fe20003f86270 */
[----:B------:R-:W-:Y:S01]  /*1500*/  IMAD.IADD R92, R99, 0x1, R9 ;  /* 0x00000001635c7824 */ /* 0x000fe200078e0209 */
[----:B------:R-:W-:Y:S01]  /*1510*/  SHF.R.S32.HI R9, RZ, 0x1f, R101 ;  /* 0x0000001fff097819 */ /* 0x000fe20000011465 */
[----:B----4-:R-:W-:Y:S01]  /*1520*/  @!P0 IMAD.WIDE R22, R0, 0x2, R14 ;  /* 0x0000000200168825 */ /* 0x010fe200078e020e */
[----:B------:R-:W-:-:S02]  /*1530*/  SHF.R.S32.HI R15, RZ, 0x1, R103 ;  /* 0x00000001ff0f7819 */ /* 0x000fc40000011467 */
[----:B------:R-:W-:Y:S01]  /*1540*/  SHF.R.S32.HI R17, RZ, 0x1f, R12 ;  /* 0x0000001fff117819 */ /* 0x000fe2000001140c */
[----:B------:R-:W-:Y:S01]  /*1550*/  IMAD R6, R92, R101, RZ ;  /* 0x000000655c067224 */ /* 0x000fe200078e02ff */
[----:B------:R4:W-:Y:S01]  /*1560*/  @!P0 LDGSTS.E.BYPASS.LTC128B.128 [R218+0xb880], [R22.64], !P1 ;  /* 0x0b88000016da8fae */ /* 0x0009e2000c901d4a */
[----:B------:R-:W-:Y:S01]  /*1570*/  LEA.HI R8, R8, R15, RZ, 0x2 ;  /* 0x0000000f08087211 */ /* 0x000fe200078f10ff */
[----:B------:R-:W-:Y:S01]  /*1580*/  IMAD R5, R2, 0x8, R5 ;  /* 0x0000000802057824 */ /* 0x000fe200078e0205 */
[----:B------:R-:W-:Y:S01]  /*1590*/  LOP3.LUT R103, R103, 0x7fffffe, RZ, 0xc0, !PT ;  /* 0x07fffffe67677812 */ /* 0x000fe200078ec0ff */
[----:B------:R-:W0:Y:S01]  /*15a0*/  LDGDEPBAR ;  /* 0x00000000000079af */ /* 0x000e220000000000 */
[-C--:B------:R-:W-:Y:S01]  /*15b0*/  IMAD R0, R9, R98.reuse, R6 ;  /* 0x0000006209007224 */ /* 0x080fe200078e0206 */
[----:B------:R-:W-:Y:S01]  /*15c0*/  LOP3.LUT R8, R8, 0xfffffffc, RZ, 0xc0, !PT ;  /* 0xfffffffc08087812 */ /* 0x000fe200078ec0ff */
[----:B------:R-:W-:Y:S01]  /*15d0*/  IMAD.WIDE.U32 R6, R101, R98, R222 ;  /* 0x0000006265067225 */ /* 0x000fe200078e00de */
[----:B------:R-:W-:-:S03]  /*15e0*/  SEL R76, RZ, 0x4, P4 ;  /* 0x00000004ff4c7807 */ /* 0x000fc60002000000 */
[----:B------:R-:W-:Y:S01]  /*15f0*/  IMAD.IADD R0, R7, 0x1, R0 ;  /* 0x0000000107007824 */ /* 0x000fe200078e0200 */
[----:B------:R-:W-:Y:S01]  /*1600*/  BAR.SYNC.DEFER_BLOCKING 0x0 ;  /* 0x0000000000007b1d */ /* 0x000fe20000010000 */
[C---:B------:R-:W-:Y:S01]  /*1610*/  @P2 IADD3 R7, P0, R6.reuse, UR8, RZ ;  /* 0x0000000806072c10 */ /* 0x040fe2000ff1e0ff */
[----:B------:R-:W-:Y:S01]  /*1620*/  IMAD.IADD R8, R15, 0x1, -R8 ;  /* 0x000000010f087824 */ /* 0x000fe200078e0a08 */
[----:B--2---:R-:W-:Y:S01]  /*1630*/  @P3 LEA R18, P1, R6, c[0x0][0x1c8], 0x1 ;  /* 0x0000720006123a11 */ /* 0x004fe200078208ff */
[----:B------:R-:W-:Y:S02]  /*1640*/  IMAD.IADD R103, R12, 0x1, -R103 ;  /* 0x000000010c677824 */ /* 0x000fe400078e0a67 */
[----:B------:R-:W-:Y:S01]  /*1650*/  IMAD R235, R233, c[0x0][0x218], RZ ;  /* 0x00008600e9eb7a24 */ /* 0x000fe200078e02ff */
[----:B------:R-:W-:Y:S01]  /*1660*/  @P3 LEA.HI.X R19, R6, c[0x0][0x1cc], R0, 0x1, P1 ;  /* 0x0000730006133a11 */ /* 0x000fe200008f0c00 */
[----:B------:R-:W-:Y:S01]  /*1670*/  IMAD.IADD R76, R76, 0x1, R73 ;  /* 0x000000014c4c7824 */ /* 0x000fe200078e0249 */
[----:B------:R-:W-:Y:S01]  /*1680*/  @P2 IADD3.X R0, R0, UR7, RZ, P0, !PT ;  /* 0x0000000700002c10 */ /* 0x000fe200087fe4ff */
[----:B------:R-:W-:Y:S01]  /*1690*/  IMAD R235, R232, c[0x0][0x21c], R235 ;  /* 0x00008700e8eb7a24 */ /* 0x000fe200078e02eb */
[----:B------:R-:W-:-:S02]  /*16a0*/  @P2 LEA R14, P0, R7, c[0x0][0x1c8], 0x1 ;  /* 0x00007200070e2a11 */ /* 0x000fc400078008ff */
[----:B------:R-:W-:Y:S01]  /*16b0*/  LEA.HI R6, R17, R12, RZ, 0x3 ;  /* 0x0000000c11067211 */ /* 0x000fe200078f18ff */
[----:B------:R-:W-:Y:S01]  /*16c0*/  IMAD.SHL.U32 R17, R2, 0x8, RZ ;  /* 0x0000000802117824 */ /* 0x000fe200078e00ff */
[----:B------:R-:W-:Y:S01]  /*16d0*/  @P2 LEA.HI.X R15, R7, c[0x0][0x1cc], R0, 0x1, P0 ;  /* 0x00007300070f2a11 */ /* 0x000fe200000f0c00 */
[----:B------:R-:W-:Y:S01]  /*16e0*/  IMAD.SHL.U32 R7, R4, 0x8, RZ ;  /* 0x0000000804077824 */ /* 0x000fe200078e00ff */
[----:B------:R-:W-:Y:S01]  /*16f0*/  SHF.R.S32.HI R0, RZ, 0x1, R10 ;  /* 0x00000001ff007819 */ /* 0x000fe2000001140a */
[----:B------:R-:W-:Y:S01]  /*1700*/  IMAD.SHL.U32 R6, R6, 0x20, RZ ;  /* 0x0000002006067824 */ /* 0x000fe200078e00ff */
[C---:B------:R-:W-:Y:S01]  /*1710*/  LOP3.LUT P1, RZ, R8.reuse, 0x2, RZ, 0xc0, !PT ;  /* 0x0000000208ff7812 */ /* 0x040fe2000782c0ff */
[----:B------:R-:W-:Y:S01]  /*1720*/  IMAD.SHL.U32 R4, R8, 0x40, RZ ;  /* 0x0000004008047824 */ /* 0x000fe200078e00ff */
[C---:B------:R-:W-:Y:S01]  /*1730*/  LOP3.LUT P0, RZ, R0.reuse, 0x2, RZ, 0xc0, !PT ;  /* 0x0000000200ff7812 */ /* 0x040fe2000780c0ff */
[----:B------:R-:W-:Y:S01]  /*1740*/  IMAD.SHL.U32 R10, R0, 0x40, RZ ;  /* 0x00000040000a7824 */ /* 0x000fe200078e00ff */
[----:B------:R-:W-:Y:S01]  /*1750*/  LOP3.LUT R100, R6, 0xffffff00, RZ, 0xc0, !PT ;  /* 0xffffff0006647812 */ /* 0x000fe200078ec0ff */
[----:B------:R-:W-:Y:S01]  /*1760*/  @!PT LDS RZ, [RZ] ;  /* 0x00000000fffff984 */ /* 0x000fe20000000800 */
[----:B------:R-:W-:Y:S01]  /*1770*/  @!PT LDS RZ, [RZ] ;  /* 0x00000000fffff984 */ /* 0x000fe20000000800 */
[----:B------:R-:W-:Y:S01]  /*1780*/  @!PT LDS RZ, [RZ] ;  /* 0x00000000fffff984 */ /* 0x000fe20000000800 */
[----:B------:R2:W-:Y:S01]  /*1790*/  @P3 LDGSTS.E.BYPASS.LTC128B.128 [R218+0x3c80], [R18.64], !P6 ;  /* 0x03c8000012da3fae */ /* 0x0005e2000f101d4a */
[----:B------:R-:W-:Y:S01]  /*17a0*/  LOP3.LUT R4, R4, 0xc0, RZ, 0xc0, !PT ;  /* 0x000000c004047812 */ /* 0x000fe200078ec0ff */
[----:B------:R-:W-:Y:S01]  /*17b0*/  IMAD R8, R9, c[0x0][0x208], RZ ;  /* 0x0000820009087a24 */ /* 0x000fe200078e02ff */
[----:B------:R-:W-:Y:S01]  /*17c0*/  LOP3.LUT R10, R10, 0xc0, RZ, 0xc0, !PT ;  /* 0x000000c00a0a7812 */ /* 0x000fe200078ec0ff */
[----:B------:R2:W-:Y:S01]  /*17d0*/  @P3 LDGSTS.E.BYPASS.LTC128B.128 [R218+0x4880], [R18.64+0x40], !P5 ;  /* 0x0488004012da3fae */ /* 0x0005e2000e901d4a */
[----:B------:R-:W-:-:S02]  /*17e0*/  IMAD.MOV.U32 R0, RZ, RZ, 0x10 ;  /* 0x00000010ff007424 */ /* 0x000fc400078e00ff */
[----:B------:R-:W-:Y:S01]  /*17f0*/  LOP3.LUT R6, R10, 0x8, R7, 0xf8, !PT ;  /* 0x000000080a067812 */ /* 0x000fe200078ef807 */
[----:B------:R2:W-:Y:S01]  /*1800*/  @P3 LDGSTS.E.BYPASS.LTC128B.128 [R218+0x5480], [R18.64+0x80], !P4 ;  /* 0x0548008012da3fae */ /* 0x0005e2000e101d4a */
[----:B------:R-:W-:Y:S01]  /*1810*/  SHF.R.U32.HI R7, RZ, 0x3, R10 ;  /* 0x00000003ff077819 */ /* 0x000fe2000001160a */
[----:B------:R-:W-:Y:S01]  /*1820*/  IMAD R53, R101, c[0x0][0x20c], R8 ;  /* 0x0000830065357a24 */ /* 0x000fe200078e0208 */
[----:B------:R-:W-:Y:S01]  /*1830*/  LOP3.LUT R10, R4, 0x8, R17, 0xf8, !PT ;  /* 0x00000008040a7812 */ /* 0x000fe200078ef811 */
[----:B------:R5:W-:Y:S01]  /*1840*/  @P2 LDGSTS.E.BYPASS.LTC128B.128 [R218+0x4480], [R14.64], !P6 ;  /* 0x044800000eda2fae */ /* 0x000be2000f101d4a */
[----:B------:R-:W-:Y:S01]  /*1850*/  LOP3.LUT R6, R6, R7, RZ, 0x3c, !PT ;  /* 0x0000000706067212 */ /* 0x000fe200078e3cff */
[----:B------:R-:W-:Y:S01]  /*1860*/  IMAD.IADD R53, R79, 0x1, R53 ;  /* 0x000000014f357824 */ /* 0x000fe200078e0235 */
[----:B------:R-:W-:Y:S01]  /*1870*/  ISETP.GT.AND P3, PT, R94, 0x3f, PT ;  /* 0x0000003f5e00780c */ /* 0x000fe20003f64270 */
[----:B------:R5:W-:Y:S01]  /*1880*/  @P2 LDGSTS.E.BYPASS.LTC128B.128 [R218+0x5080], [R14.64+0x40], !P5 ;  /* 0x050800400eda2fae */ /* 0x000be2000e901d4a */
[----:B------:R-:W-:Y:S01]  /*1890*/  SEL R0, R0, 0xfffffff0, !P1 ;  /* 0xfffffff000007807 */ /* 0x000fe20004800000 */
[----:B------:R-:W-:Y:S01]  /*18a0*/  IMAD.U32 R216, R5, 0x20, R6 ;  /* 0x0000002005d87824 */ /* 0x000fe200078e0006 */
[C---:B------:R-:W-:Y:S01]  /*18b0*/  LOP3.LUT P1, RZ, R76.reuse, 0x1, RZ, 0xc0, !PT ;  /* 0x000000014cff7812 */ /* 0x040fe2000782c0ff */
[----:B------:R5:W-:Y:S01]  /*18c0*/  @P2 LDGSTS.E.BYPASS.LTC128B.128 [R218+0x5c80], [R14.64+0x80], !P4 ;  /* 0x05c800800eda2fae */ /* 0x000be2000e101d4a */
[----:B------:R-:W-:Y:S01]  /*18d0*/  IMAD R53, R53, 0x30, RZ ;  /* 0x0000003035357824 */ /* 0x000fe200078e02ff */
[----:B------:R-:W-:Y:S01]  /*18e0*/  LOP3.LUT P2, RZ, R76, 0x4, RZ, 0xc0, !PT ;  /* 0x000000044cff7812 */ /* 0x000fe2000784c0ff */
[----:B------:R-:W-:Y:S01]  /*18f0*/  IMAD.SHL.U32 R216, R216, 0x2, RZ ;  /* 0x00000002d8d87824 */ /* 0x000fe200078e00ff */
[----:B------:R-:W0:Y:S01]  /*1900*/  LDGDEPBAR ;  /* 0x00000000000079af */ /* 0x000e220000000000 */
[----:B------:R-:W-:-:S02]  /*1910*/  ISETP.LT.OR P1, PT, R72, 0x1, !P1 ;  /* 0x000000014800780c */ /* 0x000fc40004f21670 */
[----:B------:R-:W-:Y:S01]  /*1920*/  ISETP.LT.OR P2, PT, R72, 0x1, !P2 ;  /* 0x000000014800780c */ /* 0x000fe20005741670 */
[----:B------:R-:W-:Y:S01]  /*1930*/  @!P3 IMAD.MOV.U32 R77, RZ, RZ, c[0x0][0x20c] ;  /* 0x00008300ff4db624 */ /* 0x000fe200078e00ff */
[----:B------:R-:W-:Y:S01]  /*1940*/  IADD3 R215, R216, 0x3ca0, RZ ;  /* 0x00003ca0d8d77810 */ /* 0x000fe20007ffe0ff */
[----:B--2---:R-:W-:-:S04]  /*1950*/  IMAD R18, R228, c[0x0][0x20c], R13 ;  /* 0x00008300e4127a24 */ /* 0x004fc800078e020d */
[----:B------:R-:W-:Y:S02]  /*1960*/  IMAD.IADD R19, R21, 0x1, R18 ;  /* 0x0000000115137824 */ /* 0x000fe400078e0212 */
[----:B------:R-:W-:Y:S01]  /*1970*/  IMAD.MOV.U32 R18, RZ, RZ, R20 ;  /* 0x000000ffff127224 */ /* 0x000fe200078e0014 */
[----:B-----5:R-:W-:Y:S01]  /*1980*/  SHF.R.U32.HI R15, RZ, 0x3, R4 ;  /* 0x00000003ff0f7819 */ /* 0x020fe20000011604 */
[----:B------:R-:W-:-:S04]  /*1990*/  DEPBAR.LE SB0, 0x1 ;  /* 0x000080400000791a */ /* 0x000fc80000000000 */
[----:B------:R-:W-:-:S04]  /*19a0*/  DEPBAR.LE SB0, 0x0 ;  /* 0x000080000000791a */ /* 0x000fc80000000000 */
[----:B------:R-:W-:Y:S01]  /*19b0*/  BAR.SYNC.DEFER_BLOCKING 0x0 ;  /* 0x0000000000007b1d */ /* 0x000fe20000010000 */
[----:B------:R-:W-:Y:S01]  /*19c0*/  IMAD R4, R95, 0x200, R100 ;  /* 0x000002005f047824 */ /* 0x000fe200078e0264 */
[----:B------:R-:W-:Y:S01]  /*19d0*/  LOP3.LUT R2, R10, R15, RZ, 0x3c, !PT ;  /* 0x0000000f0a027212 */ /* 0x000fe200078e3cff */
[C---:B------:R-:W-:Y:S02]  /*19e0*/  IMAD R10, R16.reuse, c[0x0][0x214], R11 ;  /* 0x00008500100a7a24 */ /* 0x040fe400078e020b */
[----:B------:R-:W-:Y:S02]  /*19f0*/  IMAD R217, R103, 0x20, R4 ;  /* 0x0000002067d97824 */ /* 0x000fe400078e0204 */
[----:B------:R-:W-:-:S04]  /*1a00*/  IMAD.WIDE.U32 R16, R16, c[0x0][0x210], R18 ;  /* 0x0000840010107a25 */ /* 0x000fc800078e0012 */
[----:B------:R-:W-:Y:S02]  /*1a10*/  IMAD.IADD R217, R2, 0x1, R217 ;  /* 0x0000000102d97824 */ /* 0x000fe400078e02d9 */
[----:B------:R-:W-:Y:S02]  /*1a20*/  IMAD.IADD R11, R17, 0x1, R10 ;  /* 0x00000001110b7824 */ /* 0x000fe400078e020a */
[----:B------:R-:W-:Y:S02]  /*1a30*/  IMAD.SHL.U32 R217, R217, 0x2, RZ ;  /* 0x00000002d9d97824 */ /* 0x000fe400078e00ff */
[----:B------:R-:W-:Y:S02]  /*1a40*/  IMAD.MOV.U32 R10, RZ, RZ, R16 ;  /* 0x000000ffff0a7224 */ /* 0x000fe400078e0010 */
[----:B------:R-:W-:Y:S02]  /*1a50*/  IMAD R213, R0, 0x2, R217 ;  /* 0x0000000200d57824 */ /* 0x000fe400078e02d9 */
[----:B------:R-:W-:Y:S01]  /*1a60*/  IMAD.WIDE.U32 R232, R232, c[0x0][0x218], R10 ;  /* 0x00008600e8e87a25 */ /* 0x000fe200078e000a */
[----:B------:R-:W-:Y:S01]  /*1a70*/  IADD3 R10, R216, 0x3c80, RZ ;  /* 0x00003c80d80a7810 */ /* 0x000fe20007ffe0ff */
[----:B------:R-:W-:Y:S02]  /*1a80*/  LDSM.16.M88.4 R48, [R217+0x7080] ;  /* 0x00708000d930783b */ /* 0x000fe40000000200 */
[----:B------:R-:W-:Y:S01]  /*1a90*/  IMAD.IADD R235, R233, 0x1, R235 ;  /* 0x00000001e9eb7824 */ /* 0x000fe200078e02eb */
[----:B------:R-:W-:Y:S01]  /*1aa0*/  @P0 IADD3 R215, R10, -0x20, RZ ;  /* 0xffffffe00ad70810 */ /* 0x000fe20007ffe0ff */
[----:B------:R-:W-:Y:S01]  /*1ab0*/  IMAD.MOV.U32 R234, RZ, RZ, R232 ;  /* 0x000000ffffea7224 */ /* 0x000fe200078e00e8 */
[----:B------:R-:W2:Y:S01]  /*1ac0*/  LDSM.16.M88.4 R64, [R216+0x3c80] ;  /* 0x003c8000d840783b */ /* 0x000ea20000000200 */
[----:B------:R-:W-:Y:S01]  /*1ad0*/  IMAD R103, R103, 0x20, R100 ;  /* 0x0000002067677824 */ /* 0x000fe200078e0264 */
[C---:B------:R-:W-:Y:S01]  /*1ae0*/  IADD3 R211, R215.reuse, 0x400, RZ ;  /* 0x00000400d7d37810 */ /* 0x040fe20007ffe0ff */
[----:B------:R-:W-:Y:S01]  /*1af0*/  IMAD.WIDE.U32 R78, R78, 0x30, R234 ;  /* 0x000000304e4e7825 */ /* 0x000fe200078e00ea */
[----:B------:R-:W1:Y:S01]  /*1b00*/  LDSM.16.M88.4 R56, [R216+0x4080] ;  /* 0x00408000d838783b */ /* 0x000e620000000200 */
[----:B------:R-:W-:-:S02]  /*1b10*/  IADD3 R210, R215, 0x800, RZ ;  /* 0x00000800d7d27810 */ /* 0x000fc40007ffe0ff */
[----:B------:R-:W-:Y:S01]  /*1b20*/  IMAD.IADD R52, R79, 0x1, R53 ;  /* 0x000000014f347824 */ /* 0x000fe200078e0235 */
[----:B------:R-:W5:Y:S01]  /*1b30*/  LDSM.16.M88.4 R44, [R217+0x6080] ;  /* 0x00608000d92c783b */ /* 0x000f620000000200 */
[C---:B------:R-:W-:Y:S01]  /*1b40*/  LEA R74, P0, R78.reuse, c[0x0][0x1f8], 0x1 ;  /* 0x00007e004e4a7a11 */ /* 0x040fe200078008ff */
[----:B------:R-:W-:Y:S01]  /*1b50*/  @!P3 IMAD.MOV.U32 R79, RZ, RZ, c[0x0][0x208] ;  /* 0x00008200ff4fb624 */ /* 0x000fe200078e00ff */
[----:B------:R-:W-:Y:S01]  /*1b60*/  IADD3 R209, R215, 0xc00, RZ ;  /* 0x00000c00d7d17810 */ /* 0x000fe20007ffe0ff */
[----:B------:R-:W3:Y:S01]  /*1b70*/  LDSM.16.M88.4 R4, [R216+0x4480] ;  /* 0x00448000d804783b */ /* 0x000ee20000000200 */
[----:B------:R-:W-:Y:S01]  /*1b80*/  LEA.HI.X R75, R78, c[0x0][0x1fc], R52, 0x1, P0 ;  /* 0x00007f004e4b7a11 */ /* 0x000fe200000f0c34 */
[----:B------:R-:W-:Y:S01]  /*1b90*/  IMAD.IADD R2, R2, 0x1, R103 ;  /* 0x0000000102027824 */ /* 0x000fe200078e0267 */
[----:B------:R-:W-:Y:S01]  /*1ba0*/  @!P3 LEA R104, P0, R79, R74, 0x6 ;  /* 0x0000004a4f68b211 */ /* 0x000fe200078030ff */
[----:B------:R-:W-:Y:S01]  /*1bb0*/  LDSM.16.M88.4 R40, [R213+0x7080] ;  /* 0x00708000d528783b */ /* 0x000fe20000000200 */
[----:B------:R-:W-:-:S02]  /*1bc0*/  IADD3 R208, R215, 0x1000, RZ ;  /* 0x00001000d7d07810 */ /* 0x000fc40007ffe0ff */
[----:B------:R-:W-:Y:S01]  /*1bd0*/  @!P3 LEA.HI.X R105, R79, R75, R77, 0x6, P0 ;  /* 0x0000004b4f69b211 */ /* 0x000fe200000f344d */
[----:B------:R-:W3:Y:S01]  /*1be0*/  LDSM.16.M88.4 R16, [R215+0x400] ;  /* 0x00040000d710783b */ /* 0x000ee20000000200 */
[----:B------:R-:W-:Y:S02]  /*1bf0*/  LOP3.LUT P0, RZ, R76, 0x2, RZ, 0xc0, !PT ;  /* 0x000000024cff7812 */ /* 0x000fe4000780c0ff */
[C---:B------:R-:W-:Y:S01]  /*1c00*/  IADD3 R207, R215.reuse, 0x1400, RZ ;  /* 0x00001400d7cf7810 */ /* 0x040fe20007ffe0ff */
[----:B------:R-:W3:Y:S01]  /*1c10*/  LDSM.16.M88.4 R8, [R215+0x800] ;  /* 0x00080000d708783b */ /* 0x000ee20000000200 */
[----:B------:R-:W-:Y:S02]  /*1c20*/  ISETP.LT.OR P0, PT, R72, 0x1, !P0 ;  /* 0x000000014800780c */ /* 0x000fe40004701670 */
[C---:B------:R-:W-:Y:S01]  /*1c30*/  IADD3 R206, R215.reuse, 0x1800, RZ ;  /* 0x00001800d7ce7810 */ /* 0x040fe20007ffe0ff */
[----:B----4-:R-:W4:Y:S01]  /*1c40*/  LDSM.16.M88.4 R20, [R215] ;  /* 0x00000000d714783b */ /* 0x010f220000000200 */
[----:B------:R-:W-:-:S02]  /*1c50*/  IADD3 R205, R215, 0x1c00, RZ ;  /* 0x00001c00d7cd7810 */ /* 0x000fc40007ffe0ff */
[----:B------:R-:W-:Y:S01]  /*1c60*/  IADD3 R204, R215, 0x2000, RZ ;  /* 0x00002000d7cc7810 */ /* 0x000fe20007ffe0ff */
[C---:B--2---:R-:W-:Y:S08]  /*1c70*/  HMMA.16816.F32 R36, R48.reuse, R64, RZ ;  /* 0x000000403024723c */ /* 0x044ff000000018ff */
[C---:B-1----:R-:W-:Y:S08]  /*1c80*/  HMMA.16816.F32 R28, R48.reuse, R56, RZ ;  /* 0x00000038301c723c */ /* 0x042ff000000018ff */
[C---:B------:R-:W-:Y:S08]  /*1c90*/  HMMA.16816.F32 R32, R48.reuse, R66, RZ ;  /* 0x000000423020723c */ /* 0x040ff000000018ff */
[----:B---3--:R-:W-:Y:S08]  /*1ca0*/  HMMA.16816.F32 R24, R48, R58, RZ ;  /* 0x0000003a3018723c */ /* 0x008ff000000018ff */
[C---:B-----5:R-:W-:Y:S08]  /*1cb0*/  HMMA.16816.F32 R68, R44.reuse, R64, RZ ;  /* 0x000000402c44723c */ /* 0x060ff000000018ff */
[----:B------:R-:W-:Y:S08]  /*1cc0*/  HMMA.16816.F32 R60, R44, R56, RZ ;  /* 0x000000382c3c723c */ /* 0x000ff000000018ff */
[----:B------:R-:W-:Y:S08]  /*1cd0*/  HMMA.16816.F32 R12, R48, R4, RZ ;  /* 0x00000004300c723c */ /* 0x000ff000000018ff */
        /* <DEDUP_REMOVED lines=20> */
[C---:B----4-:R-:W-:Y:S03]  /*1e20*/  HMMA.16816.F32 R36, R40.reuse, R20, R36 ;  /* 0x000000142824723c */ /* 0x050fe60000001824 */
        /* <DEDUP_REMOVED lines=19> */
[----:B------:R-:W-:Y:S07]  /*1f60*/  LDSM.16.M88.4 R16, [R215+0xc00] ;  /* 0x000c0000d710783b */ /* 0x000fee0000000200 */
        /* <DEDUP_REMOVED lines=15> */
[----:B------:R-:W-:Y:S07]  /*2060*/  LDSM.16.M88.4 R80, [R216+0x5480] ;  /* 0x00548000d850783b */ /* 0x000fee0000000200 */
[C---:B------:R-:W-:Y:S08]  /*2070*/  HMMA.16816.F32 R52, R72.reuse, R76, R52 ;  /* 0x0000004c4834723c */ /* 0x040ff00000001834 */
[----:B------:R-:W-:Y:S01]  /*2080*/  HMMA.16816.F32 R44, R72, R78, R44 ;  /* 0x0000004e482c723c */ /* 0x000fe2000000182c */
[----:B------:R-:W2:Y:S04]  /*2090*/  LDSM.16.M88.4 R76, [R216+0x5880] ;  /* 0x00588000d84c783b */ /* 0x000ea80000000200 */
[----:B------:R-:W3:Y:S03]  /*20a0*/  LDSM.16.M88.4 R72, [R216+0x5c80] ;  /* 0x005c8000d848783b */ /* 0x000ee60000000200 */
        /* <DEDUP_REMOVED lines=9> */
[----:B------:R-:W-:Y:S07]  /*2140*/  LDSM.16.M88.4 R16, [R215+0x1800] ;  /* 0x00180000d710783b */ /* 0x000fee0000000200 */
[C---:B------:R-:W-:Y:S08]  /*2150*/  HMMA.16816.F32 R60, R4.reuse, R8, R60 ;  /* 0x00000008043c723c */ /* 0x040ff0000000183c */
[C---:B------:R-:W-:Y:S01]  /*2160*/  HMMA.16816.F32 R56, R4.reuse, R10, R56 ;  /* 0x0000000a0438723c */ /* 0x040fe20000001838 */
[----:B------:R-:W1:Y:S07]  /*2170*/  LDSM.16.M88.4 R8, [R215+0x1c00] ;  /* 0x001c0000d708783b */ /* 0x000e6e0000000200 */
[C---:B------:R-:W-:Y:S08]  /*2180*/  HMMA.16816.F32 R52, R4.reuse, R20, R52 ;  /* 0x000000140434723c */ /* 0x040ff00000001834 */
[----:B------:R-:W-:Y:S01]  /*2190*/  HMMA.16816.F32 R44, R4, R22, R44 ;  /* 0x00000016042c723c */ /* 0x000fe2000000182c */
[----:B------:R-:W4:Y:S04]  /*21a0*/  LDSM.16.M88.4 R4, [R215+0x2000] ;  /* 0x00200000d704783b */ /* 0x000f280000000200 */
[----:B------:R-:W5:Y:S01]  /*21b0*/  LDSM.16.M88.4 R20, [R213+0xa080] ;  /* 0x00a08000d514783b */ /* 0x000f620000000200 */
[----:B------:R-:W-:-:S04]  /*21c0*/  DEPBAR.LE SB0, 0x0 ;  /* 0x000080000000791a */ /* 0x000fc80000000000 */
[C---:B--2---:R-:W-:Y:S08]  /*21d0*/  HMMA.16816.F32 R24, R84.reuse, R78, R24 ;  /* 0x0000004e5418723c */ /* 0x044ff00000001818 */
[C---:B---3--:R-:W-:Y:S08]  /*21e0*/  HMMA.16816.F32 R12, R84.reuse, R72, R12 ;  /* 0x00000048540c723c */ /* 0x048ff0000000180c */
        /* <DEDUP_REMOVED lines=11> */
[C---:B----4-:R-:W-:Y:S08]  /*22a0*/  HMMA.16816.F32 R24, R40.reuse, R4, R12 ;  /* 0x000000042818723c */ /* 0x050ff0000000180c */
[C---:B------:R-:W-:Y:S08]  /*22b0*/  HMMA.16816.F32 R36, R40.reuse, R16, R36 ;  /* 0x000000102824723c */ /* 0x040ff00000001824 */
[C---:B------:R-:W-:Y:S08]  /*22c0*/  HMMA.16816.F32 R32, R40.reuse, R18, R32 ;  /* 0x000000122820723c */ /* 0x040ff00000001820 */
[C---:B------:R-:W-:Y:S08]  /*22d0*/  HMMA.16816.F32 R28, R40.reuse, R8, R28 ;  /* 0x00000008281c723c */ /* 0x040ff0000000181c */
[----:B------:R-:W-:Y:S08]  /*22e0*/  HMMA.16816.F32 R12, R40, R6, R48 ;  /* 0x00000006280c723c */ /* 0x000ff00000001830 */
[C---:B-----5:R-:W-:Y:S08]  /*22f0*/  HMMA.16816.F32 R68, R20.reuse, R16, R68 ;  /* 0x000000101444723c */ /* 0x060ff00000001844 */
        /* <DEDUP_REMOVED lines=33> */
.L_x_913:
[----:B-1----:R-:W-:Y:S01]  /*2510*/  LOP3.LUT R5, R96, 0xffffffe0, RZ, 0xc0, !PT ;  /* 0xffffffe060057812 */ /* 0x002fe200078ec0ff */
[----:B------:R-:W-:Y:S01]  /*2520*/  ULDC UR9, c[0x0][0x324] ;  /* 0x0000c90000097ab9 */ /* 0x000fe20000000800 */
[----:B------:R-:W-:Y:S01]  /*2530*/  SHF.R.S32.HI R6, RZ, 0x1f, R95 ;  /* 0x0000001fff067819 */ /* 0x000fe2000001145f */
[----:B------:R-:W-:Y:S01]  /*2540*/  ULOP3.LUT UR9, URZ, UR9, URZ, 0x33, !UPT ;  /* 0x000000093f097292 */ /* 0x000fe2000f8e333f */
[----:B------:R-:W-:Y:S01]  /*2550*/  PLOP3.LUT P1, PT, PT, PT, UP2, 0x80, 0x0 ;  /* 0x000000000000781c */ /* 0x000fe20003f2f028 */
[----:B------:R-:W-:Y:S01]  /*2560*/  IMAD.IADD R94, R94, 0x1, -R5 ;  /* 0x000000015e5e7824 */ /* 0x000fe200078e0a05 */
[----:B------:R-:W-:Y:S01]  /*2570*/  LEA.HI R6, R6, R95, RZ, 0x2 ;  /* 0x0000005f06067211 */ /* 0x000fe200078f10ff */
[----:B------:R-:W0:Y:S01]  /*2580*/  LDGDEPBAR ;  /* 0x00000000000079af */ /* 0x000e220000000000 */
[----:B------:R-:W-:-:S02]  /*2590*/  PLOP3.LUT P0, PT, PT, PT, UP2, 0x80, 0x0 ;  /* 0x000000000000781c */ /* 0x000fc40003f0f028 */
[----:B------:R-:W-:Y:S02]  /*25a0*/  SHF.R.S32.HI R5, RZ, 0x1f, R94 ;  /* 0x0000001fff057819 */ /* 0x000fe4000001145e */
[----:B------:R-:W-:Y:S02]  /*25b0*/  LOP3.LUT R6, R6, 0xffffffc, RZ, 0xc0, !PT ;  /* 0x0ffffffc06067812 */ /* 0x000fe400078ec0ff */
[----:B------:R-:W-:Y:S02]  /*25c0*/  LEA.HI R4, R5, R94, RZ, 0x2 ;  /* 0x0000005e05047211 */ /* 0x000fe400078f10ff */
[----:B------:R-:W-:Y:S01]  /*25d0*/  LEA.HI R5, R97, R97, RZ, 0x1 ;  /* 0x0000006161057211 */ /* 0x000fe200078f08ff */
[----:B------:R-:W-:Y:S01]  /*25e0*/  IMAD.IADD R95, R95, 0x1, -R6 ;  /* 0x000000015f5f7824 */ /* 0x000fe200078e0a06 */
[----:B------:R-:W-:Y:S02]  /*25f0*/  LEA.HI.SX32 R6, R4, UR13, 0x1e ;  /* 0x0000000d04067c11 */ /* 0x000fe4000f8ff2ff */
[C---:B------:R-:W-:Y:S01]  /*2600*/  LOP3.LUT R8, R5.reuse, 0x1ffffffe, RZ, 0xc0, !PT ;  /* 0x1ffffffe05087812 */ /* 0x040fe200078ec0ff */
[----:B------:R-:W-:-:S02]  /*2610*/  IMAD.SHL.U32 R7, R5, 0x20, RZ ;  /* 0x0000002005077824 */ /* 0x000fc400078e00ff */
[----:B------:R-:W-:Y:S02]  /*2620*/  IMAD R6, R95, 0x10, R6 ;  /* 0x000000105f067824 */ /* 0x000fe400078e0206 */
[----:B------:R-:W-:Y:S01]  /*2630*/  IMAD.IADD R8, R97, 0x1, -R8 ;  /* 0x0000000161087824 */ /* 0x000fe200078e0a08 */
[----:B------:R-:W-:-:S05]  /*2640*/  LOP3.LUT R7, R7, 0xffffffc0, RZ, 0xc0, !PT ;  /* 0xffffffc007077812 */ /* 0x000fca00078ec0ff */
[----:B------:R-:W-:-:S04]  /*2650*/  IMAD.IADD R7, R7, 0x1, R6 ;  /* 0x0000000107077824 */ /* 0x000fc800078e0206 */
[----:B------:R-:W-:-:S04]  /*2660*/  IMAD R219, R8, 0x8, R7 ;  /* 0x0000000808db7824 */ /* 0x000fc800078e0207 */
[----:B------:R-:W-:-:S04]  /*2670*/  @P1 IMAD.HI.U32 R5, R219, c[0x0][0x2c8], RZ ;  /* 0x0000b200db051a27 */ /* 0x000fc800078e00ff */
[----:B------:R-:W-:Y:S01]  /*2680*/  IMAD.MOV.U32 R49, RZ, RZ, R219 ;  /* 0x000000ffff317224 */ /* 0x000fe200078e00db */
[----:B------:R-:W-:Y:S02]  /*2690*/  @P0 SHF.R.U32.HI R49, RZ, c[0x0][0x2cc], R5 ;  /* 0x0000b300ff310a19 */ /* 0x000fe40000011605 */
[----:B------:R-:W-:Y:S02]  /*26a0*/  LOP3.LUT R5, R4, 0x7ffffffc, RZ, 0xc0, !PT ;  /* 0x7ffffffc04057812 */ /* 0x000fe400078ec0ff */
[----:B------:R-:W-:Y:S01]  /*26b0*/  PLOP3.LUT P0, PT, PT, PT, UP1, 0x40, 0x0 ;  /* 0x000000000000781c */ /* 0x000fe20003f0e818 */
[----:B------:R-:W1:Y:S02]  /*26c0*/  SHFL.IDX PT, R4, R49, RZ, 0x1c1f ;  /* 0x001c1fff31047589 */ /* 0x000e6400000e0000 */
[----:B------:R-:W-:-:S04]  /*26d0*/  IMAD.IADD R5, R94, 0x1, -R5 ;  /* 0x000000015e057824 */ /* 0x000fc800078e0a05 */
[----:B------:R-:W-:-:S04]  /*26e0*/  IMAD.SHL.U32 R224, R5, 0x2, RZ ;  /* 0x0000000205e07824 */ /* 0x000fc800078e00ff */
[----:B------:R-:W-:Y:S01]  /*26f0*/  IMAD.IADD R48, R93, 0x1, -R224 ;  /* 0x000000015d307824 */ /* 0x000fe200078e0ae0 */
[C---:B------:R-:W-:Y:S02]  /*2700*/  IADD3 R23, -R224.reuse, 0x1, R3 ;  /* 0x00000001e0177810 */ /* 0x040fe40007ffe103 */
[----:B------:R-:W-:Y:S02]  /*2710*/  IADD3 R77, -R224, c[0x0][0x1d0], R93 ;  /* 0x00007400e04d7a10 */ /* 0x000fe40007ffe15d */
[----:B------:R-:W-:-:S04]  /*2720*/  IADD3 R23, R23, -c[0x0][0x168], RZ ;  /* 0x80005a0017177a10 */ /* 0x000fc80007ffe0ff */
[C---:B------:R-:W-:Y:S02]  /*2730*/  IADD3 R78, R23.reuse, c[0x0][0x328], RZ ;  /* 0x0000ca00174e7a10 */ /* 0x040fe40007ffe0ff */
[----:B------:R-:W-:-:S03]  /*2740*/  IADD3 R23, R23, UR9, RZ ;  /* 0x0000000917177c10 */ /* 0x000fc6000fffe0ff */
[--C-:B-1----:R-:W-:Y:S02]  /*2750*/  IMAD.IADD R6, R78, 0x1, R4.reuse ;  /* 0x000000014e067824 */ /* 0x102fe400078e0204 */
[----:B------:R-:W-:-:S03]  /*2760*/  IMAD.IADD R5, R23, 0x1, R4 ;  /* 0x0000000117057824 */ /* 0x000fc600078e0204 */
[----:B------:R-:W-:Y:S01]  /*2770*/  IMNMX R9, R6, R77, PT ;  /* 0x0000004d06097217 */ /* 0x000fe20003800200 */
[----:B------:R-:W-:Y:S05]  /*2780*/  @P0 BRA `(.L_x_914) ;  /* 0x0000015000000947 */ /* 0x000fea0003800000 */
[----:B------:R-:W-:Y:S01]  /*2790*/  IADD3 R4, R4, c[0x0][0x1d0], RZ ;  /* 0x0000740004047a10 */ /* 0x000fe20007ffe0ff */
        /* <DEDUP_REMOVED lines=11> */
.L_x_916:
[----:B------:R-:W-:-:S04]  /*2850*/  MOV R3, c[0x0][0x32c] ;  /* 0x0000cb0000037a02 */ /* 0x000fc80000000f00 */
[----:B------:R-:W-:-:S13]  /*2860*/  ISETP.NE.AND P0, PT, R3, 0x1, PT ;  /* 0x000000010300780c */ /* 0x000fda0003f05270 */
[----:B------:R-:W-:-:S05]  /*2870*/  @P0 IMAD.HI.U32 R3, R7, c[0x0][0x330], RZ ;  /* 0x0000cc0007030a27 */ /* 0x000fca00078e00ff */
[----:B------:R-:W-:Y:S02]  /*2880*/  @P0 SHF.R.U32.HI R7, RZ, c[0x0][0x334], R3 ;  /* 0x0000cd00ff070a19 */ /* 0x000fe40000011603 */
.L_x_917:
[----:B------:R-:W-:Y:S05]  /*2890*/  BSYNC B0 ;  /* 0x0000000000007941 */ /* 0x000fea0003800000 */
.L_x_915:
[----:B------:R-:W-:-:S05]  /*28a0*/  IMAD R6, R7, c[0x0][0x32c], R48 ;  /* 0x0000cb0007067a24 */ /* 0x000fca00078e0230 */
[----:B------:R-:W-:Y:S02]  /*28b0*/  IADD3 R4, R6, c[0x0][0x32c], RZ ;  /* 0x0000cb0006047a10 */ /* 0x000fe40007ffe0ff */
[----:B------:R-:W-:Y:S02]  /*28c0*/  IMNMX R5, R5, R6, !PT ;  /* 0x0000000605057217 */ /* 0x000fe40007800200 */
[----:B------:R-:W-:Y:S02]  /*28d0*/  IMNMX R9, R9, R4, PT ;  /* 0x0000000409097217 */ /* 0x000fe40003800200 */
.L_x_914:
[----:B------:R-:W1:Y:S01]  /*28e0*/  SHFL.IDX PT, R4, R49, 0x1, 0x1c1f ;  /* 0x003c1f0031047f89 */ /* 0x000e6200000e0000 */
[----:B------:R-:W-:Y:S01]  /*28f0*/  PLOP3.LUT P0, PT, PT, PT, UP1, 0x40, 0x0 ;  /* 0x000000000000781c */ /* 0x000fe20003f0e818 */
[--C-:B-1----:R-:W-:Y:S02]  /*2900*/  IMAD.IADD R6, R78, 0x1, R4.reuse ;  /* 0x000000014e067824 */ /* 0x102fe400078e0204 */
[----:B------:R-:W-:-:S03]  /*2910*/  IMAD.IADD R3, R23, 0x1, R4 ;  /* 0x0000000117037824 */ /* 0x000fc600078e0204 */
[----:B------:R-:W-:-:S07]  /*2920*/  IMNMX R79, R6, R77, PT ;  /* 0x0000004d064f7217 */ /* 0x000fce0003800200 */
        /* <DEDUP_REMOVED lines=13> */
.L_x_920:
[----:B------:R-:W-:-:S04]  /*2a00*/  MOV R4, c[0x0][0x32c] ;  /* 0x0000cb0000047a02 */ /* 0x000fc80000000f00 */
[----:B------:R-:W-:-:S13]  /*2a10*/  ISETP.NE.AND P0, PT, R4, 0x1, PT ;  /* 0x000000010400780c */ /* 0x000fda0003f05270 */
[----:B------:R-:W-:-:S05]  /*2a20*/  @P0 IMAD.HI.U32 R4, R7, c[0x0][0x330], RZ ;  /* 0x0000cc0007040a27 */ /* 0x000fca00078e00ff */
[----:B------:R-:W-:Y:S02]  /*2a30*/  @P0 SHF.R.U32.HI R7, RZ, c[0x0][0x334], R4 ;  /* 0x0000cd00ff070a19 */ /* 0x000fe40000011604 */
.L_x_921:
[----:B------:R-:W-:Y:S05]  /*2a40*/  BSYNC B0 ;  /* 0x0000000000007941 */ /* 0x000fea0003800000 */
.L_x_919:
[----:B------:R-:W-:-:S05]  /*2a50*/  IMAD R6, R7, c[0x0][0x32c], R48 ;  /* 0x0000cb0007067a24 */ /* 0x000fca00078e0230 */
[----:B------:R-:W-:Y:S02]  /*2a60*/  IADD3 R4, R6, c[0x0][0x32c], RZ ;  /* 0x0000cb0006047a10 */ /* 0x000fe40007ffe0ff */
[----:B------:R-:W-:Y:S02]  /*2a70*/  IMNMX R3, R3, R6, !PT ;  /* 0x0000000603037217 */ /* 0x000fe40007800200 */
[----:B------:R-:W-:Y:S02]  /*2a80*/  IMNMX R79, R79, R4, PT ;  /* 0x000000044f4f7217 */ /* 0x000fe40003800200 */
.L_x_918:
[C---:B------:R-:W-:Y:S02]  /*2a90*/  ISETP.GE.AND P0, PT, R93.reuse, 0x2, PT ;  /* 0x000000025d00780c */ /* 0x040fe40003f06270 */
        /* <DEDUP_REMOVED lines=14> */
[----:B------:R-:W-:-:S04]  /*2b80*/  ISETP.LT.OR P0, PT, R9, 0xa, P0 ;  /* 0x0000000a0900780c */ /* 0x000fc80000701670 */
[----:B------:R-:W-:Y:S02]  /*2b90*/  FSEL R4, R65, -INF , !P0 ;  /* 0xff80000041047808 */ /* 0x000fe40004000000 */
[----:B------:R-:W-:Y:S02]  /*2ba0*/  ISETP.GT.AND P0, PT, R5, 0x10, !P1 ;  /* 0x000000100500780c */ /* 0x000fe40004f04270 */
[----:B------:R-:W-:Y:S02]  /*2bb0*/  P2R R65, PR, RZ, 0x2 ;  /* 0x00000002ff417803 */ /* 0x000fe40000000000 */
[----:B------:R-:W-:Y:S02]  /*2bc0*/  ISETP.LT.OR P0, PT, R9, 0x11, P0 ;  /* 0x000000110900780c */ /* 0x000fe40000701670 */
[----:B------:R-:W-:Y:S02]  /*2bd0*/  ISETP.GE.AND P1, PT, R93, 0x12, PT ;  /* 0x000000125d00780c */ /* 0x000fe40003f26270 */
[----:B------:R-:W-:-:S02]  /*2be0*/  FSEL R40, R60, -INF , !P0 ;  /* 0xff8000003c287808 */ /* 0x000fc40004000000 */
[----:B------:R-:W-:Y:S02]  /*2bf0*/  ISETP.GT.AND P0, PT, R5, 0x11, !P1 ;  /* 0x000000110500780c */ /* 0x000fe40004f04270 */
[----:B------:R-:W-:Y:S02]  /*2c00*/  P2R R60, PR, RZ, 0x2 ;  /* 0x00000002ff3c7803 */ /* 0x000fe40000000000 */
[----:B------:R-:W-:Y:S02]  /*2c10*/  ISETP.LT.OR P0, PT, R9, 0x12, P0 ;  /* 0x000000120900780c */ /* 0x000fe40000701670 */
[----:B------:R-:W-:Y:S02]  /*2c20*/  ISETP.GE.AND P1, PT, R93, 0x19, PT ;  /* 0x000000195d00780c */ /* 0x000fe40003f26270 */
[----:B------:R-:W-:Y:S02]  /*2c30*/  FSEL R10, R61, -INF , !P0 ;  /* 0xff8000003d0a7808 */ /* 0x000fe40004000000 */
[----:B------:R-:W-:-:S02]  /*2c40*/  ISETP.GT.AND P0, PT, R5, 0x18, !P1 ;  /* 0x000000180500780c */ /* 0x000fc40004f04270 */
[----:B------:R-:W-:Y:S02]  /*2c50*/  P2R R51, PR, RZ, 0x2 ;  /* 0x00000002ff337803 */ /* 0x000fe40000000000 */
[----:B------:R-:W-:Y:S02]  /*2c60*/  ISETP.LT.OR P0, PT, R9, 0x19, P0 ;  /* 0x000000190900780c */ /* 0x000fe40000701670 */
[----:B------:R-:W-:Y:S02]  /*2c70*/  ISETP.GE.AND P1, PT, R93, 0x1a, PT ;  /* 0x0000001a5d00780c */ /* 0x000fe40003f26270 */
[----:B------:R-:W-:Y:S02]  /*2c80*/  FSEL R56, R56, -INF , !P0 ;  /* 0xff80000038387808 */ /* 0x000fe40004000000 */
[----:B------:R-:W-:Y:S02]  /*2c90*/  ISETP.GT.AND P0, PT, R5, 0x19, !P1 ;  /* 0x000000190500780c */ /* 0x000fe40004f04270 */
[----:B------:R-:W-:-:S02]  /*2ca0*/  P2R R50, PR, RZ, 0x2 ;  /* 0x00000002ff327803 */ /* 0x000fc40000000000 */
[----:B------:R-:W-:Y:S02]  /*2cb0*/  ISETP.LT.OR P0, PT, R9, 0x1a, P0 ;  /* 0x0000001a0900780c */ /* 0x000fe40000701670 */
[----:B------:R-:W-:Y:S02]  /*2cc0*/  ISETP.GE.AND P1, PT, R93, 0x21, PT ;  /* 0x000000215d00780c */ /* 0x000fe40003f26270 */
[----:B------:R-:W-:Y:S02]  /*2cd0*/  FSEL R8, R57, -INF , !P0 ;  /* 0xff80000039087808 */ /* 0x000fe40004000000 */
[----:B------:R-:W-:Y:S02]  /*2ce0*/  ISETP.GT.AND P0, PT, R5, 0x20, !P1 ;  /* 0x000000200500780c */ /* 0x000fe40004f04270 */
[----:B------:R-:W-:Y:S02]  /*2cf0*/  P2R R43, PR, RZ, 0x2 ;  /* 0x00000002ff2b7803 */ /* 0x000fe40000000000 */
[----:B------:R-:W-:-:S02]  /*2d00*/  ISETP.LT.OR P0, PT, R9, 0x21, P0 ;  /* 0x000000210900780c */ /* 0x000fc40000701670 */
[----:B------:R-:W-:Y:S02]  /*2d10*/  ISETP.GE.AND P1, PT, R93, 0x22, PT ;  /* 0x000000225d00780c */ /* 0x000fe40003f26270 */
[----:B------:R-:W-:Y:S02]  /*2d20*/  FSEL R22, R52, -INF , !P0 ;  /* 0xff80000034167808 */ /* 0x000fe40004000000 */
[----:B------:R-:W-:Y:S02]  /*2d30*/  ISETP.GT.AND P0, PT, R5, 0x21, !P1 ;  /* 0x000000210500780c */ /* 0x000fe40004f04270 */
[----:B------:R-:W-:Y:S02]  /*2d40*/  P2R R42, PR, RZ, 0x2 ;  /* 0x00000002ff2a7803 */ /* 0x000fe40000000000 */
[----:B------:R-:W-:Y:S02]  /*2d50*/  ISETP.LT.OR P0, PT, R9, 0x22, P0 ;  /* 0x000000220900780c */ /* 0x000fe40000701670 */
[----:B------:R-:W-:-:S02]  /*2d60*/  ISETP.GE.AND P1, PT, R93, 0x1, PT ;  /* 0x000000015d00780c */ /* 0x000fc40003f26270 */
[----:B------:R-:W-:Y:S02]  /*2d70*/  FSEL R21, R53, -INF , !P0 ;  /* 0xff80000035157808 */ /* 0x000fe40004000000 */
[----:B------:R-:W-:-:S04]  /*2d80*/  ISETP.GT.AND P0, PT, R5, 0x28, !P2 ;  /* 0x000000280500780c */ /* 0x000fc80005704270 */
[----:B------:R-:W-:-:S04]  /*2d90*/  ISETP.LT.OR P0, PT, R9, 0x29, P0 ;  /* 0x000000290900780c */ /* 0x000fc80000701670 */
[----:B------:R-:W-:Y:S02]  /*2da0*/  FSEL R20, R44, -INF , !P0 ;  /* 0xff8000002c147808 */ /* 0x000fe40004000000 */
[----:B------:R-:W-:Y:S02]  /*2db0*/  ISETP.GT.AND P0, PT, R5, RZ, !P1 ;  /* 0x000000ff0500720c */ /* 0x000fe40004f04270 */
[----:B------:R-:W-:Y:S02]  /*2dc0*/  P2R R44, PR, RZ, 0x2 ;  /* 0x00000002ff2c7803 */ /* 0x000fe40000000000 */
[----:B------:R-:W-:Y:S02]  /*2dd0*/  ISETP.LT.OR P0, PT, R9, 0x1, P0 ;  /* 0x000000010900780c */ /* 0x000fe40000701670 */
[----:B------:R-:W-:Y:S02]  /*2de0*/  ISETP.GE.AND P1, PT, R93, 0x2a, PT ;  /* 0x0000002a5d00780c */ /* 0x000fe40003f26270 */
[----:B------:R-:W-:-:S02]  /*2df0*/  FSEL R68, R68, -INF , !P0 ;  /* 0xff80000044447808 */ /* 0x000fc40004000000 */
[----:B------:R-:W-:Y:S02]  /*2e00*/  ISETP.GT.AND P0, PT, R5, 0x29, !P1 ;  /* 0x000000290500780c */ /* 0x000fe40004f04270 */
[----:B------:R-:W1:Y:S02]  /*2e10*/  SHFL.IDX PT, R5, R49, 0x2, 0x1c1f ;  /* 0x005c1f0031057f89 */ /* 0x000e6400000e0000 */
[----:B------:R-:W-:-:S04]  /*2e20*/  ISETP.LT.OR P0, PT, R9, 0x2a, P0 ;  /* 0x0000002a0900780c */ /* 0x000fc80000701670 */
[----:B------:R-:W-:Y:S02]  /*2e30*/  FSEL R18, R45, -INF , !P0 ;  /* 0xff8000002d127808 */ /* 0x000fe40004000000 */
        /* <DEDUP_REMOVED lines=17> */
.L_x_924:
[----:B------:R-:W-:-:S04]  /*2f50*/  MOV R5, c[0x0][0x32c] ;  /* 0x0000cb0000057a02 */ /* 0x000fc80000000f00 */
[----:B------:R-:W-:-:S13]  /*2f60*/  ISETP.NE.AND P0, PT, R5, 0x1, PT ;  /* 0x000000010500780c */ /* 0x000fda0003f05270 */
[----:B------:R-:W-:-:S05]  /*2f70*/  @P0 IMAD.HI.U32 R5, R9, c[0x0][0x330], RZ ;  /* 0x0000cc0009050a27 */ /* 0x000fca00078e00ff */
[----:B------:R-:W-:Y:S02]  /*2f80*/  @P0 SHF.R.U32.HI R9, RZ, c[0x0][0x334], R5 ;  /* 0x0000cd00ff090a19 */ /* 0x000fe40000011605 */
.L_x_925:
[----:B------:R-:W-:Y:S05]  /*2f90*/  BSYNC B0 ;  /* 0x0000000000007941 */ /* 0x000fea0003800000 */
.L_x_923:
[----:B------:R-:W-:-:S05]  /*2fa0*/  IMAD R16, R9, c[0x0][0x32c], R48 ;  /* 0x0000cb0009107a24 */ /* 0x000fca00078e0230 */
[----:B------:R-:W-:Y:S02]  /*2fb0*/  IADD3 R5, R16, c[0x0][0x32c], RZ ;  /* 0x0000cb0010057a10 */ /* 0x000fe40007ffe0ff */
[----:B------:R-:W-:Y:S02]  /*2fc0*/  IMNMX R45, R45, R16, !PT ;  /* 0x000000102d2d7217 */ /* 0x000fe40007800200 */
[----:B------:R-:W-:Y:S02]  /*2fd0*/  IMNMX R52, R52, R5, PT ;  /* 0x0000000534347217 */ /* 0x000fe40003800200 */
.L_x_922:
[----:B------:R-:W-:Y:S02]  /*2fe0*/  ISETP.NE.AND P0, PT, R76, RZ, PT ;  /* 0x000000ff4c00720c */ /* 0x000fe40003f05270 */
[----:B------:R-:W-:Y:S02]  /*2ff0*/  P2R R80, PR, RZ, 0x40 ;  /* 0x00000040ff507803 */ /* 0x000fe40000000000 */
[----:B------:R-:W-:Y:S02]  /*3000*/  ISETP.GT.AND P0, PT, R3, 0x8, !P0 ;  /* 0x000000080300780c */ /* 0x000fe40004704270 */
[----:B------:R-:W-:-:S02]  /*3010*/  ISETP.NE.AND P6, PT, R51, RZ, PT ;  /* 0x000000ff3300720c */ /* 0x000fc40003fc5270 */
[----:B------:R-:W-:Y:S02]  /*3020*/  ISETP.LT.OR P0, PT, R79, 0x9, P0 ;  /* 0x000000094f00780c */ /* 0x000fe40000701670 */
[----:B------:R-:W-:Y:S02]  /*3030*/  P2R R61, PR, RZ, 0x20 ;  /* 0x00000020ff3d7803 */ /* 0x000fe40000000000 */
[----:B------:R-:W-:Y:S02]  /*3040*/  FSEL R5, R66, -INF , !P0 ;  /* 0xff80000042057808 */ /* 0x000fe40004000000 */
[----:B------:R-:W-:Y:S02]  /*3050*/  ISETP.NE.AND P0, PT, R69, RZ, PT ;  /* 0x000000ff4500720c */ /* 0x000fe40003f05270 */
[----:B------:R-:W-:Y:S02]  /*3060*/  ISETP.NE.AND P5, PT, R50, RZ, PT ;  /* 0x000000ff3200720c */ /* 0x000fe40003fa5270 */
[----:B------:R-:W-:-:S02]  /*3070*/  ISETP.GT.AND P0, PT, R3, 0x9, !P0 ;  /* 0x000000090300780c */ /* 0x000fc40004704270 */
[----:B------:R-:W-:Y:S02]  /*3080*/  P2R R57, PR, RZ, 0x10 ;  /* 0x00000010ff397803 */ /* 0x000fe40000000000 */
[----:B------:R-:W-:Y:S02]  /*3090*/  ISETP.LT.OR P0, PT, R79, 0xa, P0 ;  /* 0x0000000a4f00780c */ /* 0x000fe40000701670 */
[----:B------:R-:W-:Y:S02]  /*30a0*/  ISETP.NE.AND P4, PT, R43, RZ, PT ;  /* 0x000000ff2b00720c */ /* 0x000fe40003f85270 */
[----:B------:R-:W-:Y:S02]  /*30b0*/  FSEL R67, R67, -INF , !P0 ;  /* 0xff80000043437808 */ /* 0x000fe40004000000 */
[----:B------:R-:W-:Y:S02]  /*30c0*/  ISETP.NE.AND P0, PT, R65, RZ, PT ;  /* 0x000000ff4100720c */ /* 0x000fe40003f05270 */
[----:B------:R-:W-:-:S02]  /*30d0*/  P2R R53, PR, RZ, 0x8 ;  /* 0x00000008ff357803 */ /* 0x000fc40000000000 */
[----:B------:R-:W-:Y:S02]  /*30e0*/  ISETP.GT.AND P0, PT, R3, 0x10, !P0 ;  /* 0x000000100300780c */ /* 0x000fe40004704270 */
[----:B------:R-:W-:Y:S02]  /*30f0*/  ISETP.NE.AND P3, PT, R42, RZ, PT ;  /* 0x000000ff2a00720c */ /* 0x000fe40003f65270 */
[----:B------:R-:W-:-:S04]  /*3100*/  ISETP.LT.OR P0, PT, R79, 0x11, P0 ;  /* 0x000000114f00780c */ /* 0x000fc80000701670 */
[----:B------:R-:W-:Y:S02]  /*3110*/  FSEL R41, R62, -INF , !P0 ;  /* 0xff8000003e297808 */ /* 0x000fe40004000000 */
[----:B------:R-:W-:Y:S02]  /*3120*/  ISETP.NE.AND P0, PT, R60, RZ, PT ;  /* 0x000000ff3c00720c */ /* 0x000fe40003f05270 */
[----:B------:R-:W-:Y:S02]  /*3130*/  P2R R62, PR, RZ, 0x40 ;  /* 0x00000040ff3e7803 */ /* 0x000fe40000000000 */
[----:B------:R-:W-:-:S04]  /*3140*/  ISETP.GT.AND P0, PT, R3, 0x11, !P0 ;  /* 0x000000110300780c */ /* 0x000fc80004704270 */
[----:B------:R-:W-:-:S04]  /*3150*/  ISETP.LT.OR P0, PT, R79, 0x12, P0 ;  /* 0x000000124f00780c */ /* 0x000fc80000701670 */
[----:B------:R-:W-:Y:S02]  /*3160*/  FSEL R11, R63, -INF , !P0 ;  /* 0xff8000003f0b7808 */ /* 0x000fe40004000000 */
[----:B------:R-:W-:Y:S02]  /*3170*/  ISETP.GT.AND P0, PT, R3, 0x18, !P6 ;  /* 0x000000180300780c */ /* 0x000fe40007704270 */
[----:B------:R-:W-:Y:S02]  /*3180*/  ISETP.NE.AND P6, PT, R44, RZ, PT ;  /* 0x000000ff2c00720c */ /* 0x000fe40003fc5270 */
        /* <DEDUP_REMOVED lines=12> */
[----:B------:R-:W-:-:S04]  /*3250*/  ISETP.GT.AND P0, PT, R3, 0x1, !P0 ;  /* 0x000000010300780c */ /* 0x000fc80004704270 */
[----:B------:R-:W-:-:S04]  /*3260*/  ISETP.LT.OR P0, PT, R79, 0x2, P0 ;  /* 0x000000024f00780c */ /* 0x000fc80000701670 */
[----:B------:R-:W-:Y:S02]  /*3270*/  FSEL R71, R71, -INF , !P0 ;  /* 0xff80000047477808 */ /* 0x000fe40004000000 */
[----:B------:R-:W-:-:S04]  /*3280*/  ISETP.GT.AND P0, PT, R3, RZ, !P6 ;  /* 0x000000ff0300720c */ /* 0x000fc80007704270 */
        /* <DEDUP_REMOVED lines=8> */
[----:B------:R-:W-:Y:S02]  /*3310*/  ISETP.GT.AND P0, PT, R45, RZ, !P6 ;  /* 0x000000ff2d00720c */ /* 0x000fe40007704270 */
[----:B------:R-:W-:Y:S02]  /*3320*/  ISETP.NE.AND P6, PT, R62, RZ, PT ;  /* 0x000000ff3e00720c */ /* 0x000fe40003fc5270 */
        /* <DEDUP_REMOVED lines=22> */
[----:B------:R-:W-:Y:S02]  /*3490*/  ISETP.GT.AND P0, PT, R45, 0x18, !P6 ;  /* 0x000000182d00780c */ /* 0x000fe40007704270 */
[----:B------:R-:W-:Y:S02]  /*34a0*/  ISETP.NE.AND P6, PT, R80, RZ, PT ;  /* 0x000000ff5000720c */ /* 0x000fe40003fc5270 */
        /* <DEDUP_REMOVED lines=17> */
[----:B------:R-:W1:Y:S01]  /*35c0*/  SHFL.IDX PT, R12, R49, 0x3, 0x1c1f ;  /* 0x007c1f00310c7f89 */ /* 0x000e6200000e0000 */
[----:B------:R-:W-:-:S04]  /*35d0*/  ISETP.GT.AND P0, PT, R45, 0x29, !P1 ;  /* 0x000000292d00780c */ /* 0x000fc80004f04270 */
        /* <DEDUP_REMOVED lines=19> */
.L_x_928:
[----:B------:R-:W-:-:S04]  /*3710*/  MOV R12, c[0x0][0x32c] ;  /* 0x0000cb00000c7a02 */ /* 0x000fc80000000f00 */
[----:B------:R-:W-:-:S13]  /*3720*/  ISETP.NE.AND P0, PT, R12, 0x1, PT ;  /* 0x000000010c00780c */ /* 0x000fda0003f05270 */
[----:B------:R-:W-:-:S05]  /*3730*/  @P0 IMAD.HI.U32 R12, R25, c[0x0][0x330], RZ ;  /* 0x0000cc00190c0a27 */ /* 0x000fca00078e00ff */
[----:B------:R-:W-:Y:S02]  /*3740*/  @P0 SHF.R.U32.HI R25, RZ, c[0x0][0x334], R12 ;  /* 0x0000cd00ff190a19 */ /* 0x000fe4000001160c */
.L_x_929:
[----:B------:R-:W-:Y:S05]  /*3750*/  BSYNC B0 ;  /* 0x0000000000007941 */ /* 0x000fea0003800000 */
.L_x_927:
[----:B------:R-:W-:-:S05]  /*3760*/  IMAD R48, R25, c[0x0][0x32c], R48 ;  /* 0x0000cb0019307a24 */ /* 0x000fca00078e0230 */
[----:B------:R-:W-:Y:S02]  /*3770*/  IADD3 R12, R48, c[0x0][0x32c], RZ ;  /* 0x0000cb00300c7a10 */ /* 0x000fe40007ffe0ff */
[----:B------:R-:W-:Y:S02]  /*3780*/  IMNMX R23, R23, R48, !PT ;  /* 0x0000003017177217 */ /* 0x000fe40007800200 */
[----:B------:R-:W-:Y:S02]  /*3790*/  IMNMX R13, R13, R12, PT ;  /* 0x0000000c0d0d7217 */ /* 0x000fe40003800200 */
.L_x_926:
[----:B------:R-:W-:Y:S01]  /*37a0*/  ISETP.NE.AND P0, PT, R76, RZ, PT ;  /* 0x000000ff4c00720c */ /* 0x000fe20003f05270 */
[----:B------:R-:W-:Y:S01]  /*37b0*/  IMAD.SHL.U32 R214, R2, 0x2, RZ ;  /* 0x0000000202d67824 */ /* 0x000fe200078e00ff */
[C---:B------:R-:W-:Y:S01]  /*37c0*/  ISETP.GT.AND P2, PT, R23.reuse, 0x28, !P2 ;  /* 0x000000281700780c */ /* 0x040fe20005744270 */
[----:B------:R-:W-:Y:S01]  /*37d0*/  ULDC.64 UR4, c[0x0][0x2c8] ;  /* 0x0000b20000047ab9 */ /* 0x000fe20000000a00 */
[C---:B------:R-:W-:Y:S01]  /*37e0*/  ISETP.GT.AND P0, PT, R23.reuse, 0x8, !P0 ;  /* 0x000000081700780c */ /* 0x040fe20004704270 */
[----:B------:R-:W-:Y:S01]  /*37f0*/  IMAD R212, R0, 0x2, R214 ;  /* 0x0000000200d47824 */ /* 0x000fe200078e02d6 */
[----:B------:R-:W-:Y:S01]  /*3800*/  ISETP.GT.AND P1, PT, R23, 0x29, !P1 ;  /* 0x000000291700780c */ /* 0x000fe20004f24270 */
[----:B------:R-:W-:Y:S01]  /*3810*/  LDSM.16.MT88.4 R136, [R214+0x1880] ;  /* 0x00188000d688783b */ /* 0x000fe20000004200 */
[C---:B------:R-:W-:Y:S01]  /*3820*/  ISETP.LT.OR P0, PT, R13.reuse, 0x9, P0 ;  /* 0x000000090d00780c */ /* 0x040fe20000701670 */
[----:B------:R-:W-:Y:S01]  /*3830*/  UIMAD.WIDE.U32 UR14, UR13, UR4, URZ ;  /* 0x000000040d0e72a5 */ /* 0x000fe2000f8e003f */
[----:B------:R-:W-:Y:S01]  /*3840*/  ISETP.LT.OR P2, PT, R13, 0x29, P2 ;  /* 0x000000290d00780c */ /* 0x000fe20001741670 */
[----:B------:R-:W-:Y:S01]  /*3850*/  LDSM.16.MT88.4 R112, [R212+0x1880] ;  /* 0x00188000d470783b */ /* 0x000fe20000004200 */
[----:B------:R-:W-:Y:S01]  /*3860*/  FSEL R92, R34, -INF , !P0 ;  /* 0xff800000225c7808 */ /* 0x000fe20004000000 */
[----:B------:R-:W-:Y:S01]  /*3870*/  @UP2 USHF.R.U32.HI UR13, URZ, UR5, UR15 ;  /* 0x000000053f0d2299 */ /* 0x000fe2000801160f */
[----:B------:R-:W-:Y:S01]  /*3880*/  ISETP.NE.AND P0, PT, R69, RZ, PT ;  /* 0x000000ff4500720c */ /* 0x000fe20003f05270 */
[----:B------:R-:W-:Y:S01]  /*3890*/  LDSM.16.MT88.4 R132, [R214+0x2480] ;  /* 0x00248000d684783b */ /* 0x000fe20000004200 */
[----:B------:R-:W-:Y:S01]  /*38a0*/  ISETP.LT.OR P1, PT, R13, 0x2a, P1 ;  /* 0x0000002a0d00780c */ /* 0x000fe20000f21670 */
[----:B------:R-:W-:Y:S01]  /*38b0*/  UIADD3 UR4, UR12, UR13, URZ ;  /* 0x0000000d0c047290 */ /* 0x000fe2000fffe03f */
[----:B------:R-:W-:Y:S01]  /*38c0*/  ISETP.GT.AND P0, PT, R23, 0x9, !P0 ;  /* 0x000000091700780c */ /* 0x000fe20004704270 */
[----:B------:R-:W-:Y:S01]  /*38d0*/  LDSM.16.MT88.4 R76, [R214+0x3080] ;  /* 0x00308000d64c783b */ /* 0x000fe20000004200 */
[----:B------:R-:W-:Y:S01]  /*38e0*/  FSEL R187, R14, -INF , !P2 ;  /* 0xff8000000ebb7808 */ /* 0x000fe20005000000 */
[----:B------:R-:W-:Y:S01]  /*38f0*/  ULDC UR13, c[0x0][0x328] ;  /* 0x0000ca00000d7ab9 */ /* 0x000fe20000000800 */
[----:B------:R-:W-:Y:S01]  /*3900*/  ISETP.LT.OR P0, PT, R13, 0xa, P0 ;  /* 0x0000000a0d00780c */ /* 0x000fe20000701670 */
[----:B------:R-:W-:Y:S01]  /*3910*/  LDSM.16.MT88.4 R156, [R214+0x1c80] ;  /* 0x001c8000d69c783b */ /* 0x000fe20000004200 */
[----:B------:R-:W-:Y:S01]  /*3920*/  FSEL R189, R15, -INF , !P1 ;  /* 0xff8000000fbd7808 */ /* 0x000fe20004800000 */
[----:B------:R-:W-:Y:S01]  /*3930*/  UIADD3 UR13, UR4, UR13, URZ ;  /* 0x0000000d040d7290 */ /* 0x000fe2000fffe03f */
[----:B------:R-:W-:-:S02]  /*3940*/  FSEL R90, R35, -INF , !P0 ;  /* 0xff800000235a7808 */ /* 0x000fc40004000000 */
[----:B------:R-:W-:Y:S01]  /*3950*/  ISETP.NE.AND P0, PT, R65, RZ, PT ;  /* 0x000000ff4100720c */ /* 0x000fe20003f05270 */
[----:B------:R-:W-:Y:S01]  /*3960*/  LDSM.16.MT88.4 R32, [R212+0x3480] ;  /* 0x00348000d420783b */ /* 0x000fe20000004200 */
[----:B------:R-:W-:Y:S02]  /*3970*/  IADD3 R226, R148, -0x2, RZ ;  /* 0xfffffffe94e27810 */ /* 0x000fe40007ffe0ff */
[----:B------:R-:W-:-:S04]  /*3980*/  ISETP.GT.AND P0, PT, R23, 0x10, !P0 ;  /* 0x000000101700780c */ /* 0x000fc80004704270 */
[----:B------:R-:W-:-:S04]  /*3990*/  ISETP.LT.OR P0, PT, R13, 0x11, P0 ;  /* 0x000000110d00780c */ /* 0x000fc80000701670 */
[----:B------:R-:W-:Y:S02]  /*39a0*/  FSEL R88, R30, -INF , !P0 ;  /* 0xff8000001e587808 */ /* 0x000fe40004000000 */
[----:B------:R-:W-:Y:S02]  /*39b0*/  ISETP.NE.AND P0, PT, R60, RZ, PT ;  /* 0x000000ff3c00720c */ /* 0x000fe40003f05270 */
[----:B------:R-:W-:Y:S02]  /*39c0*/  LDSM.16.MT88.4 R60, [R212+0x2480] ;  /* 0x00248000d43c783b */ /* 0x000fe40000004200 */
[----:B------:R-:W-:-:S04]  /*39d0*/  ISETP.GT.AND P0, PT, R23, 0x11, !P0 ;  /* 0x000000111700780c */ /* 0x000fc80004704270 */
[----:B------:R-:W-:-:S04]  /*39e0*/  ISETP.LT.OR P0, PT, R13, 0x12, P0 ;  /* 0x000000120d00780c */ /* 0x000fc80000701670 */
[----:B------:R-:W-:Y:S02]  /*39f0*/  FSEL R72, R31, -INF , !P0 ;  /* 0xff8000001f487808 */ /* 0x000fe40004000000 */
[----:B------:R-:W-:-:S04]  /*3a00*/  ISETP.NE.AND P0, PT, R51, RZ, PT ;  /* 0x000000ff3300720c */ /* 0x000fc80003f05270 */
        /* <DEDUP_REMOVED lines=15> */
[----:B------:R-:W-:Y:S02]  /*3b00*/  FMNMX.FTZ R7, R40, R7, !PT ;  /* 0x0000000728077209 */ /* 0x000fe40007810000 */
[----:B------:R-:W-:Y:S02]  /*3b10*/  ISETP.NE.AND P0, PT, R44, RZ, PT ;  /* 0x000000ff2c00720c */ /* 0x000fe40003f05270 */
[----:B------:R-:W-:Y:S01]  /*3b20*/  FMNMX.FTZ R7, R10, R7, !PT ;  /* 0x000000070a077209 */ /* 0x000fe20007810000 */
[----:B------:R-:W-:Y:S01]  /*3b30*/  LDSM.16.MT88.4 R44, [R214+0x2880] ;  /* 0x00288000d62c783b */ /* 0x000fe20000004200 */
[----:B------:R-:W-:-:S02]  /*3b40*/  ISETP.GT.AND P0, PT, R23, RZ, !P0 ;  /* 0x000000ff1700720c */ /* 0x000fc40004704270 */
[----:B------:R-:W-:Y:S02]  /*3b50*/  FMNMX.FTZ R7, R56, R7, !PT ;  /* 0x0000000738077209 */ /* 0x000fe40007810000 */
[----:B------:R-:W-:Y:S02]  /*3b60*/  ISETP.LT.OR P0, PT, R13, 0x1, P0 ;  /* 0x000000010d00780c */ /* 0x000fe40000701670 */
[----:B------:R-:W-:Y:S02]  /*3b70*/  FMNMX.FTZ R7, R8, R7, !PT ;  /* 0x0000000708077209 */ /* 0x000fe40007810000 */
[----:B------:R-:W-:Y:S02]  /*3b80*/  FSEL R108, R38, -INF , !P0 ;  /* 0xff800000266c7808 */ /* 0x000fe40004000000 */
[----:B------:R-:W-:Y:S01]  /*3b90*/  FMNMX.FTZ R12, R22, R7, !PT ;  /* 0x00000007160c7209 */ /* 0x000fe20007810000 */
[----:B------:R-:W-:Y:S01]  /*3ba0*/  LDSM.16.MT88.4 R36, [R214+0x3480] ;  /* 0x00348000d624783b */ /* 0x000fe20000004200 */
[----:B------:R-:W-:-:S02]  /*3bb0*/  ISETP.NE.AND P0, PT, R43, RZ, PT ;  /* 0x000000ff2b00720c */ /* 0x000fc40003f05270 */
[----:B------:R-:W-:Y:S02]  /*3bc0*/  FMNMX.FTZ R7, R21, R12, !PT ;  /* 0x0000000c15077209 */ /* 0x000fe40007810000 */
[----:B------:R-:W-:Y:S02]  /*3bd0*/  FMNMX.FTZ R12, R70, R71, !PT ;  /* 0x00000047460c7209 */ /* 0x000fe40007810000 */
[----:B------:R-:W-:Y:S02]  /*3be0*/  FMNMX.FTZ R7, R20, R7, !PT ;  /* 0x0000000714077209 */ /* 0x000fe40007810000 */
[----:B------:R-:W-:Y:S02]  /*3bf0*/  FMNMX.FTZ R12, R5, R12, !PT ;  /* 0x0000000c050c7209 */ /* 0x000fe40007810000 */
[----:B------:R-:W-:Y:S02]  /*3c00*/  FMNMX.FTZ R7, R18, R7, !PT ;  /* 0x0000000712077209 */ /* 0x000fe40007810000 */
[----:B------:R-:W-:-:S02]  /*3c10*/  FMNMX.FTZ R12, R67, R12, !PT ;  /* 0x0000000c430c7209 */ /* 0x000fc40007810000 */
[----:B------:R-:W-:Y:S01]  /*3c20*/  ISETP.GT.AND P0, PT, R23, 0x20, !P0 ;  /* 0x000000201700780c */ /* 0x000fe20004704270 */
[----:B------:R-:W1:Y:S01]  /*3c30*/  SHFL.BFLY PT, R24, R7, 0x2, 0x1f ;  /* 0x0c401f0007187f89 */ /* 0x000e6200000e0000 */
[----:B------:R-:W-:Y:S02]  /*3c40*/  FMNMX.FTZ R12, R41, R12, !PT ;  /* 0x0000000c290c7209 */ /* 0x000fe40007810000 */
[----:B------:R-:W-:Y:S02]  /*3c50*/  ISETP.LT.OR P0, PT, R13, 0x21, P0 ;  /* 0x000000210d00780c */ /* 0x000fe40000701670 */
[----:B------:R-:W-:Y:S02]  /*3c60*/  FMNMX.FTZ R12, R11, R12, !PT ;  /* 0x0000000c0b0c7209 */ /* 0x000fe40007810000 */
[----:B------:R-:W-:Y:S02]  /*3c70*/  FSEL R178, R26, -INF , !P0 ;  /* 0xff8000001ab27808 */ /* 0x000fe40004000000 */
[----:B------:R-:W-:-:S02]  /*3c80*/  FMNMX.FTZ R12, R9, R12, !PT ;  /* 0x0000000c090c7209 */ /* 0x000fc40007810000 */
[----:B------:R-:W-:Y:S02]  /*3c90*/  FMNMX.FTZ R31, R108, R94, !PT ;  /* 0x0000005e6c1f7209 */ /* 0x000fe40007810000 */
[----:B------:R-:W-:Y:S02]  /*3ca0*/  FMNMX.FTZ R12, R59, R12, !PT ;  /* 0x0000000c3b0c7209 */ /* 0x000fe40007810000 */
[----:B------:R-:W-:Y:S02]  /*3cb0*/  FMNMX.FTZ R31, R92, R31, !PT ;  /* 0x0000001f5c1f7209 */ /* 0x000fe40007810000 */
[----:B------:R-:W-:Y:S02]  /*3cc0*/  FMNMX.FTZ R12, R19, R12, !PT ;  /* 0x0000000c130c7209 */ /* 0x000fe40007810000 */
[----:B------:R-:W-:Y:S02]  /*3cd0*/  FMNMX.FTZ R31, R90, R31, !PT ;  /* 0x0000001f5a1f7209 */ /* 0x000fe40007810000 */
[----:B-1----:R-:W-:-:S02]  /*3ce0*/  FMNMX.FTZ R24, R7, R24, !PT ;  /* 0x0000001807187209 */ /* 0x002fc40007810000 */
[----:B------:R-:W-:-:S03]  /*3cf0*/  FMNMX.FTZ R7, R17, R12, !PT ;  /* 0x0000000c11077209 */ /* 0x000fc60007810000 */
[----:B------:R-:W1:Y:S01]  /*3d00*/  SHFL.BFLY PT, R151, R24, 0x1, 0x1f ;  /* 0x0c201f0018977f89 */ /* 0x000e6200000e0000 */
[----:B------:R-:W-:-:S04]  /*3d10*/  FMNMX.FTZ R12, R16, R7, !PT ;  /* 0x00000007100c7209 */ /* 0x000fc80007810000 */
[----:B------:R-:W-:Y:S02]  /*3d20*/  FMNMX.FTZ R7, R3, R12, !PT ;  /* 0x0000000c03077209 */ /* 0x000fe40007810000 */
[----:B-1----:R-:W-:-:S03]  /*3d30*/  FMNMX.FTZ R151, R24, R151, !PT ;  /* 0x0000009718977209 */ /* 0x002fc60007810000 */
[----:B------:R-:W1:Y:S01]  /*3d40*/  SHFL.BFLY PT, R24, R7, 0x2, 0x1f ;  /* 0x0c401f0007187f89 */ /* 0x000e6200000e0000 */
[C---:B------:R-:W-:Y:S01]  /*3d50*/  FSETP.NEU.FTZ.AND P0, PT, R151.reuse, -INF , PT ;  /* 0xff8000009700780b */ /* 0x040fe20003f1d000 */
[----:B------:R-:W-:-:S05]  /*3d60*/  FMUL.FTZ R25, R151, c[0x0][0x2d0] ;  /* 0x0000b40097197a20 */ /* 0x000fca0000410000 */
[----:B------:R-:W-:-:S05]  /*3d70*/  FSEL R25, R25, RZ, P0 ;  /* 0x000000ff19197208 */ /* 0x000fca0000000000 */
[--C-:B------:R-:W-:Y:S02]  /*3d80*/  FFMA.FTZ R155, R56, c[0x0][0x2d0], -R25.reuse ;  /* 0x0000b400389b7a23 */ /* 0x100fe40000010819 */
[--C-:B------:R-:W-:Y:S02]  /*3d90*/  FFMA.FTZ R170, R20, c[0x0][0x2d0], -R25.reuse ;  /* 0x0000b40014aa7a23 */ /* 0x100fe40000010819 */
[--C-:B------:R-:W-:Y:S02]  /*3da0*/  FFMA.FTZ R164, R6, c[0x0][0x2d0], -R25.reuse ;  /* 0x0000b40006a47a23 */ /* 0x100fe40000010819 */
[--C-:B------:R-:W-:Y:S01]  /*3db0*/  FFMA.FTZ R160, R4, c[0x0][0x2d0], -R25.reuse ;  /* 0x0000b40004a07a23 */ /* 0x100fe20000010819 */
[----:B------:R-:W-:Y:S01]  /*3dc0*/  MUFU.EX2 R155, R155 ;  /* 0x0000009b009b7308 */ /* 0x000fe20000000800 */
[--C-:B------:R-:W-:Y:S02]  /*3dd0*/  FFMA.FTZ R173, R21, c[0x0][0x2d0], -R25.reuse ;  /* 0x0000b40015ad7a23 */ /* 0x100fe40000010819 */
[--C-:B------:R-:W-:Y:S01]  /*3de0*/  FFMA.FTZ R169, R68, c[0x0][0x2d0], -R25.reuse ;  /* 0x0000b40044a97a23 */ /* 0x100fe20000010819 */
[----:B-1----:R-:W-:Y:S01]  /*3df0*/  FMNMX.FTZ R24, R7, R24, !PT ;  /* 0x0000001807187209 */ /* 0x002fe20007810000 */
[----:B------:R-:W-:-:S02]  /*3e00*/  FFMA.FTZ R165, R64, c[0x0][0x2d0], -R25 ;  /* 0x0000b40040a57a23 */ /* 0x000fc40000010819 */
[--C-:B------:R-:W-:Y:S01]  /*3e10*/  FFMA.FTZ R163, R40, c[0x0][0x2d0], -R25.reuse ;  /* 0x0000b40028a37a23 */ /* 0x100fe20000010819 */
[----:B------:R-:W-:Y:S01]  /*3e20*/  MUFU.EX2 R164, R164 ;  /* 0x000000a400a47308 */ /* 0x000fe20000000800 */
[----:B------:R-:W1:Y:S01]  /*3e30*/  SHFL.BFLY PT, R149, R24, 0x1, 0x1f ;  /* 0x0c201f0018957f89 */ /* 0x000e6200000e0000 */
[--C-:B------:R-:W-:Y:S02]  /*3e40*/  FFMA.FTZ R154, R10, c[0x0][0x2d0], -R25.reuse ;  /* 0x0000b4000a9a7a23 */ /* 0x100fe40000010819 */
[--C-:B------:R-:W-:Y:S02]  /*3e50*/  FFMA.FTZ R2, R8, c[0x0][0x2d0], -R25.reuse ;  /* 0x0000b40008027a23 */ /* 0x100fe40000010819 */
[--C-:B------:R-:W-:Y:S02]  /*3e60*/  FFMA.FTZ R168, R22, c[0x0][0x2d0], -R25.reuse ;  /* 0x0000b40016a87a23 */ /* 0x100fe40000010819 */
[----:B------:R-:W2:Y:S01]  /*3e70*/  MUFU.EX2 R169, R169 ;  /* 0x000000a900a97308 */ /* 0x000ea20000000800 */
[----:B------:R-:W-:-:S07]  /*3e80*/  FFMA.FTZ R231, R18, c[0x0][0x2d0], -R25 ;  /* 0x0000b40012e77a23 */ /* 0x000fce0000010819 */
[----:B------:R-:W-:Y:S08]  /*3e90*/  MUFU.EX2 R165, R165 ;  /* 0x000000a500a57308 */ /* 0x000ff00000000800 */
[----:B------:R-:W3:Y:S01]  /*3ea0*/  MUFU.EX2 R160, R160 ;  /* 0x000000a000a07308 */ /* 0x000ee20000000800 */
[----:B-1----:R-:W-:Y:S02]  /*3eb0*/  FMNMX.FTZ R149, R24, R149, !PT ;  /* 0x0000009518957209 */ /* 0x002fe40007810000 */
[----:B------:R-:W-:-:S02]  /*3ec0*/  FMNMX.FTZ R24, R110, R111, !PT ;  /* 0x0000006f6e187209 */ /* 0x000fc40007810000 */
[C---:B------:R-:W-:Y:S01]  /*3ed0*/  FSETP.NEU.FTZ.AND P0, PT, R149.reuse, -INF , PT ;  /* 0xff8000009500780b */ /* 0x040fe20003f1d000 */
[----:B------:R-:W-:Y:S01]  /*3ee0*/  FMUL.FTZ R12, R149, c[0x0][0x2d0] ;  /* 0x0000b400950c7a20 */ /* 0x000fe20000410000 */
[----:B------:R-:W-:Y:S01]  /*3ef0*/  FMNMX.FTZ R24, R109, R24, !PT ;  /* 0x000000186d187209 */ /* 0x000fe20007810000 */
[----:B------:R-:W-:Y:S01]  /*3f00*/  MUFU.EX2 R163, R163 ;  /* 0x000000a300a37308 */ /* 0x000fe20000000800 */
[----:B--2---:R-:W-:Y:S01]  /*3f10*/  F2FP.PACK_AB R96, R164, R169 ;  /* 0x000000a9a460723e */ /* 0x004fe200000000ff */
[----:B------:R-:W-:Y:S01]  /*3f20*/  FADD.FTZ R164, R169, R164 ;  /* 0x000000a4a9a47221 */ /* 0x000fe20000010000 */
[----:B------:R-:W-:Y:S02]  /*3f30*/  FMNMX.FTZ R24, R95, R24, !PT ;  /* 0x000000185f187209 */ /* 0x000fe40007810000 */
[----:B------:R-:W-:Y:S02]  /*3f40*/  FSEL R12, R12, RZ, P0 ;  /* 0x000000ff0c0c7208 */ /* 0x000fe40000000000 */
[----:B------:R-:W-:Y:S01]  /*3f50*/  FMNMX.FTZ R24, R93, R24, !PT ;  /* 0x000000185d187209 */ /* 0x000fe20007810000 */
[----:B------:R-:W1:Y:S01]  /*3f60*/  MUFU.EX2 R154, R154 ;  /* 0x0000009a009a7308 */ /* 0x000e620000000800 */
[----:B------:R-:W-:Y:S01]  /*3f70*/  ISETP.NE.AND P0, PT, R42, RZ, PT ;  /* 0x000000ff2a00720c */ /* 0x000fe20003f05270 */
[--C-:B------:R-:W-:Y:S01]  /*3f80*/  FFMA.FTZ R167, R5, c[0x0][0x2d0], -R12.reuse ;  /* 0x0000b40005a77a23 */ /* 0x100fe2000001080c */
[----:B------:R-:W-:Y:S01]  /*3f90*/  FMNMX.FTZ R24, R91, R24, !PT ;  /* 0x000000185b187209 */ /* 0x000fe20007810000 */
[----:B------:R-:W-:Y:S01]  /*3fa0*/  LDSM.16.MT88.4 R4, [R212+0x3080] ;  /* 0x00308000d404783b */ /* 0x000fe20000004200 */
[----:B------:R-:W-:Y:S01]  /*3fb0*/  ISETP.GT.AND P0, PT, R23, 0x21, !P0 ;  /* 0x000000211700780c */ /* 0x000fe20004704270 */
[--C-:B------:R-:W-:Y:S01]  /*3fc0*/  FFMA.FTZ R0, R59, c[0x0][0x2d0], -R12.reuse ;  /* 0x0000b4003b007a23 */ /* 0x100fe2000001080c */
        /* <DEDUP_REMOVED lines=10> */
[----:B---3--:R-:W-:Y:S01]  /*4070*/  F2FP.PACK_AB R98, R160, R165 ;  /* 0x000000a5a062723e */ /* 0x008fe200000000ff */
[----:B------:R-:W-:Y:S01]  /*4080*/  LDSM.16.MT88.4 R40, [R212+0x2880] ;  /* 0x00288000d428783b */ /* 0x000fe20000004200 */
[----:B------:R-:W-:Y:S01]  /*4090*/  FMNMX.FTZ R24, R179, R24, !PT ;  /* 0x00000018b3187209 */ /* 0x000fe20007810000 */
[--C-:B------:R-:W-:Y:S01]  /*40a0*/  FFMA.FTZ R150, R11, c[0x0][0x2d0], -R12.reuse ;  /* 0x0000b4000b967a23 */ /* 0x100fe2000001080c */
[----:B-1----:R-:W-:Y:S01]  /*40b0*/  F2FP.PACK_AB R8, R154, R163 ;  /* 0x000000a39a08723e */ /* 0x002fe200000000ff */
[----:B------:R-:W1:Y:S01]  /*40c0*/  MUFU.EX2 R166, R166 ;  /* 0x000000a600a67308 */ /* 0x000e620000000800 */
[----:B------:R-:W-:Y:S01]  /*40d0*/  FMNMX.FTZ R29, R177, R24, !PT ;  /* 0x00000018b11d7209 */ /* 0x000fe20007810000 */
[--C-:B------:R-:W-:Y:S01]  /*40e0*/  FFMA.FTZ R153, R9, c[0x0][0x2d0], -R12.reuse ;  /* 0x0000b40009997a23 */ /* 0x100fe2000001080c */
[----:B------:R-:W-:Y:S01]  /*40f0*/  LDSM.16.MT88.4 R24, [R212+0x2080] ;  /* 0x00208000d418783b */ /* 0x000fe20000004200 */
[--C-:B------:R-:W-:Y:S01]  /*4100*/  FFMA.FTZ R229, R3, c[0x0][0x2d0], -R12.reuse ;  /* 0x0000b40003e57a23 */ /* 0x100fe2000001080c */
[----:B------:R-:W-:Y:S01]  /*4110*/  FMNMX.FTZ R56, R176, R29, !PT ;  /* 0x0000001db0387209 */ /* 0x000fe20007810000 */
[--C-:B------:R-:W-:Y:S01]  /*4120*/  FFMA.FTZ R172, R19, c[0x0][0x2d0], -R12.reuse ;  /* 0x0000b40013ac7a23 */ /* 0x100fe2000001080c */
[----:B------:R-:W-:Y:S01]  /*4130*/  FMNMX.FTZ R29, R88, R31, !PT ;  /* 0x0000001f581d7209 */ /* 0x000fe20007810000 */
[----:B------:R-:W-:Y:S01]  /*4140*/  MUFU.EX2 R167, R167 ;  /* 0x000000a700a77308 */ /* 0x000fe20000000800 */
[--C-:B------:R-:W-:Y:S01]  /*4150*/  FFMA.FTZ R175, R17, c[0x0][0x2d0], -R12.reuse ;  /* 0x0000b40011af7a23 */ /* 0x100fe2000001080c */
[----:B------:R-:W2:Y:S01]  /*4160*/  SHFL.BFLY PT, R21, R56, 0x2, 0x1f ;  /* 0x0c401f0038157f89 */ /* 0x000ea200000e0000 */
[----:B------:R-:W-:Y:S01]  /*4170*/  FMNMX.FTZ R29, R72, R29, !PT ;  /* 0x0000001d481d7209 */ /* 0x000fe20007810000 */
[----:B------:R-:W-:-:S02]  /*4180*/  FFMA.FTZ R174, R16, c[0x0][0x2d0], -R12 ;  /* 0x0000b40010ae7a23 */ /* 0x000fc4000001080c */
[----:B------:R-:W-:Y:S01]  /*4190*/  LDSM.16.MT88.4 R16, [R212+0x2c80] ;  /* 0x002c8000d410783b */ /* 0x000fe20000004200 */
[----:B------:R-:W-:Y:S01]  /*41a0*/  FMNMX.FTZ R20, R74, R29, !PT ;  /* 0x0000001d4a147209 */ /* 0x000fe20007810000 */
[----:B------:R-:W3:Y:S01]  /*41b0*/  MUFU.EX2 R162, R162 ;  /* 0x000000a200a27308 */ /* 0x000ee20000000800 */
[----:B-1----:R-:W-:Y:S01]  /*41c0*/  F2FP.PACK_AB R97, R166, R171 ;  /* 0x000000aba661723e */ /* 0x002fe200000000ff */
[----:B------:R-:W-:Y:S01]  /*41d0*/  LDSM.16.MT88.4 R28, [R214+0x2080] ;  /* 0x00208000d61c783b */ /* 0x000fe20000004200 */
[----:B------:R-:W-:Y:S01]  /*41e0*/  FMNMX.FTZ R23, R75, R20, !PT ;  /* 0x000000144b177209 */ /* 0x000fe20007810000 */
[----:B------:R-:W-:Y:S02]  /*41f0*/  FADD.FTZ R166, R171, R166 ;  /* 0x000000a6aba67221 */ /* 0x000fe40000010000 */
[----:B------:R-:W-:Y:S01]  /*4200*/  FADD.FTZ R165, R165, R164 ;  /* 0x000000a4a5a57221 */ /* 0x000fe20000010000 */
[----:B------:R-:W-:Y:S01]  /*4210*/  FMNMX.FTZ R13, R178, R23, !PT ;  /* 0x00000017b20d7209 */ /* 0x000fe20007810000 */
[----:B------:R-:W1:Y:S02]  /*4220*/  MUFU.EX2 R2, R2 ;  /* 0x0000000200027308 */ /* 0x000e640000000800 */
[----:B------:R-:W-:Y:S01]  /*4230*/  FADD.FTZ R160, R160, R165 ;  /* 0x000000a5a0a07221 */ /* 0x000fe20000010000 */
[----:B------:R-:W-:-:S02]  /*4240*/  FMNMX.FTZ R152, R186, R13, !PT ;  /* 0x0000000dba987209 */ /* 0x000fc40007810000 */
[----:B------:R-:W-:Y:S01]  /*4250*/  LDSM.16.MT88.4 R12, [R214+0x3880] ;  /* 0x00388000d60c783b */ /* 0x000fe20000004200 */
[----:B------:R-:W-:Y:S01]  /*4260*/  FADD.FTZ R163, R163, R160 ;  /* 0x000000a0a3a37221 */ /* 0x000fe20000010000 */
[----:B------:R-:W-:Y:S01]  /*4270*/  FMNMX.FTZ R152, R187, R152, !PT ;  /* 0x00000098bb987209 */ /* 0x000fe20007810000 */
[----:B------:R-:W-:Y:S01]  /*4280*/  MUFU.EX2 R161, R161 ;  /* 0x000000a100a17308 */ /* 0x000fe20000000800 */
[----:B---3--:R-:W-:Y:S01]  /*4290*/  F2FP.PACK_AB R99, R162, R167 ;  /* 0x000000a7a263723e */ /* 0x008fe200000000ff */
[----:B------:R-:W-:Y:S01]  /*42a0*/  FADD.FTZ R167, R167, R166 ;  /* 0x000000a6a7a77221 */ /* 0x000fe20000010000 */
[----:B------:R-:W-:Y:S01]  /*42b0*/  FMNMX.FTZ R152, R189, R152, !PT ;  /* 0x00000098bd987209 */ /* 0x000fe20007810000 */
[----:B------:R-:W-:Y:S01]  /*42c0*/  FADD.FTZ R154, R154, R163 ;  /* 0x000000a39a9a7221 */ /* 0x000fe20000010000 */
[----:B--2---:R-:W-:Y:S01]  /*42d0*/  FMNMX.FTZ R56, R56, R21, !PT ;  /* 0x0000001538387209 */ /* 0x004fe20007810000 */
[----:B------:R-:W-:Y:S01]  /*42e0*/  FADD.FTZ R162, R162, R167 ;  /* 0x000000a7a2a27221 */ /* 0x000fe20000010000 */
[----:B------:R-:W-:Y:S01]  /*42f0*/  LDSM.16.MT88.4 R20, [R214+0x2c80] ;  /* 0x002c8000d614783b */ /* 0x000fe20000004200 */
[----:B------:R-:W-:Y:S01]  /*4300*/  HMMA.16816.F32 R144, R96, R136, RZ ;  /* 0x000000886090723c */ /* 0x000fe200000018ff */
[----:B------:R-:W2:Y:S01]  /*4310*/  MUFU.EX2 R150, R150 ;  /* 0x0000009600967308 */ /* 0x000ea20000000800 */
[----:B-1----:R-:W-:Y:S01]  /*4320*/  F2FP.PACK_AB R10, R2, R155 ;  /* 0x0000009b020a723e */ /* 0x002fe200000000ff */
[----:B------:R-:W1:Y:S01]  /*4330*/  SHFL.BFLY PT, R59, R152, 0x2, 0x1f ;  /* 0x0c401f00983b7f89 */ /* 0x000e6200000e0000 */
[----:B------:R-:W-:-:S03]  /*4340*/  FADD.FTZ R155, R155, R154 ;  /* 0x0000009a9b9b7221 */ /* 0x000fc60000010000 */
[----:B------:R-:W3:Y:S01]  /*4350*/  SHFL.BFLY PT, R57, R56, 0x1, 0x1f ;  /* 0x0c201f0038397f89 */ /* 0x000ee200000e0000 */
[----:B------:R-:W-:Y:S01]  /*4360*/  HMMA.16816.F32 R104, R96, R112, RZ ;  /* 0x000000706068723c */ /* 0x000fe200000018ff */
[----:B------:R-:W-:Y:S01]  /*4370*/  MUFU.EX2 R153, R153 ;  /* 0x0000009900997308 */ /* 0x000fe20000000800 */
[----:B------:R-:W-:-:S06]  /*4380*/  FADD.FTZ R155, R2, R155 ;  /* 0x0000009b029b7221 */ /* 0x000fcc0000010000 */
[----:B------:R-:W-:Y:S01]  /*4390*/  HMMA.16816.F32 R120, R96, R132, RZ ;  /* 0x000000846078723c */ /* 0x000fe200000018ff */
[----:B------:R-:W4:Y:S01]  /*43a0*/  MUFU.EX2 R0, R0 ;  /* 0x0000000000007308 */ /* 0x000f220000000800 */
[----:B--2---:R-:W-:Y:S01]  /*43b0*/  F2FP.PACK_AB R9, R150, R161 ;  /* 0x000000a19609723e */ /* 0x004fe200000000ff */
[----:B------:R-:W-:-:S04]  /*43c0*/  FADD.FTZ R161, R161, R162 ;  /* 0x000000a2a1a17221 */ /* 0x000fc80000010000 */
[----:B------:R-:W-:Y:S01]  /*43d0*/  FADD.FTZ R150, R150, R161 ;  /* 0x000000a196967221 */ /* 0x000fe20000010000 */
[----:B------:R-:W-:Y:S01]  /*43e0*/  HMMA.16816.F32 R52, R96, R60, RZ ;  /* 0x0000003c6034723c */ /* 0x000fe200000018ff */
[----:B------:R-:W-:Y:S01]  /*43f0*/  MUFU.EX2 R168, R168 ;  /* 0x000000a800a87308 */ /* 0x000fe20000000800 */
[----:B-1----:R-:W-:Y:S02]  /*4400*/  FMNMX.FTZ R152, R152, R59, !PT ;  /* 0x0000003b98987209 */ /* 0x002fe40007810000 */
[----:B---3--:R-:W-:-:S03]  /*4410*/  FMNMX.FTZ R3, R56, R57, !PT ;  /* 0x0000003938037209 */ /* 0x008fc60007810000 */
[----:B------:R-:W1:Y:S01]  /*4420*/  SHFL.BFLY PT, R125, R152, 0x1, 0x1f ;  /* 0x0c201f00987d7f89 */ /* 0x000e6200000e0000 */
[----:B------:R-:W-:Y:S01]  /*4430*/  HMMA.16816.F32 R68, R96, R76, RZ ;  /* 0x0000004c6044723c */ /* 0x000fe200000018ff */
[----:B----4-:R-:W-:Y:S01]  /*4440*/  F2FP.PACK_AB R11, R0, R153 ;  /* 0x00000099000b723e */ /* 0x010fe200000000ff */
[----:B------:R-:W2:Y:S01]  /*4450*/  MUFU.EX2 R173, R173 ;  /* 0x000000ad00ad7308 */ /* 0x000ea20000000800 */
[C---:B------:R-:W-:Y:S01]  /*4460*/  FMUL.FTZ R200, R3.reuse, c[0x0][0x2d0] ;  /* 0x0000b40003c87a20 */ /* 0x040fe20000410000 */
[----:B------:R-:W-:Y:S01]  /*4470*/  FSETP.NEU.FTZ.AND P0, PT, R3, -INF , PT ;  /* 0xff8000000300780b */ /* 0x000fe20003f1d000 */
[----:B------:R-:W-:-:S03]  /*4480*/  FADD.FTZ R153, R153, R150 ;  /* 0x0000009699997221 */ /* 0x000fc60000010000 */
[----:B------:R-:W-:Y:S01]  /*4490*/  HMMA.16816.F32 R84, R96, R4, RZ ;  /* 0x000000046054723c */ /* 0x000fe200000018ff */
[----:B------:R-:W-:Y:S01]  /*44a0*/  FSEL R200, R200, RZ, P0 ;  /* 0x000000ffc8c87208 */ /* 0x000fe20000000000 */
[----:B------:R-:W-:Y:S01]  /*44b0*/  MUFU.EX2 R170, R170 ;  /* 0x000000aa00aa7308 */ /* 0x000fe20000000800 */
[----:B------:R-:W-:-:S03]  /*44c0*/  FADD.FTZ R153, R0, R153 ;  /* 0x0000009900997221 */ /* 0x000fc60000010000 */
[--C-:B------:R-:W-:Y:S02]  /*44d0*/  FFMA.FTZ R181, R110, c[0x0][0x2d0], -R200.reuse ;  /* 0x0000b4006eb57a23 */ /* 0x100fe400000108c8 */
[C---:B------:R-:W-:Y:S01]  /*44e0*/  HMMA.16816.F32 R100, R96.reuse, R138, RZ ;  /* 0x0000008a6064723c */ /* 0x040fe200000018ff */
[--C-:B------:R-:W-:Y:S01]  /*44f0*/  FFMA.FTZ R182, R111, c[0x0][0x2d0], -R200.reuse ;  /* 0x0000b4006fb67a23 */ /* 0x100fe200000108c8 */
[----:B------:R-:W3:Y:S01]  /*4500*/  MUFU.EX2 R231, R231 ;  /* 0x000000e700e77308 */ /* 0x000ee20000000800 */
[--C-:B------:R-:W-:Y:S01]  /*4510*/  FFMA.FTZ R183, R109, c[0x0][0x2d0], -R200.reuse ;  /* 0x0000b4006db77a23 */ /* 0x100fe200000108c8 */
[----:B--2---:R-:W-:Y:S01]  /*4520*/  F2FP.PACK_AB R56, R173, R168 ;  /* 0x000000a8ad38723e */ /* 0x004fe200000000ff */
[--C-:B------:R-:W-:Y:S01]  /*4530*/  FFMA.FTZ R184, R95, c[0x0][0x2d0], -R200.reuse ;  /* 0x0000b4005fb87a23 */ /* 0x100fe200000108c8 */
[----:B-1----:R-:W-:Y:S02]  /*4540*/  FMNMX.FTZ R152, R152, R125, !PT ;  /* 0x0000007d98987209 */ /* 0x002fe40007810000 */
[----:B------:R-:W-:Y:S01]  /*4550*/  HMMA.16816.F32 R116, R96, R114, RZ ;  /* 0x000000726074723c */ /* 0x000fe200000018ff */
[----:B------:R-:W-:Y:S01]  /*4560*/  FFMA.FTZ R192, R93, c[0x0][0x2d0], -R200 ;  /* 0x0000b4005dc07a23 */ /* 0x000fe200000108c8 */
[----:B------:R-:W-:Y:S01]  /*4570*/  MUFU.EX2 R181, R181 ;  /* 0x000000b500b57308 */ /* 0x000fe20000000800 */
[C---:B------:R-:W-:Y:S01]  /*4580*/  FSETP.NEU.FTZ.AND P0, PT, R152.reuse, -INF , PT ;  /* 0xff8000009800780b */ /* 0x040fe20003f1d000 */
[----:B------:R-:W-:-:S02]  /*4590*/  FMUL.FTZ R201, R152, c[0x0][0x2d0] ;  /* 0x0000b40098c97a20 */ /* 0x000fc40000410000 */
[--C-:B------:R-:W-:Y:S02]  /*45a0*/  FFMA.FTZ R195, R91, c[0x0][0x2d0], -R200.reuse ;  /* 0x0000b4005bc37a23 */ /* 0x100fe400000108c8 */
[C---:B------:R-:W-:Y:S01]  /*45b0*/  HMMA.16816.F32 R128, R96.reuse, R134, RZ ;  /* 0x000000866080723c */ /* 0x040fe200000018ff */
[----:B------:R-:W-:Y:S01]  /*45c0*/  FSEL R201, R201, RZ, P0 ;  /* 0x000000ffc9c97208 */ /* 0x000fe20000000000 */
[----:B------:R-:W1:Y:S01]  /*45d0*/  MUFU.EX2 R182, R182 ;  /* 0x000000b600b67308 */ /* 0x000e620000000800 */
[----:B---3--:R-:W-:Y:S01]  /*45e0*/  F2FP.PACK_AB R58, R231, R170 ;  /* 0x000000aae73a723e */ /* 0x008fe200000000ff */
[----:B------:R-:W-:Y:S01]  /*45f0*/  FFMA.FTZ R194, R89, c[0x0][0x2d0], -R200 ;  /* 0x0000b40059c27a23 */ /* 0x000fe200000108c8 */
[----:B------:R-:W-:Y:S01]  /*4600*/  PLOP3.LUT P0, PT, PT, PT, UP1, 0x40, 0x0 ;  /* 0x000000000000781c */ /* 0x000fe20003f0e818 */
[--C-:B------:R-:W-:Y:S02]  /*4610*/  FFMA.FTZ R185, R108, c[0x0][0x2d0], -R201.reuse ;  /* 0x0000b4006cb97a23 */ /* 0x100fe400000108c9 */
[----:B------:R-:W-:Y:S01]  /*4620*/  HMMA.16816.F32 R64, R96, R62, RZ ;  /* 0x0000003e6040723c */ /* 0x000fe200000018ff */
[--C-:B------:R-:W-:Y:S01]  /*4630*/  FFMA.FTZ R188, R94, c[0x0][0x2d0], -R201.reuse ;  /* 0x0000b4005ebc7a23 */ /* 0x100fe200000108c9 */
[----:B------:R-:W-:Y:S01]  /*4640*/  MUFU.EX2 R183, R183 ;  /* 0x000000b700b77308 */ /* 0x000fe20000000800 */
[----:B------:R-:W-:-:S02]  /*4650*/  FFMA.FTZ R191, R92, c[0x0][0x2d0], -R201 ;  /* 0x0000b4005cbf7a23 */ /* 0x000fc400000108c9 */
[--C-:B------:R-:W-:Y:S02]  /*4660*/  FFMA.FTZ R190, R90, c[0x0][0x2d0], -R201.reuse ;  /* 0x0000b4005abe7a23 */ /* 0x100fe400000108c9 */
[----:B------:R-:W-:Y:S01]  /*4670*/  FFMA.FTZ R193, R73, c[0x0][0x2d0], -R200 ;  /* 0x0000b40049c17a23 */ /* 0x000fe200000108c8 */
[C---:B------:R-:W-:Y:S01]  /*4680*/  HMMA.16816.F32 R80, R96.reuse, R78, RZ ;  /* 0x0000004e6050723c */ /* 0x040fe200000018ff */
[--C-:B------:R-:W-:Y:S01]  /*4690*/  FFMA.FTZ R199, R88, c[0x0][0x2d0], -R201.reuse ;  /* 0x0000b40058c77a23 */ /* 0x100fe200000108c9 */
[----:B------:R-:W2:Y:S01]  /*46a0*/  MUFU.EX2 R184, R184 ;  /* 0x000000b800b87308 */ /* 0x000ea20000000800 */
[----:B-1----:R-:W-:Y:S01]  /*46b0*/  F2FP.PACK_AB R92, R182, R181 ;  /* 0x000000b5b65c723e */ /* 0x002fe200000000ff */
[--C-:B------:R-:W-:Y:S02]  /*46c0*/  FFMA.FTZ R196, R72, c[0x0][0x2d0], -R201.reuse ;  /* 0x0000b40048c47a23 */ /* 0x100fe400000108c9 */
[--C-:B------:R-:W-:Y:S02]  /*46d0*/  FFMA.FTZ R197, R74, c[0x0][0x2d0], -R201.reuse ;  /* 0x0000b4004ac57a23 */ /* 0x100fe400000108c9 */
[----:B------:R-:W-:Y:S01]  /*46e0*/  HMMA.16816.F32 R96, R96, R6, RZ ;  /* 0x000000066060723c */ /* 0x000fe200000018ff */
[----:B------:R-:W-:Y:S01]  /*46f0*/  FFMA.FTZ R198, R75, c[0x0][0x2d0], -R201 ;  /* 0x0000b4004bc67a23 */ /* 0x000fe200000108c9 */
[----:B------:R-:W-:Y:S01]  /*4700*/  MUFU.EX2 R185, R185 ;  /* 0x000000b900b97308 */ /* 0x000fe20000000800 */
[----:B------:R-:W-:-:S02]  /*4710*/  FADD.FTZ R182, R181, R182 ;  /* 0x000000b6b5b67221 */ /* 0x000fc40000010000 */
[----:B------:R-:W-:Y:S02]  /*4720*/  FFMA.FTZ R227, R176, c[0x0][0x2d0], -R200 ;  /* 0x0000b400b0e37a23 */ /* 0x000fe400000108c8 */
[----:B------:R-:W-:Y:S01]  /*4730*/  FFMA.FTZ R225, R189, c[0x0][0x2d0], -R201 ;  /* 0x0000b400bde17a23 */ /* 0x000fe200000108c9 */
[C---:B------:R-:W-:Y:S01]  /*4740*/  HMMA.16816.F32 R144, R8.reuse, R156, R144 ;  /* 0x0000009c0890723c */ /* 0x040fe20000001890 */
[----:B------:R-:W-:Y:S01]  /*4750*/  FADD.FTZ R168, R168, R155 ;  /* 0x0000009ba8a87221 */ /* 0x000fe20000010000 */
[----:B------:R-:W1:Y:S01]  /*4760*/  MUFU.EX2 R188, R188 ;  /* 0x000000bc00bc7308 */ /* 0x000e620000000800 */
[C---:B--2---:R-:W-:Y:S01]  /*4770*/  F2FP.PACK_AB R94, R184.reuse, R183 ;  /* 0x000000b7b85e723e */ /* 0x044fe200000000ff */
[----:B------:R-:W-:Y:S02]  /*4780*/  FADD.FTZ R183, R183, R182 ;  /* 0x000000b6b7b77221 */ /* 0x000fe40000010000 */
[----:B------:R-:W-:Y:S02]  /*4790*/  FADD.FTZ R173, R173, R168 ;  /* 0x000000a8adad7221 */ /* 0x000fe40000010000 */
[----:B------:R-:W-:Y:S01]  /*47a0*/  HMMA.16816.F32 R104, R8, R48, R104 ;  /* 0x000000300868723c */ /* 0x000fe20000001868 */
[----:B------:R-:W-:Y:S01]  /*47b0*/  FADD.FTZ R183, R184, R183 ;  /* 0x000000b7b8b77221 */ /* 0x000fe20000010000 */
[----:B------:R-:W-:Y:S01]  /*47c0*/  MUFU.EX2 R191, R191 ;  /* 0x000000bf00bf7308 */ /* 0x000fe20000000800 */
[----:B------:R-:W-:-:S04]  /*47d0*/  FADD.FTZ R170, R170, R173 ;  /* 0x000000adaaaa7221 */ /* 0x000fc80000010000 */
[----:B------:R-:W-:Y:S01]  /*47e0*/  FADD.FTZ R231, R231, R170 ;  /* 0x000000aae7e77221 */ /* 0x000fe20000010000 */
[----:B------:R-:W-:Y:S02]  /*47f0*/  HMMA.16816.F32 R120, R8, R44, R120 ;  /* 0x0000002c0878723c */ /* 0x000fe40000001878 */
[----:B------:R-:W2:Y:S01]  /*4800*/  MUFU.EX2 R190, R190 ;  /* 0x000000be00be7308 */ /* 0x000ea20000000800 */
[----:B-1----:R-:W-:Y:S01]  /*4810*/  F2FP.PACK_AB R93, R188, R185 ;  /* 0x000000b9bc5d723e */ /* 0x002fe200000000ff */
[----:B------:R-:W-:-:S04]  /*4820*/  FADD.FTZ R188, R185, R188 ;  /* 0x000000bcb9bc7221 */ /* 0x000fc80000010000 */
[C---:B------:R-:W-:Y:S02]  /*4830*/  HMMA.16816.F32 R52, R8.reuse, R40, R52 ;  /* 0x000000280834723c */ /* 0x040fe40000001834 */
[----:B------:R-:W-:Y:S06]  /*4840*/  MUFU.EX2 R172, R172 ;  /* 0x000000ac00ac7308 */ /* 0x000fec0000000800 */
[----:B------:R-:W-:Y:S02]  /*4850*/  HMMA.16816.F32 R68, R8, R36, R68 ;  /* 0x000000240844723c */ /* 0x000fe40000001844 */
[----:B------:R-:W1:Y:S01]  /*4860*/  MUFU.EX2 R175, R175 ;  /* 0x000000af00af7308 */ /* 0x000e620000000800 */
[----:B--2---:R-:W-:Y:S01]  /*4870*/  F2FP.PACK_AB R95, R190, R191 ;  /* 0x000000bfbe5f723e */ /* 0x004fe200000000ff */
[----:B------:R-:W-:-:S04]  /*4880*/  FADD.FTZ R191, R191, R188 ;  /* 0x000000bcbfbf7221 */ /* 0x000fc80000010000 */
[C---:B------:R-:W-:Y:S01]  /*4890*/  HMMA.16816.F32 R84, R8.reuse, R32, R84 ;  /* 0x000000200854723c */ /* 0x040fe20000001854 */
[----:B------:R-:W-:Y:S01]  /*48a0*/  FADD.FTZ R190, R190, R191 ;  /* 0x000000bfbebe7221 */ /* 0x000fe20000010000 */
[----:B------:R-:W-:Y:S06]  /*48b0*/  MUFU.EX2 R174, R174 ;  /* 0x000000ae00ae7308 */ /* 0x000fec0000000800 */
[----:B------:R-:W-:Y:S02]  /*48c0*/  HMMA.16816.F32 R100, R8, R158, R100 ;  /* 0x0000009e0864723c */ /* 0x000fe40000001864 */
[----:B------:R-:W2:Y:S01]  /*48d0*/  MUFU.EX2 R229, R229 ;  /* 0x000000e500e57308 */ /* 0x000ea20000000800 */
[----:B-1----:R-:W-:Y:S01]  /*48e0*/  F2FP.PACK_AB R57, R175, R172 ;  /* 0x000000acaf39723e */ /* 0x002fe200000000ff */
[----:B------:R-:W-:-:S04]  /*48f0*/  FADD.FTZ R172, R172, R153 ;  /* 0x00000099acac7221 */ /* 0x000fc80000010000 */
[C---:B------:R-:W-:Y:S01]  /*4900*/  HMMA.16816.F32 R116, R8.reuse, R50, R116 ;  /* 0x000000320874723c */ /* 0x040fe20000001874 */
[----:B------:R-:W-:Y:S01]  /*4910*/  FADD.FTZ R175, R175, R172 ;  /* 0x000000acafaf7221 */ /* 0x000fe20000010000 */
[----:B------:R-:W-:Y:S06]  /*4920*/  MUFU.EX2 R192, R192 ;  /* 0x000000c000c07308 */ /* 0x000fec0000000800 */
[----:B------:R-:W-:Y:S01]  /*4930*/  HMMA.16816.F32 R128, R8, R46, R128 ;  /* 0x0000002e0880723c */ /* 0x000fe20000001880 */
[----:B--2---:R-:W-:Y:S01]  /*4940*/  F2FP.PACK_AB R59, R229, R174 ;  /* 0x000000aee53b723e */ /* 0x004fe200000000ff */
[----:B------:R-:W1:Y:S01]  /*4950*/  MUFU.EX2 R195, R195 ;  /* 0x000000c300c37308 */ /* 0x000e620000000800 */
[----:B------:R-:W-:-:S05]  /*4960*/  FADD.FTZ R174, R174, R175 ;  /* 0x000000afaeae7221 */ /* 0x000fca0000010000 */
[C---:B------:R-:W-:Y:S01]  /*4970*/  HMMA.16816.F32 R64, R8.reuse, R42, R64 ;  /* 0x0000002a0840723c */ /* 0x040fe20000001840 */
[----:B------:R-:W-:Y:S01]  /*4980*/  FADD.FTZ R229, R229, R174 ;  /* 0x000000aee5e57221 */ /* 0x000fe20000010000 */
[----:B------:R-:W-:Y:S06]  /*4990*/  MUFU.EX2 R194, R194 ;  /* 0x000000c200c27308 */ /* 0x000fec0000000800 */
[C---:B------:R-:W-:Y:S02]  /*49a0*/  HMMA.16816.F32 R80, R8.reuse, R38, R80 ;  /* 0x000000260850723c */ /* 0x040fe40000001850 */
[----:B------:R-:W-:Y:S06]  /*49b0*/  MUFU.EX2 R193, R193 ;  /* 0x000000c100c17308 */ /* 0x000fec0000000800 */
[----:B------:R-:W-:Y:S01]  /*49c0*/  HMMA.16816.F32 R96, R8, R34, R96 ;  /* 0x000000220860723c */ /* 0x000fe20000001860 */
[----:B------:R-:W2:Y:S01]  /*49d0*/  LDSM.16.MT88.4 R8, [R212+0x3880] ;  /* 0x00388000d408783b */ /* 0x000ea20000004200 */
[----:B------:R-:W-:Y:S06]  /*49e0*/  MUFU.EX2 R199, R199 ;  /* 0x000000c700c77308 */ /* 0x000fec0000000800 */
[C---:B------:R-:W-:Y:S02]  /*49f0*/  HMMA.16816.F32 R108, R92.reuse, R112, RZ ;  /* 0x000000705c6c723c */ /* 0x040fe400000018ff */
[----:B------:R-:W3:Y:S06]  /*4a00*/  MUFU.EX2 R196, R196 ;  /* 0x000000c400c47308 */ /* 0x000eec0000000800 */
[C---:B------:R-:W-:Y:S02]  /*4a10*/  HMMA.16816.F32 R124, R92.reuse, R132, RZ ;  /* 0x000000845c7c723c */ /* 0x040fe400000018ff */
[----:B------:R-:W-:Y:S06]  /*4a20*/  MUFU.EX2 R197, R197 ;  /* 0x000000c500c57308 */ /* 0x000fec0000000800 */
[----:B------:R-:W-:Y:S02]  /*4a30*/  HMMA.16816.F32 R88, R92, R4, RZ ;  /* 0x000000045c58723c */ /* 0x000fe400000018ff */
[----:B------:R-:W4:Y:S05]  /*4a40*/  MUFU.EX2 R198, R198 ;  /* 0x000000c600c67308 */ /* 0x000f2a0000000800 */
[----:B-1----:R-:W-:Y:S01]  /*4a50*/  F2FP.PACK_AB R4, R195, R192 ;  /* 0x000000c0c304723e */ /* 0x002fe200000000ff */
[----:B------:R-:W-:Y:S01]  /*4a60*/  HMMA.16816.F32 R144, R56, R28, R144 ;  /* 0x0000001c3890723c */ /* 0x000fe20000001890 */
[----:B---3--:R-:W-:Y:S01]  /*4a70*/  F2FP.PACK_AB R5, R196, R199 ;  /* 0x000000c7c405723e */ /* 0x008fe200000000ff */
[----:B------:R-:W-:Y:S01]  /*4a80*/  FADD.FTZ R192, R192, R183 ;  /* 0x000000b7c0c07221 */ /* 0x000fe20000010000 */
[----:B------:R-:W-:Y:S01]  /*4a90*/  MUFU.EX2 R227, R227 ;  /* 0x000000e300e37308 */ /* 0x000fe20000000800 */
[----:B------:R-:W-:-:S02]  /*4aa0*/  FADD.FTZ R199, R199, R190 ;  /* 0x000000bec7c77221 */ /* 0x000fc40000010000 */
[----:B------:R-:W-:Y:S02]  /*4ab0*/  FADD.FTZ R195, R195, R192 ;  /* 0x000000c0c3c37221 */ /* 0x000fe40000010000 */
[C---:B------:R-:W-:Y:S01]  /*4ac0*/  HMMA.16816.F32 R104, R56.reuse, R24, R104 ;  /* 0x000000183868723c */ /* 0x040fe20000001868 */
[----:B------:R-:W-:Y:S02]  /*4ad0*/  FADD.FTZ R196, R196, R199 ;  /* 0x000000c7c4c47221 */ /* 0x000fe40000010000 */
[----:B------:R-:W-:Y:S05]  /*4ae0*/  MUFU.EX2 R225, R225 ;  /* 0x000000e100e17308 */ /* 0x000fea0000000800 */
        /* <DEDUP_REMOVED lines=36> */
[----:B------:R-:W-:Y:S01]  /*4d30*/  FFMA.FTZ R40, R177, c[0x0][0x2d0], -R200 ;  /* 0x0000b400b1287a23 */ /* 0x000fe200000108c8 */
[C---:B------:R-:W-:Y:S05]  /*4d40*/  HMMA.16816.F32 R72, R4.reuse, R36, R72 ;  /* 0x000000240448723c */ /* 0x040fea0000001848 */
[----:B------:R-:W2:Y:S02]  /*4d50*/  MUFU.EX2 R33, R33 ;  /* 0x0000002100217308 */ /* 0x000ea40000000800 */
[----:B------:R-:W-:Y:S01]  /*4d60*/  FFMA.FTZ R36, R187, c[0x0][0x2d0], -R201 ;  /* 0x0000b400bb247a23 */ /* 0x000fe200000108c9 */
[C---:B------:R-:W-:Y:S05]  /*4d70*/  HMMA.16816.F32 R140, R4.reuse, R156, R140 ;  /* 0x0000009c048c723c */ /* 0x040fea000000188c */
[----:B------:R-:W3:Y:S03]  /*4d80*/  MUFU.EX2 R40, R40 ;  /* 0x0000002800287308 */ /* 0x000ee60000000800 */
[C---:B------:R-:W-:Y:S05]  /*4d90*/  HMMA.16816.F32 R136, R4.reuse, R158, R136 ;  /* 0x0000009e0488723c */ /* 0x040fea0000001888 */
[----:B------:R-:W4:Y:S03]  /*4da0*/  MUFU.EX2 R36, R36 ;  /* 0x0000002400247308 */ /* 0x000f260000000800 */
[C---:B------:R-:W-:Y:S08]  /*4db0*/  HMMA.16816.F32 R112, R4.reuse, R50, R112 ;  /* 0x000000320470723c */ /* 0x040ff00000001870 */
        /* <DEDUP_REMOVED lines=41> */
.L_x_931:
[----:B------:R-:W-:Y:S02]  /*5050*/  UISETP.NE.AND UP0, UPT, UR12, 0x1, UPT ;  /* 0x000000010c00788c */ /* 0x000fe4000bf05270 */
[----:B------:R-:W-:Y:S02]  /*5060*/  ULDC.64 UR4, c[0x0][0x330] ;  /* 0x0000cc0000047ab9 */ /* 0x000fe40000000a00 */
[----:B------:R-:W-:-:S07]  /*5070*/  UIMAD.WIDE.U32 UR16, UR14, UR4, URZ ;  /* 0x000000040e1072a5 */ /* 0x000fce000f8e003f */
[----:B------:R-:W-:Y:S02]  /*5080*/  @UP0 UMOV UR15, UR17 ;  /* 0x00000011000f0c82 */ /* 0x000fe40008000000 */
[----:B------:R-:W-:Y:S02]  /*5090*/  @UP0 USHF.R.U32.HI UR14, URZ, UR5, UR15 ;  /* 0x000000053f0e0299 */ /* 0x000fe4000801160f */
.L_x_932:
[----:B------:R-:W-:Y:S02]  /*50a0*/  ULDC UR4, c[0x0][0x32c] ;  /* 0x0000cb0000047ab9 */ /* 0x000fe40000000800 */
[----:B------:R-:W-:-:S04]  /*50b0*/  UIMAD UR4, UR14, UR12, UR4 ;  /* 0x0000000c0e0472a4 */ /* 0x000fc8000f8e0204 */
[----:B------:R-:W-:-:S04]  /*50c0*/  UISETP.LT.AND UP0, UPT, UR13, UR4, UPT ;  /* 0x000000040d00728c */ /* 0x000fc8000bf01270 */
[----:B------:R-:W-:-:S04]  /*50d0*/  USEL UR13, UR13, UR4, UP0 ;  /* 0x000000040d0d7287 */ /* 0x000fc80008000000 */
.L_x_930:
        /* <DEDUP_REMOVED lines=19> */
.L_x_952:
        /* <DEDUP_REMOVED lines=15> */
[C---:B------:R-:W-:Y:S04]  /*5300*/  IMAD.WIDE.U32 R6, R226.reuse, c[0x0][0x208], RZ ;  /* 0x00008200e2067a25 */ /* 0x040fe800078e00ff */
[----:B------:R-:W-:Y:S02]  /*5310*/  IMAD R3, R3, c[0x0][0x208], RZ ;  /* 0x0000820003037a24 */ /* 0x000fe400078e02ff */
[----:B------:R-:W-:Y:S02]  /*5320*/  @!P3 IMAD.MOV.U32 R9, RZ, RZ, c[0x0][0x208] ;  /* 0x00008200ff09b624 */ /* 0x000fe400078e00ff */
[----:B------:R-:W-:Y:S02]  /*5330*/  IMAD R3, R226, c[0x0][0x20c], R3 ;  /* 0x00008300e2037a24 */ /* 0x000fe400078e0203 */
[----:B------:R-:W-:Y:S02]  /*5340*/  @!P3 IMAD.MOV.U32 R4, RZ, RZ, c[0x0][0x20c] ;  /* 0x00008300ff04b624 */ /* 0x000fe400078e00ff */
[----:B------:R-:W-:Y:S02]  /*5350*/  IMAD.IADD R3, R7, 0x1, R3 ;  /* 0x0000000107037824 */ /* 0x000fe400078e0203 */
[----:B------:R-:W-:Y:S04]  /*5360*/  IMAD.WIDE.U32 R6, R6, 0x30, RZ ;  /* 0x0000003006067825 */ /* 0x000fe800078e00ff */
[----:B------:R-:W-:Y:S01]  /*5370*/  IMAD R3, R3, 0x30, RZ ;  /* 0x0000003003037824 */ /* 0x000fe200078e02ff */
[-C--:B------:R-:W-:Y:S02]  /*5380*/  IADD3 R5, P2, R232, R6.reuse, RZ ;  /* 0x00000006e8057210 */ /* 0x080fe40007f5e0ff */
[-C--:B------:R-:W-:Y:S01]  /*5390*/  @!P3 LEA R11, P0, R9, R6.reuse, 0x5 ;  /* 0x00000006090bb211 */ /* 0x080fe200078028ff */
[----:B------:R-:W-:Y:S01]  /*53a0*/  IMAD.IADD R3, R7, 0x1, R3 ;  /* 0x0000000107037824 */ /* 0x000fe200078e0203 */
[-C--:B------:R-:W-:Y:S04]  /*53b0*/  IADD3 R7, P1, R238, R6.reuse, RZ ;  /* 0x00000006ee077210 */ /* 0x080fe80007f3e0ff */
[----:B------:R-:W-:Y:S01]  /*53c0*/  @!P3 LEA.HI.X R9, R9, R3, R4, 0x5, P0 ;  /* 0x000000030909b211 */ /* 0x000fe200000f2c04 */
[----:B------:R-:W-:Y:S01]  /*53d0*/  IMAD.X R4, R3, 0x1, R235, P2 ;  /* 0x0000000103047824 */ /* 0x000fe200010e06eb */
[----:B------:R-:W-:Y:S02]  /*53e0*/  LEA R14, P2, R5, c[0x0][0x1f8], 0x1 ;  /* 0x00007e00050e7a11 */ /* 0x000fe400078408ff */
[----:B------:R-:W-:Y:S01]  /*53f0*/  IADD3 R8, P0, R236, R6, RZ ;  /* 0x00000006ec087210 */ /* 0x000fe20007f1e0ff */
[----:B------:R-:W-:Y:S01]  /*5400*/  IMAD.X R6, R3, 0x1, R237, P1 ;  /* 0x0000000103067824 */ /* 0x000fe200008e06ed */
[----:B------:R-:W-:Y:S02]  /*5410*/  LEA.HI.X R15, R5, c[0x0][0x1fc], R4, 0x1, P2 ;  /* 0x00007f00050f7a11 */ /* 0x000fe400010f0c04 */
[----:B------:R-:W-:Y:S01]  /*5420*/  LEA R12, P1, R7, c[0x0][0x1f8], 0x1 ;  /* 0x00007e00070c7a11 */ /* 0x000fe200078208ff */
[----:B------:R-:W-:Y:S01]  /*5430*/  IMAD.X R3, R3, 0x1, R230, P0 ;  /* 0x0000000103037824 */ /* 0x000fe200000e06e6 */
[C---:B------:R-:W-:Y:S01]  /*5440*/  LEA R16, P0, R8.reuse, c[0x0][0x1f8], 0x1 ;  /* 0x00007e0008107a11 */ /* 0x040fe200078008ff */
[----:B------:R-:W-:Y:S01]  /*5450*/  @!PT LDS RZ, [RZ] ;  /* 0x00000000fffff984 */ /* 0x000fe20000000800 */
[----:B------:R-:W-:Y:S01]  /*5460*/  @!PT LDS RZ, [RZ] ;  /* 0x00000000fffff984 */ /* 0x000fe20000000800 */
[----:B------:R-:W-:Y:S01]  /*5470*/  @!PT LDS RZ, [RZ] ;  /* 0x00000000fffff984 */ /* 0x000fe20000000800 */
[----:B------:R4:W-:Y:S01]  /*5480*/  LDGSTS.E.BYPASS.LTC128B.128 [R218+0x1880], [R14.64], !P6 ;  /* 0x018800000eda7fae */ /* 0x0009e2000f101d4a */
[----:B------:R-:W-:Y:S02]  /*5490*/  LEA.HI.X R13, R7, c[0x0][0x1fc], R6, 0x1, P1 ;  /* 0x00007f00070d7a11 */ /* 0x000fe400008f0c06 */
[C---:B------:R-:W-:Y:S02]  /*54a0*/  @!P3 IADD3 R4, P2, R11.reuse, R232, RZ ;  /* 0x000000e80b04b210 */ /* 0x040fe40007f5e0ff */
[----:B------:R-:W-:Y:S01]  /*54b0*/  LEA.HI.X R17, R8, c[0x0][0x1fc], R3, 0x1, P0 ;  /* 0x00007f0008117a11 */ /* 0x000fe200000f0c03 */
[----:B------:R4:W-:Y:S01]  /*54c0*/  LDGSTS.E.BYPASS.LTC128B.128 [R218+0x2480], [R12.64], !P5 ;  /* 0x024800000cda7fae */ /* 0x0009e2000e901d4a */
[----:B------:R-:W-:Y:S01]  /*54d0*/  @!P3 IADD3 R3, P1, R11, R238, RZ ;  /* 0x000000ee0b03b210 */ /* 0x000fe20007f3e0ff */
[----:B------:R-:W-:Y:S01]  /*54e0*/  @!P3 IMAD.X R5, R9, 0x1, R235, P2 ;  /* 0x000000010905b824 */ /* 0x000fe200010e06eb */
[C---:B------:R-:W-:Y:S02]  /*54f0*/  @!P3 LEA R20, P2, R4.reuse, c[0x0][0x1f8], 0x1 ;  /* 0x00007e000414ba11 */ /* 0x040fe400078408ff */
        /* <DEDUP_REMOVED lines=12> */
.L_x_934:
        /* <DEDUP_REMOVED lines=13> */
[----:B------:R-:W-:Y:S07]  /*5690*/  LDSM.16.M88.4 R164, [R213+0x8080] ;  /* 0x00808000d5a4783b */ /* 0x000fee0000000200 */
[-C--:B------:R-:W-:Y:S08]  /*56a0*/  HMMA.16816.F32 R36, R152, R168.reuse, RZ ;  /* 0x000000a89824723c */ /* 0x080ff000000018ff */
[C---:B------:R-:W-:Y:S08]  /*56b0*/  HMMA.16816.F32 R40, R160.reuse, R168, RZ ;  /* 0x000000a8a028723c */ /* 0x040ff000000018ff */
[-C--:B------:R-:W-:Y:S01]  /*56c0*/  HMMA.16816.F32 R44, R160, R170.reuse, RZ ;  /* 0x000000aaa02c723c */ /* 0x080fe200000018ff */
[----:B------:R-:W-:Y:S07]  /*56d0*/  LDSM.16.M88.4 R160, [R216+0x5080] ;  /* 0x00508000d8a0783b */ /* 0x000fee0000000200 */
[----:B------:R-:W-:Y:S01]  /*56e0*/  HMMA.16816.F32 R48, R152, R170, RZ ;  /* 0x000000aa9830723c */ /* 0x000fe200000018ff */
[----:B------:R-:W1:Y:S07]  /*56f0*/  LDSM.16.M88.4 R152, [R216+0x4c80] ;  /* 0x004c8000d898783b */ /* 0x000e6e0000000200 */
[-C--:B------:R-:W-:Y:S01]  /*5700*/  HMMA.16816.F32 R4, R172, R176.reuse, R4 ;  /* 0x000000b0ac04723c */ /* 0x080fe20000001804 */
[----:B------:R-:W3:Y:S07]  /*5710*/  LDSM.16.M88.4 R168, [R209] ;  /* 0x00000000d1a8783b */ /* 0x000eee0000000200 */
        /* <DEDUP_REMOVED lines=14> */
[----:B------:R-:W5:Y:S07]  /*5800*/  LDSM.16.M88.4 R172, [R208] ;  /* 0x00000000d0ac783b */ /* 0x000f6e0000000200 */
[-C--:B--2---:R-:W-:Y:S01]  /*5810*/  HMMA.16816.F32 R4, R156, R192.reuse, R4 ;  /* 0x000000c09c04723c */ /* 0x084fe20000001804 */
[----:B------:R-:W-:Y:S07]  /*5820*/  LDSM.16.M88.4 R188, [R213+0xb080] ;  /* 0x00b08000d5bc783b */ /* 0x000fee0000000200 */
        /* <DEDUP_REMOVED lines=12> */
[----:B------:R-:W-:Y:S01]  /*58f0*/  HMMA.16816.F32 R48, R156, R162, R48 ;  /* 0x000000a29c30723c */ /* 0x000fe20000001830 */
[----:B------:R-:W1:Y:S07]  /*5900*/  LDSM.16.M88.4 R156, [R216+0x5480] ;  /* 0x00548000d89c783b */ /* 0x000e6e0000000200 */
[-C--:B---3--:R-:W-:Y:S01]  /*5910*/  HMMA.16816.F32 R4, R164, R168.reuse, R4 ;  /* 0x000000a8a404723c */ /* 0x088fe20000001804 */
[----:B------:R-:W2:Y:S07]  /*5920*/  LDSM.16.M88.4 R160, [R217+0xb080] ;  /* 0x00b08000d9a0783b */ /* 0x000eae0000000200 */
[C---:B----4-:R-:W-:Y:S08]  /*5930*/  HMMA.16816.F32 R8, R176.reuse, R168, R8 ;  /* 0x000000a8b008723c */ /* 0x050ff00000001808 */
[-C--:B------:R-:W-:Y:S08]  /*5940*/  HMMA.16816.F32 R12, R176, R170.reuse, R12 ;  /* 0x000000aab00c723c */ /* 0x080ff0000000180c */
[C---:B------:R-:W-:Y:S01]  /*5950*/  HMMA.16816.F32 R16, R164.reuse, R170, R16 ;  /* 0x000000aaa410723c */ /* 0x040fe20000001810 */
[----:B------:R-:W3:Y:S07]  /*5960*/  LDSM.16.M88.4 R168, [R216+0x5c80] ;  /* 0x005c8000d8a8783b */ /* 0x000eee0000000200 */
[-C--:B-----5:R-:W-:Y:S08]  /*5970*/  HMMA.16816.F32 R20, R164, R172.reuse, R20 ;  /* 0x000000aca414723c */ /* 0x0a0ff00000001814 */
[C---:B------:R-:W-:Y:S08]  /*5980*/  HMMA.16816.F32 R24, R176.reuse, R172, R24 ;  /* 0x000000acb018723c */ /* 0x040ff00000001818 */
[-C--:B------:R-:W-:Y:S08]  /*5990*/  HMMA.16816.F32 R28, R176, R174.reuse, R28 ;  /* 0x000000aeb01c723c */ /* 0x080ff0000000181c */
[C---:B------:R-:W-:Y:S01]  /*59a0*/  HMMA.16816.F32 R32, R164.reuse, R174, R32 ;  /* 0x000000aea420723c */ /* 0x040fe20000001820 */
[----:B------:R-:W-:Y:S07]  /*59b0*/  LDSM.16.M88.4 R172, [R213+0xa080] ;  /* 0x00a08000d5ac783b */ /* 0x000fee0000000200 */
[-C--:B------:R-:W-:Y:S08]  /*59c0*/  HMMA.16816.F32 R36, R164, R180.reuse, R36 ;  /* 0x000000b4a424723c */ /* 0x080ff00000001824 */
[C---:B------:R-:W-:Y:S08]  /*59d0*/  HMMA.16816.F32 R40, R176.reuse, R180, R40 ;  /* 0x000000b4b028723c */ /* 0x040ff00000001828 */
[-C--:B------:R-:W-:Y:S01]  /*59e0*/  HMMA.16816.F32 R44, R176, R182.reuse, R44 ;  /* 0x000000b6b02c723c */ /* 0x080fe2000000182c */
[----:B------:R-:W4:Y:S07]  /*59f0*/  LDSM.16.M88.4 R176, [R206] ;  /* 0x00000000ceb0783b */ /* 0x000f2e0000000200 */
[----:B------:R-:W-:Y:S01]  /*5a00*/  HMMA.16816.F32 R48, R164, R182, R48 ;  /* 0x000000b6a430723c */ /* 0x000fe20000001830 */
[----:B------:R-:W5:Y:S01]  /*5a10*/  LDSM.16.M88.4 R164, [R204] ;  /* 0x00000000cca4783b */ /* 0x000f620000000200 */
[----:B------:R-:W-:Y:S06]  /*5a20*/  DEPBAR.LE SB0, 0x0 ;  /* 0x000080000000791a */ /* 0x000fec0000000000 */
[-C--:B-1----:R-:W-:Y:S01]  /*5a30*/  HMMA.16816.F32 R4, R152, R156.reuse, R4 ;  /* 0x0000009c9804723c */ /* 0x082fe20000001804 */
[----:B------:R-:W-:Y:S07]  /*5a40*/  BAR.SYNC.DEFER_BLOCKING 0x0 ;  /* 0x0000000000007b1d */ /* 0x000fee0000010000 */
[C---:B--2---:R-:W-:Y:S08]  /*5a50*/  HMMA.16816.F32 R8, R160.reuse, R156, R8 ;  /* 0x0000009ca008723c */ /* 0x044ff00000001808 */
        /* <DEDUP_REMOVED lines=9> */
[----:B------:R-:W-:Y:S08]  /*5af0*/  HMMA.16816.F32 R48, R152, R170, R48 ;  /* 0x000000aa9830723c */ /* 0x000ff00000001830 */
        /* <DEDUP_REMOVED lines=8> */
[-C--:B-----5:R-:W-:Y:S08]  /*5b80*/  HMMA.16816.F32 R36, R172, R164.reuse, R36 ;  /* 0x000000a4ac24723c */ /* 0x0a0ff00000001824 */
[C---:B------:R-:W-:Y:S08]  /*5b90*/  HMMA.16816.F32 R40, R188.reuse, R164, R40 ;  /* 0x000000a4bc28723c */ /* 0x040ff00000001828 */
[-C--:B------:R-:W-:Y:S08]  /*5ba0*/  HMMA.16816.F32 R44, R188, R166.reuse, R44 ;  /* 0x000000a6bc2c723c */ /* 0x080ff0000000182c */
[----:B------:R-:W-:Y:S01]  /*5bb0*/  HMMA.16816.F32 R48, R172, R166, R48 ;  /* 0x000000a6ac30723c */ /* 0x000fe20000001830 */
[----:B------:R-:W-:-:S07]  /*5bc0*/  @!P0 BRA `(.L_x_935) ;  /* 0x000002f000008947 */ /* 0x000fce0003800000 */
[----:B------:R-:W-:Y:S02]  /*5bd0*/  IADD3 R152, R226, -0x1, RZ ;  /* 0xffffffffe2987810 */ /* 0x000fe40007ffe0ff */
[----:B------:R-:W-:Y:S02]  /*5be0*/  IADD3 R3, -R228, 0x30, RZ ;  /* 0x00000030e4037810 */ /* 0x000fe40007ffe1ff */
[----:B------:R-:W-:Y:S01]  /*5bf0*/  SHF.R.S32.HI R149, RZ, 0x1f, R152 ;  /* 0x0000001fff957819 */ /* 0x000fe20000011498 */
[C---:B------:R-:W-:Y:S01]  /*5c00*/  IMAD.WIDE.U32 R162, R152.reuse, c[0x0][0x1e0], RZ ;  /* 0x0000780098a27a25 */ /* 0x040fe200078e00ff */
        /* <DEDUP_REMOVED lines=9> */
[C---:B------:R-:W-:Y:S01]  /*5ca0*/  @P1 IMAD.X R151, R149.reuse, 0x1, R223, P0 ;  /* 0x0000000195971824 */ /* 0x040fe200000e06df */
        /* <DEDUP_REMOVED lines=10> */
[----:B------:R-:W-:Y:S04]  /*5d50*/  @P1 IADD3 R152, P2, R201, R162, RZ ;  /* 0x000000a2c9981210 */ /* 0x000fe80007f5e0ff */
[----:B------:R1:W-:Y:S01]  /*5d60*/  @P1 LDGSTS.E.BYPASS.LTC128B.128 [R218+0x4880], [R156.64], !P5 ;  /* 0x048800009cda1fae */ /* 0x0003e2000e901d4a */
[C---:B------:R-:W-:Y:S01]  /*5d70*/  @P1 IMAD.X R3, R149.reuse, 0x1, R200, P2 ;  /* 0x0000000195031824 */ /* 0x040fe200010e06c8 */
[C---:B------:R-:W-:Y:S04]  /*5d80*/  @P1 LEA R160, P2, R152.reuse, c[0x0][0x1c8], 0x1 ;  /* 0x0000720098a01a11 */ /* 0x040fe800078408ff */
[----:B------:R-:W-:Y:S02]  /*5d90*/  @P1 LEA.HI.X R161, R152, c[0x0][0x1cc], R3, 0x1, P2 ;  /* 0x0000730098a11a11 */ /* 0x000fe400010f0c03 */
[----:B------:R-:W-:Y:S03]  /*5da0*/  @P0 IADD3 R152, P2, R162, UR8, RZ ;  /* 0x00000008a2980c10 */ /* 0x000fe6000ff5e0ff */
[----:B------:R1:W-:Y:S01]  /*5db0*/  @P1 LDGSTS.E.BYPASS.LTC128B.128 [R218+0x5480], [R160.64], !P4 ;  /* 0x05480000a0da1fae */ /* 0x0003e2000e101d4a */
[----:B------:R-:W-:Y:S02]  /*5dc0*/  @P0 IADD3.X R149, R149, UR7, RZ, P2, !PT ;  /* 0x0000000795950c10 */ /* 0x000fe400097fe4ff */
[----:B------:R-:W-:Y:S05]  /*5dd0*/  @P0 IADD3 R154, P2, R152, R220, RZ ;  /* 0x000000dc989a0210 */ /* 0x000fea0007f5e0ff */
[C---:B------:R-:W-:Y:S01]  /*5de0*/  @P0 IMAD.X R3, R149.reuse, 0x1, R223, P2 ;  /* 0x0000000195030824 */ /* 0x040fe200010e06df */
[C---:B------:R-:W-:Y:S04]  /*5df0*/  @P0 LEA R162, P2, R154.reuse, c[0x0][0x1c8], 0x1 ;  /* 0x000072009aa20a11 */ /* 0x040fe800078408ff */
[----:B------:R-:W-:Y:S02]  /*5e00*/  @P0 LEA.HI.X R163, R154, c[0x0][0x1cc], R3, 0x1, P2 ;  /* 0x000073009aa30a11 */ /* 0x000fe400010f0c03 */
[----:B------:R-:W-:Y:S03]  /*5e10*/  @P0 IADD3 R154, P2, R152, R203, RZ ;  /* 0x000000cb989a0210 */ /* 0x000fe60007f5e0ff */
[----:B------:R1:W-:Y:S02]  /*5e20*/  @P0 LDGSTS.E.BYPASS.LTC128B.128 [R218+0x4480], [R162.64], !P6 ;  /* 0x04480000a2da0fae */ /* 0x0003e4000f101d4a */
[C---:B------:R-:W-:Y:S01]  /*5e30*/  @P0 IMAD.X R3, R149.reuse, 0x1, R202, P2 ;  /* 0x0000000195030824 */ /* 0x040fe200010e06ca */
        /* <DEDUP_REMOVED lines=8> */
.L_x_935:
[----:B------:R-:W-:Y:S01]  /*5ec0*/  PLOP3.LUT P1, PT, PT, PT, UP2, 0x80, 0x0 ;  /* 0x000000000000781c */ /* 0x000fe20003f2f028 */
[----:B------:R-:W0:Y:S01]  /*5ed0*/  LDGDEPBAR ;  /* 0x00000000000079af */ /* 0x000e220000000000 */
[----:B------:R-:W-:Y:S01]  /*5ee0*/  PLOP3.LUT P0, PT, PT, PT, UP2, 0x80, 0x0 ;  /* 0x000000000000781c */ /* 0x000fe20003f0f028 */
[----:B-1----:R-:W-:Y:S02]  /*5ef0*/  IMAD.MOV.U32 R156, RZ, RZ, R219 ;  /* 0x000000ffff9c7224 */ /* 0x002fe400078e00db */
[----:B------:R-:W-:Y:S05]  /*5f00*/  IMAD R155, R226, -0x30, RZ ;  /* 0xffffffd0e29b7824 */ /* 0x000fea00078e02ff */
        /* <DEDUP_REMOVED lines=9> */
[----:B-1----:R-:W-:Y:S02]  /*5fa0*/  IMAD.IADD R171, R154, 0x1, R3 ;  /* 0x000000019aab7824 */ /* 0x002fe400078e0203 */
        /* <DEDUP_REMOVED lines=16> */
.L_x_938:
[----:B------:R-:W-:Y:S04]  /*60b0*/  MOV R3, c[0x0][0x32c] ;  /* 0x0000cb0000037a02 */ /* 0x000fe80000000f00 */
[----:B------:R-:W-:Y:S11]  /*60c0*/  ISETP.NE.AND P0, PT, R3, 0x1, PT ;  /* 0x000000010300780c */ /* 0x000ff60003f05270 */
[----:B------:R-:W-:Y:S02]  /*60d0*/  @!UPT UIADD3 URZ, URZ, URZ, URZ ;  /* 0x0000003f3f3ff290 */ /* 0x000fe4000fffe03f */
[----:B------:R-:W-:Y:S05]  /*60e0*/  @P0 IMAD.HI.U32 R3, R149, c[0x0][0x330], RZ ;  /* 0x0000cc0095030a27 */ /* 0x000fea00078e00ff */
[----:B------:R-:W-:Y:S02]  /*60f0*/  @P0 SHF.R.U32.HI R149, RZ, c[0x0][0x334], R3 ;  /* 0x0000cd00ff950a19 */ /* 0x000fe40000011603 */
.L_x_939:
[----:B------:R-:W-:Y:S05]  /*6100*/  BSYNC B0 ;  /* 0x0000000000007941 */ /* 0x000fea0003800000 */
.L_x_937:
[----:B------:R-:W-:Y:S04]  /*6110*/  IMAD.IADD R158, R155, 0x1, -R224 ;  /* 0x000000019b9e7824 */ /* 0x000fe800078e0ae0 */
[----:B------:R-:W-:Y:S05]  /*6120*/  IMAD R149, R149, c[0x0][0x32c], R158 ;  /* 0x0000cb0095957a24 */ /* 0x000fea00078e029e */
[----:B------:R-:W-:Y:S02]  /*6130*/  IADD3 R158, R149, c[0x0][0x32c], RZ ;  /* 0x0000cb00959e7a10 */ /* 0x000fe40007ffe0ff */
[----:B------:R-:W-:Y:S02]  /*6140*/  IMNMX R168, R168, R149, !PT ;  /* 0x00000095a8a87217 */ /* 0x000fe40007800200 */
[----:B------:R-:W-:Y:S02]  /*6150*/  IMNMX R171, R171, R158, PT ;  /* 0x0000009eabab7217 */ /* 0x000fe40003800200 */
.L_x_936:
[----:B------:R-:W-:Y:S01]  /*6160*/  PLOP3.LUT P0, PT, PT, PT, UP1, 0x40, 0x0 ;  /* 0x000000000000781c */ /* 0x000fe20003f0e818 */
[----:B------:R-:W1:Y:S02]  /*6170*/  SHFL.IDX PT, R3, R156, 0x1, 0x1c1f ;  /* 0x003c1f009c037f89 */ /* 0x000e6400000e0000 */
[----:B-1----:R-:W-:Y:S01]  /*6180*/  IADD3 R166, R152, R3, RZ ;  /* 0x0000000398a67210 */ /* 0x002fe20007ffe0ff */
[----:B------:R-:W-:Y:S09]  /*6190*/  IMAD.IADD R176, R154, 0x1, R3 ;  /* 0x000000019ab07824 */ /* 0x000ff200078e0203 */
        /* <DEDUP_REMOVED lines=15> */
.L_x_942:
[----:B------:R-:W-:Y:S04]  /*6290*/  MOV R3, c[0x0][0x32c] ;  /* 0x0000cb0000037a02 */ /* 0x000fe80000000f00 */
[----:B------:R-:W-:Y:S11]  /*62a0*/  ISETP.NE.AND P0, PT, R3, 0x1, PT ;  /* 0x000000010300780c */ /* 0x000ff60003f05270 */
[----:B------:R-:W-:Y:S02]  /*62b0*/  @!UPT UIADD3 URZ, URZ, URZ, URZ ;  /* 0x0000003f3f3ff290 */ /* 0x000fe4000fffe03f */
[----:B------:R-:W-:Y:S05]  /*62c0*/  @P0 IMAD.HI.U32 R3, R158, c[0x0][0x330], RZ ;  /* 0x0000cc009e030a27 */ /* 0x000fea00078e00ff */
[----:B------:R-:W-:Y:S02]  /*62d0*/  @P0 SHF.R.U32.HI R158, RZ, c[0x0][0x334], R3 ;  /* 0x0000cd00ff9e0a19 */ /* 0x000fe40000011603 */
.L_x_943:
[----:B------:R-:W-:Y:S05]  /*62e0*/  BSYNC B0 ;  /* 0x0000000000007941 */ /* 0x000fea0003800000 */
.L_x_941:
[----:B------:R-:W-:Y:S04]  /*62f0*/  IMAD.IADD R3, R155, 0x1, -R224 ;  /* 0x000000019b037824 */ /* 0x000fe800078e0ae0 */
[----:B------:R-:W-:Y:S05]  /*6300*/  IMAD R3, R158, c[0x0][0x32c], R3 ;  /* 0x0000cb009e037a24 */ /* 0x000fea00078e0203 */
[----:B------:R-:W-:Y:S02]  /*6310*/  IADD3 R149, R3, c[0x0][0x32c], RZ ;  /* 0x0000cb0003957a10 */ /* 0x000fe40007ffe0ff */
[----:B------:R-:W-:Y:S02]  /*6320*/  IMNMX R166, R166, R3, !PT ;  /* 0x00000003a6a67217 */ /* 0x000fe40007800200 */
[----:B------:R-:W-:Y:S02]  /*6330*/  IMNMX R176, R176, R149, PT ;  /* 0x00000095b0b07217 */ /* 0x000fe40003800200 */
.L_x_940:
        /* <DEDUP_REMOVED lines=19> */
.L_x_946:
[----:B------:R-:W-:Y:S04]  /*6470*/  MOV R3, c[0x0][0x32c] ;  /* 0x0000cb0000037a02 */ /* 0x000fe80000000f00 */
[----:B------:R-:W-:Y:S11]  /*6480*/  ISETP.NE.AND P0, PT, R3, 0x1, PT ;  /* 0x000000010300780c */ /* 0x000ff60003f05270 */
[----:B------:R-:W-:Y:S02]  /*6490*/  @!UPT UIADD3 URZ, URZ, URZ, URZ ;  /* 0x0000003f3f3ff290 */ /* 0x000fe4000fffe03f */
[----:B------:R-:W-:Y:S05]  /*64a0*/  @P0 IMAD.HI.U32 R3, R158, c[0x0][0x330], RZ ;  /* 0x0000cc009e030a27 */ /* 0x000fea00078e00ff */
[----:B------:R-:W-:Y:S02]  /*64b0*/  @P0 SHF.R.U32.HI R158, RZ, c[0x0][0x334], R3 ;  /* 0x0000cd00ff9e0a19 */ /* 0x000fe40000011603 */
.L_x_947:
[----:B------:R-:W-:Y:S05]  /*64c0*/  BSYNC B0 ;  /* 0x0000000000007941 */ /* 0x000fea0003800000 */
.L_x_945:
[----:B------:R-:W-:Y:S04]  /*64d0*/  IMAD.IADD R3, R155, 0x1, -R224 ;  /* 0x000000019b037824 */ /* 0x000fe800078e0ae0 */
[----:B------:R-:W-:Y:S05]  /*64e0*/  IMAD R3, R158, c[0x0][0x32c], R3 ;  /* 0x0000cb009e037a24 */ /* 0x000fea00078e0203 */
[----:B------:R-:W-:Y:S02]  /*64f0*/  IADD3 R149, R3, c[0x0][0x32c], RZ ;  /* 0x0000cb0003957a10 */ /* 0x000fe40007ffe0ff */
[----:B------:R-:W-:Y:S02]  /*6500*/  IMNMX R161, R161, R3, !PT ;  /* 0x00000003a1a17217 */ /* 0x000fe40007800200 */
[----:B------:R-:W-:Y:S02]  /*6510*/  IMNMX R162, R162, R149, PT ;  /* 0x00000095a2a27217 */ /* 0x000fe40003800200 */
.L_x_944:
[C---:B------:R-:W-:Y:S02]  /*6520*/  ISETP.GE.AND P2, PT, R155.reuse, 0x9, PT ;  /* 0x000000099b00780c */ /* 0x040fe40003f46270 */
[----:B------:R-:W-:Y:S02]  /*6530*/  ISETP.GE.AND P1, PT, R155, 0xa, PT ;  /* 0x0000000a9b00780c */ /* 0x000fe40003f26270 */
[----:B------:R-:W-:Y:S02]  /*6540*/  ISETP.GT.AND P0, PT, R168, 0x8, !P2 ;  /* 0x00000008a800780c */ /* 0x000fe40005704270 */
[----:B------:R-:W-:Y:S02]  /*6550*/  P2R R151, PR, RZ, 0x4 ;  /* 0x00000004ff977803 */ /* 0x000fe40000000000 */
[C---:B------:R-:W-:Y:S02]  /*6560*/  ISETP.LT.OR P0, PT, R171.reuse, 0x9, P0 ;  /* 0x00000009ab00780c */ /* 0x040fe40000701670 */
[----:B------:R-:W-:Y:S02]  /*6570*/  P2R R149, PR, RZ, 0x2 ;  /* 0x00000002ff957803 */ /* 0x000fe40000000000 */
[----:B------:R-:W-:Y:S02]  /*6580*/  FSEL R159, R16, -INF , !P0 ;  /* 0xff800000109f7808 */ /* 0x000fe40004000000 */
[----:B------:R-:W-:Y:S02]  /*6590*/  ISETP.GT.AND P0, PT, R168, 0x9, !P1 ;  /* 0x00000009a800780c */ /* 0x000fe40004f04270 */
[----:B------:R-:W-:Y:S02]  /*65a0*/  P2R R169, PR, RZ, 0x40 ;  /* 0x00000040ffa97803 */ /* 0x000fe40000000000 */
[----:B------:R-:W-:Y:S02]  /*65b0*/  ISETP.LT.OR P0, PT, R171, 0xa, P0 ;  /* 0x0000000aab00780c */ /* 0x000fe40000701670 */
[----:B------:R-:W-:Y:S02]  /*65c0*/  ISETP.GE.AND P6, PT, R155, 0x1a, PT ;  /* 0x0000001a9b00780c */ /* 0x000fe40003fc6270 */
[----:B------:R-:W-:Y:S02]  /*65d0*/  FSEL R153, R17, -INF , !P0 ;  /* 0xff80000011997808 */ /* 0x000fe40004000000 */
[----:B------:R-:W-:Y:S02]  /*65e0*/  ISETP.GT.AND P0, PT, R166, 0x8, !P2 ;  /* 0x00000008a600780c */ /* 0x000fe40005704270 */
[C---:B------:R-:W-:Y:S02]  /*65f0*/  ISETP.GE.AND P2, PT, R155.reuse, 0x11, PT ;  /* 0x000000119b00780c */ /* 0x040fe40003f46270 */
        /* <DEDUP_REMOVED lines=48> */
[----:B------:R-:W-:Y:S04]  /*6900*/  ISETP.GT.AND P0, PT, R168, 0x20, !P5 ;  /* 0x00000020a800780c */ /* 0x000fe80006f04270 */
[C---:B------:R-:W-:Y:S04]  /*6910*/  ISETP.LT.OR P0, PT, R171.reuse, 0x21, P0 ;  /* 0x00000021ab00780c */ /* 0x040fe80000701670 */
        /* <DEDUP_REMOVED lines=22> */
[----:B------:R-:W-:Y:S04]  /*6a80*/  ISETP.GT.AND P0, PT, R168, 0x28, !P1 ;  /* 0x00000028a800780c */ /* 0x000fe80004f04270 */
[----:B------:R-:W-:Y:S04]  /*6a90*/  ISETP.LT.OR P0, PT, R171, 0x29, P0 ;  /* 0x00000029ab00780c */ /* 0x000fe80000701670 */
[----:B------:R-:W-:Y:S02]  /*6aa0*/  FSEL R192, R48, -INF , !P0 ;  /* 0xff80000030c07808 */ /* 0x000fe40004000000 */
[----:B------:R-:W-:Y:S04]  /*6ab0*/  ISETP.GE.AND P0, PT, R155, 0x2a, PT ;  /* 0x0000002a9b00780c */ /* 0x000fe80003f06270 */
        /* <DEDUP_REMOVED lines=9> */
[----:B------:R-:W-:Y:S02]  /*6b50*/  ISETP.GT.AND P2, PT, R161, 0x1, !P6 ;  /* 0x00000001a100780c */ /* 0x000fe40007744270 */
[----:B------:R-:W-:Y:S02]  /*6b60*/  ISETP.NE.AND P6, PT, R181, RZ, PT ;  /* 0x000000ffb500720c */ /* 0x000fe40003fc5270 */
[C---:B------:R-:W-:Y:S04]  /*6b70*/  ISETP.LT.OR P2, PT, R162.reuse, 0x2, P2 ;  /* 0x00000002a200780c */ /* 0x040fe80001741670 */
        /* <DEDUP_REMOVED lines=24> */
[----:B------:R-:W-:Y:S02]  /*6d00*/  ISETP.GT.AND P2, PT, R161, 0x19, !P6 ;  /* 0x00000019a100780c */ /* 0x000fe40007744270 */
[----:B------:R-:W-:Y:S02]  /*6d10*/  ISETP.NE.AND P6, PT, R169, RZ, PT ;  /* 0x000000ffa900720c */ /* 0x000fe40003fc5270 */
[----:B------:R-:W-:Y:S04]  /*6d20*/  ISETP.LT.OR P2, PT, R162, 0x1a, P2 ;  /* 0x0000001aa200780c */ /* 0x000fe80001741670 */
[----:B------:R-:W-:Y:S02]  /*6d30*/  FSEL R251, R29, -INF , !P2 ;  /* 0xff8000001dfb7808 */ /* 0x000fe40005000000 */
[C---:B------:R-:W-:Y:S02]  /*6d40*/  ISETP.GT.AND P2, PT, R161.reuse, 0x20, !P5 ;  /* 0x00000020a100780c */ /* 0x040fe40006f44270 */
[----:B------:R-:W-:Y:S02]  /*6d50*/  ISETP.NE.AND P5, PT, R164, RZ, PT ;  /* 0x000000ffa400720c */ /* 0x000fe40003fa5270 */
[----:B------:R-:W-:Y:S04]  /*6d60*/  ISETP.LT.OR P2, PT, R162, 0x21, P2 ;  /* 0x00000021a200780c */ /* 0x000fe80001741670 */
[----:B------:R-:W-:Y:S02]  /*6d70*/  FSEL R169, R40, -INF , !P2 ;  /* 0xff80000028a97808 */ /* 0x000fe40005000000 */
[----:B------:R-:W-:Y:S02]  /*6d80*/  ISETP.GT.AND P2, PT, R161, 0x21, !P4 ;  /* 0x00000021a100780c */ /* 0x000fe40006744270 */
[----:B------:R-:W-:Y:S02]  /*6d90*/  ISETP.NE.AND P4, PT, R163, RZ, PT ;  /* 0x000000ffa300720c */ /* 0x000fe40003f85270 */
[C---:B------:R-:W-:Y:S04]  /*6da0*/  ISETP.LT.OR P2, PT, R162.reuse, 0x22, P2 ;  /* 0x00000022a200780c */ /* 0x040fe80001741670 */
[----:B------:R-:W-:Y:S02]  /*6db0*/  FSEL R164, R41, -INF , !P2 ;  /* 0xff80000029a47808 */ /* 0x000fe40005000000 */
[C---:B------:R-:W-:Y:S04]  /*6dc0*/  ISETP.GT.AND P2, PT, R161.reuse, 0x28, !P1 ;  /* 0x00000028a100780c */ /* 0x040fe80004f44270 */
[----:B------:R-:W-:Y:S04]  /*6dd0*/  ISETP.LT.OR P2, PT, R162, 0x29, P2 ;  /* 0x00000029a200780c */ /* 0x000fe80001741670 */
[----:B------:R-:W-:Y:S02]  /*6de0*/  FSEL R163, R44, -INF , !P2 ;  /* 0xff8000002ca37808 */ /* 0x000fe40005000000 */
[----:B------:R-:W-:Y:S02]  /*6df0*/  ISETP.GT.AND P2, PT, R161, RZ, !P3 ;  /* 0x000000ffa100720c */ /* 0x000fe40005f44270 */
[----:B------:R-:W-:Y:S02]  /*6e00*/  ISETP.NE.AND P3, PT, R165, RZ, PT ;  /* 0x000000ffa500720c */ /* 0x000fe40003f65270 */
        /* <DEDUP_REMOVED lines=22> */
.L_x_950:
[----:B------:R-:W-:Y:S04]  /*6f70*/  MOV R4, c[0x0][0x32c] ;  /* 0x0000cb0000047a02 */ /* 0x000fe80000000f00 */
[----:B------:R-:W-:Y:S11]  /*6f80*/  ISETP.NE.AND P2, PT, R4, 0x1, PT ;  /* 0x000000010400780c */ /* 0x000ff60003f45270 */
[----:B------:R-:W-:Y:S02]  /*6f90*/  @!UPT UIADD3 URZ, URZ, URZ, URZ ;  /* 0x0000003f3f3ff290 */ /* 0x000fe4000fffe03f */
[----:B------:R-:W-:Y:S05]  /*6fa0*/  @P2 IMAD.HI.U32 R4, R5, c[0x0][0x330], RZ ;  /* 0x0000cc0005042a27 */ /* 0x000fea00078e00ff */
[----:B------:R-:W-:Y:S02]  /*6fb0*/  @P2 SHF.R.U32.HI R5, RZ, c[0x0][0x334], R4 ;  /* 0x0000cd00ff052a19 */ /* 0x000fe40000011604 */
.L_x_951:
[----:B------:R-:W-:Y:S05]  /*6fc0*/  BSYNC B0 ;  /* 0x0000000000007941 */ /* 0x000fea0003800000 */
.L_x_949:
[----:B------:R-:W-:Y:S04]  /*6fd0*/  IMAD.IADD R4, R155, 0x1, -R224 ;  /* 0x000000019b047824 */ /* 0x000fe800078e0ae0 */
[----:B------:R-:W-:Y:S05]  /*6fe0*/  IMAD R4, R5, c[0x0][0x32c], R4 ;  /* 0x0000cb0005047a24 */ /* 0x000fea00078e0204 */
[----:B------:R-:W-:Y:S02]  /*6ff0*/  IADD3 R5, R4, c[0x0][0x32c], RZ ;  /* 0x0000cb0004057a10 */ /* 0x000fe40007ffe0ff */
[----:B------:R-:W-:Y:S02]  /*7000*/  IMNMX R152, R152, R4, !PT ;  /* 0x0000000498987217 */ /* 0x000fe40007800200 */
[----:B------:R-:W-:Y:S02]  /*7010*/  IMNMX R6, R6, R5, PT ;  /* 0x0000000506067217 */ /* 0x000fe40003800200 */
.L_x_948:
[----:B------:R-:W-:Y:S01]  /*7020*/  FMNMX.FTZ R4, R179, R150, !PT ;  /* 0x00000096b3047209 */ /* 0x000fe20007810000 */
[----:B------:R-:W-:Y:S01]  /*7030*/  LDSM.16.MT88.4 R20, [R214+0x1880] ;  /* 0x00188000d614783b */ /* 0x000fe20000004200 */
[----:B------:R-:W-:Y:S02]  /*7040*/  ISETP.NE.AND P2, PT, R180, RZ, PT ;  /* 0x000000ffb400720c */ /* 0x000fe40003f45270 */
[----:B------:R-:W-:Y:S02]  /*7050*/  FMNMX.FTZ R4, R175, R4, !PT ;  /* 0x00000004af047209 */ /* 0x000fe40007810000 */
[----:B------:R-:W-:Y:S02]  /*7060*/  ISETP.GT.AND P2, PT, R152, RZ, !P2 ;  /* 0x000000ff9800720c */ /* 0x000fe40005744270 */
[----:B------:R-:W-:Y:S01]  /*7070*/  FMNMX.FTZ R4, R159, R4, !PT ;  /* 0x000000049f047209 */ /* 0x000fe20007810000 */
[----:B------:R-:W-:Y:S01]  /*7080*/  LDSM.16.MT88.4 R36, [R212+0x1880] ;  /* 0x00188000d424783b */ /* 0x000fe20000004200 */
[----:B------:R-:W-:Y:S02]  /*7090*/  ISETP.LT.OR P2, PT, R6, 0x1, P2 ;  /* 0x000000010600780c */ /* 0x000fe40001741670 */
[----:B------:R-:W-:Y:S02]  /*70a0*/  FMNMX.FTZ R5, R153, R4, !PT ;  /* 0x0000000499057209 */ /* 0x000fe40007810000 */
[----:B------:R-:W-:Y:S02]  /*70b0*/  FSEL R13, R10, -INF , !P2 ;  /* 0xff8000000a0d7808 */ /* 0x000fe40005000000 */
[----:B------:R-:W-:Y:S02]  /*70c0*/  FMNMX.FTZ R4, R186, R5, !PT ;  /* 0x00000005ba047209 */ /* 0x000fe40007810000 */
        /* <DEDUP_REMOVED lines=32> */
[----:B------:R-:W-:Y:S02]  /*72d0*/  FMNMX.FTZ R8, R7, R8, !PT ;  /* 0x0000000807087209 */ /* 0x000fe40007810000 */
[----:B------:R-:W-:Y:S01]  /*72e0*/  ISETP.LT.OR P2, PT, R6, 0xa, P2 ;  /* 0x0000000a0600780c */ /* 0x000fe20001741670 */
[----:B------:R-:W2:Y:S01]  /*72f0*/  SHFL.BFLY PT, R149, R10, 0x2, 0x1f ;  /* 0x0c401f000a957f89 */ /* 0x000ea200000e0000 */
[----:B------:R-:W-:Y:S02]  /*7300*/  FMNMX.FTZ R8, R49, R8, !PT ;  /* 0x0000000831087209 */ /* 0x000fe40007810000 */
[----:B------:R-:W-:Y:S02]  /*7310*/  FSEL R15, R15, -INF , !P2 ;  /* 0xff8000000f0f7808 */ /* 0x000fe40005000000 */
[----:B------:R-:W-:Y:S02]  /*7320*/  ISETP.NE.AND P2, PT, R160, RZ, PT ;  /* 0x000000ffa000720c */ /* 0x000fe40003f45270 */
[C---:B------:R-:W-:Y:S02]  /*7330*/  ISETP.GT.AND P1, PT, R152.reuse, 0x28, !P1 ;  /* 0x000000289800780c */ /* 0x040fe40004f24270 */
[----:B------:R-:W-:Y:S02]  /*7340*/  ISETP.GT.AND P2, PT, R152, 0x10, !P2 ;  /* 0x000000109800780c */ /* 0x000fe40005744270 */
[C---:B------:R-:W-:Y:S02]  /*7350*/  ISETP.LT.OR P1, PT, R6.reuse, 0x29, P1 ;  /* 0x000000290600780c */ /* 0x040fe40000f21670 */
[----:B------:R-:W-:Y:S02]  /*7360*/  ISETP.LT.OR P2, PT, R6, 0x11, P2 ;  /* 0x000000110600780c */ /* 0x000fe40001741670 */
[----:B------:R-:W-:Y:S02]  /*7370*/  ISETP.GT.AND P0, PT, R152, 0x29, !P0 ;  /* 0x000000299800780c */ /* 0x000fe40004704270 */
[----:B------:R-:W-:Y:S02]  /*7380*/  FSEL R243, R26, -INF , !P2 ;  /* 0xff8000001af37808 */ /* 0x000fe40005000000 */
[----:B------:R-:W-:Y:S02]  /*7390*/  ISETP.NE.AND P2, PT, R158, RZ, PT ;  /* 0x000000ff9e00720c */ /* 0x000fe40003f45270 */
[----:B------:R-:W-:Y:S02]  /*73a0*/  FSEL R160, R46, -INF , !P1 ;  /* 0xff8000002ea07808 */ /* 0x000fe40004800000 */
[----:B------:R-:W-:Y:S02]  /*73b0*/  ISETP.GT.AND P2, PT, R152, 0x11, !P2 ;  /* 0x000000119800780c */ /* 0x000fe40005744270 */
[----:B-1----:R-:W-:Y:S02]  /*73c0*/  FMNMX.FTZ R4, R5, R4, !PT ;  /* 0x0000000405047209 */ /* 0x002fe40007810000 */
[----:B------:R-:W-:Y:S02]  /*73d0*/  FMNMX.FTZ R5, R239, R8, !PT ;  /* 0x00000008ef057209 */ /* 0x000fe40007810000 */
[----:B------:R-:W-:Y:S01]  /*73e0*/  ISETP.LT.OR P2, PT, R6, 0x12, P2 ;  /* 0x000000120600780c */ /* 0x000fe20001741670 */
[----:B------:R-:W1:Y:S01]  /*73f0*/  SHFL.BFLY PT, R151, R4, 0x1, 0x1f ;  /* 0x0c201f0004977f89 */ /* 0x000e6200000e0000 */
[----:B------:R-:W-:Y:S02]  /*7400*/  FMNMX.FTZ R8, R242, R5, !PT ;  /* 0x00000005f2087209 */ /* 0x000fe40007810000 */
[----:B--2---:R-:W-:Y:S02]  /*7410*/  FMNMX.FTZ R149, R10, R149, !PT ;  /* 0x000000950a957209 */ /* 0x004fe40007810000 */
[----:B------:R-:W-:Y:S02]  /*7420*/  FMNMX.FTZ R8, R241, R8, !PT ;  /* 0x00000008f1087209 */ /* 0x000fe40007810000 */
        /* <DEDUP_REMOVED lines=9> */
[----:B-1----:R-:W-:Y:S02]  /*74c0*/  FMNMX.FTZ R151, R4, R151, !PT ;  /* 0x0000009704977209 */ /* 0x002fe40007810000 */
[----:B------:R-:W1:Y:S01]  /*74d0*/  SHFL.BFLY PT, R4, R149, 0x1, 0x1f ;  /* 0x0c201f0095047f89 */ /* 0x000e6200000e0000 */
[----:B------:R-:W-:Y:S02]  /*74e0*/  FMNMX.FTZ R8, R161, R10, !PT ;  /* 0x0000000aa1087209 */ /* 0x000fe40007810000 */
[----:B------:R-:W-:Y:S01]  /*74f0*/  ISETP.NE.AND P2, PT, R167, RZ, PT ;  /* 0x000000ffa700720c */ /* 0x000fe20003f45270 */
[----:B------:R-:W-:Y:S01]  /*7500*/  FMUL.FTZ R240, R151, c[0x0][0x2d0] ;  /* 0x0000b40097f07a20 */ /* 0x000fe20000410000 */
[----:B------:R-:W-:Y:S02]  /*7510*/  FMNMX.FTZ R10, R13, R0, !PT ;  /* 0x000000000d0a7209 */ /* 0x000fe40007810000 */
[----:B------:R-:W-:Y:S01]  /*7520*/  ISETP.GT.AND P2, PT, R152, 0x19, !P2 ;  /* 0x000000199800780c */ /* 0x000fe20005744270 */
[----:B------:R-:W2:Y:S01]  /*7530*/  SHFL.BFLY PT, R5, R8, 0x2, 0x1f ;  /* 0x0c401f0008057f89 */ /* 0x000ea200000e0000 */
[----:B------:R-:W-:Y:S02]  /*7540*/  FMNMX.FTZ R10, R11, R10, !PT ;  /* 0x0000000a0b0a7209 */ /* 0x000fe40007810000 */
[----:B------:R-:W-:Y:S02]  /*7550*/  ISETP.LT.OR P2, PT, R6, 0x1a, P2 ;  /* 0x0000001a0600780c */ /* 0x000fe40001741670 */
[----:B------:R-:W-:Y:S02]  /*7560*/  FMNMX.FTZ R10, R9, R10, !PT ;  /* 0x0000000a090a7209 */ /* 0x000fe40007810000 */
[----:B------:R-:W-:Y:S02]  /*7570*/  FSEL R245, R31, -INF , !P2 ;  /* 0xff8000001ff57808 */ /* 0x000fe40005000000 */
[----:B------:R-:W-:Y:S02]  /*7580*/  ISETP.NE.AND P2, PT, R174, RZ, PT ;  /* 0x000000ffae00720c */ /* 0x000fe40003f45270 */
[----:B------:R-:W-:Y:S02]  /*7590*/  ISETP.LT.OR P0, PT, R6, 0x2a, P0 ;  /* 0x0000002a0600780c */ /* 0x000fe40000701670 */
[----:B------:R-:W-:Y:S02]  /*75a0*/  ISETP.GT.AND P2, PT, R152, 0x20, !P2 ;  /* 0x000000209800780c */ /* 0x000fe40005744270 */
[----:B-1----:R-:W-:Y:S02]  /*75b0*/  FMNMX.FTZ R149, R149, R4, !PT ;  /* 0x0000000495957209 */ /* 0x002fe40007810000 */
[----:B------:R-:W-:Y:S02]  /*75c0*/  FMNMX.FTZ R4, R15, R10, !PT ;  /* 0x0000000a0f047209 */ /* 0x000fe40007810000 */
[----:B------:R-:W-:Y:S01]  /*75d0*/  ISETP.LT.OR P2, PT, R6, 0x21, P2 ;  /* 0x000000210600780c */ /* 0x000fe20001741670 */
[----:B------:R-:W-:Y:S01]  /*75e0*/  FMUL.FTZ R194, R149, c[0x0][0x2d0] ;  /* 0x0000b40095c27a20 */ /* 0x000fe20000410000 */
[----:B------:R-:W-:Y:S02]  /*75f0*/  FMNMX.FTZ R4, R243, R4, !PT ;  /* 0x00000004f3047209 */ /* 0x000fe40007810000 */
[----:B--2---:R-:W-:Y:S02]  /*7600*/  FMNMX.FTZ R8, R8, R5, !PT ;  /* 0x0000000508087209 */ /* 0x004fe40007810000 */
        /* <DEDUP_REMOVED lines=9> */
[----:B------:R-:W-:Y:S02]  /*76a0*/  FSETP.NEU.FTZ.AND P2, PT, R151, -INF , PT ;  /* 0xff8000009700780b */ /* 0x000fe40003f5d000 */
[----:B------:R-:W-:Y:S02]  /*76b0*/  FMNMX.FTZ R4, R167, R4, !PT ;  /* 0x00000004a7047209 */ /* 0x000fe40007810000 */
[----:B------:R-:W-:Y:S02]  /*76c0*/  FSEL R240, R240, RZ, P2 ;  /* 0x000000fff0f07208 */ /* 0x000fe40001000000 */
[----:B------:R-:W-:Y:S02]  /*76d0*/  FMNMX.FTZ R17, R165, R4, !PT ;  /* 0x00000004a5117209 */ /* 0x000fe40007810000 */
[----:B------:R-:W-:Y:S01]  /*76e0*/  FSETP.NEU.FTZ.AND P1, PT, R149, -INF , PT ;  /* 0xff8000009500780b */ /* 0x000fe20003f3d000 */
[--C-:B------:R-:W-:Y:S01]  /*76f0*/  FFMA.FTZ R155, R175, c[0x0][0x2d0], -R240.reuse ;  /* 0x0000b400af9b7a23 */ /* 0x100fe200000108f0 */
[----:B------:R-:W-:Y:S01]  /*7700*/  FMNMX.FTZ R6, R160, R17, !PT ;  /* 0x00000011a0067209 */ /* 0x000fe20007810000 */
[--C-:B------:R-:W-:Y:S01]  /*7710*/  FFMA.FTZ R175, R153, c[0x0][0x2d0], -R240.reuse ;  /* 0x0000b40099af7a23 */ /* 0x100fe200000108f0 */
[----:B------:R-:W-:Y:S01]  /*7720*/  FSEL R153, R47, -INF , !P0 ;  /* 0xff8000002f997808 */ /* 0x000fe20004000000 */
[--C-:B------:R-:W-:Y:S01]  /*7730*/  FFMA.FTZ R172, R179, c[0x0][0x2d0], -R240.reuse ;  /* 0x0000b400b3ac7a23 */ /* 0x100fe200000108f0 */
[----:B------:R-:W-:Y:S01]  /*7740*/  FSEL R194, R194, RZ, P1 ;  /* 0x000000ffc2c27208 */ /* 0x000fe20000800000 */
[--C-:B------:R-:W-:Y:S01]  /*7750*/  FFMA.FTZ R154, R159, c[0x0][0x2d0], -R240.reuse ;  /* 0x0000b4009f9a7a23 */ /* 0x100fe200000108f0 */
[----:B------:R-:W-:Y:S01]  /*7760*/  FMNMX.FTZ R4, R153, R6, !PT ;  /* 0x0000000699047209 */ /* 0x000fe20007810000 */
[----:B------:R-:W-:Y:S01]  /*7770*/  MUFU.EX2 R155, R155 ;  /* 0x0000009b009b7308 */ /* 0x000fe20000000800 */
[----:B------:R-:W-:Y:S02]  /*7780*/  FFMA.FTZ R186, R186, c[0x0][0x2d0], -R240 ;  /* 0x0000b400baba7a23 */ /* 0x000fe400000108f0 */
[--C-:B------:R-:W-:Y:S01]  /*7790*/  FFMA.FTZ R179, R3, c[0x0][0x2d0], -R194.reuse ;  /* 0x0000b40003b37a23 */ /* 0x100fe200000108c2 */
[----:B-1----:R-:W-:Y:S01]  /*77a0*/  FMNMX.FTZ R3, R8, R5, !PT ;  /* 0x0000000508037209 */ /* 0x002fe20007810000 */
[--C-:B------:R-:W-:Y:S01]  /*77b0*/  FFMA.FTZ R173, R173, c[0x0][0x2d0], -R194.reuse ;  /* 0x0000b400adad7a23 */ /* 0x100fe200000108c2 */
[----:B------:R-:W1:Y:S01]  /*77c0*/  SHFL.BFLY PT, R5, R4, 0x2, 0x1f ;  /* 0x0c401f0004057f89 */ /* 0x000e6200000e0000 */
[--C-:B------:R-:W-:Y:S01]  /*77d0*/  FFMA.FTZ R174, R177, c[0x0][0x2d0], -R194.reuse ;  /* 0x0000b400b1ae7a23 */ /* 0x100fe200000108c2 */
[C---:B------:R-:W-:Y:S01]  /*77e0*/  FSETP.NEU.FTZ.AND P0, PT, R3.reuse, -INF , PT ;  /* 0xff8000000300780b */ /* 0x040fe20003f1d000 */
[----:B------:R-:W-:Y:S01]  /*77f0*/  FMUL.FTZ R170, R3, c[0x0][0x2d0] ;  /* 0x0000b40003aa7a20 */ /* 0x000fe20000410000 */
[----:B------:R-:W2:Y:S01]  /*7800*/  MUFU.EX2 R172, R172 ;  /* 0x000000ac00ac7308 */ /* 0x000ea20000000800 */
[----:B------:R-:W-:Y:S02]  /*7810*/  FFMA.FTZ R178, R157, c[0x0][0x2d0], -R194 ;  /* 0x0000b4009db27a23 */ /* 0x000fe400000108c2 */
[----:B------:R-:W-:Y:S01]  /*7820*/  FFMA.FTZ R187, R187, c[0x0][0x2d0], -R240 ;  /* 0x0000b400bbbb7a23 */ /* 0x000fe200000108f0 */
[----:B------:R-:W-:Y:S01]  /*7830*/  FSEL R170, R170, RZ, P0 ;  /* 0x000000ffaaaa7208 */ /* 0x000fe20000000000 */
[--C-:B------:R-:W-:Y:S02]  /*7840*/  FFMA.FTZ R188, R188, c[0x0][0x2d0], -R194.reuse ;  /* 0x0000b400bcbc7a23 */ /* 0x100fe400000108c2 */
[----:B------:R-:W-:Y:S02]  /*7850*/  FFMA.FTZ R189, R189, c[0x0][0x2d0], -R194 ;  /* 0x0000b400bdbd7a23 */ /* 0x000fe400000108c2 */
[--C-:B------:R-:W-:Y:S01]  /*7860*/  FFMA.FTZ R181, R7, c[0x0][0x2d0], -R170.reuse ;  /* 0x0000b40007b57a23 */ /* 0x100fe200000108aa */
[----:B------:R-:W-:Y:S01]  /*7870*/  FSEL R7, R151, RZ, P2 ;  /* 0x000000ff97077208 */ /* 0x000fe20001000000 */
[----:B------:R-:W-:Y:S01]  /*7880*/  MUFU.EX2 R154, R154 ;  /* 0x0000009a009a7308 */ /* 0x000fe20000000800 */
[--C-:B------:R-:W-:Y:S02]  /*7890*/  FFMA.FTZ R177, R25, c[0x0][0x2d0], -R170.reuse ;  /* 0x0000b40019b17a23 */ /* 0x100fe400000108aa */
[--C-:B------:R-:W-:Y:S02]  /*78a0*/  FFMA.FTZ R176, R51, c[0x0][0x2d0], -R170.reuse ;  /* 0x0000b40033b07a23 */ /* 0x100fe400000108aa */
[--C-:B------:R-:W-:Y:S02]  /*78b0*/  FFMA.FTZ R180, R49, c[0x0][0x2d0], -R170.reuse ;  /* 0x0000b40031b47a23 */ /* 0x100fe400000108aa */
[----:B------:R-:W-:Y:S01]  /*78c0*/  FFMA.FTZ R252, R164, c[0x0][0x2d0], -R170 ;  /* 0x0000b400a4fc7a23 */ /* 0x000fe200000108aa */
[----:B-1----:R-:W-:Y:S01]  /*78d0*/  FMNMX.FTZ R5, R4, R5, !PT ;  /* 0x0000000504057209 */ /* 0x002fe20007810000 */
[----:B------:R-:W-:Y:S01]  /*78e0*/  FADD.FTZ R4, -R7, R150 ;  /* 0x0000009607047221 */ /* 0x000fe20000010100 */
[----:B------:R-:W-:Y:S01]  /*78f0*/  FSEL R7, R149, RZ, P1 ;  /* 0x000000ff95077208 */ /* 0x000fe20000800000 */
[----:B------:R-:W1:Y:S01]  /*7900*/  MUFU.EX2 R175, R175 ;  /* 0x000000af00af7308 */ /* 0x000e620000000800 */
[----:B--2---:R-:W-:Y:S01]  /*7910*/  F2FP.PACK_AB R156, R155, R172 ;  /* 0x000000ac9b9c723e */ /* 0x004fe200000000ff */
[----:B------:R-:W2:Y:S01]  /*7920*/  SHFL.BFLY PT, R152, R5, 0x1, 0x1f ;  /* 0x0c201f0005987f89 */ /* 0x000ea200000e0000 */
[----:B------:R-:W-:Y:S02]  /*7930*/  FMUL.FTZ R150, R4, c[0x0][0x2d0] ;  /* 0x0000b40004967a20 */ /* 0x000fe40000410000 */
[----:B------:R-:W-:Y:S01]  /*7940*/  FADD.FTZ R4, -R7, R148 ;  /* 0x0000009407047221 */ /* 0x000fe20000010100 */
[----:B------:R-:W-:Y:S01]  /*7950*/  FSEL R7, R3, RZ, P0 ;  /* 0x000000ff03077208 */ /* 0x000fe20000000000 */
[----:B------:R-:W-:Y:S02]  /*7960*/  FFMA.FTZ R190, R190, c[0x0][0x2d0], -R240 ;  /* 0x0000b400bebe7a23 */ /* 0x000fe400000108f0 */
[----:B------:R-:W-:Y:S01]  /*7970*/  FMUL.FTZ R148, R4, c[0x0][0x2d0] ;  /* 0x0000b40004947a20 */ /* 0x000fe20000410000 */
[----:B------:R-:W3:Y:S01]  /*7980*/  MUFU.EX2 R150, R150 ;  /* 0x0000009600967308 */ /* 0x000ee20000000800 */
[----:B------:R-:W-:Y:S02]  /*7990*/  FADD.FTZ R2, -R7, R2 ;  /* 0x0000000207027221 */ /* 0x000fe40000010100 */
[----:B------:R-:W-:Y:S02]  /*79a0*/  FFMA.FTZ R195, R195, c[0x0][0x2d0], -R240 ;  /* 0x0000b400c3c37a23 */ /* 0x000fe400000108f0 */
[----:B------:R-:W-:Y:S02]  /*79b0*/  FMUL.FTZ R6, R2, c[0x0][0x2d0] ;  /* 0x0000b40002067a20 */ /* 0x000fe40000410000 */
[--C-:B------:R-:W-:Y:S02]  /*79c0*/  FFMA.FTZ R196, R196, c[0x0][0x2d0], -R194.reuse ;  /* 0x0000b400c4c47a23 */ /* 0x100fe400000108c2 */
[----:B------:R-:W-:Y:S01]  /*79d0*/  FFMA.FTZ R199, R199, c[0x0][0x2d0], -R194 ;  /* 0x0000b400c7c77a23 */ /* 0x000fe200000108c2 */
[----:B------:R-:W4:Y:S01]  /*79e0*/  MUFU.EX2 R148, R148 ;  /* 0x0000009400947308 */ /* 0x000f220000000800 */
[--C-:B------:R-:W-:Y:S02]  /*79f0*/  FFMA.FTZ R239, R239, c[0x0][0x2d0], -R170.reuse ;  /* 0x0000b400efef7a23 */ /* 0x100fe400000108aa */
[--C-:B------:R-:W-:Y:S01]  /*7a00*/  FFMA.FTZ R242, R242, c[0x0][0x2d0], -R170.reuse ;  /* 0x0000b400f2f27a23 */ /* 0x100fe200000108aa */
[----:B-1----:R-:W-:Y:S01]  /*7a10*/  F2FP.PACK_AB R158, R175, R154 ;  /* 0x0000009aaf9e723e */ /* 0x002fe200000000ff */
[--C-:B------:R-:W-:Y:S01]  /*7a20*/  FFMA.FTZ R241, R241, c[0x0][0x2d0], -R170.reuse ;  /* 0x0000b400f1f17a23 */ /* 0x100fe200000108aa */
[----:B--2---:R-:W-:Y:S01]  /*7a30*/  FMNMX.FTZ R152, R5, R152, !PT ;  /* 0x0000009805987209 */ /* 0x004fe20007810000 */
[----:B------:R-:W-:Y:S02]  /*7a40*/  FFMA.FTZ R244, R251, c[0x0][0x2d0], -R170 ;  /* 0x0000b400fbf47a23 */ /* 0x000fe400000108aa */
[--C-:B------:R-:W-:Y:S01]  /*7a50*/  FFMA.FTZ R198, R198, c[0x0][0x2d0], -R240.reuse ;  /* 0x0000b400c6c67a23 */ /* 0x100fe200000108f0 */
[C---:B------:R-:W-:Y:S01]  /*7a60*/  FSETP.NEU.FTZ.AND P0, PT, R152.reuse, -INF , PT ;  /* 0xff8000009800780b */ /* 0x040fe20003f1d000 */
[C---:B------:R-:W-:Y:S01]  /*7a70*/  FMUL.FTZ R162, R152.reuse, c[0x0][0x2d0] ;  /* 0x0000b40098a27a20 */ /* 0x040fe20000410000 */
[----:B------:R1:W2:Y:S01]  /*7a80*/  MUFU.EX2 R2, R6 ;  /* 0x0000000600027308 */ /* 0x0002a20000000800 */
[----:B------:R-:W-:Y:S01]  /*7a90*/  FFMA.FTZ R197, R197, c[0x0][0x2d0], -R240 ;  /* 0x0000b400c5c57a23 */ /* 0x000fe200000108f0 */
[----:B------:R-:W-:Y:S01]  /*7aa0*/  FSEL R5, R152, RZ, P0 ;  /* 0x000000ff98057208 */ /* 0x000fe20000000000 */
[----:B---3--:R-:W-:Y:S01]  /*7ab0*/  FMUL.FTZ R4, R150, R144 ;  /* 0x0000009096047220 */ /* 0x008fe20000410000 */
[----:B------:R-:W-:Y:S01]  /*7ac0*/  FSEL R162, R162, RZ, P0 ;  /* 0x000000ffa2a27208 */ /* 0x000fe20000000000 */
[----:B------:R-:W-:Y:S01]  /*7ad0*/  FMUL.FTZ R16, R150, R100 ;  /* 0x0000006496107220 */ /* 0x000fe20000410000 */
[C---:B------:R-:W-:Y:S01]  /*7ae0*/  ISETP.GT.AND P0, PT, R226.reuse, UR4, PT ;  /* 0x00000004e2007c0c */ /* 0x040fe2000bf04270 */
[----:B------:R-:W-:Y:S01]  /*7af0*/  FADD.FTZ R5, -R5, R0 ;  /* 0x0000000005057221 */ /* 0x000fe20000010100 */
[----:B------:R-:W-:Y:S01]  /*7b00*/  IADD3 R226, R226, -0x1, RZ ;  /* 0xffffffffe2e27810 */ /* 0x000fe20007ffe0ff */
[--C-:B------:R-:W-:Y:S01]  /*7b10*/  FFMA.FTZ R185, R13, c[0x0][0x2d0], -R162.reuse ;  /* 0x0000b4000db97a23 */ /* 0x100fe200000108a2 */
[----:B------:R-:W-:Y:S01]  /*7b20*/  MUFU.EX2 R173, R173 ;  /* 0x000000ad00ad7308 */ /* 0x000fe20000000800 */
[----:B------:R-:W-:Y:S02]  /*7b30*/  FMUL.FTZ R0, R5, c[0x0][0x2d0] ;  /* 0x0000b40005007a20 */ /* 0x000fe40000410000 */
[--C-:B------:R-:W-:Y:S02]  /*7b40*/  FFMA.FTZ R184, R11, c[0x0][0x2d0], -R162.reuse ;  /* 0x0000b4000bb87a23 */ /* 0x100fe400000108a2 */
[--C-:B------:R-:W-:Y:S02]  /*7b50*/  FFMA.FTZ R183, R9, c[0x0][0x2d0], -R162.reuse ;  /* 0x0000b40009b77a23 */ /* 0x100fe400000108a2 */
[--C-:B------:R-:W-:Y:S02]  /*7b60*/  FFMA.FTZ R182, R15, c[0x0][0x2d0], -R162.reuse ;  /* 0x0000b4000fb67a23 */ /* 0x100fe400000108a2 */
[----:B------:R-:W-:Y:S01]  /*7b70*/  FMUL.FTZ R5, R150, R145 ;  /* 0x0000009196057220 */ /* 0x000fe20000410000 */
[----:B------:R-:W3:Y:S01]  /*7b80*/  MUFU.EX2 R174, R174 ;  /* 0x000000ae00ae7308 */ /* 0x000ee20000000800 */
[----:B----4-:R-:W-:Y:S02]  /*7b90*/  FMUL.FTZ R7, R148, R147 ;  /* 0x0000009394077220 */ /* 0x010fe40000410000 */
[----:B------:R-:W-:Y:S02]  /*7ba0*/  FMUL.FTZ R17, R150, R101 ;  /* 0x0000006596117220 */ /* 0x000fe40000410000 */
[----:B-1----:R-:W-:Y:S02]  /*7bb0*/  FMUL.FTZ R6, R148, R146 ;  /* 0x0000009294067220 */ /* 0x002fe40000410000 */
[C---:B--2---:R-:W-:Y:S02]  /*7bc0*/  FMUL.FTZ R8, R2.reuse, R140 ;  /* 0x0000008c02087220 */ /* 0x044fe40000410000 */
[C---:B------:R-:W-:Y:S01]  /*7bd0*/  FMUL.FTZ R9, R2.reuse, R141 ;  /* 0x0000008d02097220 */ /* 0x040fe20000410000 */
[----:B------:R-:W-:Y:S01]  /*7be0*/  MUFU.EX2 R179, R179 ;  /* 0x000000b300b37308 */ /* 0x000fe20000000800 */
[C---:B------:R-:W-:Y:S02]  /*7bf0*/  FMUL.FTZ R12, R2.reuse, R136 ;  /* 0x00000088020c7220 */ /* 0x040fe40000410000 */
[----:B------:R-:W-:Y:S02]  /*7c00*/  FMUL.FTZ R13, R2, R137 ;  /* 0x00000089020d7220 */ /* 0x000fe40000410000 */
[C---:B------:R-:W-:Y:S02]  /*7c10*/  FMUL.FTZ R18, R148.reuse, R102 ;  /* 0x0000006694127220 */ /* 0x040fe40000410000 */
[----:B------:R-:W-:Y:S02]  /*7c20*/  FMUL.FTZ R19, R148, R103 ;  /* 0x0000006794137220 */ /* 0x000fe40000410000 */
[----:B------:R-:W1:Y:S01]  /*7c30*/  LDSM.16.MT88.4 R100, [R214+0x2480] ;  /* 0x00248000d664783b */ /* 0x000e620000004200 */
[----:B------:R-:W2:Y:S01]  /*7c40*/  MUFU.EX2 R178, R178 ;  /* 0x000000b200b27308 */ /* 0x000ea20000000800 */
[C---:B------:R-:W-:Y:S02]  /*7c50*/  FMUL.FTZ R24, R2.reuse, R108 ;  /* 0x0000006c02187220 */ /* 0x040fe40000410000 */
[----:B------:R-:W-:Y:S01]  /*7c60*/  FMUL.FTZ R25, R2, R109 ;  /* 0x0000006d02197220 */ /* 0x000fe20000410000 */
[----:B---3--:R-:W-:Y:S01]  /*7c70*/  F2FP.PACK_AB R157, R174, R173 ;  /* 0x000000adae9d723e */ /* 0x008fe200000000ff */
[C---:B------:R-:W-:Y:S02]  /*7c80*/  FMUL.FTZ R28, R2.reuse, R112 ;  /* 0x00000070021c7220 */ /* 0x040fe40000410000 */
[----:B------:R-:W-:Y:S02]  /*7c90*/  FMUL.FTZ R29, R2, R113 ;  /* 0x00000071021d7220 */ /* 0x000fe40000410000 */
[C---:B------:R-:W-:Y:S01]  /*7ca0*/  FMUL.FTZ R32, R150.reuse, R116 ;  /* 0x0000007496207220 */ /* 0x040fe20000410000 */
[----:B------:R-:W3:Y:S01]  /*7cb0*/  MUFU.EX2 R0, R0 ;  /* 0x0000000000007308 */ /* 0x000ee20000000800 */
[----:B------:R-:W-:Y:S02]  /*7cc0*/  FMUL.FTZ R33, R150, R117 ;  /* 0x0000007596217220 */ /* 0x000fe40000410000 */
[C---:B------:R-:W-:Y:S02]  /*7cd0*/  FMUL.FTZ R34, R148.reuse, R118 ;  /* 0x0000007694227220 */ /* 0x040fe40000410000 */
[----:B------:R-:W-:Y:S02]  /*7ce0*/  FMUL.FTZ R35, R148, R119 ;  /* 0x0000007794237220 */ /* 0x000fe40000410000 */
[----:B------:R-:W-:Y:S01]  /*7cf0*/  LDSM.16.MT88.4 R116, [R214+0x2880] ;  /* 0x00288000d674783b */ /* 0x000fe20000004200 */
[C---:B------:R-:W-:Y:S02]  /*7d00*/  FMUL.FTZ R48, R150.reuse, R128 ;  /* 0x0000008096307220 */ /* 0x040fe40000410000 */
[----:B------:R-:W-:Y:S01]  /*7d10*/  MUFU.EX2 R177, R177 ;  /* 0x000000b100b17308 */ /* 0x000fe20000000800 */
[----:B------:R-:W-:Y:S02]  /*7d20*/  FMUL.FTZ R49, R150, R129 ;  /* 0x0000008196317220 */ /* 0x000fe40000410000 */
[----:B------:R-:W-:Y:S01]  /*7d30*/  FMUL.FTZ R50, R148, R130 ;  /* 0x0000008294327220 */ /* 0x000fe20000410000 */
[----:B--2---:R-:W-:Y:S01]  /*7d40*/  F2FP.PACK_AB R159, R178, R179 ;  /* 0x000000b3b29f723e */ /* 0x004fe200000000ff */
[----:B------:R-:W-:Y:S02]  /*7d50*/  FMUL.FTZ R51, R148, R131 ;  /* 0x0000008394337220 */ /* 0x000fe40000410000 */
[----:B------:R-:W-:Y:S01]  /*7d60*/  LDSM.16.MT88.4 R128, [R214+0x2c80] ;  /* 0x002c8000d680783b */ /* 0x000fe20000004200 */
[--C-:B------:R-:W-:Y:S02]  /*7d70*/  FFMA.FTZ R167, R167, c[0x0][0x2d0], -R162.reuse ;  /* 0x0000b400a7a77a23 */ /* 0x100fe400000108a2 */
[----:B------:R-:W2:Y:S01]  /*7d80*/  MUFU.EX2 R176, R176 ;  /* 0x000000b000b07308 */ /* 0x000ea20000000800 */
[-C--:B------:R-:W-:Y:S01]  /*7d90*/  HMMA.16816.F32 R4, R156, R20.reuse, R4 ;  /* 0x000000149c04723c */ /* 0x080fe20000001804 */
[--C-:B------:R-:W-:Y:S02]  /*7da0*/  FFMA.FTZ R165, R165, c[0x0][0x2d0], -R162.reuse ;  /* 0x0000b400a5a57a23 */ /* 0x100fe400000108a2 */
[C---:B---3--:R-:W-:Y:S02]  /*7db0*/  FMUL.FTZ R10, R0.reuse, R142 ;  /* 0x0000008e000a7220 */ /* 0x048fe40000410000 */
[C---:B------:R-:W-:Y:S02]  /*7dc0*/  FMUL.FTZ R11, R0.reuse, R143 ;  /* 0x0000008f000b7220 */ /* 0x040fe40000410000 */
[C---:B------:R-:W-:Y:S02]  /*7dd0*/  FMUL.FTZ R14, R0.reuse, R138 ;  /* 0x0000008a000e7220 */ /* 0x040fe40000410000 */
[----:B------:R-:W-:Y:S03]  /*7de0*/  MUFU.EX2 R181, R181 ;  /* 0x000000b500b57308 */ /* 0x000fe60000000800 */
[C---:B------:R-:W-:Y:S02]  /*7df0*/  FMUL.FTZ R15, R0.reuse, R139 ;  /* 0x0000008b000f7220 */ /* 0x040fe40000410000 */
[C---:B------:R-:W-:Y:S02]  /*7e00*/  FMUL.FTZ R26, R0.reuse, R110 ;  /* 0x0000006e001a7220 */ /* 0x040fe40000410000 */
[C---:B------:R-:W-:Y:S02]  /*7e10*/  FMUL.FTZ R27, R0.reuse, R111 ;  /* 0x0000006f001b7220 */ /* 0x040fe40000410000 */
[----:B------:R-:W-:Y:S01]  /*7e20*/  LDSM.16.MT88.4 R108, [R214+0x1c80] ;  /* 0x001c8000d66c783b */ /* 0x000fe20000004200 */
[----:B------:R-:W3:Y:S01]  /*7e30*/  MUFU.EX2 R180, R180 ;  /* 0x000000b400b47308 */ /* 0x000ee20000000800 */
[C---:B------:R-:W-:Y:S02]  /*7e40*/  FMUL.FTZ R30, R0.reuse, R114 ;  /* 0x00000072001e7220 */ /* 0x040fe40000410000 */
[----:B------:R-:W-:Y:S01]  /*7e50*/  FMUL.FTZ R31, R0, R115 ;  /* 0x00000073001f7220 */ /* 0x000fe20000410000 */
[----:B--2---:R-:W-:Y:S01]  /*7e60*/  F2FP.PACK_AB R144, R176, R177 ;  /* 0x000000b1b090723e */ /* 0x004fe200000000ff */
[C---:B------:R-:W-:Y:S02]  /*7e70*/  FMUL.FTZ R40, R2.reuse, R124 ;  /* 0x0000007c02287220 */ /* 0x040fe40000410000 */
[----:B------:R-:W-:Y:S01]  /*7e80*/  LDSM.16.MT88.4 R112, [R212+0x1c80] ;  /* 0x001c8000d470783b */ /* 0x000fe20000004200 */
[----:B------:R-:W-:Y:S02]  /*7e90*/  FMUL.FTZ R41, R2, R125 ;  /* 0x0000007d02297220 */ /* 0x000fe40000410000 */
[----:B------:R-:W-:Y:S01]  /*7ea0*/  MUFU.EX2 R185, R185 ;  /* 0x000000b900b97308 */ /* 0x000fe20000000800 */
[C---:B------:R-:W-:Y:S02]  /*7eb0*/  FMUL.FTZ R42, R0.reuse, R126 ;  /* 0x0000007e002a7220 */ /* 0x040fe40000410000 */
[----:B------:R-:W-:Y:S02]  /*7ec0*/  FMUL.FTZ R43, R0, R127 ;  /* 0x0000007f002b7220 */ /* 0x000fe40000410000 */
[C---:B------:R-:W-:Y:S02]  /*7ed0*/  FMUL.FTZ R44, R2.reuse, R132 ;  /* 0x00000084022c7220 */ /* 0x040fe40000410000 */
[----:B------:R-:W-:Y:S02]  /*7ee0*/  FMUL.FTZ R45, R2, R133 ;  /* 0x00000085022d7220 */ /* 0x000fe40000410000 */
[C---:B------:R-:W-:Y:S01]  /*7ef0*/  FMUL.FTZ R46, R0.reuse, R134 ;  /* 0x00000086002e7220 */ /* 0x040fe20000410000 */
[----:B------:R-:W2:Y:S01]  /*7f00*/  MUFU.EX2 R184, R184 ;  /* 0x000000b800b87308 */ /* 0x000ea20000000800 */
[----:B------:R-:W-:Y:S02]  /*7f10*/  FMUL.FTZ R47, R0, R135 ;  /* 0x00000087002f7220 */ /* 0x000fe40000410000 */
[----:B------:R-:W-:Y:S01]  /*7f20*/  FMUL.FTZ R52, R150, R52 ;  /* 0x0000003496347220 */ /* 0x000fe20000410000 */
[----:B---3--:R-:W-:Y:S01]  /*7f30*/  F2FP.PACK_AB R146, R180, R181 ;  /* 0x000000b5b492723e */ /* 0x008fe200000000ff */
[----:B------:R-:W-:Y:S02]  /*7f40*/  FMUL.FTZ R53, R150, R53 ;  /* 0x0000003596357220 */ /* 0x000fe40000410000 */
[C---:B------:R-:W-:Y:S02]  /*7f50*/  FMUL.FTZ R54, R148.reuse, R54 ;  /* 0x0000003694367220 */ /* 0x040fe40000410000 */
[----:B------:R-:W-:Y:S01]  /*7f60*/  FMUL.FTZ R55, R148, R55 ;  /* 0x0000003794377220 */ /* 0x000fe20000410000 */
[----:B------:R-:W-:Y:S01]  /*7f70*/  MUFU.EX2 R183, R183 ;  /* 0x000000b700b77308 */ /* 0x000fe20000000800 */
[C---:B------:R-:W-:Y:S02]  /*7f80*/  FMUL.FTZ R56, R2.reuse, R56 ;  /* 0x0000003802387220 */ /* 0x040fe40000410000 */
[----:B------:R-:W-:Y:S02]  /*7f90*/  FMUL.FTZ R57, R2, R57 ;  /* 0x0000003902397220 */ /* 0x000fe40000410000 */
[C---:B------:R-:W-:Y:S02]  /*7fa0*/  FMUL.FTZ R58, R0.reuse, R58 ;  /* 0x0000003a003a7220 */ /* 0x040fe40000410000 */
[----:B------:R-:W-:Y:S02]  /*7fb0*/  FMUL.FTZ R59, R0, R59 ;  /* 0x0000003b003b7220 */ /* 0x000fe40000410000 */
[C---:B------:R-:W-:Y:S01]  /*7fc0*/  FMUL.FTZ R60, R2.reuse, R60 ;  /* 0x0000003c023c7220 */ /* 0x040fe20000410000 */
[----:B------:R-:W3:Y:S01]  /*7fd0*/  MUFU.EX2 R182, R182 ;  /* 0x000000b600b67308 */ /* 0x000ee20000000800 */
[----:B------:R-:W-:Y:S02]  /*7fe0*/  FMUL.FTZ R61, R2, R61 ;  /* 0x0000003d023d7220 */ /* 0x000fe40000410000 */
[----:B------:R-:W-:Y:S01]  /*7ff0*/  FMUL.FTZ R62, R0, R62 ;  /* 0x0000003e003e7220 */ /* 0x000fe20000410000 */
[----:B--2---:R-:W-:Y:S01]  /*8000*/  F2FP.PACK_AB R145, R184, R185 ;  /* 0x000000b9b891723e */ /* 0x004fe200000000ff */
[----:B------:R-:W-:Y:S02]  /*8010*/  FMUL.FTZ R63, R0, R63 ;  /* 0x0000003f003f7220 */ /* 0x000fe40000410000 */
[C---:B------:R-:W-:Y:S02]  /*8020*/  FMUL.FTZ R64, R150.reuse, R64 ;  /* 0x0000004096407220 */ /* 0x040fe40000410000 */
[----:B------:R-:W-:Y:S01]  /*8030*/  FMUL.FTZ R65, R150, R65 ;  /* 0x0000004196417220 */ /* 0x000fe20000410000 */
[----:B------:R-:W-:Y:S01]  /*8040*/  MUFU.EX2 R136, R167 ;  /* 0x000000a700887308 */ /* 0x000fe20000000800 */
[C---:B------:R-:W-:Y:S02]  /*8050*/  FMUL.FTZ R66, R148.reuse, R66 ;  /* 0x0000004294427220 */ /* 0x040fe40000410000 */
[----:B------:R-:W-:Y:S02]  /*8060*/  FMUL.FTZ R67, R148, R67 ;  /* 0x0000004394437220 */ /* 0x000fe40000410000 */
[----:B------:R-:W-:Y:S02]  /*8070*/  FFMA.FTZ R246, R249, c[0x0][0x2d0], -R162 ;  /* 0x0000b400f9f67a23 */ /* 0x000fe400000108a2 */
[----:B------:R-:W-:Y:S02]  /*8080*/  FFMA.FTZ R249, R169, c[0x0][0x2d0], -R170 ;  /* 0x0000b400a9f97a23 */ /* 0x000fe400000108aa */
[--C-:B------:R-:W-:Y:S01]  /*8090*/  FFMA.FTZ R193, R193, c[0x0][0x2d0], -R194.reuse ;  /* 0x0000b400c1c17a23 */ /* 0x100fe200000108c2 */
[----:B------:R2:W4:Y:S01]  /*80a0*/  MUFU.EX2 R137, R165 ;  /* 0x000000a500897308 */ /* 0x0005220000000800 */
[----:B------:R-:W-:Y:S02]  /*80b0*/  FFMA.FTZ R250, R191, c[0x0][0x2d0], -R194 ;  /* 0x0000b400bffa7a23 */ /* 0x000fe400000108c2 */
[--C-:B------:R-:W-:Y:S01]  /*80c0*/  FFMA.FTZ R191, R192, c[0x0][0x2d0], -R240.reuse ;  /* 0x0000b400c0bf7a23 */ /* 0x100fe200000108f0 */
[----:B---3--:R-:W-:Y:S01]  /*80d0*/  F2FP.PACK_AB R147, R182, R183 ;  /* 0x000000b7b693723e */ /* 0x008fe200000000ff */
[----:B------:R-:W-:Y:S02]  /*80e0*/  FFMA.FTZ R240, R171, c[0x0][0x2d0], -R240 ;  /* 0x0000b400abf07a23 */ /* 0x000fe400000108f0 */
[--C-:B------:R-:W-:Y:S02]  /*80f0*/  FFMA.FTZ R192, R168, c[0x0][0x2d0], -R194.reuse ;  /* 0x0000b400a8c07a23 */ /* 0x100fe400000108c2 */
[----:B------:R-:W-:Y:S01]  /*8100*/  FFMA.FTZ R194, R166, c[0x0][0x2d0], -R194 ;  /* 0x0000b400a6c27a23 */ /* 0x000fe200000108c2 */
[----:B------:R-:W-:Y:S01]  /*8110*/  MUFU.EX2 R186, R186 ;  /* 0x000000ba00ba7308 */ /* 0x000fe20000000800 */
[C---:B------:R-:W-:Y:S01]  /*8120*/  HMMA.16816.F32 R8, R144.reuse, R20, R8 ;  /* 0x000000149008723c */ /* 0x040fe20000001808 */
[--C-:B------:R-:W-:Y:S02]  /*8130*/  FFMA.FTZ R251, R163, c[0x0][0x2d0], -R170.reuse ;  /* 0x0000b400a3fb7a23 */ /* 0x100fe400000108aa */
[----:B------:R-:W-:Y:S02]  /*8140*/  FFMA.FTZ R170, R161, c[0x0][0x2d0], -R170 ;  /* 0x0000b400a1aa7a23 */ /* 0x000fe400000108aa */
[----:B------:R-:W-:Y:S02]  /*8150*/  FMUL.FTZ R72, R2, R72 ;  /* 0x0000004802487220 */ /* 0x000fe40000410000 */
[C---:B------:R-:W-:Y:S01]  /*8160*/  FMUL.FTZ R20, R150.reuse, R104 ;  /* 0x0000006896147220 */ /* 0x040fe20000410000 */
[-C--:B------:R-:W-:Y:S01]  /*8170*/  HMMA.16816.F32 R12, R144, R22.reuse, R12 ;  /* 0x00000016900c723c */ /* 0x080fe2000000180c */
[----:B------:R-:W-:Y:S01]  /*8180*/  FMUL.FTZ R21, R150, R105 ;  /* 0x0000006996157220 */ /* 0x000fe20000410000 */
[----:B------:R-:W3:Y:S02]  /*8190*/  MUFU.EX2 R187, R187 ;  /* 0x000000bb00bb7308 */ /* 0x000ee40000000800 */
[----:B------:R-:W-:Y:S01]  /*81a0*/  FMUL.FTZ R73, R2, R73 ;  /* 0x0000004902497220 */ /* 0x000fe20000410000 */
[----:B--2---:R-:W-:Y:S01]  /*81b0*/  LDSM.16.MT88.4 R164, [R212+0x2c80] ;  /* 0x002c8000d4a4783b */ /* 0x004fe20000004200 */
[C---:B------:R-:W-:Y:S01]  /*81c0*/  FMUL.FTZ R74, R0.reuse, R74 ;  /* 0x0000004a004a7220 */ /* 0x040fe20000410000 */
[----:B----4-:R-:W-:Y:S01]  /*81d0*/  F2FP.PACK_AB R161, R137, R136 ;  /* 0x0000008889a1723e */ /* 0x010fe200000000ff */
[C---:B------:R-:W-:Y:S01]  /*81e0*/  HMMA.16816.F32 R16, R156.reuse, R22, R16 ;  /* 0x000000169c10723c */ /* 0x040fe20000001810 */
[----:B------:R-:W-:Y:S03]  /*81f0*/  FMUL.FTZ R75, R0, R75 ;  /* 0x0000004b004b7220 */ /* 0x000fe60000410000 */
[C---:B------:R-:W-:Y:S01]  /*8200*/  FMUL.FTZ R76, R2.reuse, R76 ;  /* 0x0000004c024c7220 */ /* 0x040fe20000410000 */
[----:B------:R-:W-:Y:S01]  /*8210*/  MUFU.EX2 R188, R188 ;  /* 0x000000bc00bc7308 */ /* 0x000fe20000000800 */
[----:B------:R-:W-:Y:S02]  /*8220*/  FMUL.FTZ R77, R2, R77 ;  /* 0x0000004d024d7220 */ /* 0x000fe40000410000 */
[C---:B------:R-:W-:Y:S04]  /*8230*/  FMUL.FTZ R22, R148.reuse, R106 ;  /* 0x0000006a94167220 */ /* 0x040fe80000410000 */
[----:B------:R-:W-:Y:S02]  /*8240*/  FMUL.FTZ R23, R148, R107 ;  /* 0x0000006b94177220 */ /* 0x000fe40000410000 */
[----:B------:R-:W2:Y:S01]  /*8250*/  LDSM.16.MT88.4 R104, [R212+0x2480] ;  /* 0x00248000d468783b */ /* 0x000ea20000004200 */
[C---:B------:R-:W-:Y:S01]  /*8260*/  FMUL.FTZ R78, R0.reuse, R78 ;  /* 0x0000004e004e7220 */ /* 0x040fe20000410000 */
[----:B------:R-:W4:Y:S01]  /*8270*/  MUFU.EX2 R189, R189 ;  /* 0x000000bd00bd7308 */ /* 0x000f220000000800 */
[----:B------:R-:W-:Y:S02]  /*8280*/  FMUL.FTZ R79, R0, R79 ;  /* 0x0000004f004f7220 */ /* 0x000fe40000410000 */
[-C--:B------:R-:W-:Y:S01]  /*8290*/  HMMA.16816.F32 R20, R156, R36.reuse, R20 ;  /* 0x000000249c14723c */ /* 0x080fe20000001814 */
[C---:B------:R-:W-:Y:S02]  /*82a0*/  FMUL.FTZ R88, R2.reuse, R88 ;  /* 0x0000005802587220 */ /* 0x040fe40000410000 */
[----:B------:R-:W-:Y:S02]  /*82b0*/  FMUL.FTZ R89, R2, R89 ;  /* 0x0000005902597220 */ /* 0x000fe40000410000 */
[C---:B------:R-:W-:Y:S02]  /*82c0*/  FMUL.FTZ R90, R0.reuse, R90 ;  /* 0x0000005a005a7220 */ /* 0x040fe40000410000 */
[----:B------:R-:W-:Y:S01]  /*82d0*/  MUFU.EX2 R190, R190 ;  /* 0x000000be00be7308 */ /* 0x000fe20000000800 */
[C---:B------:R-:W-:Y:S01]  /*82e0*/  HMMA.16816.F32 R24, R144.reuse, R36, R24 ;  /* 0x000000249018723c */ /* 0x040fe20000001818 */
[----:B------:R-:W-:Y:S03]  /*82f0*/  FMUL.FTZ R91, R0, R91 ;  /* 0x0000005b005b7220 */ /* 0x000fe60000410000 */
[--C-:B------:R-:W-:Y:S02]  /*8300*/  FFMA.FTZ R248, R247, c[0x0][0x2d0], -R162.reuse ;  /* 0x0000b400f7f87a23 */ /* 0x100fe400000108a2 */
[----:B------:R-:W-:Y:S02]  /*8310*/  FMUL.FTZ R92, R2, R92 ;  /* 0x0000005c025c7220 */ /* 0x000fe40000410000 */
[-C--:B------:R-:W-:Y:S01]  /*8320*/  HMMA.16816.F32 R28, R144, R38.reuse, R28 ;  /* 0x00000026901c723c */ /* 0x080fe2000000181c */
[C---:B------:R-:W-:Y:S01]  /*8330*/  FMUL.FTZ R36, R150.reuse, R120 ;  /* 0x0000007896247220 */ /* 0x040fe20000410000 */
[----:B------:R-:W-:Y:S02]  /*8340*/  MUFU.EX2 R247, R194 ;  /* 0x000000c200f77308 */ /* 0x000fe40000000800 */
[----:B------:R-:W-:Y:S02]  /*8350*/  FMUL.FTZ R37, R150, R121 ;  /* 0x0000007996257220 */ /* 0x000fe40000410000 */
[----:B------:R-:W-:Y:S02]  /*8360*/  FMUL.FTZ R93, R2, R93 ;  /* 0x0000005d025d7220 */ /* 0x000fe40000410000 */
[C---:B------:R-:W-:Y:S01]  /*8370*/  HMMA.16816.F32 R32, R156.reuse, R38, R32 ;  /* 0x000000269c20723c */ /* 0x040fe20000001820 */
[C---:B------:R-:W-:Y:S03]  /*8380*/  FMUL.FTZ R94, R0.reuse, R94 ;  /* 0x0000005e005e7220 */ /* 0x040fe60000410000 */
[----:B------:R5:W-:Y:S01]  /*8390*/  MUFU.EX2 R194, R170 ;  /* 0x000000aa00c27308 */ /* 0x000be20000000800 */
[----:B------:R-:W-:Y:S02]  /*83a0*/  FMUL.FTZ R95, R0, R95 ;  /* 0x0000005f005f7220 */ /* 0x000fe40000410000 */
[C---:B------:R-:W-:Y:S02]  /*83b0*/  FMUL.FTZ R38, R148.reuse, R122 ;  /* 0x0000007a94267220 */ /* 0x040fe40000410000 */
[----:B------:R-:W-:Y:S02]  /*83c0*/  FMUL.FTZ R39, R148, R123 ;  /* 0x0000007b94277220 */ /* 0x000fe40000410000 */
[----:B------:R-:W-:Y:S01]  /*83d0*/  LDSM.16.MT88.4 R120, [R212+0x2080] ;  /* 0x00208000d478783b */ /* 0x000fe20000004200 */
[C---:B------:R-:W-:Y:S02]  /*83e0*/  FMUL.FTZ R96, R150.reuse, R96 ;  /* 0x0000006096607220 */ /* 0x040fe40000410000 */
[----:B------:R-:W2:Y:S01]  /*83f0*/  MUFU.EX2 R195, R195 ;  /* 0x000000c300c37308 */ /* 0x000ea20000000800 */
[----:B------:R-:W-:Y:S01]  /*8400*/  FMUL.FTZ R97, R150, R97 ;  /* 0x0000006196617220 */ /* 0x000fe20000410000 */
[-C--:B-1----:R-:W-:Y:S01]  /*8410*/  HMMA.16816.F32 R36, R156, R100.reuse, R36 ;  /* 0x000000649c24723c */ /* 0x082fe20000001824 */
[C---:B------:R-:W-:Y:S02]  /*8420*/  FMUL.FTZ R98, R148.reuse, R98 ;  /* 0x0000006294627220 */ /* 0x040fe40000410000 */
[----:B------:R-:W-:Y:S02]  /*8430*/  FMUL.FTZ R99, R148, R99 ;  /* 0x0000006394637220 */ /* 0x000fe40000410000 */
[C---:B------:R-:W-:Y:S02]  /*8440*/  FMUL.FTZ R68, R150.reuse, R68 ;  /* 0x0000004496447220 */ /* 0x040fe40000410000 */
[----:B------:R-:W-:Y:S01]  /*8450*/  FMUL.FTZ R69, R150, R69 ;  /* 0x0000004596457220 */ /* 0x000fe20000410000 */
[C---:B------:R-:W-:Y:S01]  /*8460*/  HMMA.16816.F32 R40, R144.reuse, R100, R40 ;  /* 0x000000649028723c */ /* 0x040fe20000001828 */
[----:B------:R-:W-:Y:S01]  /*8470*/  MUFU.EX2 R196, R196 ;  /* 0x000000c400c47308 */ /* 0x000fe20000000800 */
[----:B-----5:R-:W-:Y:S02]  /*8480*/  LDSM.16.MT88.4 R168, [R214+0x3880] ;  /* 0x00388000d6a8783b */ /* 0x020fe40000004200 */
[C---:B------:R-:W-:Y:S02]  /*8490*/  FMUL.FTZ R70, R148.reuse, R70 ;  /* 0x0000004694467220 */ /* 0x040fe40000410000 */
[----:B------:R-:W-:Y:S02]  /*84a0*/  FMUL.FTZ R71, R148, R71 ;  /* 0x0000004794477220 */ /* 0x000fe40000410000 */
[-C--:B------:R-:W-:Y:S01]  /*84b0*/  HMMA.16816.F32 R44, R144, R102.reuse, R44 ;  /* 0x00000066902c723c */ /* 0x080fe2000000182c */
[C---:B------:R-:W-:Y:S02]  /*84c0*/  FMUL.FTZ R80, R150.reuse, R80 ;  /* 0x0000005096507220 */ /* 0x040fe40000410000 */
[----:B------:R-:W1:Y:S01]  /*84d0*/  MUFU.EX2 R199, R199 ;  /* 0x000000c700c77308 */ /* 0x000e620000000800 */
[----:B------:R-:W-:Y:S02]  /*84e0*/  FMUL.FTZ R81, R150, R81 ;  /* 0x0000005196517220 */ /* 0x000fe40000410000 */
[C---:B------:R-:W-:Y:S02]  /*84f0*/  FMUL.FTZ R82, R148.reuse, R82 ;  /* 0x0000005294527220 */ /* 0x040fe40000410000 */
[C---:B------:R-:W-:Y:S01]  /*8500*/  HMMA.16816.F32 R48, R156.reuse, R102, R48 ;  /* 0x000000669c30723c */ /* 0x040fe20000001830 */
[----:B------:R-:W5:Y:S03]  /*8510*/  LDSM.16.MT88.4 R100, [R214+0x3080] ;  /* 0x00308000d664783b */ /* 0x000f660000004200 */
[----:B------:R-:W-:Y:S01]  /*8520*/  FMUL.FTZ R83, R148, R83 ;  /* 0x0000005394537220 */ /* 0x000fe20000410000 */
[----:B------:R-:W-:Y:S01]  /*8530*/  MUFU.EX2 R239, R239 ;  /* 0x000000ef00ef7308 */ /* 0x000fe20000000800 */
[C---:B------:R-:W-:Y:S02]  /*8540*/  FMUL.FTZ R84, R150.reuse, R84 ;  /* 0x0000005496547220 */ /* 0x040fe40000410000 */
[-C--:B--2---:R-:W-:Y:S01]  /*8550*/  HMMA.16816.F32 R52, R156, R104.reuse, R52 ;  /* 0x000000689c34723c */ /* 0x084fe20000001834 */
[----:B------:R-:W-:Y:S03]  /*8560*/  FMUL.FTZ R85, R150, R85 ;  /* 0x0000005596557220 */ /* 0x000fe60000410000 */
[C---:B------:R-:W-:Y:S02]  /*8570*/  FMUL.FTZ R86, R148.reuse, R86 ;  /* 0x0000005694567220 */ /* 0x040fe40000410000 */
[----:B------:R-:W-:Y:S01]  /*8580*/  FMUL.FTZ R87, R148, R87 ;  /* 0x0000005794577220 */ /* 0x000fe20000410000 */
[----:B------:R-:W2:Y:S01]  /*8590*/  MUFU.EX2 R242, R242 ;  /* 0x000000f200f27308 */ /* 0x000ea20000000800 */
[C---:B------:R-:W-:Y:S01]  /*85a0*/  HMMA.16816.F32 R56, R144.reuse, R104, R56 ;  /* 0x000000689038723c */ /* 0x040fe20000001838 */
[--C-:B------:R-:W-:Y:S03]  /*85b0*/  FFMA.FTZ R243, R243, c[0x0][0x2d0], -R162.reuse ;  /* 0x0000b400f3f37a23 */ /* 0x100fe600000108a2 */
[--C-:B------:R-:W-:Y:S02]  /*85c0*/  FFMA.FTZ R245, R245, c[0x0][0x2d0], -R162.reuse ;  /* 0x0000b400f5f57a23 */ /* 0x100fe400000108a2 */
[--C-:B------:R-:W-:Y:S02]  /*85d0*/  FFMA.FTZ R160, R160, c[0x0][0x2d0], -R162.reuse ;  /* 0x0000b400a0a07a23 */ /* 0x100fe400000108a2 */
[-C--:B------:R-:W-:Y:S01]  /*85e0*/  HMMA.16816.F32 R60, R144, R106.reuse, R60 ;  /* 0x0000006a903c723c */ /* 0x080fe2000000183c */
[----:B------:R-:W-:Y:S03]  /*85f0*/  MUFU.EX2 R241, R241 ;  /* 0x000000f100f17308 */ /* 0x000fe60000000800 */
[----:B------:R-:W-:Y:S02]  /*8600*/  FFMA.FTZ R162, R153, c[0x0][0x2d0], -R162 ;  /* 0x0000b40099a27a23 */ /* 0x000fe400000108a2 */
[----:B------:R-:W-:Y:S01]  /*8610*/  FFMA.FTZ R172, R150, R231, R172 ;  /* 0x000000e796ac7223 */ /* 0x000fe200000100ac */
[----:B------:R-:W-:Y:S01]  /*8620*/  MOV R150, R151 ;  /* 0x0000009700967202 */ /* 0x000fe20000000f00 */
[C---:B------:R-:W-:Y:S01]  /*8630*/  HMMA.16816.F32 R64, R156.reuse, R106, R64 ;  /* 0x0000006a9c40723c */ /* 0x040fe20000001840 */
[----:B------:R-:W1:Y:S02]  /*8640*/  LDSM.16.MT88.4 R104, [R212+0x3080] ;  /* 0x00308000d468783b */ /* 0x000e640000004200 */
[----:B------:R-:W-:Y:S01]  /*8650*/  MUFU.EX2 R244, R244 ;  /* 0x000000f400f47308 */ /* 0x000fe20000000800 */
[----:B------:R-:W-:Y:S01]  /*8660*/  FFMA.FTZ R173, R148, R229, R173 ;  /* 0x000000e594ad7223 */ /* 0x000fe200000100ad */
[----:B------:R-:W-:Y:S01]  /*8670*/  MOV R148, R149 ;  /* 0x0000009500947202 */ /* 0x000fe20000000f00 */
[----:B------:R-:W-:Y:S01]  /*8680*/  FFMA.FTZ R177, R2, R227, R177 ;  /* 0x000000e302b17223 */ /* 0x000fe200000100b1 */
[----:B------:R-:W-:Y:S01]  /*8690*/  MOV R2, R3 ;  /* 0x0000000300027202 */ /* 0x000fe20000000f00 */
[----:B------:R-:W-:Y:S01]  /*86a0*/  FFMA.FTZ R185, R0, R225, R185 ;  /* 0x000000e100b97223 */ /* 0x000fe200000100b9 */
[-C--:B-----5:R-:W-:Y:S03]  /*86b0*/  HMMA.16816.F32 R68, R156, R100.reuse, R68 ;  /* 0x000000649c44723c */ /* 0x0a0fe60000001844 */
[----:B------:R-:W-:Y:S01]  /*86c0*/  FADD.FTZ R155, R155, R172 ;  /* 0x000000ac9b9b7221 */ /* 0x000fe20000010000 */
[----:B------:R-:W-:Y:S01]  /*86d0*/  MUFU.EX2 R243, R243 ;  /* 0x000000f300f37308 */ /* 0x000fe20000000800 */
[----:B------:R-:W-:Y:S01]  /*86e0*/  FADD.FTZ R174, R174, R173 ;  /* 0x000000adaeae7221 */ /* 0x000fe20000010000 */
[----:B------:R-:W-:Y:S01]  /*86f0*/  MOV R0, R152 ;  /* 0x0000009800007202 */ /* 0x000fe20000000f00 */
[----:B------:R-:W-:Y:S01]  /*8700*/  FADD.FTZ R176, R176, R177 ;  /* 0x000000b1b0b07221 */ /* 0x000fe20000010000 */
[C---:B------:R-:W-:Y:S01]  /*8710*/  HMMA.16816.F32 R72, R144.reuse, R100, R72 ;  /* 0x000000649048723c */ /* 0x040fe20000001848 */
[----:B------:R-:W-:Y:S03]  /*8720*/  FADD.FTZ R184, R184, R185 ;  /* 0x000000b9b8b87221 */ /* 0x000fe60000010000 */
[----:B------:R-:W-:Y:S02]  /*8730*/  FADD.FTZ R154, R154, R155 ;  /* 0x0000009b9a9a7221 */ /* 0x000fe40000010000 */
[----:B------:R-:W5:Y:S01]  /*8740*/  MUFU.EX2 R246, R246 ;  /* 0x000000f600f67308 */ /* 0x000f620000000800 */
[----:B---3--:R-:W-:Y:S01]  /*8750*/  F2FP.PACK_AB R100, R187, R186 ;  /* 0x000000babb64723e */ /* 0x008fe200000000ff */
[-C--:B------:R-:W-:Y:S01]  /*8760*/  HMMA.16816.F32 R76, R144, R102.reuse, R76 ;  /* 0x00000066904c723c */ /* 0x080fe2000000184c */
[----:B----4-:R-:W-:Y:S03]  /*8770*/  F2FP.PACK_AB R101, R189, R188 ;  /* 0x000000bcbd65723e */ /* 0x010fe600000000ff */
[----:B------:R-:W-:Y:S02]  /*8780*/  FADD.FTZ R179, R179, R174 ;  /* 0x000000aeb3b37221 */ /* 0x000fe40000010000 */
[----:B------:R-:W-:Y:S02]  /*8790*/  FADD.FTZ R181, R181, R176 ;  /* 0x000000b0b5b57221 */ /* 0x000fe40000010000 */
[C---:B------:R-:W-:Y:S01]  /*87a0*/  HMMA.16816.F32 R80, R156.reuse, R102, R80 ;  /* 0x000000669c50723c */ /* 0x040fe20000001850 */
[----:B------:R-:W-:Y:S03]  /*87b0*/  MUFU.EX2 R248, R248 ;  /* 0x000000f800f87308 */ /* 0x000fe60000000800 */
[----:B------:R-:W-:Y:S02]  /*87c0*/  FADD.FTZ R183, R183, R184 ;  /* 0x000000b8b7b77221 */ /* 0x000fe40000010000 */
[----:B------:R-:W-:Y:S01]  /*87d0*/  FADD.FTZ R175, R175, R154 ;  /* 0x0000009aafaf7221 */ /* 0x000fe20000010000 */
[----:B------:R-:W-:Y:S01]  /*87e0*/  F2FP.PACK_AB R102, R195, R190 ;  /* 0x000000bec366723e */ /* 0x000fe200000000ff */
[-C--:B-1----:R-:W-:Y:S01]  /*87f0*/  HMMA.16816.F32 R84, R156, R104.reuse, R84 ;  /* 0x000000689c54723c */ /* 0x082fe20000001854 */
[----:B------:R-:W-:Y:S02]  /*8800*/  F2FP.PACK_AB R103, R199, R196 ;  /* 0x000000c4c767723e */ /* 0x000fe400000000ff */
[----:B------:R-:W1:Y:S01]  /*8810*/  MUFU.EX2 R245, R245 ;  /* 0x000000f500f57308 */ /* 0x000e620000000800 */
[----:B------:R-:W-:Y:S02]  /*8820*/  FADD.FTZ R179, R178, R179 ;  /* 0x000000b3b2b37221 */ /* 0x000fe40000010000 */
[----:B------:R-:W-:Y:S02]  /*8830*/  FADD.FTZ R180, R180, R181 ;  /* 0x000000b5b4b47221 */ /* 0x000fe40000010000 */
[C---:B------:R-:W-:Y:S01]  /*8840*/  HMMA.16816.F32 R88, R144.reuse, R104, R88 ;  /* 0x000000689058723c */ /* 0x040fe20000001858 */
[----:B------:R-:W-:Y:S03]  /*8850*/  FADD.FTZ R182, R182, R183 ;  /* 0x000000b7b6b67221 */ /* 0x000fe60000010000 */
[----:B------:R-:W-:Y:S01]  /*8860*/  FADD.FTZ R186, R186, R175 ;  /* 0x000000afbaba7221 */ /* 0x000fe20000010000 */
[----:B------:R-:W-:Y:S01]  /*8870*/  MUFU.EX2 R198, R198 ;  /* 0x000000c600c67308 */ /* 0x000fe20000000800 */
[----:B------:R-:W-:Y:S01]  /*8880*/  FADD.FTZ R188, R188, R179 ;  /* 0x000000b3bcbc7221 */ /* 0x000fe20000010000 */
[----:B--2---:R-:W-:Y:S01]  /*8890*/  F2FP.PACK_AB R104, R242, R239 ;  /* 0x000000eff268723e */ /* 0x004fe200000000ff */
[-C--:B------:R-:W-:Y:S01]  /*88a0*/  HMMA.16816.F32 R92, R144, R106.reuse, R92 ;  /* 0x0000006a905c723c */ /* 0x080fe2000000185c */
[----:B-----5:R-:W-:Y:S03]  /*88b0*/  F2FP.PACK_AB R105, R246, R243 ;  /* 0x000000f3f669723e */ /* 0x020fe600000000ff */
[----:B------:R-:W-:Y:S02]  /*88c0*/  FADD.FTZ R239, R239, R180 ;  /* 0x000000b4efef7221 */ /* 0x000fe40000010000 */
[----:B------:R-:W-:Y:S01]  /*88d0*/  FADD.FTZ R243, R243, R182 ;  /* 0x000000b6f3f37221 */ /* 0x000fe20000010000 */
[----:B------:R-:W2:Y:S01]  /*88e0*/  MUFU.EX2 R197, R197 ;  /* 0x000000c500c57308 */ /* 0x000ea20000000800 */
[----:B------:R-:W-:Y:S01]  /*88f0*/  HMMA.16816.F32 R96, R156, R106, R96 ;  /* 0x0000006a9c60723c */ /* 0x000fe20000001860 */
[----:B------:R-:W-:Y:S03]  /*8900*/  FADD.FTZ R187, R187, R186 ;  /* 0x000000babbbb7221 */ /* 0x000fe60000010000 */
[----:B------:R-:W-:Y:S02]  /*8910*/  FADD.FTZ R189, R189, R188 ;  /* 0x000000bcbdbd7221 */ /* 0x000fe40000010000 */
[----:B------:R-:W-:Y:S01]  /*8920*/  FADD.FTZ R242, R242, R239 ;  /* 0x000000eff2f27221 */ /* 0x000fe20000010000 */
[----:B------:R-:W-:Y:S01]  /*8930*/  F2FP.PACK_AB R106, R244, R241 ;  /* 0x000000f1f46a723e */ /* 0x000fe200000000ff */
[-C--:B------:R-:W-:Y:S01]  /*8940*/  HMMA.16816.F32 R4, R100, R108.reuse, R4 ;  /* 0x0000006c6404723c */ /* 0x080fe20000001804 */
[----:B-1----:R-:W-:Y:S01]  /*8950*/  F2FP.PACK_AB R107, R245, R248 ;  /* 0x000000f8f56b723e */ /* 0x002fe200000000ff */
[----:B------:R-:W-:Y:S02]  /*8960*/  MUFU.EX2 R193, R193 ;  /* 0x000000c100c17308 */ /* 0x000fe40000000800 */
[----:B------:R-:W-:Y:S02]  /*8970*/  FADD.FTZ R243, R246, R243 ;  /* 0x000000f3f6f37221 */ /* 0x000fe40000010000 */
[----:B------:R-:W-:Y:S02]  /*8980*/  FADD.FTZ R190, R190, R187 ;  /* 0x000000bbbebe7221 */ /* 0x000fe40000010000 */
[C---:B------:R-:W-:Y:S01]  /*8990*/  HMMA.16816.F32 R8, R104.reuse, R108, R8 ;  /* 0x0000006c6808723c */ /* 0x040fe20000001808 */
[----:B------:R-:W-:Y:S03]  /*89a0*/  FADD.FTZ R196, R196, R189 ;  /* 0x000000bdc4c47221 */ /* 0x000fe60000010000 */
[----:B------:R-:W1:Y:S01]  /*89b0*/  MUFU.EX2 R250, R250 ;  /* 0x000000fa00fa7308 */ /* 0x000e620000000800 */
[----:B------:R-:W-:Y:S01]  /*89c0*/  FADD.FTZ R241, R241, R242 ;  /* 0x000000f2f1f17221 */ /* 0x000fe20000010000 */
[----:B--2---:R-:W-:Y:S02]  /*89d0*/  F2FP.PACK_AB R156, R197, R198 ;  /* 0x000000c6c59c723e */ /* 0x004fe400000000ff */
[-C--:B------:R-:W-:Y:S01]  /*89e0*/  HMMA.16816.F32 R12, R104, R110.reuse, R12 ;  /* 0x0000006e680c723c */ /* 0x080fe2000000180c */
[----:B------:R-:W-:Y:S03]  /*89f0*/  FADD.FTZ R248, R248, R243 ;  /* 0x000000f3f8f87221 */ /* 0x000fe60000010000 */
[----:B------:R-:W-:Y:S02]  /*8a00*/  FADD.FTZ R195, R195, R190 ;  /* 0x000000bec3c37221 */ /* 0x000fe40000010000 */
[----:B------:R-:W-:Y:S01]  /*8a10*/  MUFU.EX2 R191, R191 ;  /* 0x000000bf00bf7308 */ /* 0x000fe20000000800 */
[----:B------:R-:W-:Y:S01]  /*8a20*/  FADD.FTZ R196, R199, R196 ;  /* 0x000000c4c7c47221 */ /* 0x000fe20000010000 */
[C---:B------:R-:W-:Y:S01]  /*8a30*/  HMMA.16816.F32 R16, R100.reuse, R110, R16 ;  /* 0x0000006e6410723c */ /* 0x040fe20000001810 */
[----:B------:R-:W2:Y:S03]  /*8a40*/  LDSM.16.MT88.4 R108, [R212+0x2880] ;  /* 0x00288000d46c783b */ /* 0x000ea60000004200 */
[----:B------:R-:W-:Y:S02]  /*8a50*/  FADD.FTZ R244, R244, R241 ;  /* 0x000000f1f4f47221 */ /* 0x000fe40000010000 */
[----:B------:R-:W-:Y:S02]  /*8a60*/  FADD.FTZ R248, R245, R248 ;  /* 0x000000f8f5f87221 */ /* 0x000fe40000010000 */
[-C--:B------:R-:W-:Y:S01]  /*8a70*/  HMMA.16816.F32 R20, R100, R112.reuse, R20 ;  /* 0x000000706414723c */ /* 0x080fe20000001814 */
[----:B------:R-:W3:Y:S03]  /*8a80*/  MUFU.EX2 R240, R240 ;  /* 0x000000f000f07308 */ /* 0x000ee60000000800 */
[----:B-1----:R-:W-:Y:S01]  /*8a90*/  F2FP.PACK_AB R157, R250, R193 ;  /* 0x000000c1fa9d723e */ /* 0x002fe200000000ff */
[----:B------:R-:W-:Y:S02]  /*8aa0*/  FADD.FTZ R198, R198, R195 ;  /* 0x000000c3c6c67221 */ /* 0x000fe40000010000 */
[----:B------:R-:W-:Y:S01]  /*8ab0*/  FADD.FTZ R193, R193, R196 ;  /* 0x000000c4c1c17221 */ /* 0x000fe20000010000 */
[C---:B------:R-:W-:Y:S01]  /*8ac0*/  HMMA.16816.F32 R24, R104.reuse, R112, R24 ;  /* 0x000000706818723c */ /* 0x040fe20000001818 */
[----:B------:R-:W-:Y:S02]  /*8ad0*/  FADD.FTZ R198, R197, R198 ;  /* 0x000000c6c5c67221 */ /* 0x000fe40000010000 */
[----:B------:R-:W1:Y:S01]  /*8ae0*/  MUFU.EX2 R192, R192 ;  /* 0x000000c000c07308 */ /* 0x000e620000000800 */
[----:B------:R-:W-:Y:S04]  /*8af0*/  FADD.FTZ R193, R250, R193 ;  /* 0x000000c1fac17221 */ /* 0x000fe80000010000 */
[-C--:B------:R-:W-:Y:S05]  /*8b00*/  HMMA.16816.F32 R28, R104, R114.reuse, R28 ;  /* 0x00000072681c723c */ /* 0x080fea000000181c */
[----:B------:R-:W-:Y:S03]  /*8b10*/  MUFU.EX2 R249, R249 ;  /* 0x000000f900f97308 */ /* 0x000fe60000000800 */
[C---:B------:R-:W-:Y:S01]  /*8b20*/  HMMA.16816.F32 R32, R100.reuse, R114, R32 ;  /* 0x000000726420723c */ /* 0x040fe20000001820 */
[----:B------:R-:W4:Y:S03]  /*8b30*/  LDSM.16.MT88.4 R112, [R214+0x3480] ;  /* 0x00348000d670783b */ /* 0x000f260000004200 */
[C---:B---3--:R-:W-:Y:S01]  /*8b40*/  F2FP.PACK_AB R158, R240.reuse, R191 ;  /* 0x000000bff09e723e */ /* 0x048fe200000000ff */
[----:B------:R-:W-:Y:S02]  /*8b50*/  FADD.FTZ R191, R191, R198 ;  /* 0x000000c6bfbf7221 */ /* 0x000fe40000010000 */
[----:B------:R-:W3:Y:S01]  /*8b60*/  MUFU.EX2 R252, R252 ;  /* 0x000000fc00fc7308 */ /* 0x000ee20000000800 */
[-C--:B------:R-:W-:Y:S01]  /*8b70*/  HMMA.16816.F32 R36, R100, R116.reuse, R36 ;  /* 0x000000746424723c */ /* 0x080fe20000001824 */
[----:B------:R-:W-:Y:S03]  /*8b80*/  FADD.FTZ R231, R240, R191 ;  /* 0x000000bff0e77221 */ /* 0x000fe60000010000 */
[C---:B-1----:R-:W-:Y:S01]  /*8b90*/  F2FP.PACK_AB R159, R247.reuse, R192 ;  /* 0x000000c0f79f723e */ /* 0x042fe200000000ff */
[----:B------:R-:W-:Y:S03]  /*8ba0*/  FADD.FTZ R192, R192, R193 ;  /* 0x000000c1c0c07221 */ /* 0x000fe60000010000 */
[C---:B------:R-:W-:Y:S01]  /*8bb0*/  HMMA.16816.F32 R40, R104.reuse, R116, R40 ;  /* 0x000000746828723c */ /* 0x040fe20000001828 */
[----:B------:R-:W1:Y:S03]  /*8bc0*/  MUFU.EX2 R251, R251 ;  /* 0x000000fb00fb7308 */ /* 0x000e660000000800 */
[----:B------:R-:W-:Y:S04]  /*8bd0*/  FADD.FTZ R229, R247, R192 ;  /* 0x000000c0f7e57221 */ /* 0x000fe80000010000 */
[-C--:B------:R-:W-:Y:S03]  /*8be0*/  HMMA.16816.F32 R44, R104, R118.reuse, R44 ;  /* 0x00000076682c723c */ /* 0x080fe6000000182c */
[----:B------:R3:W-:Y:S05]  /*8bf0*/  MUFU.EX2 R138, R160 ;  /* 0x000000a0008a7308 */ /* 0x0007ea0000000800 */
[C---:B------:R-:W-:Y:S01]  /*8c00*/  HMMA.16816.F32 R48, R100.reuse, R118, R48 ;  /* 0x000000766430723c */ /* 0x040fe20000001830 */
[----:B------:R-:W5:Y:S04]  /*8c10*/  LDSM.16.MT88.4 R116, [R212+0x3480] ;  /* 0x00348000d474783b */ /* 0x000f680000004200 */
[----:B------:R1:W1:Y:S03]  /*8c20*/  MUFU.EX2 R153, R162 ;  /* 0x000000a200997308 */ /* 0x0002660000000800 */
[-C--:B--2---:R-:W-:Y:S08]  /*8c30*/  HMMA.16816.F32 R52, R100, R108.reuse, R52 ;  /* 0x0000006c6434723c */ /* 0x084ff00000001834 */
[C---:B------:R-:W-:Y:S01]  /*8c40*/  HMMA.16816.F32 R56, R104.reuse, R108, R56 ;  /* 0x0000006c6838723c */ /* 0x040fe20000001838 */
[C---:B---3--:R-:W-:Y:S03]  /*8c50*/  F2FP.PACK_AB R160, R252.reuse, R249 ;  /* 0x000000f9fca0723e */ /* 0x048fe600000000ff */
[----:B------:R-:W-:Y:S04]  /*8c60*/  FADD.FTZ R249, R249, R244 ;  /* 0x000000f4f9f97221 */ /* 0x000fe80000010000 */
[-C--:B------:R-:W-:Y:S01]  /*8c70*/  HMMA.16816.F32 R60, R104, R110.reuse, R60 ;  /* 0x0000006e683c723c */ /* 0x080fe2000000183c */
[----:B------:R-:W-:Y:S03]  /*8c80*/  FADD.FTZ R252, R252, R249 ;  /* 0x000000f9fcfc7221 */ /* 0x000fe60000010000 */
[C---:B-1----:R-:W-:Y:S01]  /*8c90*/  F2FP.PACK_AB R162, R194.reuse, R251 ;  /* 0x000000fbc2a2723e */ /* 0x042fe200000000ff */
[----:B------:R-:W-:Y:S01]  /*8ca0*/  FADD.FTZ R227, R251, R252 ;  /* 0x000000fcfbe37221 */ /* 0x000fe20000010000 */
[-C--:B------:R-:W-:Y:S02]  /*8cb0*/  F2FP.PACK_AB R163, R153, R138.reuse ;  /* 0x0000008a99a3723e */ /* 0x080fe400000000ff */
[C---:B------:R-:W-:Y:S01]  /*8cc0*/  HMMA.16816.F32 R64, R100.reuse, R110, R64 ;  /* 0x0000006e6440723c */ /* 0x040fe20000001840 */
[----:B------:R-:W1:Y:S03]  /*8cd0*/  LDSM.16.MT88.4 R108, [R214+0x2080] ;  /* 0x00208000d66c783b */ /* 0x000e660000004200 */
[----:B------:R-:W-:Y:S04]  /*8ce0*/  FADD.FTZ R227, R194, R227 ;  /* 0x000000e3c2e37221 */ /* 0x000fe80000010000 */
[-C--:B----4-:R-:W-:Y:S08]  /*8cf0*/  HMMA.16816.F32 R68, R100, R112.reuse, R68 ;  /* 0x000000706444723c */ /* 0x090ff00000001844 */
[C---:B------:R-:W-:Y:S08]  /*8d00*/  HMMA.16816.F32 R72, R104.reuse, R112, R72 ;  /* 0x000000706848723c */ /* 0x040ff00000001848 */
[-C--:B------:R-:W-:Y:S08]  /*8d10*/  HMMA.16816.F32 R76, R104, R114.reuse, R76 ;  /* 0x00000072684c723c */ /* 0x080ff0000000184c */
[C---:B------:R-:W-:Y:S08]  /*8d20*/  HMMA.16816.F32 R80, R100.reuse, R114, R80 ;  /* 0x000000726450723c */ /* 0x040ff00000001850 */
[-C--:B-----5:R-:W-:Y:S08]  /*8d30*/  HMMA.16816.F32 R84, R100, R116.reuse, R84 ;  /* 0x000000746454723c */ /* 0x0a0ff00000001854 */
[C---:B------:R-:W-:Y:S08]  /*8d40*/  HMMA.16816.F32 R88, R104.reuse, R116, R88 ;  /* 0x000000746858723c */ /* 0x040ff00000001858 */
[-C--:B------:R-:W-:Y:S08]  /*8d50*/  HMMA.16816.F32 R92, R104, R118.reuse, R92 ;  /* 0x00000076685c723c */ /* 0x080ff0000000185c */
[----:B------:R-:W-:Y:S08]  /*8d60*/  HMMA.16816.F32 R96, R100, R118, R96 ;  /* 0x000000766460723c */ /* 0x000ff00000001860 */
[-C--:B-1----:R-:W-:Y:S01]  /*8d70*/  HMMA.16816.F32 R144, R156, R108.reuse, R4 ;  /* 0x0000006c9c90723c */ /* 0x082fe20000001804 */
[----:B------:R-:W1:Y:S07]  /*8d80*/  LDSM.16.MT88.4 R4, [R212+0x3880] ;  /* 0x00388000d404783b */ /* 0x000e6e0000004200 */
[C---:B------:R-:W-:Y:S07]  /*8d90*/  HMMA.16816.F32 R140, R160.reuse, R108, R8 ;  /* 0x0000006ca08c723c */ /* 0x040fee0000001808 */
[----:B------:R-:W-:Y:S02]  /*8da0*/  MOV R11, R138 ;  /* 0x0000008a000b7202 */ /* 0x000fe40000000f00 */
[----:B------:R-:W-:Y:S03]  /*8db0*/  MOV R10, R137 ;  /* 0x00000089000a7202 */ /* 0x000fe60000000f00 */
[----:B------:R-:W-:Y:S02]  /*8dc0*/  MOV R9, R136 ;  /* 0x0000008800097202 */ /* 0x000fe40000000f00 */
[-C--:B------:R-:W-:Y:S03]  /*8dd0*/  HMMA.16816.F32 R136, R160, R110.reuse, R12 ;  /* 0x0000006ea088723c */ /* 0x080fe6000000180c */
[----:B------:R-:W-:Y:S04]  /*8de0*/  FADD.FTZ R248, R9, R248 ;  /* 0x000000f809f87221 */ /* 0x000fe80000010000 */
[----:B------:R-:W-:Y:S01]  /*8df0*/  FADD.FTZ R248, R10, R248 ;  /* 0x000000f80af87221 */ /* 0x000fe20000010000 */
[C---:B------:R-:W-:Y:S04]  /*8e00*/  HMMA.16816.F32 R100, R156.reuse, R110, R16 ;  /* 0x0000006e9c64723c */ /* 0x040fe80000001810 */
[----:B------:R-:W-:Y:S04]  /*8e10*/  FADD.FTZ R248, R11, R248 ;  /* 0x000000f80bf87221 */ /* 0x000fe80000010000 */
[-C--:B------:R-:W-:Y:S01]  /*8e20*/  HMMA.16816.F32 R104, R156, R120.reuse, R20 ;  /* 0x000000789c68723c */ /* 0x080fe20000001814 */
[----:B------:R-:W-:Y:S07]  /*8e30*/  FADD.FTZ R225, R153, R248 ;  /* 0x000000f899e17221 */ /* 0x000fee0000010000 */
        /* <DEDUP_REMOVED lines=20> */
.L_x_933:
        /* <DEDUP_REMOVED lines=24> */
.L_x_954:
[----:B------:R-:W-:Y:S02]  /*9100*/  ULDC UR4, c[0x0][0x32c] ;  /* 0x0000cb0000047ab9 */ /* 0x000fe40000000800 */
[----:B------:R-:W-:-:S03]  /*9110*/  UISETP.NE.AND UP0, UPT, UR4, 0x1, UPT ;  /* 0x000000010400788c */ /* 0x000fc6000bf05270 */
[----:B------:R-:W-:Y:S02]  /*9120*/  ULDC.64 UR4, c[0x0][0x330] ;  /* 0x0000cc0000047ab9 */ /* 0x000fe40000000a00 */
[----:B------:R-:W-:-:S06]  /*9130*/  UIMAD.WIDE.U32 UR14, UR13, UR4, URZ ;  /* 0x000000040d0e72a5 */ /* 0x000fcc000f8e003f */
[----:B------:R-:W-:Y:S02]  /*9140*/  @UP0 USHF.R.U32.HI UR13, URZ, UR5, UR15 ;  /* 0x000000053f0d0299 */ /* 0x000fe4000801160f */
.L_x_955:
[----:B------:R-:W-:Y:S02]  /*9150*/  ULDC UR4, c[0x0][0x32c] ;  /* 0x0000cb0000047ab9 */ /* 0x000fe40000000800 */
[----:B------:R-:W-:-:S04]  /*9160*/  UIMAD UR4, UR13, UR4, URZ ;  /* 0x000000040d0472a4 */ /* 0x000fc8000f8e023f */
[----:B------:R-:W-:-:S04]  /*9170*/  UISETP.LT.AND UP0, UPT, UR12, UR4, UPT ;  /* 0x000000040c00728c */ /* 0x000fc8000bf01270 */
[----:B------:R-:W-:-:S04]  /*9180*/  USEL UR12, UR12, UR4, !UP0 ;  /* 0x000000040c0c7287 */ /* 0x000fc8000c000000 */
.L_x_953:
        /* <DEDUP_REMOVED lines=16> */
.L_x_959:
        /* <DEDUP_REMOVED lines=29> */
[----:B------:R-:W-:Y:S04]  /*9460*/  IADD3 R8, P1, R242, R12, RZ ;  /* 0x0000000cf2087210 */ /* 0x000fe80007f3e0ff */
[----:B------:R-:W-:Y:S01]  /*9470*/  @!P3 LEA.HI.X R10, R10, R4, R5, 0x5, P0 ;  /* 0x000000040a0ab211 */ /* 0x000fe200000f2c05 */
[----:B------:R-:W-:Y:S01]  /*9480*/  IMAD.X R5, R4, 0x1, R235, P2 ;  /* 0x0000000104057824 */ /* 0x000fe200010e06eb */
[----:B------:R-:W-:Y:S01]  /*9490*/  LEA R14, P2, R6, c[0x0][0x1f8], 0x1 ;  /* 0x00007e00060e7a11 */ /* 0x000fe200078408ff */
[----:B------:R-:W-:Y:S01]  /*94a0*/  IMAD.X R7, R4, 0x1, R241, P1 ;  /* 0x0000000104077824 */ /* 0x000fe200008e06f1 */
[----:B------:R-:W-:Y:S02]  /*94b0*/  IADD3 R9, P0, R240, R12, RZ ;  /* 0x0000000cf0097210 */ /* 0x000fe40007f1e0ff */
[----:B------:R-:W-:Y:S02]  /*94c0*/  LEA.HI.X R15, R6, c[0x0][0x1fc], R5, 0x1, P2 ;  /* 0x00007f00060f7a11 */ /* 0x000fe400010f0c05 */
[----:B------:R-:W-:Y:S01]  /*94d0*/  LEA R12, P1, R8, c[0x0][0x1f8], 0x1 ;  /* 0x00007e00080c7a11 */ /* 0x000fe200078208ff */
[----:B------:R-:W-:Y:S01]  /*94e0*/  IMAD.X R4, R4, 0x1, R239, P0 ;  /* 0x0000000104047824 */ /* 0x000fe200000e06ef */
[----:B------:R-:W-:Y:S01]  /*94f0*/  LEA R16, P0, R9, c[0x0][0x1f8], 0x1 ;  /* 0x00007e0009107a11 */ /* 0x000fe200078008ff */
[----:B------:R-:W-:Y:S01]  /*9500*/  @!PT LDS RZ, [RZ] ;  /* 0x00000000fffff984 */ /* 0x000fe20000000800 */
[----:B------:R-:W-:Y:S01]  /*9510*/  @!PT LDS RZ, [RZ] ;  /* 0x00000000fffff984 */ /* 0x000fe20000000800 */
[----:B------:R-:W-:Y:S01]  /*9520*/  @!PT LDS RZ, [RZ] ;  /* 0x00000000fffff984 */ /* 0x000fe20000000800 */
[----:B------:R4:W-:Y:S01]  /*9530*/  LDGSTS.E.BYPASS.LTC128B.128 [R218+0x1880], [R14.64], !P6 ;  /* 0x018800000eda7fae */ /* 0x0009e2000f101d4a */
[----:B------:R-:W-:Y:S02]  /*9540*/  LEA.HI.X R13, R8, c[0x0][0x1fc], R7, 0x1, P1 ;  /* 0x00007f00080d7a11 */ /* 0x000fe400008f0c07 */
[----:B------:R-:W-:Y:S02]  /*9550*/  @!P3 IADD3 R5, P2, R11, R232, RZ ;  /* 0x000000e80b05b210 */ /* 0x000fe40007f5e0ff */
[----:B------:R-:W-:Y:S01]  /*9560*/  LEA.HI.X R17, R9, c[0x0][0x1fc], R4, 0x1, P0 ;  /* 0x00007f0009117a11 */ /* 0x000fe200000f0c04 */
[----:B------:R4:W-:Y:S01]  /*9570*/  LDGSTS.E.BYPASS.LTC128B.128 [R218+0x2480], [R12.64], !P5 ;  /* 0x024800000cda7fae */ /* 0x0009e2000e901d4a */
[----:B------:R-:W-:Y:S01]  /*9580*/  @!P3 IADD3 R4, P1, R11, R242, RZ ;  /* 0x000000f20b04b210 */ /* 0x000fe20007f3e0ff */
[C---:B------:R-:W-:Y:S01]  /*9590*/  @!P3 IMAD.X R6, R10.reuse, 0x1, R235, P2 ;  /* 0x000000010a06b824 */ /* 0x040fe200010e06eb */
[----:B------:R-:W-:Y:S02]  /*95a0*/  @!P3 LEA R18, P2, R5, c[0x0][0x1f8], 0x1 ;  /* 0x00007e000512ba11 */ /* 0x000fe400078408ff */
        /* <DEDUP_REMOVED lines=12> */
.L_x_957:
        /* <DEDUP_REMOVED lines=10> */
[----:B------:R-:W-:Y:S07]  /*9710*/  LDSM.16.M88.4 R192, [R216+0x5080] ;  /* 0x00508000d8c0783b */ /* 0x000fee0000000200 */
        /* <DEDUP_REMOVED lines=25> */
[----:B------:R-:W4:Y:S07]  /*98b0*/  LDSM.16.M88.4 R164, [R208] ;  /* 0x00000000d0a4783b */ /* 0x000f2e0000000200 */
[-C--:B--2---:R-:W-:Y:S01]  /*98c0*/  HMMA.16816.F32 R4, R160, R184.reuse, R4 ;  /* 0x000000b8a004723c */ /* 0x084fe20000001804 */
[----:B------:R-:W-:Y:S07]  /*98d0*/  LDSM.16.M88.4 R180, [R216+0x5880] ;  /* 0x00588000d8b4783b */ /* 0x000fee0000000200 */
        /* <DEDUP_REMOVED lines=14> */
[----:B------:R-:W1:Y:S07]  /*99c0*/  LDSM.16.M88.4 R160, [R216+0x5480] ;  /* 0x00548000d8a0783b */ /* 0x000e6e0000000200 */
[-C--:B---3--:R-:W-:Y:S01]  /*99d0*/  HMMA.16816.F32 R4, R168, R196.reuse, R4 ;  /* 0x000000c4a804723c */ /* 0x088fe20000001804 */
[----:B------:R-:W-:Y:S07]  /*99e0*/  LDSM.16.M88.4 R192, [R213+0xb080] ;  /* 0x00b08000d5c0783b */ /* 0x000fee0000000200 */
[C---:B------:R-:W-:Y:S08]  /*99f0*/  HMMA.16816.F32 R8, R200.reuse, R196, R8 ;  /* 0x000000c4c808723c */ /* 0x040ff00000001808 */
[-C--:B------:R-:W-:Y:S08]  /*9a00*/  HMMA.16816.F32 R12, R200, R198.reuse, R12 ;  /* 0x000000c6c80c723c */ /* 0x080ff0000000180c */
[C---:B------:R-:W-:Y:S01]  /*9a10*/  HMMA.16816.F32 R16, R168.reuse, R198, R16 ;  /* 0x000000c6a810723c */ /* 0x040fe20000001810 */
[----:B------:R-:W-:Y:S07]  /*9a20*/  LDSM.16.M88.4 R196, [R205] ;  /* 0x00000000cdc4783b */ /* 0x000fee0000000200 */
[-C--:B----4-:R-:W-:Y:S08]  /*9a30*/  HMMA.16816.F32 R20, R168, R164.reuse, R20 ;  /* 0x000000a4a814723c */ /* 0x090ff00000001814 */
[C---:B------:R-:W-:Y:S08]  /*9a40*/  HMMA.16816.F32 R24, R200.reuse, R164, R24 ;  /* 0x000000a4c818723c */ /* 0x040ff00000001818 */
[-C--:B------:R-:W-:Y:S08]  /*9a50*/  HMMA.16816.F32 R28, R200, R166.reuse, R28 ;  /* 0x000000a6c81c723c */ /* 0x080ff0000000181c */
[C---:B------:R-:W-:Y:S01]  /*9a60*/  HMMA.16816.F32 R32, R168.reuse, R166, R32 ;  /* 0x000000a6a820723c */ /* 0x040fe20000001820 */
[----:B------:R-:W2:Y:S07]  /*9a70*/  LDSM.16.M88.4 R164, [R213+0xa080] ;  /* 0x00a08000d5a4783b */ /* 0x000eae0000000200 */
[-C--:B------:R-:W-:Y:S08]  /*9a80*/  HMMA.16816.F32 R36, R168, R172.reuse, R36 ;  /* 0x000000aca824723c */ /* 0x080ff00000001824 */
[C---:B------:R-:W-:Y:S08]  /*9a90*/  HMMA.16816.F32 R40, R200.reuse, R172, R40 ;  /* 0x000000acc828723c */ /* 0x040ff00000001828 */
[-C--:B------:R-:W-:Y:S08]  /*9aa0*/  HMMA.16816.F32 R44, R200, R174.reuse, R44 ;  /* 0x000000aec82c723c */ /* 0x080ff0000000182c */
[----:B------:R-:W-:Y:S01]  /*9ab0*/  HMMA.16816.F32 R48, R168, R174, R48 ;  /* 0x000000aea830723c */ /* 0x000fe20000001830 */
[----:B------:R-:W3:Y:S01]  /*9ac0*/  LDSM.16.M88.4 R168, [R204] ;  /* 0x00000000cca8783b */ /* 0x000ee20000000200 */
[----:B------:R-:W-:Y:S06]  /*9ad0*/  DEPBAR.LE SB0, 0x0 ;  /* 0x000080000000791a */ /* 0x000fec0000000000 */
[-C--:B-1----:R-:W-:Y:S01]  /*9ae0*/  HMMA.16816.F32 R4, R156, R160.reuse, R4 ;  /* 0x000000a09c04723c */ /* 0x082fe20000001804 */
[----:B------:R-:W-:Y:S07]  /*9af0*/  BAR.SYNC.DEFER_BLOCKING 0x0 ;  /* 0x0000000000007b1d */ /* 0x000fee0000010000 */
        /* <DEDUP_REMOVED lines=11> */
[-C--:B--2---:R-:W-:Y:S08]  /*9bb0*/  HMMA.16816.F32 R4, R164, R188.reuse, R4 ;  /* 0x000000bca404723c */ /* 0x084ff00000001804 */
        /* <DEDUP_REMOVED lines=10> */
[----:B------:R-:W-:Y:S01]  /*9c60*/  HMMA.16816.F32 R48, R164, R170, R48 ;  /* 0x000000aaa430723c */ /* 0x000fe20000001830 */
[----:B------:R-:W-:-:S07]  /*9c70*/  @!P0 BRA `(.L_x_958) ;  /* 0x000003a000008947 */ /* 0x000fce0003800000 */
[----:B------:R-:W-:Y:S01]  /*9c80*/  IMAD.U32 R164, RZ, RZ, UR8 ;  /* 0x00000008ffa47e24 */ /* 0x000fe2000f8e00ff */
[----:B------:R-:W-:Y:S01]  /*9c90*/  IADD3 R154, -R228, 0x30, RZ ;  /* 0x00000030e49a7810 */ /* 0x000fe20007ffe1ff */
[----:B------:R-:W-:Y:S03]  /*9ca0*/  IMAD.U32 R165, RZ, RZ, UR7 ;  /* 0x00000007ffa57e24 */ /* 0x000fe6000f8e00ff */
        /* <DEDUP_REMOVED lines=26> */
[----:B------:R-:W-:Y:S02]  /*9e50*/  @P0 IMAD R155, R155, c[0x0][0x1e0], RZ ;  /* 0x000078009b9b0a24 */ /* 0x000fe400078e02ff */
[----:B------:R-:W-:Y:S04]  /*9e60*/  @P0 IMAD.WIDE.U32 R164, R156, 0x30, R164 ;  /* 0x000000309ca40825 */ /* 0x000fe800078e00a4 */
[----:B------:R-:W-:Y:S04]  /*9e70*/  @P0 IMAD R155, R154, c[0x0][0x1e4], R155 ;  /* 0x000079009a9b0a24 */ /* 0x000fe800078e029b */
[----:B------:R-:W-:Y:S01]  /*9e80*/  @P0 IMAD.IADD R155, R157, 0x1, R155 ;  /* 0x000000019d9b0824 */ /* 0x000fe200078e029b */
[-C--:B------:R-:W-:Y:S03]  /*9e90*/  @P0 IADD3 R157, P2, R220, R164.reuse, RZ ;  /* 0x000000a4dc9d0210 */ /* 0x080fe60007f5e0ff */
[----:B------:R-:W-:Y:S04]  /*9ea0*/  @P0 IMAD R155, R155, 0x30, RZ ;  /* 0x000000309b9b0824 */ /* 0x000fe800078e02ff */
        /* <DEDUP_REMOVED lines=23> */
.L_x_958:
[----:B------:R-:W-:Y:S01]  /*a020*/  FMNMX.FTZ R150, R4, R151, !PT ;  /* 0x0000009704967209 */ /* 0x000fe20007810000 */
[----:B------:R-:W0:Y:S01]  /*a030*/  LDGDEPBAR ;  /* 0x00000000000079af */ /* 0x000e220000000000 */
[----:B------:R-:W-:Y:S02]  /*a040*/  FMNMX.FTZ R154, R6, R149, !PT ;  /* 0x00000095069a7209 */ /* 0x000fe40007810000 */
[----:B------:R-:W-:Y:S02]  /*a050*/  FMNMX.FTZ R153, R5, R150, !PT ;  /* 0x0000009605997209 */ /* 0x000fe40007810000 */
[----:B-1----:R-:W-:Y:S02]  /*a060*/  FMNMX.FTZ R156, R8, R3, !PT ;  /* 0x00000003089c7209 */ /* 0x002fe40007810000 */
        /* <DEDUP_REMOVED lines=35> */
[C---:B------:R-:W-:Y:S02]  /*a2a0*/  ISETP.GT.AND P0, PT, R226.reuse, UR4, PT ;  /* 0x00000004e2007c0c */ /* 0x040fe4000bf04270 */
[----:B------:R-:W-:Y:S03]  /*a2b0*/  IADD3 R226, R226, -0x1, RZ ;  /* 0xffffffffe2e27810 */ /* 0x000fe60007ffe0ff */
[----:B------:R-:W1:Y:S02]  /*a2c0*/  SHFL.BFLY PT, R156, R3, 0x2, 0x1f ;  /* 0x0c401f00039c7f89 */ /* 0x000e6400000e0000 */
[----:B-1----:R-:W-:Y:S02]  /*a2d0*/  FMNMX.FTZ R156, R3, R156, !PT ;  /* 0x0000009c039c7209 */ /* 0x002fe40007810000 */
[----:B------:R-:W-:Y:S02]  /*a2e0*/  FMNMX.FTZ R155, R153, R150, !PT ;  /* 0x00000096999b7209 */ /* 0x000fe40007810000 */
[----:B------:R-:W-:Y:S02]  /*a2f0*/  FMNMX.FTZ R153, R11, R158, !PT ;  /* 0x0000009e0b997209 */ /* 0x000fe40007810000 */
[----:B------:R-:W-:Y:S01]  /*a300*/  FMNMX.FTZ R150, R160, R149, !PT ;  /* 0x00000095a0967209 */ /* 0x000fe20007810000 */
[----:B------:R-:W1:Y:S01]  /*a310*/  SHFL.BFLY PT, R154, R155, 0x1, 0x1f ;  /* 0x0c201f009b9a7f89 */ /* 0x000e6200000e0000 */
[----:B------:R-:W-:Y:S04]  /*a320*/  FMNMX.FTZ R158, R14, R153, !PT ;  /* 0x000000990e9e7209 */ /* 0x000fe80007810000 */
[----:B------:R-:W-:Y:S03]  /*a330*/  FMNMX.FTZ R153, R15, R158, !PT ;  /* 0x0000009e0f997209 */ /* 0x000fe60007810000 */
[----:B------:R-:W2:Y:S01]  /*a340*/  SHFL.BFLY PT, R149, R150, 0x1, 0x1f ;  /* 0x0c201f0096957f89 */ /* 0x000ea200000e0000 */
[----:B------:R-:W-:Y:S04]  /*a350*/  FMNMX.FTZ R158, R26, R153, !PT ;  /* 0x000000991a9e7209 */ /* 0x000fe80007810000 */
[----:B------:R-:W-:Y:S03]  /*a360*/  FMNMX.FTZ R3, R27, R158, !PT ;  /* 0x0000009e1b037209 */ /* 0x000fe60007810000 */
[----:B------:R-:W3:Y:S01]  /*a370*/  SHFL.BFLY PT, R153, R156, 0x1, 0x1f ;  /* 0x0c201f009c997f89 */ /* 0x000ee200000e0000 */
[----:B-1----:R-:W-:Y:S02]  /*a380*/  FMNMX.FTZ R151, R155, R154, !PT ;  /* 0x0000009a9b977209 */ /* 0x002fe40007810000 */
[----:B------:R-:W-:Y:S03]  /*a390*/  FMNMX.FTZ R154, R30, R3, !PT ;  /* 0x000000031e9a7209 */ /* 0x000fe60007810000 */
[----:B------:R-:W-:Y:S01]  /*a3a0*/  FADD.FTZ R3, -R151, R148 ;  /* 0x0000009497037221 */ /* 0x000fe20000010100 */
[----:B------:R-:W-:Y:S01]  /*a3b0*/  FMNMX.FTZ R155, R31, R154, !PT ;  /* 0x0000009a1f9b7209 */ /* 0x000fe20007810000 */
[----:B------:R-:W-:Y:S01]  /*a3c0*/  FMUL.FTZ R178, R151, c[0x0][0x2d0] ;  /* 0x0000b40097b27a20 */ /* 0x000fe20000410000 */
[----:B--2---:R-:W-:Y:S01]  /*a3d0*/  FMNMX.FTZ R149, R150, R149, !PT ;  /* 0x0000009596957209 */ /* 0x004fe20007810000 */
[----:B------:R-:W-:Y:S01]  /*a3e0*/  FMUL.FTZ R150, R3, c[0x0][0x2d0] ;  /* 0x0000b40003967a20 */ /* 0x000fe20000410000 */
[----:B------:R-:W-:Y:S01]  /*a3f0*/  FMNMX.FTZ R154, R42, R155, !PT ;  /* 0x0000009b2a9a7209 */ /* 0x000fe20007810000 */
[----:B------:R-:W-:Y:S02]  /*a400*/  FFMA.FTZ R161, R5, c[0x0][0x2d0], -R178 ;  /* 0x0000b40005a17a23 */ /* 0x000fe400000108b2 */
[----:B------:R-:W-:Y:S01]  /*a410*/  FADD.FTZ R155, -R149, R2 ;  /* 0x00000002959b7221 */ /* 0x000fe20000010100 */
[----:B------:R-:W-:Y:S01]  /*a420*/  FMNMX.FTZ R3, R43, R154, !PT ;  /* 0x0000009a2b037209 */ /* 0x000fe20007810000 */
[----:B------:R-:W-:Y:S01]  /*a430*/  FMUL.FTZ R176, R149, c[0x0][0x2d0] ;  /* 0x0000b40095b07a20 */ /* 0x000fe20000410000 */
[----:B------:R-:W1:Y:S01]  /*a440*/  MUFU.EX2 R150, R150 ;  /* 0x0000009600967308 */ /* 0x000e620000000800 */
[----:B------:R-:W-:Y:S01]  /*a450*/  FMUL.FTZ R148, R155, c[0x0][0x2d0] ;  /* 0x0000b4009b947a20 */ /* 0x000fe20000410000 */
[----:B------:R-:W-:Y:S01]  /*a460*/  FMNMX.FTZ R154, R46, R3, !PT ;  /* 0x000000032e9a7209 */ /* 0x000fe20007810000 */
[----:B------:R-:W-:Y:S01]  /*a470*/  FFMA.FTZ R162, R6, c[0x0][0x2d0], -R176 ;  /* 0x0000b40006a27a23 */ /* 0x000fe200000108b0 */
[----:B---3--:R-:W-:Y:S01]  /*a480*/  FMNMX.FTZ R3, R156, R153, !PT ;  /* 0x000000999c037209 */ /* 0x008fe20007810000 */
[----:B------:R-:W-:Y:S01]  /*a490*/  FFMA.FTZ R160, R4, c[0x0][0x2d0], -R178 ;  /* 0x0000b40004a07a23 */ /* 0x000fe200000108b2 */
[----:B------:R-:W-:Y:S01]  /*a4a0*/  FMNMX.FTZ R153, R47, R154, !PT ;  /* 0x0000009a2f997209 */ /* 0x000fe20007810000 */
[----:B------:R-:W-:Y:S01]  /*a4b0*/  FFMA.FTZ R7, R7, c[0x0][0x2d0], -R176 ;  /* 0x0000b40007077a23 */ /* 0x000fe200000108b0 */
[----:B------:R-:W-:Y:S01]  /*a4c0*/  LDSM.16.MT88.4 R156, [R212+0x1880] ;  /* 0x00188000d49c783b */ /* 0x000fe20000004200 */
[C---:B------:R-:W-:Y:S01]  /*a4d0*/  FADD.FTZ R154, -R3.reuse, R0 ;  /* 0x00000000039a7221 */ /* 0x040fe20000010100 */
[----:B------:R-:W2:Y:S01]  /*a4e0*/  MUFU.EX2 R148, R148 ;  /* 0x0000009400947308 */ /* 0x000ea20000000800 */
[----:B------:R-:W-:Y:S02]  /*a4f0*/  FMUL.FTZ R175, R3, c[0x0][0x2d0] ;  /* 0x0000b40003af7a20 */ /* 0x000fe40000410000 */
[----:B------:R-:W-:Y:S02]  /*a500*/  FMUL.FTZ R2, R154, c[0x0][0x2d0] ;  /* 0x0000b4009a027a20 */ /* 0x000fe40000410000 */
[--C-:B------:R-:W-:Y:S01]  /*a510*/  FFMA.FTZ R163, R16, c[0x0][0x2d0], -R178.reuse ;  /* 0x0000b40010a37a23 */ /* 0x100fe200000108b2 */
[----:B------:R-:W3:Y:S01]  /*a520*/  SHFL.BFLY PT, R0, R153, 0x2, 0x1f ;  /* 0x0c401f0099007f89 */ /* 0x000ee200000e0000 */
[----:B------:R-:W-:Y:S02]  /*a530*/  FFMA.FTZ R164, R17, c[0x0][0x2d0], -R178 ;  /* 0x0000b40011a47a23 */ /* 0x000fe400000108b2 */
[--C-:B------:R-:W-:Y:S01]  /*a540*/  FFMA.FTZ R165, R18, c[0x0][0x2d0], -R176.reuse ;  /* 0x0000b40012a57a23 */ /* 0x100fe200000108b0 */
[----:B------:R-:W-:Y:S01]  /*a550*/  MUFU.EX2 R160, R160 ;  /* 0x000000a000a07308 */ /* 0x000fe20000000800 */
[----:B------:R-:W-:Y:S02]  /*a560*/  FFMA.FTZ R166, R19, c[0x0][0x2d0], -R176 ;  /* 0x0000b40013a67a23 */ /* 0x000fe400000108b0 */
[--C-:B------:R-:W-:Y:S02]  /*a570*/  FFMA.FTZ R8, R8, c[0x0][0x2d0], -R175.reuse ;  /* 0x0000b40008087a23 */ /* 0x100fe400000108af */
[--C-:B------:R-:W-:Y:S02]  /*a580*/  FFMA.FTZ R167, R9, c[0x0][0x2d0], -R175.reuse ;  /* 0x0000b40009a77a23 */ /* 0x100fe400000108af */
[--C-:B------:R-:W-:Y:S02]  /*a590*/  FFMA.FTZ R168, R12, c[0x0][0x2d0], -R175.reuse ;  /* 0x0000b4000ca87a23 */ /* 0x100fe400000108af */
[--C-:B------:R-:W-:Y:S01]  /*a5a0*/  FFMA.FTZ R169, R13, c[0x0][0x2d0], -R175.reuse ;  /* 0x0000b4000da97a23 */ /* 0x100fe200000108af */
[----:B------:R-:W-:Y:S01]  /*a5b0*/  MUFU.EX2 R161, R161 ;  /* 0x000000a100a17308 */ /* 0x000fe20000000800 */
[C---:B-1----:R-:W-:Y:S02]  /*a5c0*/  FMUL.FTZ R9, R150.reuse, R145 ;  /* 0x0000009196097220 */ /* 0x042fe40000410000 */
[C---:B------:R-:W-:Y:S02]  /*a5d0*/  FMUL.FTZ R100, R150.reuse, R100 ;  /* 0x0000006496647220 */ /* 0x040fe40000410000 */
[----:B------:R-:W-:Y:S02]  /*a5e0*/  FMUL.FTZ R101, R150, R101 ;  /* 0x0000006596657220 */ /* 0x000fe40000410000 */
[C---:B--2---:R-:W-:Y:S02]  /*a5f0*/  FMUL.FTZ R102, R148.reuse, R102 ;  /* 0x0000006694667220 */ /* 0x044fe40000410000 */
[----:B------:R-:W-:Y:S01]  /*a600*/  FMUL.FTZ R103, R148, R103 ;  /* 0x0000006794677220 */ /* 0x000fe20000410000 */
[----:B---3--:R-:W-:Y:S01]  /*a610*/  FMNMX.FTZ R0, R153, R0, !PT ;  /* 0x0000000099007209 */ /* 0x008fe20007810000 */
[----:B------:R-:W-:Y:S01]  /*a620*/  MUFU.EX2 R162, R162 ;  /* 0x000000a200a27308 */ /* 0x000fe20000000800 */
[--C-:B------:R-:W-:Y:S02]  /*a630*/  FFMA.FTZ R177, R32, c[0x0][0x2d0], -R178.reuse ;  /* 0x0000b40020b17a23 */ /* 0x100fe400000108b2 */
[----:B------:R-:W-:Y:S01]  /*a640*/  FFMA.FTZ R180, R33, c[0x0][0x2d0], -R178 ;  /* 0x0000b40021b47a23 */ /* 0x000fe200000108b2 */
[----:B------:R-:W1:Y:S01]  /*a650*/  SHFL.BFLY PT, R5, R0, 0x1, 0x1f ;  /* 0x0c201f0000057f89 */ /* 0x000e6200000e0000 */
[--C-:B------:R-:W-:Y:S02]  /*a660*/  FFMA.FTZ R179, R34, c[0x0][0x2d0], -R176.reuse ;  /* 0x0000b40022b37a23 */ /* 0x100fe400000108b0 */
[----:B------:R-:W-:Y:S02]  /*a670*/  FFMA.FTZ R182, R35, c[0x0][0x2d0], -R176 ;  /* 0x0000b40023b67a23 */ /* 0x000fe400000108b0 */
[--C-:B------:R-:W-:Y:S01]  /*a680*/  FFMA.FTZ R189, R36, c[0x0][0x2d0], -R178.reuse ;  /* 0x0000b40024bd7a23 */ /* 0x100fe200000108b2 */
[----:B------:R-:W2:Y:S01]  /*a690*/  MUFU.EX2 R7, R7 ;  /* 0x0000000700077308 */ /* 0x000ea20000000800 */
[----:B------:R-:W-:Y:S01]  /*a6a0*/  FFMA.FTZ R192, R37, c[0x0][0x2d0], -R178 ;  /* 0x0000b40025c07a23 */ /* 0x000fe200000108b2 */
[----:B------:R-:W-:Y:S01]  /*a6b0*/  LDSM.16.MT88.4 R32, [R212+0x3080] ;  /* 0x00308000d420783b */ /* 0x000fe20000004200 */
[--C-:B------:R-:W-:Y:S02]  /*a6c0*/  FFMA.FTZ R191, R38, c[0x0][0x2d0], -R176.reuse ;  /* 0x0000b40026bf7a23 */ /* 0x100fe400000108b0 */
[----:B------:R-:W-:Y:S02]  /*a6d0*/  FFMA.FTZ R194, R39, c[0x0][0x2d0], -R176 ;  /* 0x0000b40027c27a23 */ /* 0x000fe400000108b0 */
[--C-:B------:R-:W-:Y:S02]  /*a6e0*/  FFMA.FTZ R196, R40, c[0x0][0x2d0], -R175.reuse ;  /* 0x0000b40028c47a23 */ /* 0x100fe400000108af */
[--C-:B------:R-:W-:Y:S01]  /*a6f0*/  FFMA.FTZ R197, R41, c[0x0][0x2d0], -R175.reuse ;  /* 0x0000b40029c57a23 */ /* 0x100fe200000108af */
[----:B------:R-:W-:Y:S01]  /*a700*/  MUFU.EX2 R163, R163 ;  /* 0x000000a300a37308 */ /* 0x000fe20000000800 */
[----:B------:R-:W-:Y:S01]  /*a710*/  LDSM.16.MT88.4 R36, [R214+0x3480] ;  /* 0x00348000d624783b */ /* 0x000fe20000004200 */
[----:B------:R-:W-:Y:S02]  /*a720*/  FFMA.FTZ R193, R48, c[0x0][0x2d0], -R178 ;  /* 0x0000b40030c17a23 */ /* 0x000fe400000108b2 */
[----:B------:R-:W-:Y:S02]  /*a730*/  FFMA.FTZ R195, R50, c[0x0][0x2d0], -R176 ;  /* 0x0000b40032c37a23 */ /* 0x000fe400000108b0 */
[--C-:B------:R-:W-:Y:S01]  /*a740*/  FFMA.FTZ R200, R44, c[0x0][0x2d0], -R175.reuse ;  /* 0x0000b4002cc87a23 */ /* 0x100fe200000108af */
[----:B-1----:R-:W-:Y:S01]  /*a750*/  FMNMX.FTZ R5, R0, R5, !PT ;  /* 0x0000000500057209 */ /* 0x002fe20007810000 */
[C---:B------:R-:W-:Y:S02]  /*a760*/  FMUL.FTZ R120, R150.reuse, R120 ;  /* 0x0000007896787220 */ /* 0x040fe40000410000 */
[----:B------:R-:W1:Y:S01]  /*a770*/  MUFU.EX2 R164, R164 ;  /* 0x000000a400a47308 */ /* 0x000e620000000800 */
[----:B------:R-:W-:Y:S02]  /*a780*/  FMUL.FTZ R121, R150, R121 ;  /* 0x0000007996797220 */ /* 0x000fe40000410000 */
[----:B------:R-:W-:Y:S01]  /*a790*/  FADD.FTZ R6, -R5, R152 ;  /* 0x0000009805067221 */ /* 0x000fe20000010100 */
[----:B--2---:R-:W-:Y:S01]  /*a7a0*/  F2FP.PACK_AB R145, R7, R162 ;  /* 0x000000a20791723e */ /* 0x004fe200000000ff */
[----:B------:R-:W2:Y:S01]  /*a7b0*/  LDSM.16.MT88.4 R152, [R214+0x1880] ;  /* 0x00188000d698783b */ /* 0x000ea20000004200 */
[----:B------:R-:W-:Y:S02]  /*a7c0*/  FMUL.FTZ R174, R5, c[0x0][0x2d0] ;  /* 0x0000b40005ae7a20 */ /* 0x000fe40000410000 */
[----:B------:R-:W-:Y:S02]  /*a7d0*/  FMUL.FTZ R0, R6, c[0x0][0x2d0] ;  /* 0x0000b40006007a20 */ /* 0x000fe40000410000 */
[----:B------:R-:W-:Y:S01]  /*a7e0*/  MUFU.EX2 R165, R165 ;  /* 0x000000a500a57308 */ /* 0x000fe20000000800 */
[--C-:B------:R-:W-:Y:S02]  /*a7f0*/  FFMA.FTZ R170, R10, c[0x0][0x2d0], -R174.reuse ;  /* 0x0000b4000aaa7a23 */ /* 0x100fe400000108ae */
[--C-:B------:R-:W-:Y:S02]  /*a800*/  FFMA.FTZ R171, R11, c[0x0][0x2d0], -R174.reuse ;  /* 0x0000b4000bab7a23 */ /* 0x100fe400000108ae */
[--C-:B------:R-:W-:Y:S02]  /*a810*/  FFMA.FTZ R172, R14, c[0x0][0x2d0], -R174.reuse ;  /* 0x0000b4000eac7a23 */ /* 0x100fe400000108ae */
[--C-:B------:R-:W-:Y:S02]  /*a820*/  FFMA.FTZ R173, R15, c[0x0][0x2d0], -R174.reuse ;  /* 0x0000b4000fad7a23 */ /* 0x100fe400000108ae */
[C---:B------:R-:W-:Y:S01]  /*a830*/  FMUL.FTZ R10, R148.reuse, R146 ;  /* 0x00000092940a7220 */ /* 0x040fe20000410000 */
[----:B------:R-:W3:Y:S01]  /*a840*/  MUFU.EX2 R166, R166 ;  /* 0x000000a600a67308 */ /* 0x000ee20000000800 */
[----:B------:R-:W-:Y:S02]  /*a850*/  FMUL.FTZ R11, R148, R147 ;  /* 0x00000093940b7220 */ /* 0x000fe40000410000 */
[--C-:B------:R-:W-:Y:S01]  /*a860*/  FFMA.FTZ R198, R42, c[0x0][0x2d0], -R174.reuse ;  /* 0x0000b4002ac67a23 */ /* 0x100fe200000108ae */
[----:B-1----:R-:W-:Y:S01]  /*a870*/  F2FP.PACK_AB R146, R164, R163 ;  /* 0x000000a3a492723e */ /* 0x002fe200000000ff */
[--C-:B------:R-:W-:Y:S02]  /*a880*/  FFMA.FTZ R199, R43, c[0x0][0x2d0], -R174.reuse ;  /* 0x0000b4002bc77a23 */ /* 0x100fe400000108ae */
[----:B------:R-:W-:Y:S01]  /*a890*/  LDSM.16.MT88.4 R40, [R214+0x2080] ;  /* 0x00208000d628783b */ /* 0x000fe20000004200 */
[----:B------:R-:W-:Y:S02]  /*a8a0*/  FFMA.FTZ R201, R46, c[0x0][0x2d0], -R174 ;  /* 0x0000b4002ec97a23 */ /* 0x000fe400000108ae */
[----:B------:R1:W-:Y:S01]  /*a8b0*/  MUFU.EX2 R6, R8 ;  /* 0x0000000800067308 */ /* 0x0003e20000000800 */
[C---:B------:R-:W-:Y:S02]  /*a8c0*/  FMUL.FTZ R122, R148.reuse, R122 ;  /* 0x0000007a947a7220 */ /* 0x040fe40000410000 */
[----:B------:R-:W-:Y:S02]  /*a8d0*/  FMUL.FTZ R123, R148, R123 ;  /* 0x0000007b947b7220 */ /* 0x000fe40000410000 */
[C---:B------:R-:W-:Y:S02]  /*a8e0*/  FMUL.FTZ R128, R150.reuse, R128 ;  /* 0x0000008096807220 */ /* 0x040fe40000410000 */
[----:B------:R-:W-:Y:S02]  /*a8f0*/  FMUL.FTZ R129, R150, R129 ;  /* 0x0000008196817220 */ /* 0x000fe40000410000 */
[C---:B------:R-:W-:Y:S01]  /*a900*/  FMUL.FTZ R130, R148.reuse, R130 ;  /* 0x0000008294827220 */ /* 0x040fe20000410000 */
[----:B------:R-:W4:Y:S01]  /*a910*/  MUFU.EX2 R2, R2 ;  /* 0x0000000200027308 */ /* 0x000f220000000800 */
[----:B------:R-:W-:Y:S02]  /*a920*/  FMUL.FTZ R131, R148, R131 ;  /* 0x0000008394837220 */ /* 0x000fe40000410000 */
[----:B------:R-:W-:Y:S01]  /*a930*/  FMUL.FTZ R52, R150, R52 ;  /* 0x0000003496347220 */ /* 0x000fe20000410000 */
[----:B---3--:R-:W-:Y:S01]  /*a940*/  F2FP.PACK_AB R147, R166, R165 ;  /* 0x000000a5a693723e */ /* 0x008fe200000000ff */
[----:B------:R-:W-:Y:S02]  /*a950*/  FMUL.FTZ R53, R150, R53 ;  /* 0x0000003596357220 */ /* 0x000fe40000410000 */
[C---:B------:R-:W-:Y:S02]  /*a960*/  FMUL.FTZ R54, R148.reuse, R54 ;  /* 0x0000003694367220 */ /* 0x040fe40000410000 */
[----:B------:R-:W-:Y:S01]  /*a970*/  FMUL.FTZ R55, R148, R55 ;  /* 0x0000003794377220 */ /* 0x000fe20000410000 */
[----:B------:R-:W3:Y:S01]  /*a980*/  MUFU.EX2 R0, R0 ;  /* 0x0000000000007308 */ /* 0x000ee20000000800 */
[C---:B------:R-:W-:Y:S02]  /*a990*/  FMUL.FTZ R64, R150.reuse, R64 ;  /* 0x0000004096407220 */ /* 0x040fe40000410000 */
[C---:B------:R-:W-:Y:S02]  /*a9a0*/  FMUL.FTZ R65, R150.reuse, R65 ;  /* 0x0000004196417220 */ /* 0x040fe40000410000 */
[----:B-1----:R-:W-:Y:S01]  /*a9b0*/  FMUL.FTZ R8, R150, R144 ;  /* 0x0000009096087220 */ /* 0x002fe20000410000 */
[----:B------:R-:W-:Y:S01]  /*a9c0*/  F2FP.PACK_AB R144, R161, R160 ;  /* 0x000000a0a190723e */ /* 0x000fe200000000ff */
[C---:B------:R-:W-:Y:S02]  /*a9d0*/  FMUL.FTZ R66, R148.reuse, R66 ;  /* 0x0000004294427220 */ /* 0x040fe40000410000 */
[----:B------:R-:W-:Y:S01]  /*a9e0*/  FMUL.FTZ R67, R148, R67 ;  /* 0x0000004394437220 */ /* 0x000fe20000410000 */
[----:B------:R-:W1:Y:S01]  /*a9f0*/  MUFU.EX2 R167, R167 ;  /* 0x000000a700a77308 */ /* 0x000e620000000800 */
[----:B------:R-:W-:Y:S02]  /*aa00*/  FMUL.FTZ R68, R150, R68 ;  /* 0x0000004496447220 */ /* 0x000fe40000410000 */
[-C--:B--2---:R-:W-:Y:S05]  /*aa10*/  HMMA.16816.F32 R8, R144, R152.reuse, R8 ;  /* 0x000000989008723c */ /* 0x084fea0000001808 */
[C---:B----4-:R-:W-:Y:S02]  /*aa20*/  FMUL.FTZ R12, R2.reuse, R140 ;  /* 0x0000008c020c7220 */ /* 0x050fe40000410000 */
[----:B------:R-:W-:Y:S01]  /*aa30*/  MUFU.EX2 R168, R168 ;  /* 0x000000a800a87308 */ /* 0x000fe20000000800 */
[----:B------:R-:W-:Y:S04]  /*aa40*/  FMUL.FTZ R13, R2, R141 ;  /* 0x0000008d020d7220 */ /* 0x000fe80000410000 */
[C---:B---3--:R-:W-:Y:S02]  /*aa50*/  FMUL.FTZ R14, R0.reuse, R142 ;  /* 0x0000008e000e7220 */ /* 0x048fe40000410000 */
[----:B------:R-:W-:Y:S02]  /*aa60*/  FMUL.FTZ R15, R0, R143 ;  /* 0x0000008f000f7220 */ /* 0x000fe40000410000 */
[C---:B------:R-:W-:Y:S01]  /*aa70*/  FMUL.FTZ R16, R2.reuse, R136 ;  /* 0x0000008802107220 */ /* 0x040fe20000410000 */
[----:B------:R-:W2:Y:S01]  /*aa80*/  MUFU.EX2 R169, R169 ;  /* 0x000000a900a97308 */ /* 0x000ea20000000800 */
[----:B------:R-:W-:Y:S02]  /*aa90*/  FMUL.FTZ R17, R2, R137 ;  /* 0x0000008902117220 */ /* 0x000fe40000410000 */
[C---:B------:R-:W-:Y:S01]  /*aaa0*/  FMUL.FTZ R18, R0.reuse, R138 ;  /* 0x0000008a00127220 */ /* 0x040fe20000410000 */
[----:B-1----:R-:W-:Y:S01]  /*aab0*/  F2FP.PACK_AB R140, R167, R6 ;  /* 0x00000006a78c723e */ /* 0x002fe200000000ff */
[----:B------:R-:W-:Y:S02]  /*aac0*/  FMUL.FTZ R19, R0, R139 ;  /* 0x0000008b00137220 */ /* 0x000fe40000410000 */
[----:B------:R-:W1:Y:S01]  /*aad0*/  LDSM.16.MT88.4 R136, [R214+0x2480] ;  /* 0x00248000d688783b */ /* 0x000e620000004200 */
[C---:B------:R-:W-:Y:S02]  /*aae0*/  FMUL.FTZ R104, R150.reuse, R104 ;  /* 0x0000006896687220 */ /* 0x040fe40000410000 */
[----:B------:R-:W-:Y:S01]  /*aaf0*/  MUFU.EX2 R170, R170 ;  /* 0x000000aa00aa7308 */ /* 0x000fe20000000800 */
[----:B------:R-:W-:Y:S02]  /*ab00*/  FMUL.FTZ R105, R150, R105 ;  /* 0x0000006996697220 */ /* 0x000fe40000410000 */
[C---:B------:R-:W-:Y:S02]  /*ab10*/  FMUL.FTZ R106, R148.reuse, R106 ;  /* 0x0000006a946a7220 */ /* 0x040fe40000410000 */
[----:B------:R-:W-:Y:S02]  /*ab20*/  FMUL.FTZ R107, R148, R107 ;  /* 0x0000006b946b7220 */ /* 0x000fe40000410000 */
[C---:B------:R-:W-:Y:S02]  /*ab30*/  FMUL.FTZ R124, R2.reuse, R124 ;  /* 0x0000007c027c7220 */ /* 0x040fe40000410000 */
[----:B------:R-:W-:Y:S01]  /*ab40*/  FMUL.FTZ R125, R2, R125 ;  /* 0x0000007d027d7220 */ /* 0x000fe20000410000 */
[----:B------:R-:W3:Y:S01]  /*ab50*/  MUFU.EX2 R171, R171 ;  /* 0x000000ab00ab7308 */ /* 0x000ee20000000800 */
[C---:B------:R-:W-:Y:S02]  /*ab60*/  FMUL.FTZ R126, R0.reuse, R126 ;  /* 0x0000007e007e7220 */ /* 0x040fe40000410000 */
[----:B------:R-:W-:Y:S01]  /*ab70*/  FMUL.FTZ R127, R0, R127 ;  /* 0x0000007f007f7220 */ /* 0x000fe20000410000 */
[----:B--2---:R-:W-:Y:S01]  /*ab80*/  F2FP.PACK_AB R142, R169, R168 ;  /* 0x000000a8a98e723e */ /* 0x004fe200000000ff */
[C---:B------:R-:W-:Y:S02]  /*ab90*/  FMUL.FTZ R56, R2.reuse, R56 ;  /* 0x0000003802387220 */ /* 0x040fe40000410000 */
[----:B------:R-:W-:Y:S02]  /*aba0*/  FMUL.FTZ R57, R2, R57 ;  /* 0x0000003902397220 */ /* 0x000fe40000410000 */
[C---:B------:R-:W-:Y:S01]  /*abb0*/  FMUL.FTZ R58, R0.reuse, R58 ;  /* 0x0000003a003a7220 */ /* 0x040fe20000410000 */
[----:B------:R-:W-:Y:S01]  /*abc0*/  MUFU.EX2 R172, R172 ;  /* 0x000000ac00ac7308 */ /* 0x000fe20000000800 */
[----:B------:R-:W-:Y:S02]  /*abd0*/  FMUL.FTZ R59, R0, R59 ;  /* 0x0000003b003b7220 */ /* 0x000fe40000410000 */
[C---:B------:R-:W-:Y:S02]  /*abe0*/  FMUL.FTZ R60, R2.reuse, R60 ;  /* 0x0000003c023c7220 */ /* 0x040fe40000410000 */
[----:B------:R-:W-:Y:S02]  /*abf0*/  FMUL.FTZ R61, R2, R61 ;  /* 0x0000003d023d7220 */ /* 0x000fe40000410000 */
[C---:B------:R-:W-:Y:S02]  /*ac00*/  FMUL.FTZ R62, R0.reuse, R62 ;  /* 0x0000003e003e7220 */ /* 0x040fe40000410000 */
[----:B------:R-:W-:Y:S01]  /*ac10*/  FMUL.FTZ R63, R0, R63 ;  /* 0x0000003f003f7220 */ /* 0x000fe20000410000 */
[----:B------:R-:W2:Y:S01]  /*ac20*/  MUFU.EX2 R173, R173 ;  /* 0x000000ad00ad7308 */ /* 0x000ea20000000800 */
[----:B------:R-:W-:Y:S02]  /*ac30*/  FMUL.FTZ R69, R150, R69 ;  /* 0x0000004596457220 */ /* 0x000fe40000410000 */
[C---:B------:R-:W-:Y:S01]  /*ac40*/  FMUL.FTZ R70, R148.reuse, R70 ;  /* 0x0000004694467220 */ /* 0x040fe20000410000 */
        /* <DEDUP_REMOVED lines=12> */
[C---:B------:R-:W-:Y:S01]  /*ad10*/  FMUL.FTZ R80, R150.reuse, R80 ;  /* 0x0000005096507220 */ /* 0x040fe20000410000 */
[----:B--2---:R-:W-:Y:S01]  /*ad20*/  F2FP.PACK_AB R143, R173, R172 ;  /* 0x000000acad8f723e */ /* 0x004fe200000000ff */
[----:B------:R-:W-:Y:S02]  /*ad30*/  FMUL.FTZ R81, R150, R81 ;  /* 0x0000005196517220 */ /* 0x000fe40000410000 */
[C---:B------:R-:W-:Y:S02]  /*ad40*/  FMUL.FTZ R82, R148.reuse, R82 ;  /* 0x0000005294527220 */ /* 0x040fe40000410000 */
[----:B------:R-:W-:Y:S01]  /*ad50*/  FMUL.FTZ R83, R148, R83 ;  /* 0x0000005394537220 */ /* 0x000fe20000410000 */
[----:B------:R-:W-:Y:S01]  /*ad60*/  MUFU.EX2 R179, R179 ;  /* 0x000000b300b37308 */ /* 0x000fe20000000800 */
[C---:B------:R-:W-:Y:S04]  /*ad70*/  HMMA.16816.F32 R12, R140.reuse, R152, R12 ;  /* 0x000000988c0c723c */ /* 0x040fe8000000180c */
[C---:B------:R-:W-:Y:S02]  /*ad80*/  FMUL.FTZ R84, R150.reuse, R84 ;  /* 0x0000005496547220 */ /* 0x040fe40000410000 */
[----:B------:R-:W-:Y:S02]  /*ad90*/  FMUL.FTZ R85, R150, R85 ;  /* 0x0000005596557220 */ /* 0x000fe40000410000 */
[-C--:B------:R-:W-:Y:S01]  /*ada0*/  HMMA.16816.F32 R16, R140, R154.reuse, R16 ;  /* 0x0000009a8c10723c */ /* 0x080fe20000001810 */
[----:B------:R-:W-:Y:S03]  /*adb0*/  MUFU.EX2 R182, R182 ;  /* 0x000000b600b67308 */ /* 0x000fe60000000800 */
[C---:B------:R-:W-:Y:S02]  /*adc0*/  FMUL.FTZ R86, R148.reuse, R86 ;  /* 0x0000005694567220 */ /* 0x040fe40000410000 */
[----:B------:R-:W-:Y:S02]  /*add0*/  FMUL.FTZ R87, R148, R87 ;  /* 0x0000005794577220 */ /* 0x000fe40000410000 */
[C---:B------:R-:W-:Y:S01]  /*ade0*/  HMMA.16816.F32 R100, R144.reuse, R154, R100 ;  /* 0x0000009a9064723c */ /* 0x040fe20000001864 */
[----:B------:R-:W2:Y:S02]  /*adf0*/  LDSM.16.MT88.4 R152, [R212+0x2480] ;  /* 0x00248000d498783b */ /* 0x000ea40000004200 */
[----:B------:R-:W-:Y:S01]  /*ae00*/  MUFU.EX2 R189, R189 ;  /* 0x000000bd00bd7308 */ /* 0x000fe20000000800 */
[C---:B------:R-:W-:Y:S02]  /*ae10*/  FMUL.FTZ R88, R2.reuse, R88 ;  /* 0x0000005802587220 */ /* 0x040fe40000410000 */
[C---:B------:R-:W-:Y:S02]  /*ae20*/  FMUL.FTZ R89, R2.reuse, R89 ;  /* 0x0000005902597220 */ /* 0x040fe40000410000 */
[-C--:B------:R-:W-:Y:S04]  /*ae30*/  HMMA.16816.F32 R104, R144, R156.reuse, R104 ;  /* 0x0000009c9068723c */ /* 0x080fe80000001868 */
[C---:B------:R-:W-:Y:S01]  /*ae40*/  FMUL.FTZ R108, R2.reuse, R108 ;  /* 0x0000006c026c7220 */ /* 0x040fe20000410000 */
[----:B------:R-:W-:Y:S01]  /*ae50*/  MUFU.EX2 R192, R192 ;  /* 0x000000c000c07308 */ /* 0x000fe20000000800 */
[----:B------:R-:W-:Y:S02]  /*ae60*/  FMUL.FTZ R109, R2, R109 ;  /* 0x0000006d026d7220 */ /* 0x000fe40000410000 */
[C---:B------:R-:W-:Y:S04]  /*ae70*/  FMUL.FTZ R110, R0.reuse, R110 ;  /* 0x0000006e006e7220 */ /* 0x040fe80000410000 */
[C---:B------:R-:W-:Y:S02]  /*ae80*/  FMUL.FTZ R111, R0.reuse, R111 ;  /* 0x0000006f006f7220 */ /* 0x040fe40000410000 */
[C---:B------:R-:W-:Y:S01]  /*ae90*/  FMUL.FTZ R90, R0.reuse, R90 ;  /* 0x0000005a005a7220 */ /* 0x040fe20000410000 */
[----:B------:R-:W-:Y:S01]  /*aea0*/  MUFU.EX2 R191, R191 ;  /* 0x000000bf00bf7308 */ /* 0x000fe20000000800 */
[----:B------:R-:W-:Y:S02]  /*aeb0*/  FMUL.FTZ R91, R0, R91 ;  /* 0x0000005b005b7220 */ /* 0x000fe40000410000 */
[--C-:B------:R-:W-:Y:S01]  /*aec0*/  FFMA.FTZ R181, R24, c[0x0][0x2d0], -R175.reuse ;  /* 0x0000b40018b57a23 */ /* 0x100fe200000108af */
[C---:B------:R-:W-:Y:S04]  /*aed0*/  HMMA.16816.F32 R108, R140.reuse, R156, R108 ;  /* 0x0000009c8c6c723c */ /* 0x040fe8000000186c */
[C---:B------:R-:W-:Y:S02]  /*aee0*/  FMUL.FTZ R112, R2.reuse, R112 ;  /* 0x0000007002707220 */ /* 0x040fe40000410000 */
[----:B------:R-:W-:Y:S01]  /*aef0*/  FMUL.FTZ R113, R2, R113 ;  /* 0x0000007102717220 */ /* 0x000fe20000410000 */
[----:B------:R-:W-:Y:S01]  /*af00*/  MUFU.EX2 R181, R181 ;  /* 0x000000b500b57308 */ /* 0x000fe20000000800 */
[C---:B------:R-:W-:Y:S04]  /*af10*/  FMUL.FTZ R114, R0.reuse, R114 ;  /* 0x0000007200727220 */ /* 0x040fe80000410000 */
[----:B------:R-:W-:Y:S02]  /*af20*/  FMUL.FTZ R115, R0, R115 ;  /* 0x0000007300737220 */ /* 0x000fe40000410000 */
[--C-:B------:R-:W-:Y:S02]  /*af30*/  FFMA.FTZ R156, R20, c[0x0][0x2d0], -R178.reuse ;  /* 0x0000b400149c7a23 */ /* 0x100fe400000108b2 */
[----:B------:R-:W-:Y:S01]  /*af40*/  FMUL.FTZ R20, R2, R132 ;  /* 0x0000008402147220 */ /* 0x000fe20000410000 */
[----:B------:R-:W-:Y:S01]  /*af50*/  MUFU.EX2 R194, R194 ;  /* 0x000000c200c27308 */ /* 0x000fe20000000800 */
[--C-:B------:R-:W-:Y:S01]  /*af60*/  FFMA.FTZ R157, R21, c[0x0][0x2d0], -R178.reuse ;  /* 0x0000b400159d7a23 */ /* 0x100fe200000108b2 */
[-C--:B------:R-:W-:Y:S03]  /*af70*/  HMMA.16816.F32 R112, R140, R158.reuse, R112 ;  /* 0x0000009e8c70723c */ /* 0x080fe60000001870 */
[C---:B------:R-:W-:Y:S02]  /*af80*/  FMUL.FTZ R116, R150.reuse, R116 ;  /* 0x0000007496747220 */ /* 0x040fe40000410000 */
[----:B------:R-:W-:Y:S02]  /*af90*/  FMUL.FTZ R117, R150, R117 ;  /* 0x0000007596757220 */ /* 0x000fe40000410000 */
[C---:B------:R-:W-:Y:S01]  /*afa0*/  FMUL.FTZ R118, R148.reuse, R118 ;  /* 0x0000007694767220 */ /* 0x040fe20000410000 */
[----:B------:R-:W-:Y:S01]  /*afb0*/  MUFU.EX2 R156, R156 ;  /* 0x0000009c009c7308 */ /* 0x000fe20000000800 */
[----:B------:R-:W-:Y:S03]  /*afc0*/  FMUL.FTZ R119, R148, R119 ;  /* 0x0000007794777220 */ /* 0x000fe60000410000 */
[----:B------:R-:W-:Y:S02]  /*afd0*/  FMUL.FTZ R21, R2, R133 ;  /* 0x0000008502157220 */ /* 0x000fe40000410000 */
[----:B------:R-:W-:Y:S02]  /*afe0*/  FFMA.FTZ R178, R49, c[0x0][0x2d0], -R178 ;  /* 0x0000b40031b27a23 */ /* 0x000fe400000108b2 */
[C---:B------:R-:W-:Y:S02]  /*aff0*/  HMMA.16816.F32 R116, R144.reuse, R158, R116 ;  /* 0x0000009e9074723c */ /* 0x040fe40000001874 */
[----:B------:R-:W4:Y:S02]  /*b000*/  MUFU.EX2 R157, R157 ;  /* 0x0000009d009d7308 */ /* 0x000f240000000800 */
[--C-:B------:R-:W-:Y:S02]  /*b010*/  FFMA.FTZ R184, R25, c[0x0][0x2d0], -R175.reuse ;  /* 0x0000b40019b87a23 */ /* 0x100fe400000108af */
[----:B------:R-:W-:Y:S01]  /*b020*/  FFMA.FTZ R183, R26, c[0x0][0x2d0], -R174 ;  /* 0x0000b4001ab77a23 */ /* 0x000fe200000108ae */
[----:B---3--:R-:W-:Y:S01]  /*b030*/  F2FP.PACK_AB R26, R180, R177 ;  /* 0x000000b1b41a723e */ /* 0x008fe200000000ff */
[-C--:B-1----:R-:W-:Y:S04]  /*b040*/  HMMA.16816.F32 R120, R144, R136.reuse, R120 ;  /* 0x000000889078723c */ /* 0x082fe80000001878 */
[--C-:B------:R-:W-:Y:S01]  /*b050*/  FFMA.FTZ R158, R22, c[0x0][0x2d0], -R176.reuse ;  /* 0x0000b400169e7a23 */ /* 0x100fe200000108b0 */
[----:B------:R-:W1:Y:S01]  /*b060*/  MUFU.EX2 R184, R184 ;  /* 0x000000b800b87308 */ /* 0x000e620000000800 */
[C---:B------:R-:W-:Y:S02]  /*b070*/  FMUL.FTZ R22, R0.reuse, R134 ;  /* 0x0000008600167220 */ /* 0x040fe40000410000 */
[C---:B------:R-:W-:Y:S04]  /*b080*/  HMMA.16816.F32 R124, R140.reuse, R136, R124 ;  /* 0x000000888c7c723c */ /* 0x040fe8000000187c */
[--C-:B------:R-:W-:Y:S02]  /*b090*/  FFMA.FTZ R159, R23, c[0x0][0x2d0], -R176.reuse ;  /* 0x0000b400179f7a23 */ /* 0x100fe400000108b0 */
[----:B------:R-:W-:Y:S01]  /*b0a0*/  FMUL.FTZ R23, R0, R135 ;  /* 0x0000008700177220 */ /* 0x000fe20000410000 */
[----:B------:R-:W-:Y:S01]  /*b0b0*/  MUFU.EX2 R158, R158 ;  /* 0x0000009e009e7308 */ /* 0x000fe20000000800 */
[----:B------:R-:W3:Y:S01]  /*b0c0*/  LDSM.16.MT88.4 R132, [R214+0x3080] ;  /* 0x00308000d684783b */ /* 0x000ee20000004200 */
[----:B------:R-:W-:Y:S03]  /*b0d0*/  FFMA.FTZ R176, R51, c[0x0][0x2d0], -R176 ;  /* 0x0000b40033b07a23 */ /* 0x000fe600000108b0 */
[--C-:B------:R-:W-:Y:S01]  /*b0e0*/  FFMA.FTZ R186, R27, c[0x0][0x2d0], -R174.reuse ;  /* 0x0000b4001bba7a23 */ /* 0x100fe200000108ae */
[-C--:B------:R-:W-:Y:S03]  /*b0f0*/  HMMA.16816.F32 R20, R140, R138.reuse, R20 ;  /* 0x0000008a8c14723c */ /* 0x080fe60000001814 */
[----:B------:R-:W-:Y:S01]  /*b100*/  LDSM.16.MT88.4 R48, [R212+0x2c80] ;  /* 0x002c8000d430783b */ /* 0x000fe20000004200 */
[--C-:B------:R-:W-:Y:S01]  /*b110*/  FFMA.FTZ R185, R28, c[0x0][0x2d0], -R175.reuse ;  /* 0x0000b4001cb97a23 */ /* 0x100fe200000108af */
[----:B----4-:R-:W-:Y:S01]  /*b120*/  F2FP.PACK_AB R24, R157, R156 ;  /* 0x0000009c9d18723e */ /* 0x010fe200000000ff */
[--C-:B------:R-:W-:Y:S01]  /*b130*/  FFMA.FTZ R188, R29, c[0x0][0x2d0], -R175.reuse ;  /* 0x0000b4001dbc7a23 */ /* 0x100fe200000108af */
[----:B------:R-:W-:Y:S01]  /*b140*/  F2FP.PACK_AB R27, R182, R179 ;  /* 0x000000b3b61b723e */ /* 0x000fe200000000ff */
[C---:B------:R-:W-:Y:S01]  /*b150*/  HMMA.16816.F32 R128, R144.reuse, R138, R128 ;  /* 0x0000008a9080723c */ /* 0x040fe20000001880 */
[----:B------:R-:W4:Y:S02]  /*b160*/  MUFU.EX2 R159, R159 ;  /* 0x0000009f009f7308 */ /* 0x000f240000000800 */
[----:B------:R-:W-:Y:S01]  /*b170*/  LDSM.16.MT88.4 R136, [R212+0x1c80] ;  /* 0x001c8000d488783b */ /* 0x000fe20000004200 */
[----:B------:R-:W-:Y:S01]  /*b180*/  FFMA.FTZ R175, R45, c[0x0][0x2d0], -R175 ;  /* 0x0000b4002daf7a23 */ /* 0x000fe200000108af */
[----:B-1----:R-:W-:Y:S01]  /*b190*/  F2FP.PACK_AB R28, R184, R181 ;  /* 0x000000b5b81c723e */ /* 0x002fe200000000ff */
[--C-:B------:R-:W-:Y:S02]  /*b1a0*/  FFMA.FTZ R187, R30, c[0x0][0x2d0], -R174.reuse ;  /* 0x0000b4001ebb7a23 */ /* 0x100fe400000108ae */
[-C--:B--2---:R-:W-:Y:S03]  /*b1b0*/  HMMA.16816.F32 R52, R144, R152.reuse, R52 ;  /* 0x000000989034723c */ /* 0x084fe60000001834 */
[----:B------:R-:W-:Y:S01]  /*b1c0*/  MUFU.EX2 R183, R183 ;  /* 0x000000b700b77308 */ /* 0x000fe20000000800 */
[--C-:B------:R-:W-:Y:S02]  /*b1d0*/  FFMA.FTZ R190, R31, c[0x0][0x2d0], -R174.reuse ;  /* 0x0000b4001fbe7a23 */ /* 0x100fe400000108ae */
[----:B------:R-:W-:Y:S02]  /*b1e0*/  FFMA.FTZ R174, R47, c[0x0][0x2d0], -R174 ;  /* 0x0000b4002fae7a23 */ /* 0x000fe400000108ae */
[C---:B------:R-:W-:Y:S01]  /*b1f0*/  HMMA.16816.F32 R56, R140.reuse, R152, R56 ;  /* 0x000000988c38723c */ /* 0x040fe20000001838 */
[----:B------:R-:W-:Y:S03]  /*b200*/  LDSM.16.MT88.4 R44, [R214+0x2c80] ;  /* 0x002c8000d62c783b */ /* 0x000fe60000004200 */
[C---:B------:R-:W-:Y:S01]  /*b210*/  FMUL.FTZ R92, R2.reuse, R92 ;  /* 0x0000005c025c7220 */ /* 0x040fe20000410000 */
[----:B------:R-:W1:Y:S01]  /*b220*/  MUFU.EX2 R186, R186 ;  /* 0x000000ba00ba7308 */ /* 0x000e620000000800 */
[----:B------:R-:W-:Y:S02]  /*b230*/  FMUL.FTZ R93, R2, R93 ;  /* 0x0000005d025d7220 */ /* 0x000fe40000410000 */
[-C--:B------:R-:W-:Y:S04]  /*b240*/  HMMA.16816.F32 R60, R140, R154.reuse, R60 ;  /* 0x0000009a8c3c723c */ /* 0x080fe8000000183c */
[C---:B------:R-:W-:Y:S01]  /*b250*/  FMUL.FTZ R94, R0.reuse, R94 ;  /* 0x0000005e005e7220 */ /* 0x040fe20000410000 */
[----:B----4-:R-:W-:Y:S01]  /*b260*/  F2FP.PACK_AB R25, R159, R158 ;  /* 0x0000009e9f19723e */ /* 0x010fe200000000ff */
[----:B------:R-:W-:Y:S01]  /*b270*/  FMUL.FTZ R95, R0, R95 ;  /* 0x0000005f005f7220 */ /* 0x000fe20000410000 */
[----:B------:R-:W-:Y:S01]  /*b280*/  MUFU.EX2 R185, R185 ;  /* 0x000000b900b97308 */ /* 0x000fe20000000800 */
[C---:B------:R-:W-:Y:S01]  /*b290*/  HMMA.16816.F32 R64, R144.reuse, R154, R64 ;  /* 0x0000009a9040723c */ /* 0x040fe20000001840 */
[----:B------:R-:W-:Y:S03]  /*b2a0*/  LDSM.16.MT88.4 R152, [R214+0x3880] ;  /* 0x00388000d698783b */ /* 0x000fe60000004200 */
[C---:B------:R-:W-:Y:S02]  /*b2b0*/  FMUL.FTZ R96, R150.reuse, R96 ;  /* 0x0000006096607220 */ /* 0x040fe40000410000 */
[----:B------:R-:W-:Y:S02]  /*b2c0*/  FMUL.FTZ R97, R150, R97 ;  /* 0x0000006196617220 */ /* 0x000fe40000410000 */
[-C--:B---3--:R-:W-:Y:S01]  /*b2d0*/  HMMA.16816.F32 R68, R144, R132.reuse, R68 ;  /* 0x000000849044723c */ /* 0x088fe20000001844 */
[----:B------:R-:W2:Y:S03]  /*b2e0*/  MUFU.EX2 R188, R188 ;  /* 0x000000bc00bc7308 */ /* 0x000ea60000000800 */
[----:B------:R-:W-:Y:S01]  /*b2f0*/  FMUL.FTZ R98, R148, R98 ;  /* 0x0000006294627220 */ /* 0x000fe20000410000 */
[----:B-1----:R-:W-:Y:S01]  /*b300*/  F2FP.PACK_AB R29, R186, R183 ;  /* 0x000000b7ba1d723e */ /* 0x002fe200000000ff */
[----:B------:R-:W-:Y:S02]  /*b310*/  FMUL.FTZ R99, R148, R99 ;  /* 0x0000006394637220 */ /* 0x000fe40000410000 */
[C---:B------:R-:W-:Y:S03]  /*b320*/  HMMA.16816.F32 R72, R140.reuse, R132, R72 ;  /* 0x000000848c48723c */ /* 0x040fe60000001848 */
[----:B------:R-:W-:Y:S01]  /*b330*/  MUFU.EX2 R187, R187 ;  /* 0x000000bb00bb7308 */ /* 0x000fe20000000800 */
[----:B------:R-:W-:Y:S02]  /*b340*/  FFMA.FTZ R160, R150, R231, R160 ;  /* 0x000000e796a07223 */ /* 0x000fe400000100a0 */
[----:B------:R-:W-:Y:S02]  /*b350*/  FFMA.FTZ R162, R148, R229, R162 ;  /* 0x000000e594a27223 */ /* 0x000fe400000100a2 */
[-C--:B------:R-:W-:Y:S04]  /*b360*/  HMMA.16816.F32 R76, R140, R134.reuse, R76 ;  /* 0x000000868c4c723c */ /* 0x080fe8000000184c */
[----:B------:R-:W-:Y:S01]  /*b370*/  FFMA.FTZ R6, R2, R227, R6 ;  /* 0x000000e302067223 */ /* 0x000fe20000010006 */
[----:B------:R-:W1:Y:S01]  /*b380*/  MUFU.EX2 R190, R190 ;  /* 0x000000be00be7308 */ /* 0x000e620000000800 */
[----:B------:R-:W-:Y:S02]  /*b390*/  FFMA.FTZ R170, R0, R225, R170 ;  /* 0x000000e100aa7223 */ /* 0x000fe400000100aa */
[C---:B------:R-:W-:Y:S01]  /*b3a0*/  HMMA.16816.F32 R80, R144.reuse, R134, R80 ;  /* 0x000000869050723c */ /* 0x040fe20000001850 */
[----:B------:R-:W3:Y:S03]  /*b3b0*/  LDSM.16.MT88.4 R132, [R214+0x1c80] ;  /* 0x001c8000d684783b */ /* 0x000ee60000004200 */
[----:B--2---:R-:W-:Y:S01]  /*b3c0*/  F2FP.PACK_AB R30, R188, R185 ;  /* 0x000000b9bc1e723e */ /* 0x004fe200000000ff */
[----:B------:R-:W-:Y:S02]  /*b3d0*/  FADD.FTZ R160, R161, R160 ;  /* 0x000000a0a1a07221 */ /* 0x000fe40000010000 */
[----:B------:R-:W-:Y:S01]  /*b3e0*/  MUFU.EX2 R193, R193 ;  /* 0x000000c100c17308 */ /* 0x000fe20000000800 */
[-C--:B------:R-:W-:Y:S04]  /*b3f0*/  HMMA.16816.F32 R84, R144, R32.reuse, R84 ;  /* 0x000000209054723c */ /* 0x080fe80000001854 */
[----:B------:R-:W-:Y:S02]  /*b400*/  FADD.FTZ R162, R7, R162 ;  /* 0x000000a207a27221 */ /* 0x000fe40000010000 */
[----:B------:R-:W-:Y:S02]  /*b410*/  FADD.FTZ R167, R167, R6 ;  /* 0x00000006a7a77221 */ /* 0x000fe40000010000 */
[C---:B------:R-:W-:Y:S01]  /*b420*/  HMMA.16816.F32 R88, R140.reuse, R32, R88 ;  /* 0x000000208c58723c */ /* 0x040fe20000001858 */
[----:B------:R-:W-:Y:S03]  /*b430*/  MUFU.EX2 R178, R178 ;  /* 0x000000b200b27308 */ /* 0x000fe60000000800 */
[----:B------:R-:W-:Y:S01]  /*b440*/  FADD.FTZ R171, R171, R170 ;  /* 0x000000aaabab7221 */ /* 0x000fe20000010000 */
[----:B-1----:R-:W-:Y:S01]  /*b450*/  F2FP.PACK_AB R31, R190, R187 ;  /* 0x000000bbbe1f723e */ /* 0x002fe200000000ff */
[----:B------:R-:W-:Y:S02]  /*b460*/  FADD.FTZ R163, R163, R160 ;  /* 0x000000a0a3a37221 */ /* 0x000fe40000010000 */
[-C--:B------:R-:W-:Y:S03]  /*b470*/  HMMA.16816.F32 R92, R140, R34.reuse, R92 ;  /* 0x000000228c5c723c */ /* 0x080fe6000000185c */
[----:B------:R-:W-:Y:S01]  /*b480*/  MUFU.EX2 R195, R195 ;  /* 0x000000c300c37308 */ /* 0x000fe20000000800 */
[----:B------:R-:W-:Y:S02]  /*b490*/  FADD.FTZ R165, R165, R162 ;  /* 0x000000a2a5a57221 */ /* 0x000fe40000010000 */
[----:B------:R-:W-:Y:S02]  /*b4a0*/  FADD.FTZ R168, R168, R167 ;  /* 0x000000a7a8a87221 */ /* 0x000fe40000010000 */
[----:B------:R-:W-:Y:S01]  /*b4b0*/  HMMA.16816.F32 R96, R144, R34, R96 ;  /* 0x000000229060723c */ /* 0x000fe20000001860 */
[----:B------:R-:W1:Y:S03]  /*b4c0*/  LDSM.16.MT88.4 R32, [R214+0x2880] ;  /* 0x00288000d620783b */ /* 0x000e660000004200 */
[----:B------:R-:W-:Y:S01]  /*b4d0*/  FADD.FTZ R172, R172, R171 ;  /* 0x000000abacac7221 */ /* 0x000fe20000010000 */
[----:B------:R-:W-:Y:S01]  /*b4e0*/  MUFU.EX2 R176, R176 ;  /* 0x000000b000b07308 */ /* 0x000fe20000000800 */
[----:B------:R-:W-:Y:S02]  /*b4f0*/  FADD.FTZ R163, R164, R163 ;  /* 0x000000a3a4a37221 */ /* 0x000fe40000010000 */
[----:B------:R-:W-:Y:S01]  /*b500*/  FADD.FTZ R165, R166, R165 ;  /* 0x000000a5a6a57221 */ /* 0x000fe20000010000 */
[-C--:B---3--:R-:W-:Y:S05]  /*b510*/  HMMA.16816.F32 R8, R24, R132.reuse, R8 ;  /* 0x000000841808723c */ /* 0x088fea0000001808 */
[----:B------:R-:W-:Y:S01]  /*b520*/  FADD.FTZ R168, R169, R168 ;  /* 0x000000a8a9a87221 */ /* 0x000fe20000010000 */
[----:B------:R-:W-:Y:S01]  /*b530*/  MUFU.EX2 R196, R196 ;  /* 0x000000c400c47308 */ /* 0x000fe20000000800 */
[----:B------:R-:W-:Y:S01]  /*b540*/  FADD.FTZ R172, R173, R172 ;  /* 0x000000acadac7221 */ /* 0x000fe20000010000 */
[C---:B------:R-:W-:Y:S04]  /*b550*/  HMMA.16816.F32 R12, R28.reuse, R132, R12 ;  /* 0x000000841c0c723c */ /* 0x040fe8000000180c */
[----:B------:R-:W-:Y:S02]  /*b560*/  FADD.FTZ R156, R156, R163 ;  /* 0x000000a39c9c7221 */ /* 0x000fe40000010000 */
[----:B------:R-:W-:Y:S02]  /*b570*/  FADD.FTZ R158, R158, R165 ;  /* 0x000000a59e9e7221 */ /* 0x000fe40000010000 */
[-C--:B------:R-:W-:Y:S01]  /*b580*/  HMMA.16816.F32 R16, R28, R134.reuse, R16 ;  /* 0x000000861c10723c */ /* 0x080fe20000001810 */
[----:B------:R-:W2:Y:S03]  /*b590*/  MUFU.EX2 R197, R197 ;  /* 0x000000c500c57308 */ /* 0x000ea60000000800 */
[----:B------:R-:W-:Y:S02]  /*b5a0*/  FADD.FTZ R181, R181, R168 ;  /* 0x000000a8b5b57221 */ /* 0x000fe40000010000 */
[----:B------:R-:W-:Y:S02]  /*b5b0*/  FADD.FTZ R183, R183, R172 ;  /* 0x000000acb7b77221 */ /* 0x000fe40000010000 */
[C---:B------:R-:W-:Y:S01]  /*b5c0*/  HMMA.16816.F32 R100, R24.reuse, R134, R100 ;  /* 0x000000861864723c */ /* 0x040fe20000001864 */
[----:B------:R-:W3:Y:S02]  /*b5d0*/  LDSM.16.MT88.4 R132, [R212+0x2880] ;  /* 0x00288000d484783b */ /* 0x000ee40000004200 */
[----:B------:R-:W-:Y:S01]  /*b5e0*/  MUFU.EX2 R198, R198 ;  /* 0x000000c600c67308 */ /* 0x000fe20000000800 */
[----:B------:R-:W-:Y:S02]  /*b5f0*/  FADD.FTZ R156, R157, R156 ;  /* 0x0000009c9d9c7221 */ /* 0x000fe40000010000 */
[----:B------:R-:W-:Y:S02]  /*b600*/  FADD.FTZ R158, R159, R158 ;  /* 0x0000009e9f9e7221 */ /* 0x000fe40000010000 */
[-C--:B------:R-:W-:Y:S04]  /*b610*/  HMMA.16816.F32 R104, R24, R136.reuse, R104 ;  /* 0x000000881868723c */ /* 0x080fe80000001868 */
[----:B------:R-:W-:Y:S01]  /*b620*/  FADD.FTZ R184, R184, R181 ;  /* 0x000000b5b8b87221 */ /* 0x000fe20000010000 */
[----:B------:R-:W4:Y:S01]  /*b630*/  MUFU.EX2 R199, R199 ;  /* 0x000000c700c77308 */ /* 0x000f220000000800 */
[----:B------:R-:W-:Y:S02]  /*b640*/  FADD.FTZ R186, R186, R183 ;  /* 0x000000b7baba7221 */ /* 0x000fe40000010000 */
[C---:B------:R-:W-:Y:S04]  /*b650*/  HMMA.16816.F32 R108, R28.reuse, R136, R108 ;  /* 0x000000881c6c723c */ /* 0x040fe8000000186c */
[----:B------:R-:W-:Y:S02]  /*b660*/  FADD.FTZ R177, R177, R156 ;  /* 0x0000009cb1b17221 */ /* 0x000fe40000010000 */
[----:B------:R-:W-:Y:S01]  /*b670*/  FADD.FTZ R179, R179, R158 ;  /* 0x0000009eb3b37221 */ /* 0x000fe20000010000 */
[----:B------:R-:W-:Y:S01]  /*b680*/  MUFU.EX2 R200, R200 ;  /* 0x000000c800c87308 */ /* 0x000fe20000000800 */
[-C--:B------:R-:W-:Y:S04]  /*b690*/  HMMA.16816.F32 R112, R28, R138.reuse, R112 ;  /* 0x0000008a1c70723c */ /* 0x080fe80000001870 */
[----:B------:R-:W-:Y:S02]  /*b6a0*/  FADD.FTZ R185, R185, R184 ;  /* 0x000000b8b9b97221 */ /* 0x000fe40000010000 */
[----:B------:R-:W-:Y:S02]  /*b6b0*/  FADD.FTZ R187, R187, R186 ;  /* 0x000000babbbb7221 */ /* 0x000fe40000010000 */
[C---:B------:R-:W-:Y:S01]  /*b6c0*/  HMMA.16816.F32 R116, R24.reuse, R138, R116 ;  /* 0x0000008a1874723c */ /* 0x040fe20000001874 */
[----:B------:R-:W5:Y:S03]  /*b6d0*/  MUFU.EX2 R175, R175 ;  /* 0x000000af00af7308 */ /* 0x000f660000000800 */
[----:B------:R-:W-:Y:S02]  /*b6e0*/  FADD.FTZ R180, R180, R177 ;  /* 0x000000b1b4b47221 */ /* 0x000fe40000010000 */
[----:B------:R-:W-:Y:S02]  /*b6f0*/  FADD.FTZ R182, R182, R179 ;  /* 0x000000b3b6b67221 */ /* 0x000fe40000010000 */
[-C--:B-1----:R-:W-:Y:S03]  /*b700*/  HMMA.16816.F32 R120, R24, R32.reuse, R120 ;  /* 0x000000201878723c */ /* 0x082fe60000001878 */
[----:B------:R-:W-:Y:S01]  /*b710*/  MUFU.EX2 R201, R201 ;  /* 0x000000c900c97308 */ /* 0x000fe20000000800 */
[----:B------:R-:W-:Y:S02]  /*b720*/  FADD.FTZ R185, R188, R185 ;  /* 0x000000b9bcb97221 */ /* 0x000fe40000010000 */
[----:B------:R-:W-:Y:S02]  /*b730*/  FADD.FTZ R187, R190, R187 ;  /* 0x000000bbbebb7221 */ /* 0x000fe40000010000 */
[C---:B------:R-:W-:Y:S05]  /*b740*/  HMMA.16816.F32 R124, R28.reuse, R32, R124 ;  /* 0x000000201c7c723c */ /* 0x040fea000000187c */
[----:B------:R-:W1:Y:S03]  /*b750*/  MUFU.EX2 R174, R174 ;  /* 0x000000ae00ae7308 */ /* 0x000e660000000800 */
[-C--:B------:R-:W-:Y:S08]  /*b760*/  HMMA.16816.F32 R20, R28, R34.reuse, R20 ;  /* 0x000000221c14723c */ /* 0x080ff00000001814 */
[C---:B------:R-:W-:Y:S01]  /*b770*/  HMMA.16816.F32 R128, R24.reuse, R34, R128 ;  /* 0x000000221880723c */ /* 0x040fe20000001880 */
[----:B------:R-:W1:Y:S07]  /*b780*/  LDSM.16.MT88.4 R32, [R212+0x3480] ;  /* 0x00348000d420783b */ /* 0x000e6e0000004200 */
[-C--:B---3--:R-:W-:Y:S08]  /*b790*/  HMMA.16816.F32 R52, R24, R132.reuse, R52 ;  /* 0x000000841834723c */ /* 0x088ff00000001834 */
[C---:B------:R-:W-:Y:S08]  /*b7a0*/  HMMA.16816.F32 R56, R28.reuse, R132, R56 ;  /* 0x000000841c38723c */ /* 0x040ff00000001838 */
[-C--:B------:R-:W-:Y:S08]  /*b7b0*/  HMMA.16816.F32 R60, R28, R134.reuse, R60 ;  /* 0x000000861c3c723c */ /* 0x080ff0000000183c */
[C---:B------:R-:W-:Y:S08]  /*b7c0*/  HMMA.16816.F32 R64, R24.reuse, R134, R64 ;  /* 0x000000861840723c */ /* 0x040ff00000001840 */
[-C--:B------:R-:W-:Y:S08]  /*b7d0*/  HMMA.16816.F32 R68, R24, R36.reuse, R68 ;  /* 0x000000241844723c */ /* 0x080ff00000001844 */
[C---:B------:R-:W-:Y:S08]  /*b7e0*/  HMMA.16816.F32 R72, R28.reuse, R36, R72 ;  /* 0x000000241c48723c */ /* 0x040ff00000001848 */
[-C--:B------:R-:W-:Y:S08]  /*b7f0*/  HMMA.16816.F32 R76, R28, R38.reuse, R76 ;  /* 0x000000261c4c723c */ /* 0x080ff0000000184c */
[C---:B------:R-:W-:Y:S01]  /*b800*/  HMMA.16816.F32 R80, R24.reuse, R38, R80 ;  /* 0x000000261850723c */ /* 0x040fe20000001850 */
[----:B------:R-:W3:Y:S07]  /*b810*/  LDSM.16.MT88.4 R36, [R212+0x2080] ;  /* 0x00208000d424783b */ /* 0x000eee0000004200 */
[-C--:B-1----:R-:W-:Y:S08]  /*b820*/  HMMA.16816.F32 R84, R24, R32.reuse, R84 ;  /* 0x000000201854723c */ /* 0x082ff00000001854 */
[C---:B------:R-:W-:Y:S08]  /*b830*/  HMMA.16816.F32 R88, R28.reuse, R32, R88 ;  /* 0x000000201c58723c */ /* 0x040ff00000001858 */
[-C--:B------:R-:W-:Y:S07]  /*b840*/  HMMA.16816.F32 R92, R28, R34.reuse, R92 ;  /* 0x000000221c5c723c */ /* 0x080fee000000185c */
[----:B--2---:R-:W-:Y:S01]  /*b850*/  F2FP.PACK_AB R28, R197, R196 ;  /* 0x000000c4c51c723e */ /* 0x004fe200000000ff */
[----:B------:R-:W-:Y:S01]  /*b860*/  HMMA.16816.F32 R96, R24, R34, R96 ;  /* 0x000000221860723c */ /* 0x000fe20000001860 */
[----:B------:R-:W1:Y:S03]  /*b870*/  LDSM.16.MT88.4 R32, [R212+0x3880] ;  /* 0x00388000d420783b */ /* 0x000e660000004200 */
[----:B----4-:R-:W-:Y:S01]  /*b880*/  F2FP.PACK_AB R29, R199, R198 ;  /* 0x000000c6c71d723e */ /* 0x010fe200000000ff */
[----:B------:R-:W-:Y:S01]  /*b890*/  FADD.FTZ R196, R196, R185 ;  /* 0x000000b9c4c47221 */ /* 0x000fe20000010000 */
[----:B-----5:R-:W-:Y:S01]  /*b8a0*/  F2FP.PACK_AB R30, R175, R200 ;  /* 0x000000c8af1e723e */ /* 0x020fe200000000ff */
[----:B------:R-:W-:Y:S01]  /*b8b0*/  FADD.FTZ R198, R198, R187 ;  /* 0x000000bbc6c67221 */ /* 0x000fe20000010000 */
[----:B------:R-:W-:Y:S01]  /*b8c0*/  F2FP.PACK_AB R24, R192, R189 ;  /* 0x000000bdc018723e */ /* 0x000fe200000000ff */
[----:B------:R-:W-:Y:S03]  /*b8d0*/  FADD.FTZ R189, R189, R180 ;  /* 0x000000b4bdbd7221 */ /* 0x000fe60000010000 */
[----:B------:R-:W-:Y:S01]  /*b8e0*/  F2FP.PACK_AB R25, R194, R191 ;  /* 0x000000bfc219723e */ /* 0x000fe200000000ff */
[----:B------:R-:W-:Y:S01]  /*b8f0*/  FADD.FTZ R191, R191, R182 ;  /* 0x000000b6bfbf7221 */ /* 0x000fe20000010000 */
[----:B------:R-:W-:Y:S01]  /*b900*/  F2FP.PACK_AB R26, R178, R193 ;  /* 0x000000c1b21a723e */ /* 0x000fe200000000ff */
[----:B------:R-:W-:Y:S01]  /*b910*/  FADD.FTZ R192, R192, R189 ;  /* 0x000000bdc0c07221 */ /* 0x000fe20000010000 */
[----:B------:R-:W-:Y:S01]  /*b920*/  F2FP.PACK_AB R27, R176, R195 ;  /* 0x000000c3b01b723e */ /* 0x000fe200000000ff */
[----:B------:R-:W-:Y:S01]  /*b930*/  FADD.FTZ R194, R194, R191 ;  /* 0x000000bfc2c27221 */ /* 0x000fe20000010000 */
[----:B------:R-:W-:Y:S01]  /*b940*/  F2FP.PACK_AB R31, R174, R201 ;  /* 0x000000c9ae1f723e */ /* 0x000fe200000000ff */
[----:B------:R-:W-:Y:S02]  /*b950*/  FADD.FTZ R197, R197, R196 ;  /* 0x000000c4c5c57221 */ /* 0x000fe40000010000 */
[----:B------:R-:W-:Y:S02]  /*b960*/  FADD.FTZ R198, R199, R198 ;  /* 0x000000c6c7c67221 */ /* 0x000fe40000010000 */
[-C--:B------:R-:W-:Y:S03]  /*b970*/  HMMA.16816.F32 R144, R24, R40.reuse, R8 ;  /* 0x000000281890723c */ /* 0x080fe60000001808 */
[----:B------:R-:W-:Y:S02]  /*b980*/  FADD.FTZ R193, R193, R192 ;  /* 0x000000c0c1c17221 */ /* 0x000fe40000010000 */
[----:B------:R-:W-:Y:S02]  /*b990*/  FADD.FTZ R195, R195, R194 ;  /* 0x000000c2c3c37221 */ /* 0x000fe40000010000 */
[----:B------:R-:W-:Y:S01]  /*b9a0*/  FADD.FTZ R200, R200, R197 ;  /* 0x000000c5c8c87221 */ /* 0x000fe20000010000 */
        /* <DEDUP_REMOVED lines=8> */
[-C--:B---3--:R-:W-:Y:S08]  /*ba30*/  HMMA.16816.F32 R104, R24, R36.reuse, R104 ;  /* 0x000000241868723c */ /* 0x088ff00000001868 */
        /* <DEDUP_REMOVED lines=12> */
[C---:B------:R-:W-:Y:S07]  /*bb00*/  HMMA.16816.F32 R72, R28.reuse, R152, R72 ;  /* 0x000000981c48723c */ /* 0x040fee0000001848 */
[----:B------:R-:W-:Y:S01]  /*bb10*/  MOV R152, R5 ;  /* 0x0000000500987202 */ /* 0x000fe20000000f00 */
[-C--:B------:R-:W-:Y:S08]  /*bb20*/  HMMA.16816.F32 R76, R28, R154.reuse, R76 ;  /* 0x0000009a1c4c723c */ /* 0x080ff0000000184c */
[C---:B------:R-:W-:Y:S08]  /*bb30*/  HMMA.16816.F32 R80, R24.reuse, R154, R80 ;  /* 0x0000009a1850723c */ /* 0x040ff00000001850 */
[-C--:B-1----:R-:W-:Y:S08]  /*bb40*/  HMMA.16816.F32 R84, R24, R32.reuse, R84 ;  /* 0x000000201854723c */ /* 0x082ff00000001854 */
[C---:B------:R-:W-:Y:S08]  /*bb50*/  HMMA.16816.F32 R88, R28.reuse, R32, R88 ;  /* 0x000000201c58723c */ /* 0x040ff00000001858 */
[-C--:B------:R-:W-:Y:S08]  /*bb60*/  HMMA.16816.F32 R92, R28, R34.reuse, R92 ;  /* 0x000000221c5c723c */ /* 0x080ff0000000185c */
[----:B------:R-:W-:Y:S01]  /*bb70*/  HMMA.16816.F32 R96, R24, R34, R96 ;  /* 0x000000221860723c */ /* 0x000fe20000001860 */
[----:B------:R-:W-:-:S07]  /*bb80*/  @P0 BRA `(.L_x_959) ;  /* 0xffffd70000000947 */ /* 0x000fce000383ffff */
.L_x_956:
        /* <DEDUP_REMOVED lines=18> */
[----:B------:R-:W-:Y:S01]  /*bcb0*/  MOV R200, c[0x0][0x20c] ;  /* 0x0000830000c87a02 */ /* 0x000fe20000000f00 */
[----:B------:R-:W-:Y:S01]  /*bcc0*/  IMAD.MOV.U32 R201, RZ, RZ, c[0x0][0x208] ;  /* 0x00008200ffc97624 */ /* 0x000fe200078e00ff */
[----:B------:R-:W-:-:S02]  /*bcd0*/  UIADD3 UR5, UR13, UR5, URZ ;  /* 0x000000050d057290 */ /* 0x000fc4000fffe03f */
.L_x_978:
[----:B------:R-:W-:Y:S04]  /*bce0*/  DEPBAR.LE SB0, 0x0 ;  /* 0x000080000000791a */ /* 0x000fe80000000000 */
[----:B------:R-:W-:Y:S01]  /*bcf0*/  BAR.SYNC.DEFER_BLOCKING 0x0 ;  /* 0x0000000000007b1d */ /* 0x000fe20000010000 */
[----:B------:R-:W-:Y:S01]  /*bd00*/  SHF.R.S32.HI R4, RZ, 0x1f, R226 ;  /* 0x0000001fff047819 */ /* 0x000fe200000114e2 */
[C---:B------:R-:W-:Y:S02]  /*bd10*/  IMAD R3, R226.reuse, UR5, RZ ;  /* 0x00000005e2037c24 */ /* 0x040fe4000f8e02ff */
[----:B------:R-:W-:Y:S04]  /*bd20*/  IMAD.WIDE.U32 R22, R226, UR12, RZ ;  /* 0x0000000ce2167c25 */ /* 0x000fe8000f8e00ff */
[----:B------:R-:W-:Y:S01]  /*bd30*/  IMAD R3, R4, UR12, R3 ;  /* 0x0000000c04037c24 */ /* 0x000fe2000f8e0203 */
[-C--:B------:R-:W-:Y:S03]  /*bd40*/  IADD3 R12, P0, R232, R22.reuse, RZ ;  /* 0x00000016e80c7210 */ /* 0x080fe60007f1e0ff */
[----:B------:R-:W-:Y:S01]  /*bd50*/  IMAD.IADD R30, R23, 0x1, R3 ;  /* 0x00000001171e7824 */ /* 0x000fe200078e0203 */
[----:B------:R-:W-:Y:S03]  /*bd60*/  LEA R36, P2, R12, c[0x0][0x1f8], 0x1 ;  /* 0x00007e000c247a11 */ /* 0x000fe600078408ff */
[----:B------:R-:W-:Y:S01]  /*bd70*/  IMAD.X R3, R30, 0x1, R235, P0 ;  /* 0x000000011e037824 */ /* 0x000fe200000e06eb */
[-C--:B------:R-:W-:Y:S04]  /*bd80*/  IADD3 R21, P0, R238, R22.reuse, RZ ;  /* 0x00000016ee157210 */ /* 0x080fe80007f1e0ff */
[----:B------:R-:W-:Y:S01]  /*bd90*/  LEA.HI.X R37, R12, c[0x0][0x1fc], R3, 0x1, P2 ;  /* 0x00007f000c257a11 */ /* 0x000fe200010f0c03 */
[----:B------:R-:W-:Y:S01]  /*bda0*/  IMAD.X R20, R30, 0x1, R237, P0 ;  /* 0x000000011e147824 */ /* 0x000fe200000e06ed */
[-C--:B------:R-:W-:Y:S01]  /*bdb0*/  @!P3 LEA R3, P0, R201, R22.reuse, 0x5 ;  /* 0x00000016c903b211 */ /* 0x080fe200078028ff */
[----:B------:R-:W-:Y:S07]  /*bdc0*/  LDSM.16.M88.4 R48, [R217+0x6080] ;  /* 0x00608000d930783b */ /* 0x000fee0000000200 */
[----:B------:R-:W1:Y:S07]  /*bdd0*/  LDSM.16.M88.4 R16, [R216+0x3c80] ;  /* 0x003c8000d810783b */ /* 0x000e6e0000000200 */
[----:B------:R-:W2:Y:S07]  /*bde0*/  LDSM.16.M88.4 R44, [R217+0x7080] ;  /* 0x00708000d92c783b */ /* 0x000eae0000000200 */
[----:B------:R-:W3:Y:S07]  /*bdf0*/  LDSM.16.M88.4 R32, [R216+0x4080] ;  /* 0x00408000d820783b */ /* 0x000eee0000000200 */
[----:B------:R-:W4:Y:S07]  /*be00*/  LDSM.16.M88.4 R152, [R216+0x4480] ;  /* 0x00448000d898783b */ /* 0x000f2e0000000200 */
[----:B------:R-:W-:Y:S07]  /*be10*/  LDSM.16.M88.4 R156, [R213+0x6080] ;  /* 0x00608000d59c783b */ /* 0x000fee0000000200 */
[----:B------:R-:W5:Y:S01]  /*be20*/  LDSM.16.M88.4 R160, [R215] ;  /* 0x00000000d7a0783b */ /* 0x000f620000000200 */
[-C--:B-1----:R-:W-:Y:S06]  /*be30*/  HMMA.16816.F32 R4, R48, R16.reuse, RZ ;  /* 0x000000103004723c */ /* 0x082fec00000018ff */
[----:B------:R-:W1:Y:S02]  /*be40*/  LDSM.16.M88.4 R164, [R213+0x7080] ;  /* 0x00708000d5a4783b */ /* 0x000e640000000200 */
[C---:B--2---:R-:W-:Y:S05]  /*be50*/  HMMA.16816.F32 R8, R44.reuse, R16, RZ ;  /* 0x000000102c08723c */ /* 0x044fea00000018ff */
[----:B------:R-:W2:Y:S02]  /*be60*/  LDSM.16.M88.4 R168, [R211] ;  /* 0x00000000d3a8783b */ /* 0x000ea40000000200 */
[----:B------:R-:W-:Y:S01]  /*be70*/  IADD3 R17, P1, R240, R22, RZ ;  /* 0x00000016f0117210 */ /* 0x000fe20007f3e0ff */
[-C--:B------:R-:W-:Y:S04]  /*be80*/  HMMA.16816.F32 R12, R44, R18.reuse, RZ ;  /* 0x000000122c0c723c */ /* 0x080fe800000018ff */
[----:B------:R-:W1:Y:S01]  /*be90*/  LDSM.16.M88.4 R172, [R210] ;  /* 0x00000000d2ac783b */ /* 0x000e620000000200 */
[----:B------:R-:W-:Y:S01]  /*bea0*/  IMAD.X R16, R30, 0x1, R239, P1 ;  /* 0x000000011e107824 */ /* 0x000fe200008e06ef */
[----:B------:R-:W-:Y:S02]  /*beb0*/  LEA R40, P2, R17, c[0x0][0x1f8], 0x1 ;  /* 0x00007e0011287a11 */ /* 0x000fe400078408ff */
[----:B------:R-:W-:Y:S03]  /*bec0*/  LEA R190, P1, R21, c[0x0][0x1f8], 0x1 ;  /* 0x00007e0015be7a11 */ /* 0x000fe600078208ff */
[----:B------:R-:W-:Y:S01]  /*bed0*/  @!PT LDS RZ, [RZ] ;  /* 0x00000000fffff984 */ /* 0x000fe20000000800 */
[----:B------:R-:W-:Y:S01]  /*bee0*/  @!PT LDS RZ, [RZ] ;  /* 0x00000000fffff984 */ /* 0x000fe20000000800 */
[----:B------:R-:W-:Y:S01]  /*bef0*/  @!PT LDS RZ, [RZ] ;  /* 0x00000000fffff984 */ /* 0x000fe20000000800 */
[----:B------:R4:W-:Y:S01]  /*bf00*/  LDGSTS.E.BYPASS.LTC128B.128 [R218+0x1880], [R36.64], !P6 ;  /* 0x0188000024da7fae */ /* 0x0009e2000f101d4a */
[----:B------:R-:W-:Y:S02]  /*bf10*/  LEA.HI.X R41, R17, c[0x0][0x1fc], R16, 0x1, P2 ;  /* 0x00007f0011297a11 */ /* 0x000fe400010f0c10 */
[C---:B------:R-:W-:Y:S02]  /*bf20*/  HMMA.16816.F32 R16, R48.reuse, R18, RZ ;  /* 0x000000123010723c */ /* 0x040fe400000018ff */
[----:B------:R-:W-:Y:S02]  /*bf30*/  LEA.HI.X R191, R21, c[0x0][0x1fc], R20, 0x1, P1 ;  /* 0x00007f0015bf7a11 */ /* 0x000fe400008f0c14 */
[C---:B------:R-:W-:Y:S01]  /*bf40*/  @!P3 IADD3 R24, P2, R3.reuse, R232, RZ ;  /* 0x000000e80318b210 */ /* 0x040fe20007f5e0ff */
[----:B------:R1:W-:Y:S01]  /*bf50*/  LDGSTS.E.BYPASS.LTC128B.128 [R218+0x2480], [R40.64], !P5 ;  /* 0x0248000028da7fae */ /* 0x0003e2000e901d4a */
[----:B------:R-:W-:Y:S02]  /*bf60*/  @!P3 IADD3 R25, P1, R3, R240, RZ ;  /* 0x000000f00319b210 */ /* 0x000fe40007f3e0ff */
[-C--:B---3--:R-:W-:Y:S01]  /*bf70*/  HMMA.16816.F32 R20, R48, R32.reuse, RZ ;  /* 0x000000203014723c */ /* 0x088fe200000018ff */
[----:B------:R-:W-:Y:S03]  /*bf80*/  @!P3 LEA.HI.X R30, R201, R30, R200, 0x5, P0 ;  /* 0x0000001ec91eb211 */ /* 0x000fe600000f2cc8 */
[----:B------:R-:W-:Y:S01]  /*bf90*/  @!P3 IADD3 R28, P0, R3, R238, RZ ;  /* 0x000000ee031cb210 */ /* 0x000fe20007f1e0ff */
[----:B------:R3:W-:Y:S01]  /*bfa0*/  LDGSTS.E.BYPASS.LTC128B.128 [R218+0x3080], [R190.64], !P4 ;  /* 0x03080000beda7fae */ /* 0x0007e2000e101d4a */
[----:B------:R-:W-:Y:S01]  /*bfb0*/  @!P3 IMAD.X R27, R30, 0x1, R235, P2 ;  /* 0x000000011e1bb824 */ /* 0x000fe200010e06eb */
[----:B------:R-:W-:Y:S01]  /*bfc0*/  @!P3 LEA R194, P2, R24, c[0x0][0x1f8], 0x1 ;  /* 0x00007e0018c2ba11 */ /* 0x000fe200078408ff */
[----:B------:R-:W-:Y:S01]  /*bfd0*/  @!P3 IMAD.X R26, R30, 0x1, R239, P1 ;  /* 0x000000011e1ab824 */ /* 0x000fe200008e06ef */
[C---:B------:R-:W-:Y:S03]  /*bfe0*/  @!P3 LEA R192, P1, R25.reuse, c[0x0][0x1f8], 0x1 ;  /* 0x00007e0019c0ba11 */ /* 0x040fe600078208ff */
[----:B------:R-:W-:Y:S01]  /*bff0*/  @!P3 LEA.HI.X R195, R24, c[0x0][0x1fc], R27, 0x1, P2 ;  /* 0x00007f0018c3ba11 */ /* 0x000fe200010f0c1b */
[----:B------:R-:W-:Y:S01]  /*c000*/  @!P3 IMAD.X R3, R30, 0x1, R237, P0 ;  /* 0x000000011e03b824 */ /* 0x000fe200000e06ed */
[----:B------:R-:W-:Y:S02]  /*c010*/  @!P3 LEA.HI.X R193, R25, c[0x0][0x1fc], R26, 0x1, P1 ;  /* 0x00007f0019c1ba11 */ /* 0x000fe400008f0c1a */
[C---:B------:R-:W-:Y:S01]  /*c020*/  HMMA.16816.F32 R24, R44.reuse, R32, RZ ;  /* 0x000000202c18723c */ /* 0x040fe200000018ff */
[----:B------:R1:W-:Y:S01]  /*c030*/  @!P3 LDGSTS.E.BYPASS.LTC128B.128 [R218+0x2080], [R194.64], !P6 ;  /* 0x02080000c2dabfae */ /* 0x0003e2000f101d4a */
[C---:B------:R-:W-:Y:S04]  /*c040*/  @!P3 LEA R188, P0, R28.reuse, c[0x0][0x1f8], 0x1 ;  /* 0x00007e001cbcba11 */ /* 0x040fe800078008ff */
[----:B------:R-:W-:Y:S02]  /*c050*/  @!P3 LEA.HI.X R189, R28, c[0x0][0x1fc], R3, 0x1, P0 ;  /* 0x00007f001cbdba11 */ /* 0x000fe400000f0c03 */
[-C--:B------:R-:W-:Y:S01]  /*c060*/  HMMA.16816.F32 R28, R44, R34.reuse, RZ ;  /* 0x000000222c1c723c */ /* 0x080fe200000018ff */
[----:B------:R2:W-:Y:S01]  /*c070*/  @!P3 LDGSTS.E.BYPASS.LTC128B.128 [R218+0x2c80], [R192.64], !P5 ;  /* 0x02c80000c0dabfae */ /* 0x0005e2000e901d4a */
[----:B------:R-:W-:Y:S06]  /*c080*/  ISETP.GT.AND P0, PT, R226, UR6, PT ;  /* 0x00000006e2007c0c */ /* 0x000fec000bf04270 */
[C---:B------:R-:W-:Y:S01]  /*c090*/  HMMA.16816.F32 R32, R48.reuse, R34, RZ ;  /* 0x000000223020723c */ /* 0x040fe200000018ff */
[----:B------:R3:W-:Y:S07]  /*c0a0*/  @!P3 LDGSTS.E.BYPASS.LTC128B.128 [R218+0x3880], [R188.64], !P4 ;  /* 0x03880000bcdabfae */ /* 0x0007ee000e101d4a */
[-C--:B----4-:R-:W-:Y:S01]  /*c0b0*/  HMMA.16816.F32 R36, R48, R152.reuse, RZ ;  /* 0x000000983024723c */ /* 0x090fe200000018ff */
[----:B------:R-:W-:Y:S07]  /*c0c0*/  LDSM.16.M88.4 R176, [R217+0x8080] ;  /* 0x00808000d9b0783b */ /* 0x000fee0000000200 */
[C---:B-1----:R-:W-:Y:S01]  /*c0d0*/  HMMA.16816.F32 R40, R44.reuse, R152, RZ ;  /* 0x000000982c28723c */ /* 0x042fe200000018ff */
[----:B------:R-:W0:Y:S07]  /*c0e0*/  LDGDEPBAR ;  /* 0x00000000000079af */ /* 0x000e2e0000000000 */
[-C--:B------:R-:W-:Y:S01]  /*c0f0*/  HMMA.16816.F32 R44, R44, R154.reuse, RZ ;  /* 0x0000009a2c2c723c */ /* 0x080fe200000018ff */
[----:B------:R-:W1:Y:S07]  /*c100*/  LDSM.16.M88.4 R180, [R216+0x4880] ;  /* 0x00488000d8b4783b */ /* 0x000e6e0000000200 */
[----:B------:R-:W-:Y:S01]  /*c110*/  HMMA.16816.F32 R48, R48, R154, RZ ;  /* 0x0000009a3030723c */ /* 0x000fe200000018ff */
[----:B------:R-:W4:Y:S07]  /*c120*/  LDSM.16.M88.4 R184, [R217+0x9080] ;  /* 0x00908000d9b8783b */ /* 0x000f2e0000000200 */
[-C--:B-----5:R-:W-:Y:S01]  /*c130*/  HMMA.16816.F32 R4, R156, R160.reuse, R4 ;  /* 0x000000a09c04723c */ /* 0x0a0fe20000001804 */
[----:B------:R-:W5:Y:S07]  /*c140*/  LDSM.16.M88.4 R152, [R216+0x4c80] ;  /* 0x004c8000d898783b */ /* 0x000f6e0000000200 */
[C---:B------:R-:W-:Y:S01]  /*c150*/  HMMA.16816.F32 R8, R164.reuse, R160, R8 ;  /* 0x000000a0a408723c */ /* 0x040fe20000001808 */
[----:B---3--:R-:W3:Y:S07]  /*c160*/  LDSM.16.M88.4 R188, [R216+0x5080] ;  /* 0x00508000d8bc783b */ /* 0x008eee0000000200 */
[-C--:B------:R-:W-:Y:S01]  /*c170*/  HMMA.16816.F32 R12, R164, R162.reuse, R12 ;  /* 0x000000a2a40c723c */ /* 0x080fe2000000180c */
[----:B--2---:R-:W-:Y:S07]  /*c180*/  LDSM.16.M88.4 R192, [R209] ;  /* 0x00000000d1c0783b */ /* 0x004fee0000000200 */
[C---:B------:R-:W-:Y:S01]  /*c190*/  HMMA.16816.F32 R16, R156.reuse, R162, R16 ;  /* 0x000000a29c10723c */ /* 0x040fe20000001810 */
[----:B------:R-:W2:Y:S07]  /*c1a0*/  LDSM.16.M88.4 R160, [R213+0x8080] ;  /* 0x00808000d5a0783b */ /* 0x000eae0000000200 */
[-C--:B------:R-:W-:Y:S01]  /*c1b0*/  HMMA.16816.F32 R20, R156, R168.reuse, R20 ;  /* 0x000000a89c14723c */ /* 0x080fe20000001814 */
[----:B------:R-:W1:Y:S07]  /*c1c0*/  LDSM.16.M88.4 R196, [R213+0x9080] ;  /* 0x00908000d5c4783b */ /* 0x000e6e0000000200 */
        /* <DEDUP_REMOVED lines=10> */
[-C--:B-1----:R-:W-:Y:S01]  /*c270*/  HMMA.16816.F32 R4, R176, R180.reuse, R4 ;  /* 0x000000b4b004723c */ /* 0x082fe20000001804 */
[----:B------:R-:W-:Y:S07]  /*c280*/  LDSM.16.M88.4 R172, [R217+0xb080] ;  /* 0x00b08000d9ac783b */ /* 0x000fee0000000200 */
[C---:B----4-:R-:W-:Y:S08]  /*c290*/  HMMA.16816.F32 R8, R184.reuse, R180, R8 ;  /* 0x000000b4b808723c */ /* 0x050ff00000001808 */
[-C--:B------:R-:W-:Y:S08]  /*c2a0*/  HMMA.16816.F32 R12, R184, R182.reuse, R12 ;  /* 0x000000b6b80c723c */ /* 0x080ff0000000180c */
[C---:B------:R-:W-:Y:S01]  /*c2b0*/  HMMA.16816.F32 R16, R176.reuse, R182, R16 ;  /* 0x000000b6b010723c */ /* 0x040fe20000001810 */
[----:B------:R-:W-:Y:S07]  /*c2c0*/  LDSM.16.M88.4 R180, [R216+0x5c80] ;  /* 0x005c8000d8b4783b */ /* 0x000fee0000000200 */
[-C--:B-----5:R-:W-:Y:S08]  /*c2d0*/  HMMA.16816.F32 R20, R176, R152.reuse, R20 ;  /* 0x00000098b014723c */ /* 0x0a0ff00000001814 */
[C---:B------:R-:W-:Y:S08]  /*c2e0*/  HMMA.16816.F32 R24, R184.reuse, R152, R24 ;  /* 0x00000098b818723c */ /* 0x040ff00000001818 */
[-C--:B------:R-:W-:Y:S08]  /*c2f0*/  HMMA.16816.F32 R28, R184, R154.reuse, R28 ;  /* 0x0000009ab81c723c */ /* 0x080ff0000000181c */
[C---:B------:R-:W-:Y:S01]  /*c300*/  HMMA.16816.F32 R32, R176.reuse, R154, R32 ;  /* 0x0000009ab020723c */ /* 0x040fe20000001820 */
[----:B------:R-:W1:Y:S07]  /*c310*/  LDSM.16.M88.4 R152, [R217+0xa080] ;  /* 0x00a08000d998783b */ /* 0x000e6e0000000200 */
[-C--:B---3--:R-:W-:Y:S08]  /*c320*/  HMMA.16816.F32 R36, R176, R188.reuse, R36 ;  /* 0x000000bcb024723c */ /* 0x088ff00000001824 */
[C---:B------:R-:W-:Y:S08]  /*c330*/  HMMA.16816.F32 R40, R184.reuse, R188, R40 ;  /* 0x000000bcb828723c */ /* 0x040ff00000001828 */
[-C--:B------:R-:W-:Y:S01]  /*c340*/  HMMA.16816.F32 R44, R184, R190.reuse, R44 ;  /* 0x000000beb82c723c */ /* 0x080fe2000000182c */
[----:B------:R-:W-:Y:S07]  /*c350*/  LDSM.16.M88.4 R184, [R206] ;  /* 0x00000000ceb8783b */ /* 0x000fee0000000200 */
[----:B------:R-:W-:Y:S01]  /*c360*/  HMMA.16816.F32 R48, R176, R190, R48 ;  /* 0x000000beb030723c */ /* 0x000fe20000001830 */
[----:B------:R-:W3:Y:S07]  /*c370*/  LDSM.16.M88.4 R176, [R216+0x5880] ;  /* 0x00588000d8b0783b */ /* 0x000eee0000000200 */
[-C--:B--2---:R-:W-:Y:S01]  /*c380*/  HMMA.16816.F32 R4, R160, R192.reuse, R4 ;  /* 0x000000c0a004723c */ /* 0x084fe20000001804 */
[----:B------:R-:W-:Y:S07]  /*c390*/  LDSM.16.M88.4 R188, [R213+0xb080] ;  /* 0x00b08000d5bc783b */ /* 0x000fee0000000200 */
[C---:B------:R-:W-:Y:S08]  /*c3a0*/  HMMA.16816.F32 R8, R196.reuse, R192, R8 ;  /* 0x000000c0c408723c */ /* 0x040ff00000001808 */
[-C--:B------:R-:W-:Y:S08]  /*c3b0*/  HMMA.16816.F32 R12, R196, R194.reuse, R12 ;  /* 0x000000c2c40c723c */ /* 0x080ff0000000180c */
[C---:B------:R-:W-:Y:S01]  /*c3c0*/  HMMA.16816.F32 R16, R160.reuse, R194, R16 ;  /* 0x000000c2a010723c */ /* 0x040fe20000001810 */
[----:B------:R-:W-:Y:S07]  /*c3d0*/  LDSM.16.M88.4 R192, [R205] ;  /* 0x00000000cdc0783b */ /* 0x000fee0000000200 */
        /* <DEDUP_REMOVED lines=9> */
[----:B------:R-:W4:Y:S01]  /*c470*/  LDSM.16.M88.4 R160, [R204] ;  /* 0x00000000cca0783b */ /* 0x000f220000000200 */
[----:B------:R-:W-:Y:S06]  /*c480*/  DEPBAR.LE SB0, 0x0 ;  /* 0x000080000000791a */ /* 0x000fec0000000000 */
[-C--:B-1----:R-:W-:Y:S01]  /*c490*/  HMMA.16816.F32 R4, R152, R168.reuse, R4 ;  /* 0x000000a89804723c */ /* 0x082fe20000001804 */
[----:B------:R-:W-:Y:S07]  /*c4a0*/  BAR.SYNC.DEFER_BLOCKING 0x0 ;  /* 0x0000000000007b1d */ /* 0x000fee0000010000 */
        /* <DEDUP_REMOVED lines=22> */
[----:B------:R-:W-:Y:S01]  /*c610*/  HMMA.16816.F32 R48, R156, R162, R48 ;  /* 0x000000a29c30723c */ /* 0x000fe20000001830 */
[----:B------:R-:W-:-:S07]  /*c620*/  @!P0 BRA `(.L_x_961) ;  /* 0x000002e000008947 */ /* 0x000fce0003800000 */
[----:B------:R-:W-:Y:S02]  /*c630*/  IADD3 R152, R226, -0x1, RZ ;  /* 0xffffffffe2987810 */ /* 0x000fe40007ffe0ff */
[----:B------:R-:W-:Y:S02]  /*c640*/  ISETP.GE.AND P1, PT, R236, 0x1, PT ;  /* 0x00000001ec00780c */ /* 0x000fe40003f26270 */
[----:B------:R-:W-:Y:S01]  /*c650*/  SHF.R.S32.HI R3, RZ, 0x1f, R152 ;  /* 0x0000001fff037819 */ /* 0x000fe20000011498 */
[C---:B------:R-:W-:Y:S04]  /*c660*/  IMAD.WIDE.U32 R160, R152.reuse, c[0x0][0x1e0], RZ ;  /* 0x0000780098a07a25 */ /* 0x040fe800078e00ff */
        /* <DEDUP_REMOVED lines=42> */
.L_x_961:
[----:B------:R-:W-:Y:S01]  /*c910*/  PLOP3.LUT P1, PT, PT, PT, UP2, 0x80, 0x0 ;  /* 0x000000000000781c */ /* 0x000fe20003f2f028 */
        /* <DEDUP_REMOVED lines=31> */
.L_x_964:
[----:B------:R-:W-:Y:S04]  /*cb10*/  MOV R3, c[0x0][0x32c] ;  /* 0x0000cb0000037a02 */ /* 0x000fe80000000f00 */
[----:B------:R-:W-:Y:S11]  /*cb20*/  ISETP.NE.AND P0, PT, R3, 0x1, PT ;  /* 0x000000010300780c */ /* 0x000ff60003f05270 */
[----:B------:R-:W-:Y:S02]  /*cb30*/  @!UPT UIADD3 URZ, URZ, URZ, URZ ;  /* 0x0000003f3f3ff290 */ /* 0x000fe4000fffe03f */
[----:B------:R-:W-:Y:S05]  /*cb40*/  @P0 IMAD.HI.U32 R3, R152, c[0x0][0x330], RZ ;  /* 0x0000cc0098030a27 */ /* 0x000fea00078e00ff */
[----:B------:R-:W-:Y:S02]  /*cb50*/  @P0 SHF.R.U32.HI R152, RZ, c[0x0][0x334], R3 ;  /* 0x0000cd00ff980a19 */ /* 0x000fe40000011603 */
.L_x_965:
[----:B------:R-:W-:Y:S05]  /*cb60*/  BSYNC B0 ;  /* 0x0000000000007941 */ /* 0x000fea0003800000 */
.L_x_963:
[----:B------:R-:W-:Y:S05]  /*cb70*/  IMAD R152, R152, c[0x0][0x32c], R157 ;  /* 0x0000cb0098987a24 */ /* 0x000fea00078e029d */
[----:B------:R-:W-:Y:S02]  /*cb80*/  IADD3 R3, R152, c[0x0][0x32c], RZ ;  /* 0x0000cb0098037a10 */ /* 0x000fe40007ffe0ff */
[----:B------:R-:W-:Y:S02]  /*cb90*/  IMNMX R165, R165, R152, !PT ;  /* 0x00000098a5a57217 */ /* 0x000fe40007800200 */
[----:B------:R-:W-:Y:S02]  /*cba0*/  IMNMX R166, R166, R3, PT ;  /* 0x00000003a6a67217 */ /* 0x000fe40003800200 */
.L_x_962:
        /* <DEDUP_REMOVED lines=19> */
.L_x_968:
[----:B------:R-:W-:Y:S04]  /*cce0*/  MOV R3, c[0x0][0x32c] ;  /* 0x0000cb0000037a02 */ /* 0x000fe80000000f00 */
[----:B------:R-:W-:Y:S11]  /*ccf0*/  ISETP.NE.AND P0, PT, R3, 0x1, PT ;  /* 0x000000010300780c */ /* 0x000ff60003f05270 */
[----:B------:R-:W-:Y:S02]  /*cd00*/  @!UPT UIADD3 URZ, URZ, URZ, URZ ;  /* 0x0000003f3f3ff290 */ /* 0x000fe4000fffe03f */
[----:B------:R-:W-:Y:S05]  /*cd10*/  @P0 IMAD.HI.U32 R3, R152, c[0x0][0x330], RZ ;  /* 0x0000cc0098030a27 */ /* 0x000fea00078e00ff */
[----:B------:R-:W-:Y:S02]  /*cd20*/  @P0 SHF.R.U32.HI R152, RZ, c[0x0][0x334], R3 ;  /* 0x0000cd00ff980a19 */ /* 0x000fe40000011603 */
.L_x_969:
[----:B------:R-:W-:Y:S05]  /*cd30*/  BSYNC B0 ;  /* 0x0000000000007941 */ /* 0x000fea0003800000 */
.L_x_967:
[----:B------:R-:W-:Y:S05]  /*cd40*/  IMAD R152, R152, c[0x0][0x32c], R157 ;  /* 0x0000cb0098987a24 */ /* 0x000fea00078e029d */
[----:B------:R-:W-:Y:S02]  /*cd50*/  IADD3 R3, R152, c[0x0][0x32c], RZ ;  /* 0x0000cb0098037a10 */ /* 0x000fe40007ffe0ff */
[----:B------:R-:W-:Y:S02]  /*cd60*/  IMNMX R161, R161, R152, !PT ;  /* 0x00000098a1a17217 */ /* 0x000fe40007800200 */
[----:B------:R-:W-:Y:S02]  /*cd70*/  IMNMX R162, R162, R3, PT ;  /* 0x00000003a2a27217 */ /* 0x000fe40003800200 */
.L_x_966:
[C---:B------:R-:W-:Y:S02]  /*cd80*/  ISETP.GE.AND P0, PT, R163.reuse, 0x2, PT ;  /* 0x00000002a300780c */ /* 0x040fe40003f06270 */
[----:B------:R-:W-:Y:S02]  /*cd90*/  ISETP.GE.AND P1, PT, R163, 0x9, PT ;  /* 0x00000009a300780c */ /* 0x000fe40003f26270 */
[----:B------:R-:W-:Y:S02]  /*cda0*/  P2R R155, PR, RZ, 0x1 ;  /* 0x00000001ff9b7803 */ /* 0x000fe40000000000 */
[----:B------:R-:W-:Y:S02]  /*cdb0*/  ISETP.GT.AND P0, PT, R165, 0x1, !P0 ;  /* 0x00000001a500780c */ /* 0x000fe40004704270 */
        /* <DEDUP_REMOVED lines=22> */
[C---:B------:R-:W-:Y:S04]  /*cf20*/  ISETP.LT.OR P0, PT, R166.reuse, 0x12, P0 ;  /* 0x00000012a600780c */ /* 0x040fe80000701670 */
[----:B------:R-:W-:Y:S02]  /*cf30*/  FSEL R198, R21, -INF , !P0 ;  /* 0xff80000015c67808 */ /* 0x000fe40004000000 */
[----:B------:R-:W-:Y:S02]  /*cf40*/  ISETP.GT.AND P0, PT, R165, 0x18, !P1 ;  /* 0x00000018a500780c */ /* 0x000fe40004f04270 */
[----:B------:R-:W-:Y:S02]  /*cf50*/  P2R R21, PR, RZ, 0x2 ;  /* 0x00000002ff157803 */ /* 0x000fe40000000000 */
[----:B------:R-:W-:Y:S02]  /*cf60*/  ISETP.LT.OR P0, PT, R166, 0x19, P0 ;  /* 0x00000019a600780c */ /* 0x000fe40000701670 */
[----:B------:R-:W-:Y:S02]  /*cf70*/  ISETP.GE.AND P1, PT, R163, 0x1a, PT ;  /* 0x0000001aa300780c */ /* 0x000fe40003f26270 */
[----:B------:R-:W-:Y:S02]  /*cf80*/  FSEL R174, R32, -INF , !P0 ;  /* 0xff80000020ae7808 */ /* 0x000fe40004000000 */
[----:B------:R-:W-:Y:S02]  /*cf90*/  ISETP.GT.AND P0, PT, R165, 0x19, !P1 ;  /* 0x00000019a500780c */ /* 0x000fe40004f04270 */
[----:B------:R-:W-:Y:S02]  /*cfa0*/  P2R R17, PR, RZ, 0x2 ;  /* 0x00000002ff117803 */ /* 0x000fe40000000000 */
[C---:B------:R-:W-:Y:S02]  /*cfb0*/  ISETP.LT.OR P0, PT, R166.reuse, 0x1a, P0 ;  /* 0x0000001aa600780c */ /* 0x040fe40000701670 */
[----:B------:R-:W-:Y:S02]  /*cfc0*/  ISETP.GE.AND P1, PT, R163, 0x21, PT ;  /* 0x00000021a300780c */ /* 0x000fe40003f26270 */
[----:B------:R-:W-:Y:S02]  /*cfd0*/  FSEL R194, R33, -INF , !P0 ;  /* 0xff80000021c27808 */ /* 0x000fe40004000000 */
[----:B------:R-:W-:Y:S02]  /*cfe0*/  ISETP.GT.AND P0, PT, R165, 0x20, !P1 ;  /* 0x00000020a500780c */ /* 0x000fe40004f04270 */
[----:B------:R-:W-:Y:S02]  /*cff0*/  P2R R5, PR, RZ, 0x2 ;  /* 0x00000002ff057803 */ /* 0x000fe40000000000 */
[----:B------:R-:W-:Y:S02]  /*d000*/  ISETP.LT.OR P0, PT, R166, 0x21, P0 ;  /* 0x00000021a600780c */ /* 0x000fe40000701670 */
[----:B------:R-:W-:Y:S02]  /*d010*/  ISETP.GE.AND P1, PT, R163, 0x22, PT ;  /* 0x00000022a300780c */ /* 0x000fe40003f26270 */
[----:B------:R-:W-:Y:S01]  /*d020*/  FSEL R180, R36, -INF , !P0 ;  /* 0xff80000024b47808 */ /* 0x000fe20004000000 */
[--C-:B-1----:R-:W-:Y:S01]  /*d030*/  IMAD.IADD R36, R158, 0x1, R20.reuse ;  /* 0x000000019e247824 */ /* 0x102fe200078e0214 */
[----:B------:R-:W-:Y:S02]  /*d040*/  ISETP.GT.AND P0, PT, R165, 0x21, !P1 ;  /* 0x00000021a500780c */ /* 0x000fe40004f04270 */
[----:B------:R-:W-:Y:S02]  /*d050*/  P2R R3, PR, RZ, 0x2 ;  /* 0x00000002ff037803 */ /* 0x000fe40000000000 */
[C---:B------:R-:W-:Y:S02]  /*d060*/  ISETP.LT.OR P0, PT, R166.reuse, 0x22, P0 ;  /* 0x00000022a600780c */ /* 0x040fe40000701670 */
[----:B------:R-:W-:Y:S02]  /*d070*/  ISETP.GE.AND P1, PT, R163, 0x29, PT ;  /* 0x00000029a300780c */ /* 0x000fe40003f26270 */
[----:B------:R-:W-:Y:S01]  /*d080*/  FSEL R177, R37, -INF , !P0 ;  /* 0xff80000025b17808 */ /* 0x000fe20004000000 */
[----:B------:R-:W-:Y:S01]  /*d090*/  IMAD.IADD R37, R159, 0x1, R20 ;  /* 0x000000019f257824 */ /* 0x000fe200078e0214 */
[C---:B------:R-:W-:Y:S02]  /*d0a0*/  ISETP.GT.AND P0, PT, R165.reuse, 0x28, !P1 ;  /* 0x00000028a500780c */ /* 0x040fe40004f04270 */
[----:B------:R-:W-:Y:S02]  /*d0b0*/  P2R R33, PR, RZ, 0x4 ;  /* 0x00000004ff217803 */ /* 0x000fe40000000000 */
[----:B------:R-:W-:Y:S04]  /*d0c0*/  ISETP.LT.OR P0, PT, R166, 0x29, P0 ;  /* 0x00000029a600780c */ /* 0x000fe80000701670 */
[----:B------:R-:W-:Y:S02]  /*d0d0*/  FSEL R173, R48, -INF , !P0 ;  /* 0xff80000030ad7808 */ /* 0x000fe40004000000 */
[----:B------:R-:W-:Y:S04]  /*d0e0*/  ISETP.GT.AND P0, PT, R165, RZ, !P2 ;  /* 0x000000ffa500720c */ /* 0x000fe80005704270 */
[----:B------:R-:W-:Y:S04]  /*d0f0*/  ISETP.LT.OR P0, PT, R166, 0x1, P0 ;  /* 0x00000001a600780c */ /* 0x000fe80000701670 */
[----:B------:R-:W-:Y:S02]  /*d100*/  FSEL R4, R4, -INF , !P0 ;  /* 0xff80000004047808 */ /* 0x000fe40004000000 */
[----:B------:R-:W-:Y:S04]  /*d110*/  ISETP.GE.AND P0, PT, R163, 0x2a, PT ;  /* 0x0000002aa300780c */ /* 0x000fe80003f06270 */
        /* <DEDUP_REMOVED lines=20> */
.L_x_972:
[----:B------:R-:W-:Y:S04]  /*d260*/  MOV R20, c[0x0][0x32c] ;  /* 0x0000cb0000147a02 */ /* 0x000fe80000000f00 */
[----:B------:R-:W-:Y:S11]  /*d270*/  ISETP.NE.AND P2, PT, R20, 0x1, PT ;  /* 0x000000011400780c */ /* 0x000ff60003f45270 */
[----:B------:R-:W-:Y:S02]  /*d280*/  @!UPT UIADD3 URZ, URZ, URZ, URZ ;  /* 0x0000003f3f3ff290 */ /* 0x000fe4000fffe03f */
[----:B------:R-:W-:Y:S05]  /*d290*/  @P2 IMAD.HI.U32 R20, R32, c[0x0][0x330], RZ ;  /* 0x0000cc0020142a27 */ /* 0x000fea00078e00ff */
[----:B------:R-:W-:Y:S02]  /*d2a0*/  @P2 SHF.R.U32.HI R32, RZ, c[0x0][0x334], R20 ;  /* 0x0000cd00ff202a19 */ /* 0x000fe40000011614 */
.L_x_973:
[----:B------:R-:W-:Y:S05]  /*d2b0*/  BSYNC B0 ;  /* 0x0000000000007941 */ /* 0x000fea0003800000 */
.L_x_971:
[----:B------:R-:W-:Y:S05]  /*d2c0*/  IMAD R49, R32, c[0x0][0x32c], R157 ;  /* 0x0000cb0020317a24 */ /* 0x000fea00078e029d */
[----:B------:R-:W-:Y:S02]  /*d2d0*/  IADD3 R20, R49, c[0x0][0x32c], RZ ;  /* 0x0000cb0031147a10 */ /* 0x000fe40007ffe0ff */
[----:B------:R-:W-:Y:S02]  /*d2e0*/  IMNMX R36, R36, R49, !PT ;  /* 0x0000003124247217 */ /* 0x000fe40007800200 */
[----:B------:R-:W-:Y:S02]  /*d2f0*/  IMNMX R37, R37, R20, PT ;  /* 0x0000001425257217 */ /* 0x000fe40003800200 */
.L_x_970:
[----:B------:R-:W-:Y:S02]  /*d300*/  ISETP.NE.AND P2, PT, R154, RZ, PT ;  /* 0x000000ff9a00720c */ /* 0x000fe40003f45270 */
[----:B------:R-:W-:Y:S02]  /*d310*/  P2R R165, PR, RZ, 0x40 ;  /* 0x00000040ffa57803 */ /* 0x000fe40000000000 */
[----:B------:R-:W-:Y:S02]  /*d320*/  ISETP.GT.AND P2, PT, R161, 0x8, !P2 ;  /* 0x00000008a100780c */ /* 0x000fe40005744270 */
[----:B------:R-:W-:Y:S02]  /*d330*/  ISETP.NE.AND P6, PT, R21, RZ, PT ;  /* 0x000000ff1500720c */ /* 0x000fe40003fc5270 */
[----:B------:R-:W-:Y:S02]  /*d340*/  ISETP.LT.OR P2, PT, R162, 0x9, P2 ;  /* 0x00000009a200780c */ /* 0x000fe40001741670 */
[----:B------:R-:W-:Y:S02]  /*d350*/  P2R R163, PR, RZ, 0x20 ;  /* 0x00000020ffa37803 */ /* 0x000fe40000000000 */
[----:B------:R-:W-:Y:S02]  /*d360*/  FSEL R20, R18, -INF , !P2 ;  /* 0xff80000012147808 */ /* 0x000fe40005000000 */
[----:B------:R-:W-:Y:S02]  /*d370*/  ISETP.NE.AND P2, PT, R153, RZ, PT ;  /* 0x000000ff9900720c */ /* 0x000fe40003f45270 */
[----:B------:R-:W-:Y:S02]  /*d380*/  ISETP.NE.AND P5, PT, R17, RZ, PT ;  /* 0x000000ff1100720c */ /* 0x000fe40003fa5270 */
[----:B------:R-:W-:Y:S02]  /*d390*/  ISETP.GT.AND P2, PT, R161, 0x9, !P2 ;  /* 0x00000009a100780c */ /* 0x000fe40005744270 */
[----:B------:R-:W-:Y:S02]  /*d3a0*/  P2R R49, PR, RZ, 0x10 ;  /* 0x00000010ff317803 */ /* 0x000fe40000000000 */
[C---:B------:R-:W-:Y:S02]  /*d3b0*/  ISETP.LT.OR P2, PT, R162.reuse, 0xa, P2 ;  /* 0x0000000aa200780c */ /* 0x040fe40001741670 */
[----:B------:R-:W-:Y:S02]  /*d3c0*/  ISETP.NE.AND P4, PT, R5, RZ, PT ;  /* 0x000000ff0500720c */ /* 0x000fe40003f85270 */
[----:B------:R-:W-:Y:S02]  /*d3d0*/  FSEL R18, R19, -INF , !P2 ;  /* 0xff80000013127808 */ /* 0x000fe40005000000 */
[----:B------:R-:W-:Y:S02]  /*d3e0*/  ISETP.NE.AND P2, PT, R151, RZ, PT ;  /* 0x000000ff9700720c */ /* 0x000fe40003f45270 */
[----:B------:R-:W-:Y:S02]  /*d3f0*/  P2R R48, PR, RZ, 0x8 ;  /* 0x00000008ff307803 */ /* 0x000fe40000000000 */
[----:B------:R-:W-:Y:S02]  /*d400*/  ISETP.GT.AND P2, PT, R161, 0x10, !P2 ;  /* 0x00000010a100780c */ /* 0x000fe40005744270 */
[----:B------:R-:W-:Y:S02]  /*d410*/  ISETP.NE.AND P3, PT, R3, RZ, PT ;  /* 0x000000ff0300720c */ /* 0x000fe40003f65270 */
[----:B------:R-:W-:Y:S02]  /*d420*/  ISETP.LT.OR P2, PT, R162, 0x11, P2 ;  /* 0x00000011a200780c */ /* 0x000fe40001741670 */
[----:B------:R-:W-:Y:S02]  /*d430*/  P2R R19, PR, RZ, 0x40 ;  /* 0x00000040ff137803 */ /* 0x000fe40000000000 */
[----:B------:R-:W-:Y:S02]  /*d440*/  FSEL R172, R22, -INF , !P2 ;  /* 0xff80000016ac7808 */ /* 0x000fe40005000000 */
[----:B------:R-:W-:Y:S04]  /*d450*/  ISETP.NE.AND P2, PT, R149, RZ, PT ;  /* 0x000000ff9500720c */ /* 0x000fe80003f45270 */
[----:B------:R-:W-:Y:S04]  /*d460*/  ISETP.GT.AND P2, PT, R161, 0x11, !P2 ;  /* 0x00000011a100780c */ /* 0x000fe80005744270 */
[C---:B------:R-:W-:Y:S04]  /*d470*/  ISETP.LT.OR P2, PT, R162.reuse, 0x12, P2 ;  /* 0x00000012a200780c */ /* 0x040fe80001741670 */
[----:B------:R-:W-:Y:S02]  /*d480*/  FSEL R196, R23, -INF , !P2 ;  /* 0xff80000017c47808 */ /* 0x000fe40005000000 */
[----:B------:R-:W-:Y:S02]  /*d490*/  ISETP.GT.AND P2, PT, R161, 0x18, !P6 ;  /* 0x00000018a100780c */ /* 0x000fe40007744270 */
[----:B------:R-:W-:Y:S02]  /*d4a0*/  ISETP.NE.AND P6, PT, R33, RZ, PT ;  /* 0x000000ff2100720c */ /* 0x000fe40003fc5270 */
        /* <DEDUP_REMOVED lines=11> */
[----:B------:R-:W-:Y:S04]  /*d560*/  ISETP.NE.AND P2, PT, R155, RZ, PT ;  /* 0x000000ff9b00720c */ /* 0x000fe80003f45270 */
[----:B------:R-:W-:Y:S04]  /*d570*/  ISETP.GT.AND P2, PT, R161, 0x1, !P2 ;  /* 0x00000001a100780c */ /* 0x000fe80005744270 */
[C---:B------:R-:W-:Y:S04]  /*d580*/  ISETP.LT.OR P2, PT, R162.reuse, 0x2, P2 ;  /* 0x00000002a200780c */ /* 0x040fe80001741670 */
[----:B------:R-:W-:Y:S02]  /*d590*/  FSEL R32, R7, -INF , !P2 ;  /* 0xff80000007207808 */ /* 0x000fe40005000000 */
[C---:B------:R-:W-:Y:S04]  /*d5a0*/  ISETP.GT.AND P2, PT, R161.reuse, RZ, !P6 ;  /* 0x000000ffa100720c */ /* 0x040fe80007744270 */
[----:B------:R-:W-:Y:S04]  /*d5b0*/  ISETP.LT.OR P2, PT, R162, 0x1, P2 ;  /* 0x00000001a200780c */ /* 0x000fe80001741670 */
[----:B------:R-:W-:Y:S02]  /*d5c0*/  FSEL R6, R6, -INF , !P2 ;  /* 0xff80000006067808 */ /* 0x000fe40005000000 */
[C---:B------:R-:W-:Y:S04]  /*d5d0*/  ISETP.GT.AND P2, PT, R161.reuse, 0x28, !P1 ;  /* 0x00000028a100780c */ /* 0x040fe80004f44270 */
[----:B------:R-:W-:Y:S04]  /*d5e0*/  ISETP.LT.OR P2, PT, R162, 0x29, P2 ;  /* 0x00000029a200780c */ /* 0x000fe80001741670 */
[----:B------:R-:W-:Y:S02]  /*d5f0*/  FSEL R168, R50, -INF , !P2 ;  /* 0xff80000032a87808 */ /* 0x000fe40005000000 */
[----:B------:R-:W-:Y:S04]  /*d600*/  ISETP.GT.AND P2, PT, R161, 0x29, !P0 ;  /* 0x00000029a100780c */ /* 0x000fe80004744270 */
[----:B------:R-:W-:Y:S04]  /*d610*/  ISETP.LT.OR P2, PT, R162, 0x2a, P2 ;  /* 0x0000002aa200780c */ /* 0x000fe80001741670 */
[----:B------:R-:W-:Y:S02]  /*d620*/  FSEL R166, R51, -INF , !P2 ;  /* 0xff80000033a67808 */ /* 0x000fe40005000000 */
[----:B------:R-:W-:Y:S02]  /*d630*/  ISETP.GT.AND P2, PT, R36, RZ, !P6 ;  /* 0x000000ff2400720c */ /* 0x000fe40007744270 */
[----:B------:R-:W-:Y:S02]  /*d640*/  ISETP.NE.AND P6, PT, R19, RZ, PT ;  /* 0x000000ff1300720c */ /* 0x000fe40003fc5270 */
        /* <DEDUP_REMOVED lines=64> */
.L_x_976:
[----:B------:R-:W-:Y:S04]  /*da50*/  MOV R9, c[0x0][0x32c] ;  /* 0x0000cb0000097a02 */ /* 0x000fe80000000f00 */
[----:B------:R-:W-:Y:S11]  /*da60*/  ISETP.NE.AND P2, PT, R9, 0x1, PT ;  /* 0x000000010900780c */ /* 0x000ff60003f45270 */
[----:B------:R-:W-:Y:S02]  /*da70*/  @!UPT UIADD3 URZ, URZ, URZ, URZ ;  /* 0x0000003f3f3ff290 */ /* 0x000fe4000fffe03f */
[----:B------:R-:W-:Y:S05]  /*da80*/  @P2 IMAD.HI.U32 R9, R24, c[0x0][0x330], RZ ;  /* 0x0000cc0018092a27 */ /* 0x000fea00078e00ff */
[----:B------:R-:W-:Y:S02]  /*da90*/  @P2 SHF.R.U32.HI R24, RZ, c[0x0][0x334], R9 ;  /* 0x0000cd00ff182a19 */ /* 0x000fe40000011609 */
.L_x_977:
[----:B------:R-:W-:Y:S05]  /*daa0*/  BSYNC B0 ;  /* 0x0000000000007941 */ /* 0x000fea0003800000 */
.L_x_975:
[----:B------:R-:W-:Y:S05]  /*dab0*/  IMAD R157, R24, c[0x0][0x32c], R157 ;  /* 0x0000cb00189d7a24 */ /* 0x000fea00078e029d */
[----:B------:R-:W-:Y:S02]  /*dac0*/  IADD3 R24, R157, c[0x0][0x32c], RZ ;  /* 0x0000cb009d187a10 */ /* 0x000fe40007ffe0ff */
[----:B------:R-:W-:Y:S02]  /*dad0*/  IMNMX R158, R158, R157, !PT ;  /* 0x0000009d9e9e7217 */ /* 0x000fe40007800200 */
[----:B------:R-:W-:Y:S02]  /*dae0*/  IMNMX R159, R159, R24, PT ;  /* 0x000000189f9f7217 */ /* 0x000fe40003800200 */
.L_x_974:
[----:B------:R-:W-:Y:S01]  /*daf0*/  ISETP.NE.AND P2, PT, R33, RZ, PT ;  /* 0x000000ff2100720c */ /* 0x000fe20003f45270 */
[----:B------:R-:W-:Y:S01]  /*db00*/  LDSM.16.MT88.4 R36, [R214+0x2480] ;  /* 0x00248000d624783b */ /* 0x000fe20000004200 */
[C---:B------:R-:W-:Y:S02]  /*db10*/  ISETP.GT.AND P1, PT, R158.reuse, 0x28, !P1 ;  /* 0x000000289e00780c */ /* 0x040fe40004f24270 */
[----:B------:R-:W-:Y:S02]  /*db20*/  ISETP.GT.AND P2, PT, R158, RZ, !P2 ;  /* 0x000000ff9e00720c */ /* 0x000fe40005744270 */
[C---:B------:R-:W-:Y:S02]  /*db30*/  ISETP.LT.OR P1, PT, R159.reuse, 0x29, P1 ;  /* 0x000000299f00780c */ /* 0x040fe40000f21670 */
[----:B------:R-:W-:Y:S02]  /*db40*/  ISETP.LT.OR P2, PT, R159, 0x1, P2 ;  /* 0x000000019f00780c */ /* 0x000fe40001741670 */
[----:B------:R-:W-:Y:S02]  /*db50*/  FSEL R46, R46, -INF , !P1 ;  /* 0xff8000002e2e7808 */ /* 0x000fe40004800000 */
[----:B------:R-:W-:Y:S02]  /*db60*/  FSEL R13, R10, -INF , !P2 ;  /* 0xff8000000a0d7808 */ /* 0x000fe40005000000 */
[----:B------:R-:W-:Y:S02]  /*db70*/  ISETP.NE.AND P2, PT, R155, RZ, PT ;  /* 0x000000ff9b00720c */ /* 0x000fe40003f45270 */
[C---:B------:R-:W-:Y:S02]  /*db80*/  ISETP.GT.AND P0, PT, R158.reuse, 0x29, !P0 ;  /* 0x000000299e00780c */ /* 0x040fe40004704270 */
[----:B------:R-:W-:Y:S02]  /*db90*/  ISETP.GT.AND P2, PT, R158, 0x1, !P2 ;  /* 0x000000019e00780c */ /* 0x000fe40005744270 */
[C---:B------:R-:W-:Y:S02]  /*dba0*/  ISETP.LT.OR P0, PT, R159.reuse, 0x2a, P0 ;  /* 0x0000002a9f00780c */ /* 0x040fe40000701670 */
[----:B------:R-:W-:Y:S02]  /*dbb0*/  ISETP.LT.OR P2, PT, R159, 0x2, P2 ;  /* 0x000000029f00780c */ /* 0x000fe40001741670 */
[----:B------:R-:W-:Y:S02]  /*dbc0*/  FSEL R23, R47, -INF , !P0 ;  /* 0xff8000002f177808 */ /* 0x000fe40004000000 */
        /* <DEDUP_REMOVED lines=49> */
[----:B------:R-:W-:Y:S01]  /*dee0*/  ISETP.GT.AND P2, PT, R158, 0x21, !P2 ;  /* 0x000000219e00780c */ /* 0x000fe20005744270 */
[----:B------:R-:W-:Y:S01]  /*def0*/  SHFL.BFLY PT, R149, R24, 0x2, 0x1f ;  /* 0x0c401f0018957f89 */ /* 0x000fe200000e0000 */
[----:B------:R-:W-:Y:S02]  /*df00*/  FMNMX.FTZ R3, R194, R3, !PT ;  /* 0x00000003c2037209 */ /* 0x000fe40007810000 */
[----:B------:R-:W-:Y:S02]  /*df10*/  ISETP.LT.OR P2, PT, R159, 0x22, P2 ;  /* 0x000000229f00780c */ /* 0x000fe40001741670 */
[----:B------:R-:W-:Y:S02]  /*df20*/  FMNMX.FTZ R10, R180, R3, !PT ;  /* 0x00000003b40a7209 */ /* 0x000fe40007810000 */
[----:B------:R-:W-:Y:S02]  /*df30*/  FSEL R49, R43, -INF , !P2 ;  /* 0xff8000002b317808 */ /* 0x000fe40005000000 */
[----:B------:R-:W-:Y:S04]  /*df40*/  FMNMX.FTZ R10, R177, R10, !PT ;  /* 0x0000000ab10a7209 */ /* 0x000fe80007810000 */
[----:B------:R-:W-:Y:S04]  /*df50*/  FMNMX.FTZ R3, R173, R10, !PT ;  /* 0x0000000aad037209 */ /* 0x000fe80007810000 */
[----:B------:R-:W-:Y:S02]  /*df60*/  FMNMX.FTZ R5, R170, R3, !PT ;  /* 0x00000003aa057209 */ /* 0x000fe40007810000 */
[----:B------:R-:W-:Y:S03]  /*df70*/  FMNMX.FTZ R3, R7, R2, !PT ;  /* 0x0000000207037209 */ /* 0x000fe60007810000 */
[----:B------:R-:W1:Y:S01]  /*df80*/  SHFL.BFLY PT, R10, R5, 0x2, 0x1f ;  /* 0x0c401f00050a7f89 */ /* 0x000e6200000e0000 */
        /* <DEDUP_REMOVED lines=9> */
[----:B------:R-:W1:Y:S01]  /*e020*/  SHFL.BFLY PT, R151, R10, 0x1, 0x1f ;  /* 0x0c201f000a977f89 */ /* 0x000e6200000e0000 */
[----:B------:R-:W-:Y:S04]  /*e030*/  FMNMX.FTZ R3, R171, R14, !PT ;  /* 0x0000000eab037209 */ /* 0x000fe80007810000 */
[----:B------:R-:W-:Y:S03]  /*e040*/  FMNMX.FTZ R3, R50, R3, !PT ;  /* 0x0000000332037209 */ /* 0x000fe60007810000 */
[----:B------:R-:W2:Y:S01]  /*e050*/  SHFL.BFLY PT, R14, R149, 0x1, 0x1f ;  /* 0x0c201f00950e7f89 */ /* 0x000ea200000e0000 */
[----:B------:R-:W-:Y:S02]  /*e060*/  FMNMX.FTZ R24, R48, R3, !PT ;  /* 0x0000000330187209 */ /* 0x000fe40007810000 */
[----:B-1----:R-:W-:Y:S02]  /*e070*/  FMNMX.FTZ R151, R10, R151, !PT ;  /* 0x000000970a977209 */ /* 0x002fe40007810000 */
[----:B------:R-:W-:Y:S02]  /*e080*/  FMNMX.FTZ R10, R45, R24, !PT ;  /* 0x000000182d0a7209 */ /* 0x000fe40007810000 */
[C---:B------:R-:W-:Y:S01]  /*e090*/  FSETP.NEU.FTZ.AND P2, PT, R151.reuse, -INF , PT ;  /* 0xff8000009700780b */ /* 0x040fe20003f5d000 */
[----:B------:R-:W-:Y:S02]  /*e0a0*/  FMUL.FTZ R185, R151, c[0x0][0x2d0] ;  /* 0x0000b40097b97a20 */ /* 0x000fe40000410000 */
[----:B------:R-:W1:Y:S01]  /*e0b0*/  SHFL.BFLY PT, R3, R10, 0x2, 0x1f ;  /* 0x0c401f000a037f89 */ /* 0x000e6200000e0000 */
[----:B--2---:R-:W-:Y:S02]  /*e0c0*/  FMNMX.FTZ R149, R149, R14, !PT ;  /* 0x0000000e95957209 */ /* 0x004fe40007810000 */
[----:B------:R-:W-:Y:S02]  /*e0d0*/  FSEL R185, R185, RZ, P2 ;  /* 0x000000ffb9b97208 */ /* 0x000fe40001000000 */
[C---:B------:R-:W-:Y:S01]  /*e0e0*/  FSETP.NEU.FTZ.AND P1, PT, R149.reuse, -INF , PT ;  /* 0xff8000009500780b */ /* 0x040fe20003f3d000 */
[----:B------:R-:W-:Y:S02]  /*e0f0*/  FMUL.FTZ R181, R149, c[0x0][0x2d0] ;  /* 0x0000b40095b57a20 */ /* 0x000fe40000410000 */
[--C-:B------:R-:W-:Y:S01]  /*e100*/  FFMA.FTZ R154, R4, c[0x0][0x2d0], -R185.reuse ;  /* 0x0000b400049a7a23 */ /* 0x100fe200000108b9 */
[----:B------:R-:W-:Y:S01]  /*e110*/  FMNMX.FTZ R4, R13, R0, !PT ;  /* 0x000000000d047209 */ /* 0x000fe20007810000 */
[--C-:B------:R-:W-:Y:S01]  /*e120*/  FFMA.FTZ R157, R16, c[0x0][0x2d0], -R185.reuse ;  /* 0x0000b400109d7a23 */ /* 0x100fe200000108b9 */
[----:B------:R-:W-:Y:S01]  /*e130*/  FSEL R181, R181, RZ, P1 ;  /* 0x000000ffb5b57208 */ /* 0x000fe20000800000 */
[--C-:B------:R-:W-:Y:S01]  /*e140*/  FFMA.FTZ R153, R156, c[0x0][0x2d0], -R185.reuse ;  /* 0x0000b4009c997a23 */ /* 0x100fe200000108b9 */
[----:B------:R-:W-:Y:S01]  /*e150*/  FMNMX.FTZ R4, R11, R4, !PT ;  /* 0x000000040b047209 */ /* 0x000fe20007810000 */
[----:B------:R-:W-:Y:S01]  /*e160*/  FFMA.FTZ R152, R152, c[0x0][0x2d0], -R185 ;  /* 0x0000b40098987a23 */ /* 0x000fe200000108b9 */
[----:B------:R-:W-:Y:S01]  /*e170*/  MUFU.EX2 R154, R154 ;  /* 0x0000009a009a7308 */ /* 0x000fe20000000800 */
[--C-:B------:R-:W-:Y:S01]  /*e180*/  FFMA.FTZ R155, R6, c[0x0][0x2d0], -R181.reuse ;  /* 0x0000b400069b7a23 */ /* 0x100fe200000108b5 */
[----:B------:R-:W-:Y:S01]  /*e190*/  FMNMX.FTZ R4, R9, R4, !PT ;  /* 0x0000000409047209 */ /* 0x000fe20007810000 */
[--C-:B------:R-:W-:Y:S02]  /*e1a0*/  FFMA.FTZ R160, R18, c[0x0][0x2d0], -R181.reuse ;  /* 0x0000b40012a07a23 */ /* 0x100fe400000108b5 */
[----:B------:R-:W-:Y:S01]  /*e1b0*/  LDSM.16.MT88.4 R16, [R214+0x1880] ;  /* 0x00188000d610783b */ /* 0x000fe20000004200 */
[----:B------:R-:W-:Y:S01]  /*e1c0*/  FMNMX.FTZ R4, R15, R4, !PT ;  /* 0x000000040f047209 */ /* 0x000fe20007810000 */
[--C-:B------:R-:W-:Y:S01]  /*e1d0*/  FFMA.FTZ R156, R32, c[0x0][0x2d0], -R181.reuse ;  /* 0x0000b400209c7a23 */ /* 0x100fe200000108b5 */
[----:B-1----:R-:W-:Y:S01]  /*e1e0*/  FMNMX.FTZ R10, R10, R3, !PT ;  /* 0x000000030a0a7209 */ /* 0x002fe20007810000 */
[----:B------:R-:W-:Y:S01]  /*e1f0*/  FFMA.FTZ R161, R20, c[0x0][0x2d0], -R181 ;  /* 0x0000b40014a17a23 */ /* 0x000fe200000108b5 */
[----:B------:R-:W-:Y:S01]  /*e200*/  FMNMX.FTZ R4, R195, R4, !PT ;  /* 0x00000004c3047209 */ /* 0x000fe20007810000 */
[----:B------:R-:W1:Y:S02]  /*e210*/  MUFU.EX2 R153, R153 ;  /* 0x0000009900997308 */ /* 0x000e640000000800 */
[----:B------:R-:W-:Y:S01]  /*e220*/  LDSM.16.MT88.4 R32, [R212+0x1880] ;  /* 0x00188000d420783b */ /* 0x000fe20000004200 */
[----:B------:R-:W-:Y:S01]  /*e230*/  FFMA.FTZ R179, R194, c[0x0][0x2d0], -R185 ;  /* 0x0000b400c2b37a23 */ /* 0x000fe200000108b9 */
[----:B------:R-:W-:Y:S01]  /*e240*/  FMNMX.FTZ R4, R191, R4, !PT ;  /* 0x00000004bf047209 */ /* 0x000fe20007810000 */
[----:B------:R-:W-:Y:S02]  /*e250*/  FFMA.FTZ R183, R192, c[0x0][0x2d0], -R181 ;  /* 0x0000b400c0b77a23 */ /* 0x000fe400000108b5 */
[--C-:B------:R-:W-:Y:S01]  /*e260*/  FFMA.FTZ R164, R164, c[0x0][0x2d0], -R185.reuse ;  /* 0x0000b400a4a47a23 */ /* 0x100fe200000108b9 */
[----:B------:R-:W-:Y:S01]  /*e270*/  FMNMX.FTZ R4, R193, R4, !PT ;  /* 0x00000004c1047209 */ /* 0x000fe20007810000 */
[--C-:B------:R-:W-:Y:S01]  /*e280*/  FFMA.FTZ R169, R198, c[0x0][0x2d0], -R185.reuse ;  /* 0x0000b400c6a97a23 */ /* 0x100fe200000108b9 */
[----:B------:R-:W2:Y:S01]  /*e290*/  SHFL.BFLY PT, R3, R10, 0x1, 0x1f ;  /* 0x0c201f000a037f89 */ /* 0x000ea200000e0000 */
[----:B------:R-:W-:Y:S01]  /*e2a0*/  MUFU.EX2 R152, R152 ;  /* 0x0000009800987308 */ /* 0x000fe20000000800 */
[----:B------:R-:W-:Y:S01]  /*e2b0*/  FMNMX.FTZ R4, R41, R4, !PT ;  /* 0x0000000429047209 */ /* 0x000fe20007810000 */
[--C-:B------:R-:W-:Y:S02]  /*e2c0*/  FFMA.FTZ R174, R174, c[0x0][0x2d0], -R185.reuse ;  /* 0x0000b400aeae7a23 */ /* 0x100fe400000108b9 */
[--C-:B------:R-:W-:Y:S01]  /*e2d0*/  FFMA.FTZ R180, R180, c[0x0][0x2d0], -R185.reuse ;  /* 0x0000b400b4b47a23 */ /* 0x100fe200000108b9 */
[----:B------:R-:W-:Y:S01]  /*e2e0*/  FMNMX.FTZ R4, R51, R4, !PT ;  /* 0x0000000433047209 */ /* 0x000fe20007810000 */
[--C-:B------:R-:W-:Y:S02]  /*e2f0*/  FFMA.FTZ R177, R177, c[0x0][0x2d0], -R185.reuse ;  /* 0x0000b400b1b17a23 */ /* 0x100fe400000108b9 */
[--C-:B------:R-:W-:Y:S01]  /*e300*/  FFMA.FTZ R173, R173, c[0x0][0x2d0], -R185.reuse ;  /* 0x0000b400adad7a23 */ /* 0x100fe200000108b9 */
[----:B------:R-:W-:Y:S01]  /*e310*/  FMNMX.FTZ R5, R49, R4, !PT ;  /* 0x0000000431057209 */ /* 0x000fe20007810000 */
[----:B------:R-:W3:Y:S01]  /*e320*/  MUFU.EX2 R157, R157 ;  /* 0x0000009d009d7308 */ /* 0x000ee20000000800 */
[----:B------:R-:W-:Y:S02]  /*e330*/  FFMA.FTZ R185, R170, c[0x0][0x2d0], -R185 ;  /* 0x0000b400aab97a23 */ /* 0x000fe400000108b9 */
[----:B------:R-:W-:Y:S01]  /*e340*/  FMNMX.FTZ R6, R46, R5, !PT ;  /* 0x000000052e067209 */ /* 0x000fe20007810000 */
[--C-:B------:R-:W-:Y:S01]  /*e350*/  FFMA.FTZ R172, R172, c[0x0][0x2d0], -R181.reuse ;  /* 0x0000b400acac7a23 */ /* 0x100fe200000108b5 */
[----:B-1----:R-:W-:Y:S01]  /*e360*/  F2FP.PACK_AB R24, R153, R154 ;  /* 0x0000009a9918723e */ /* 0x002fe200000000ff */
[--C-:B------:R-:W-:Y:S01]  /*e370*/  FFMA.FTZ R175, R196, c[0x0][0x2d0], -R181.reuse ;  /* 0x0000b400c4af7a23 */ /* 0x100fe200000108b5 */
[----:B------:R-:W-:Y:S01]  /*e380*/  FMNMX.FTZ R4, R23, R6, !PT ;  /* 0x0000000617047209 */ /* 0x000fe20007810000 */
[--C-:B------:R-:W-:Y:S02]  /*e390*/  FFMA.FTZ R182, R182, c[0x0][0x2d0], -R181.reuse ;  /* 0x0000b400b6b67a23 */ /* 0x100fe400000108b5 */
[----:B------:R-:W-:Y:S01]  /*e3a0*/  MUFU.EX2 R155, R155 ;  /* 0x0000009b009b7308 */ /* 0x000fe20000000800 */
[--C-:B------:R-:W-:Y:S01]  /*e3b0*/  FFMA.FTZ R178, R178, c[0x0][0x2d0], -R181.reuse ;  /* 0x0000b400b2b27a23 */ /* 0x100fe200000108b5 */
[----:B------:R-:W1:Y:S01]  /*e3c0*/  SHFL.BFLY PT, R5, R4, 0x2, 0x1f ;  /* 0x0c401f0004057f89 */ /* 0x000e6200000e0000 */
[----:B--2---:R-:W-:Y:S01]  /*e3d0*/  FMNMX.FTZ R3, R10, R3, !PT ;  /* 0x000000030a037209 */ /* 0x004fe20007810000 */
[----:B------:R-:W-:Y:S03]  /*e3e0*/  FFMA.FTZ R168, R168, c[0x0][0x2d0], -R181 ;  /* 0x0000b400a8a87a23 */ /* 0x000fe600000108b5 */
[C---:B------:R-:W-:Y:S01]  /*e3f0*/  FSETP.NEU.FTZ.AND P0, PT, R3.reuse, -INF , PT ;  /* 0xff8000000300780b */ /* 0x040fe20003f1d000 */
[----:B------:R-:W-:Y:S02]  /*e400*/  FMUL.FTZ R47, R3, c[0x0][0x2d0] ;  /* 0x0000b400032f7a20 */ /* 0x000fe40000410000 */
[----:B------:R-:W2:Y:S03]  /*e410*/  MUFU.EX2 R156, R156 ;  /* 0x0000009c009c7308 */ /* 0x000ea60000000800 */
[----:B------:R-:W-:Y:S02]  /*e420*/  FSEL R47, R47, RZ, P0 ;  /* 0x000000ff2f2f7208 */ /* 0x000fe40000000000 */
[----:B---3--:R-:W-:Y:S03]  /*e430*/  F2FP.PACK_AB R26, R157, R152 ;  /* 0x000000989d1a723e */ /* 0x008fe600000000ff */
[--C-:B------:R-:W-:Y:S02]  /*e440*/  FFMA.FTZ R158, R22, c[0x0][0x2d0], -R47.reuse ;  /* 0x0000b400169e7a23 */ /* 0x100fe4000001082f */
[--C-:B------:R-:W-:Y:S01]  /*e450*/  FFMA.FTZ R159, R7, c[0x0][0x2d0], -R47.reuse ;  /* 0x0000b400079f7a23 */ /* 0x100fe2000001082f */
[----:B------:R-:W-:Y:S01]  /*e460*/  FSEL R7, R151, RZ, P2 ;  /* 0x000000ff97077208 */ /* 0x000fe20001000000 */
[----:B------:R-:W-:Y:S01]  /*e470*/  MUFU.EX2 R161, R161 ;  /* 0x000000a100a17308 */ /* 0x000fe20000000800 */
[--C-:B------:R-:W-:Y:S02]  /*e480*/  FFMA.FTZ R163, R12, c[0x0][0x2d0], -R47.reuse ;  /* 0x0000b4000ca37a23 */ /* 0x100fe4000001082f */
[--C-:B------:R-:W-:Y:S01]  /*e490*/  FFMA.FTZ R162, R8, c[0x0][0x2d0], -R47.reuse ;  /* 0x0000b40008a27a23 */ /* 0x100fe2000001082f */
[----:B-1----:R-:W-:Y:S01]  /*e4a0*/  FMNMX.FTZ R5, R4, R5, !PT ;  /* 0x0000000504057209 */ /* 0x002fe20007810000 */
[----:B------:R-:W-:Y:S01]  /*e4b0*/  FADD.FTZ R4, -R7, R150 ;  /* 0x0000009607047221 */ /* 0x000fe20000010100 */
[----:B------:R-:W-:Y:S01]  /*e4c0*/  FSEL R7, R149, RZ, P1 ;  /* 0x000000ff95077208 */ /* 0x000fe20000800000 */
[--C-:B------:R-:W-:Y:S02]  /*e4d0*/  FFMA.FTZ R184, R184, c[0x0][0x2d0], -R47.reuse ;  /* 0x0000b400b8b87a23 */ /* 0x100fe4000001082f */
[----:B------:R-:W1:Y:S01]  /*e4e0*/  SHFL.BFLY PT, R22, R5, 0x1, 0x1f ;  /* 0x0c201f0005167f89 */ /* 0x000e6200000e0000 */
[----:B------:R-:W-:Y:S01]  /*e4f0*/  FMUL.FTZ R21, R4, c[0x0][0x2d0] ;  /* 0x0000b40004157a20 */ /* 0x000fe20000410000 */
[----:B------:R-:W3:Y:S01]  /*e500*/  MUFU.EX2 R160, R160 ;  /* 0x000000a000a07308 */ /* 0x000ee20000000800 */
[----:B------:R-:W-:Y:S01]  /*e510*/  FADD.FTZ R4, -R7, R148 ;  /* 0x0000009407047221 */ /* 0x000fe20000010100 */
[----:B------:R-:W-:Y:S01]  /*e520*/  FSEL R7, R3, RZ, P0 ;  /* 0x000000ff03077208 */ /* 0x000fe20000000000 */
[--C-:B------:R-:W-:Y:S01]  /*e530*/  FFMA.FTZ R187, R190, c[0x0][0x2d0], -R47.reuse ;  /* 0x0000b400bebb7a23 */ /* 0x100fe2000001082f */
[----:B--2---:R-:W-:Y:S01]  /*e540*/  F2FP.PACK_AB R25, R156, R155 ;  /* 0x0000009b9c19723e */ /* 0x004fe200000000ff */
[----:B------:R-:W-:Y:S02]  /*e550*/  FMUL.FTZ R20, R4, c[0x0][0x2d0] ;  /* 0x0000b40004147a20 */ /* 0x000fe40000410000 */
[----:B------:R-:W-:Y:S02]  /*e560*/  FADD.FTZ R2, -R7, R2 ;  /* 0x0000000207027221 */ /* 0x000fe40000010100 */
[--C-:B------:R-:W-:Y:S01]  /*e570*/  FFMA.FTZ R186, R186, c[0x0][0x2d0], -R47.reuse ;  /* 0x0000b400baba7a23 */ /* 0x100fe2000001082f */
[----:B------:R-:W2:Y:S01]  /*e580*/  MUFU.EX2 R21, R21 ;  /* 0x0000001500157308 */ /* 0x000ea20000000800 */
[----:B------:R-:W-:Y:S02]  /*e590*/  FMUL.FTZ R6, R2, c[0x0][0x2d0] ;  /* 0x0000b40002067a20 */ /* 0x000fe40000410000 */
[----:B------:R-:W-:Y:S07]  /*e5a0*/  FFMA.FTZ R189, R188, c[0x0][0x2d0], -R47 ;  /* 0x0000b400bcbd7a23 */ /* 0x000fee000001082f */
[----:B------:R-:W4:Y:S01]  /*e5b0*/  MUFU.EX2 R20, R20 ;  /* 0x0000001400147308 */ /* 0x000f220000000800 */
[----:B-1----:R-:W-:Y:S02]  /*e5c0*/  FMNMX.FTZ R22, R5, R22, !PT ;  /* 0x0000001605167209 */ /* 0x002fe40007810000 */
[----:B---3--:R-:W-:Y:S02]  /*e5d0*/  F2FP.PACK_AB R27, R160, R161 ;  /* 0x000000a1a01b723e */ /* 0x008fe400000000ff */
[C---:B------:R-:W-:Y:S01]  /*e5e0*/  FSETP.NEU.FTZ.AND P0, PT, R22.reuse, -INF , PT ;  /* 0xff8000001600780b */ /* 0x040fe20003f1d000 */
[C---:B------:R-:W-:Y:S03]  /*e5f0*/  FMUL.FTZ R44, R22.reuse, c[0x0][0x2d0] ;  /* 0x0000b400162c7a20 */ /* 0x040fe60000410000 */
[----:B------:R-:W-:Y:S01]  /*e600*/  FSEL R5, R22, RZ, P0 ;  /* 0x000000ff16057208 */ /* 0x000fe20000000000 */
[----:B------:R1:W3:Y:S01]  /*e610*/  MUFU.EX2 R2, R6 ;  /* 0x0000000600027308 */ /* 0x0002e20000000800 */
[----:B------:R-:W-:Y:S01]  /*e620*/  FSEL R44, R44, RZ, P0 ;  /* 0x000000ff2c2c7208 */ /* 0x000fe20000000000 */
[----:B--2---:R-:W-:Y:S01]  /*e630*/  FMUL.FTZ R4, R21, R144 ;  /* 0x0000009015047220 */ /* 0x004fe20000410000 */
[C---:B------:R-:W-:Y:S01]  /*e640*/  ISETP.GT.AND P0, PT, R226.reuse, UR6, PT ;  /* 0x00000006e2007c0c */ /* 0x040fe2000bf04270 */
[----:B------:R-:W-:Y:S01]  /*e650*/  FADD.FTZ R5, -R5, R0 ;  /* 0x0000000005057221 */ /* 0x000fe20000010100 */
[----:B------:R-:W-:Y:S01]  /*e660*/  IADD3 R226, R226, -0x1, RZ ;  /* 0xffffffffe2e27810 */ /* 0x000fe20007ffe0ff */
[--C-:B------:R-:W-:Y:S02]  /*e670*/  FFMA.FTZ R167, R13, c[0x0][0x2d0], -R44.reuse ;  /* 0x0000b4000da77a23 */ /* 0x100fe4000001082c */
[--C-:B------:R-:W-:Y:S02]  /*e680*/  FFMA.FTZ R150, R11, c[0x0][0x2d0], -R44.reuse ;  /* 0x0000b4000b967a23 */ /* 0x100fe4000001082c */
[----:B------:R-:W-:Y:S01]  /*e690*/  MUFU.EX2 R159, R159 ;  /* 0x0000009f009f7308 */ /* 0x000fe20000000800 */
[--C-:B------:R-:W-:Y:S02]  /*e6a0*/  FFMA.FTZ R165, R9, c[0x0][0x2d0], -R44.reuse ;  /* 0x0000b40009a57a23 */ /* 0x100fe4000001082c */
[--C-:B------:R-:W-:Y:S02]  /*e6b0*/  FFMA.FTZ R148, R15, c[0x0][0x2d0], -R44.reuse ;  /* 0x0000b4000f947a23 */ /* 0x100fe4000001082c */
[----:B------:R-:W-:Y:S02]  /*e6c0*/  FMUL.FTZ R0, R5, c[0x0][0x2d0] ;  /* 0x0000b40005007a20 */ /* 0x000fe40000410000 */
[C---:B------:R-:W-:Y:S02]  /*e6d0*/  FMUL.FTZ R5, R21.reuse, R145 ;  /* 0x0000009115057220 */ /* 0x040fe40000410000 */
[C---:B----4-:R-:W-:Y:S01]  /*e6e0*/  FMUL.FTZ R7, R20.reuse, R147 ;  /* 0x0000009314077220 */ /* 0x050fe20000410000 */
[----:B------:R-:W2:Y:S01]  /*e6f0*/  MUFU.EX2 R158, R158 ;  /* 0x0000009e009e7308 */ /* 0x000ea20000000800 */
[C---:B------:R-:W-:Y:S02]  /*e700*/  FMUL.FTZ R100, R21.reuse, R100 ;  /* 0x0000006415647220 */ /* 0x040fe40000410000 */
[----:B------:R-:W-:Y:S02]  /*e710*/  FMUL.FTZ R101, R21, R101 ;  /* 0x0000006515657220 */ /* 0x000fe40000410000 */
[----:B-1----:R-:W-:Y:S02]  /*e720*/  FMUL.FTZ R6, R20, R146 ;  /* 0x0000009214067220 */ /* 0x002fe40000410000 */
[--C-:B------:R-:W-:Y:S02]  /*e730*/  FFMA.FTZ R190, R41, c[0x0][0x2d0], -R44.reuse ;  /* 0x0000b40029be7a23 */ /* 0x100fe4000001082c */
[----:B------:R-:W-:Y:S01]  /*e740*/  LDSM.16.MT88.4 R40, [R212+0x1c80] ;  /* 0x001c8000d428783b */ /* 0x000fe20000004200 */
[----:B------:R-:W-:Y:S01]  /*e750*/  MUFU.EX2 R163, R163 ;  /* 0x000000a300a37308 */ /* 0x000fe20000000800 */
[--C-:B------:R-:W-:Y:S01]  /*e760*/  FFMA.FTZ R192, R51, c[0x0][0x2d0], -R44.reuse ;  /* 0x0000b40033c07a23 */ /* 0x100fe2000001082c */
[-C--:B------:R-:W-:Y:S01]  /*e770*/  HMMA.16816.F32 R4, R24, R16.reuse, R4 ;  /* 0x000000101804723c */ /* 0x080fe20000001804 */
[C---:B---3--:R-:W-:Y:S02]  /*e780*/  FMUL.FTZ R8, R2.reuse, R140 ;  /* 0x0000008c02087220 */ /* 0x048fe40000410000 */
[C---:B------:R-:W-:Y:S02]  /*e790*/  FMUL.FTZ R9, R2.reuse, R141 ;  /* 0x0000008d02097220 */ /* 0x040fe40000410000 */
[C---:B------:R-:W-:Y:S02]  /*e7a0*/  FMUL.FTZ R12, R2.reuse, R136 ;  /* 0x00000088020c7220 */ /* 0x040fe40000410000 */
[----:B------:R-:W-:Y:S01]  /*e7b0*/  FMUL.FTZ R13, R2, R137 ;  /* 0x00000089020d7220 */ /* 0x000fe20000410000 */
[----:B------:R-:W1:Y:S01]  /*e7c0*/  MUFU.EX2 R162, R162 ;  /* 0x000000a200a27308 */ /* 0x000e620000000800 */
[----:B------:R-:W-:Y:S03]  /*e7d0*/  FMUL.FTZ R102, R20, R102 ;  /* 0x0000006614667220 */ /* 0x000fe60000410000 */
[----:B--2---:R-:W-:Y:S01]  /*e7e0*/  F2FP.PACK_AB R28, R158, R159 ;  /* 0x0000009f9e1c723e */ /* 0x004fe200000000ff */
[C---:B------:R-:W-:Y:S02]  /*e7f0*/  FMUL.FTZ R103, R20.reuse, R103 ;  /* 0x0000006714677220 */ /* 0x040fe40000410000 */
[C---:B------:R-:W-:Y:S02]  /*e800*/  FMUL.FTZ R104, R21.reuse, R104 ;  /* 0x0000006815687220 */ /* 0x040fe40000410000 */
[----:B------:R-:W-:Y:S01]  /*e810*/  FMUL.FTZ R105, R21, R105 ;  /* 0x0000006915697220 */ /* 0x000fe20000410000 */
[----:B------:R-:W-:Y:S01]  /*e820*/  MUFU.EX2 R167, R167 ;  /* 0x000000a700a77308 */ /* 0x000fe20000000800 */
[C---:B------:R-:W-:Y:S02]  /*e830*/  FMUL.FTZ R106, R20.reuse, R106 ;  /* 0x0000006a146a7220 */ /* 0x040fe40000410000 */
[----:B------:R-:W-:Y:S02]  /*e840*/  FMUL.FTZ R107, R20, R107 ;  /* 0x0000006b146b7220 */ /* 0x000fe40000410000 */
[C---:B------:R-:W-:Y:S02]  /*e850*/  FMUL.FTZ R108, R2.reuse, R108 ;  /* 0x0000006c026c7220 */ /* 0x040fe40000410000 */
[----:B------:R-:W-:Y:S02]  /*e860*/  FMUL.FTZ R109, R2, R109 ;  /* 0x0000006d026d7220 */ /* 0x000fe40000410000 */
[--C-:B------:R-:W-:Y:S01]  /*e870*/  FFMA.FTZ R197, R49, c[0x0][0x2d0], -R44.reuse ;  /* 0x0000b40031c57a23 */ /* 0x100fe2000001082c */
[----:B------:R-:W2:Y:S01]  /*e880*/  MUFU.EX2 R150, R150 ;  /* 0x0000009600967308 */ /* 0x000ea20000000800 */
[--C-:B------:R-:W-:Y:S02]  /*e890*/  FFMA.FTZ R194, R46, c[0x0][0x2d0], -R44.reuse ;  /* 0x0000b4002ec27a23 */ /* 0x100fe4000001082c */
[----:B------:R-:W-:Y:S01]  /*e8a0*/  FMUL.FTZ R112, R2, R112 ;  /* 0x0000007002707220 */ /* 0x000fe20000410000 */
[----:B-1----:R-:W-:Y:S01]  /*e8b0*/  F2FP.PACK_AB R30, R162, R163 ;  /* 0x000000a3a21e723e */ /* 0x002fe200000000ff */
[----:B------:R-:W-:Y:S02]  /*e8c0*/  FMUL.FTZ R113, R2, R113 ;  /* 0x0000007102717220 */ /* 0x000fe40000410000 */
        /* <DEDUP_REMOVED lines=8> */
[----:B------:R-:W1:Y:S01]  /*e950*/  MUFU.EX2 R148, R148 ;  /* 0x0000009400947308 */ /* 0x000e620000000800 */
[----:B------:R-:W-:Y:S02]  /*e960*/  FMUL.FTZ R123, R20, R123 ;  /* 0x0000007b147b7220 */ /* 0x000fe40000410000 */
[----:B------:R-:W-:Y:S01]  /*e970*/  FMUL.FTZ R124, R2, R124 ;  /* 0x0000007c027c7220 */ /* 0x000fe20000410000 */
[----:B--2---:R-:W-:Y:S01]  /*e980*/  F2FP.PACK_AB R29, R150, R167 ;  /* 0x000000a7961d723e */ /* 0x004fe200000000ff */
[----:B------:R-:W-:Y:S02]  /*e990*/  FMUL.FTZ R125, R2, R125 ;  /* 0x0000007d027d7220 */ /* 0x000fe40000410000 */
[C---:B------:R-:W-:Y:S02]  /*e9a0*/  FMUL.FTZ R128, R21.reuse, R128 ;  /* 0x0000008015807220 */ /* 0x040fe40000410000 */
[C---:B------:R-:W-:Y:S01]  /*e9b0*/  FMUL.FTZ R129, R21.reuse, R129 ;  /* 0x0000008115817220 */ /* 0x040fe20000410000 */
[----:B------:R-:W2:Y:S01]  /*e9c0*/  MUFU.EX2 R0, R0 ;  /* 0x0000000000007308 */ /* 0x000ea20000000800 */
[C---:B------:R-:W-:Y:S02]  /*e9d0*/  FMUL.FTZ R130, R20.reuse, R130 ;  /* 0x0000008214827220 */ /* 0x040fe40000410000 */
[C---:B------:R-:W-:Y:S02]  /*e9e0*/  FMUL.FTZ R131, R20.reuse, R131 ;  /* 0x0000008314837220 */ /* 0x040fe40000410000 */
[C---:B------:R-:W-:Y:S02]  /*e9f0*/  FMUL.FTZ R52, R21.reuse, R52 ;  /* 0x0000003415347220 */ /* 0x040fe40000410000 */
[C---:B------:R-:W-:Y:S02]  /*ea00*/  FMUL.FTZ R53, R21.reuse, R53 ;  /* 0x0000003515357220 */ /* 0x040fe40000410000 */
[C---:B------:R-:W-:Y:S01]  /*ea10*/  FMUL.FTZ R54, R20.reuse, R54 ;  /* 0x0000003614367220 */ /* 0x040fe20000410000 */
[----:B------:R-:W-:Y:S01]  /*ea20*/  MUFU.EX2 R170, R185 ;  /* 0x000000b900aa7308 */ /* 0x000fe20000000800 */
[----:B------:R-:W-:Y:S02]  /*ea30*/  FMUL.FTZ R55, R20, R55 ;  /* 0x0000003714377220 */ /* 0x000fe40000410000 */
[----:B------:R-:W-:Y:S01]  /*ea40*/  FMUL.FTZ R56, R2, R56 ;  /* 0x0000003802387220 */ /* 0x000fe20000410000 */
[----:B-1----:R-:W-:Y:S01]  /*ea50*/  F2FP.PACK_AB R31, R148, R165 ;  /* 0x000000a5941f723e */ /* 0x002fe200000000ff */
[C---:B------:R-:W-:Y:S02]  /*ea60*/  FMUL.FTZ R57, R2.reuse, R57 ;  /* 0x0000003902397220 */ /* 0x040fe40000410000 */
[C---:B------:R-:W-:Y:S02]  /*ea70*/  FMUL.FTZ R60, R2.reuse, R60 ;  /* 0x0000003c023c7220 */ /* 0x040fe40000410000 */
[----:B------:R-:W-:Y:S01]  /*ea80*/  FMUL.FTZ R61, R2, R61 ;  /* 0x0000003d023d7220 */ /* 0x000fe20000410000 */
[----:B------:R-:W-:Y:S01]  /*ea90*/  MUFU.EX2 R164, R164 ;  /* 0x000000a400a47308 */ /* 0x000fe20000000800 */
[C---:B------:R-:W-:Y:S02]  /*eaa0*/  FMUL.FTZ R64, R21.reuse, R64 ;  /* 0x0000004015407220 */ /* 0x040fe40000410000 */
[C---:B------:R-:W-:Y:S02]  /*eab0*/  FMUL.FTZ R65, R21.reuse, R65 ;  /* 0x0000004115417220 */ /* 0x040fe40000410000 */
[C---:B--2---:R-:W-:Y:S02]  /*eac0*/  FMUL.FTZ R10, R0.reuse, R142 ;  /* 0x0000008e000a7220 */ /* 0x044fe40000410000 */
[C---:B------:R-:W-:Y:S02]  /*ead0*/  FMUL.FTZ R11, R0.reuse, R143 ;  /* 0x0000008f000b7220 */ /* 0x040fe40000410000 */
[C---:B------:R-:W-:Y:S01]  /*eae0*/  FMUL.FTZ R110, R0.reuse, R110 ;  /* 0x0000006e006e7220 */ /* 0x040fe20000410000 */
[----:B------:R-:W-:Y:S01]  /*eaf0*/  MUFU.EX2 R169, R169 ;  /* 0x000000a900a97308 */ /* 0x000fe20000000800 */
[C---:B------:R-:W-:Y:S02]  /*eb00*/  FMUL.FTZ R111, R0.reuse, R111 ;  /* 0x0000006f006f7220 */ /* 0x040fe40000410000 */
[C---:B------:R-:W-:Y:S01]  /*eb10*/  FMUL.FTZ R114, R0.reuse, R114 ;  /* 0x0000007200727220 */ /* 0x040fe20000410000 */
[C---:B------:R-:W-:Y:S01]  /*eb20*/  HMMA.16816.F32 R8, R28.reuse, R16, R8 ;  /* 0x000000101c08723c */ /* 0x040fe20000001808 */
[C---:B------:R-:W-:Y:S02]  /*eb30*/  FMUL.FTZ R14, R0.reuse, R138 ;  /* 0x0000008a000e7220 */ /* 0x040fe40000410000 */
[C---:B------:R-:W-:Y:S02]  /*eb40*/  FMUL.FTZ R15, R0.reuse, R139 ;  /* 0x0000008b000f7220 */ /* 0x040fe40000410000 */
[C---:B------:R-:W-:Y:S01]  /*eb50*/  FMUL.FTZ R115, R0.reuse, R115 ;  /* 0x0000007300737220 */ /* 0x040fe20000410000 */
[----:B------:R-:W-:Y:S01]  /*eb60*/  MUFU.EX2 R172, R172 ;  /* 0x000000ac00ac7308 */ /* 0x000fe20000000800 */
[C---:B------:R-:W-:Y:S02]  /*eb70*/  FMUL.FTZ R126, R0.reuse, R126 ;  /* 0x0000007e007e7220 */ /* 0x040fe40000410000 */
[----:B------:R-:W-:Y:S01]  /*eb80*/  FMUL.FTZ R127, R0, R127 ;  /* 0x0000007f007f7220 */ /* 0x000fe20000410000 */
[-C--:B------:R-:W-:Y:S02]  /*eb90*/  HMMA.16816.F32 R12, R28, R18.reuse, R12 ;  /* 0x000000121c0c723c */ /* 0x080fe4000000180c */
[C---:B------:R-:W-:Y:S02]  /*eba0*/  FMUL.FTZ R16, R2.reuse, R132 ;  /* 0x0000008402107220 */ /* 0x040fe40000410000 */
[----:B------:R-:W-:Y:S02]  /*ebb0*/  FMUL.FTZ R17, R2, R133 ;  /* 0x0000008502117220 */ /* 0x000fe40000410000 */
[C---:B------:R-:W-:Y:S01]  /*ebc0*/  FMUL.FTZ R58, R0.reuse, R58 ;  /* 0x0000003a003a7220 */ /* 0x040fe20000410000 */
[----:B------:R-:W-:Y:S01]  /*ebd0*/  MUFU.EX2 R175, R175 ;  /* 0x000000af00af7308 */ /* 0x000fe20000000800 */
[C---:B------:R-:W-:Y:S01]  /*ebe0*/  HMMA.16816.F32 R100, R24.reuse, R18, R100 ;  /* 0x000000121864723c */ /* 0x040fe20000001864 */
[C---:B------:R-:W-:Y:S03]  /*ebf0*/  FMUL.FTZ R59, R0.reuse, R59 ;  /* 0x0000003b003b7220 */ /* 0x040fe60000410000 */
[C---:B------:R-:W-:Y:S02]  /*ec00*/  FMUL.FTZ R62, R0.reuse, R62 ;  /* 0x0000003e003e7220 */ /* 0x040fe40000410000 */
[C---:B------:R-:W-:Y:S02]  /*ec10*/  FMUL.FTZ R63, R0.reuse, R63 ;  /* 0x0000003f003f7220 */ /* 0x040fe40000410000 */
[-C--:B------:R-:W-:Y:S01]  /*ec20*/  HMMA.16816.F32 R104, R24, R32.reuse, R104 ;  /* 0x000000201868723c */ /* 0x080fe20000001868 */
[C---:B------:R-:W-:Y:S01]  /*ec30*/  FMUL.FTZ R18, R0.reuse, R134 ;  /* 0x0000008600127220 */ /* 0x040fe20000410000 */
[----:B------:R-:W-:Y:S02]  /*ec40*/  MUFU.EX2 R174, R174 ;  /* 0x000000ae00ae7308 */ /* 0x000fe40000000800 */
[----:B------:R-:W-:Y:S02]  /*ec50*/  FMUL.FTZ R19, R0, R135 ;  /* 0x0000008700137220 */ /* 0x000fe40000410000 */
[C---:B------:R-:W-:Y:S02]  /*ec60*/  FMUL.FTZ R66, R20.reuse, R66 ;  /* 0x0000004214427220 */ /* 0x040fe40000410000 */
[C---:B------:R-:W-:Y:S01]  /*ec70*/  HMMA.16816.F32 R108, R28.reuse, R32, R108 ;  /* 0x000000201c6c723c */ /* 0x040fe2000000186c */
[C---:B------:R-:W-:Y:S03]  /*ec80*/  FMUL.FTZ R67, R20.reuse, R67 ;  /* 0x0000004314437220 */ /* 0x040fe60000410000 */
[C---:B------:R-:W-:Y:S01]  /*ec90*/  FMUL.FTZ R68, R21.reuse, R68 ;  /* 0x0000004415447220 */ /* 0x040fe20000410000 */
[----:B------:R-:W-:Y:S01]  /*eca0*/  MUFU.EX2 R179, R179 ;  /* 0x000000b300b37308 */ /* 0x000fe20000000800 */
[C---:B------:R-:W-:Y:S02]  /*ecb0*/  FMUL.FTZ R69, R21.reuse, R69 ;  /* 0x0000004515457220 */ /* 0x040fe40000410000 */
[-C--:B------:R-:W-:Y:S01]  /*ecc0*/  HMMA.16816.F32 R112, R28, R34.reuse, R112 ;  /* 0x000000221c70723c */ /* 0x080fe20000001870 */
[C---:B------:R-:W-:Y:S03]  /*ecd0*/  FMUL.FTZ R70, R20.reuse, R70 ;  /* 0x0000004614467220 */ /* 0x040fe60000410000 */
[----:B------:R-:W-:Y:S02]  /*ece0*/  FMUL.FTZ R71, R20, R71 ;  /* 0x0000004714477220 */ /* 0x000fe40000410000 */
[C---:B------:R-:W-:Y:S01]  /*ecf0*/  FMUL.FTZ R72, R2.reuse, R72 ;  /* 0x0000004802487220 */ /* 0x040fe20000410000 */
[----:B------:R-:W-:Y:S01]  /*ed00*/  MUFU.EX2 R182, R182 ;  /* 0x000000b600b67308 */ /* 0x000fe20000000800 */
[C---:B------:R-:W-:Y:S01]  /*ed10*/  HMMA.16816.F32 R116, R24.reuse, R34, R116 ;  /* 0x000000221874723c */ /* 0x040fe20000001874 */
[----:B------:R-:W1:Y:S03]  /*ed20*/  LDSM.16.MT88.4 R32, [R212+0x2480] ;  /* 0x00248000d420783b */ /* 0x000e660000004200 */
[----:B------:R-:W-:Y:S02]  /*ed30*/  FMUL.FTZ R73, R2, R73 ;  /* 0x0000004902497220 */ /* 0x000fe40000410000 */
[C---:B------:R-:W-:Y:S02]  /*ed40*/  FMUL.FTZ R74, R0.reuse, R74 ;  /* 0x0000004a004a7220 */ /* 0x040fe40000410000 */
[-C--:B------:R-:W-:Y:S01]  /*ed50*/  HMMA.16816.F32 R120, R24, R36.reuse, R120 ;  /* 0x000000241878723c */ /* 0x080fe20000001878 */
[----:B------:R-:W-:Y:S01]  /*ed60*/  FMUL.FTZ R75, R0, R75 ;  /* 0x0000004b004b7220 */ /* 0x000fe20000410000 */
[----:B------:R-:W-:Y:S02]  /*ed70*/  MUFU.EX2 R183, R183 ;  /* 0x000000b700b77308 */ /* 0x000fe40000000800 */
[C---:B------:R-:W-:Y:S02]  /*ed80*/  FMUL.FTZ R76, R2.reuse, R76 ;  /* 0x0000004c024c7220 */ /* 0x040fe40000410000 */
[----:B------:R-:W-:Y:S02]  /*ed90*/  FMUL.FTZ R77, R2, R77 ;  /* 0x0000004d024d7220 */ /* 0x000fe40000410000 */
[C---:B------:R-:W-:Y:S01]  /*eda0*/  HMMA.16816.F32 R124, R28.reuse, R36, R124 ;  /* 0x000000241c7c723c */ /* 0x040fe2000000187c */
[C---:B------:R-:W-:Y:S03]  /*edb0*/  FMUL.FTZ R78, R0.reuse, R78 ;  /* 0x0000004e004e7220 */ /* 0x040fe60000410000 */
[----:B------:R-:W-:Y:S01]  /*edc0*/  FMUL.FTZ R79, R0, R79 ;  /* 0x0000004f004f7220 */ /* 0x000fe20000410000 */
[----:B------:R-:W-:Y:S01]  /*edd0*/  MUFU.EX2 R184, R184 ;  /* 0x000000b800b87308 */ /* 0x000fe20000000800 */
[C---:B------:R-:W-:Y:S02]  /*ede0*/  FMUL.FTZ R80, R21.reuse, R80 ;  /* 0x0000005015507220 */ /* 0x040fe40000410000 */
[-C--:B------:R-:W-:Y:S01]  /*edf0*/  HMMA.16816.F32 R16, R28, R38.reuse, R16 ;  /* 0x000000261c10723c */ /* 0x080fe20000001810 */
[C---:B------:R-:W-:Y:S03]  /*ee00*/  FMUL.FTZ R81, R21.reuse, R81 ;  /* 0x0000005115517220 */ /* 0x040fe60000410000 */
[C---:B------:R-:W-:Y:S02]  /*ee10*/  FMUL.FTZ R82, R20.reuse, R82 ;  /* 0x0000005214527220 */ /* 0x040fe40000410000 */
[C---:B------:R-:W-:Y:S01]  /*ee20*/  FMUL.FTZ R83, R20.reuse, R83 ;  /* 0x0000005314537220 */ /* 0x040fe20000410000 */
[----:B------:R-:W2:Y:S01]  /*ee30*/  MUFU.EX2 R187, R187 ;  /* 0x000000bb00bb7308 */ /* 0x000ea20000000800 */
[C---:B------:R-:W-:Y:S01]  /*ee40*/  HMMA.16816.F32 R128, R24.reuse, R38, R128 ;  /* 0x000000261880723c */ /* 0x040fe20000001880 */
[----:B------:R-:W3:Y:S03]  /*ee50*/  LDSM.16.MT88.4 R36, [R214+0x3080] ;  /* 0x00308000d624783b */ /* 0x000ee60000004200 */
[C---:B------:R-:W-:Y:S02]  /*ee60*/  FMUL.FTZ R84, R21.reuse, R84 ;  /* 0x0000005415547220 */ /* 0x040fe40000410000 */
[----:B------:R-:W-:Y:S02]  /*ee70*/  FMUL.FTZ R85, R21, R85 ;  /* 0x0000005515557220 */ /* 0x000fe40000410000 */
[C---:B------:R-:W-:Y:S01]  /*ee80*/  FMUL.FTZ R86, R20.reuse, R86 ;  /* 0x0000005614567220 */ /* 0x040fe20000410000 */
[-C--:B-1----:R-:W-:Y:S01]  /*ee90*/  HMMA.16816.F32 R52, R24, R32.reuse, R52 ;  /* 0x000000201834723c */ /* 0x082fe20000001834 */
[----:B------:R-:W-:Y:S02]  /*eea0*/  MUFU.EX2 R186, R186 ;  /* 0x000000ba00ba7308 */ /* 0x000fe40000000800 */
[----:B------:R-:W-:Y:S02]  /*eeb0*/  FMUL.FTZ R87, R20, R87 ;  /* 0x0000005714577220 */ /* 0x000fe40000410000 */
[C---:B------:R-:W-:Y:S02]  /*eec0*/  FMUL.FTZ R88, R2.reuse, R88 ;  /* 0x0000005802587220 */ /* 0x040fe40000410000 */
[----:B------:R-:W-:Y:S01]  /*eed0*/  FMUL.FTZ R89, R2, R89 ;  /* 0x0000005902597220 */ /* 0x000fe20000410000 */
[C---:B------:R-:W-:Y:S01]  /*eee0*/  HMMA.16816.F32 R56, R28.reuse, R32, R56 ;  /* 0x000000201c38723c */ /* 0x040fe20000001838 */
[C---:B------:R-:W-:Y:S02]  /*eef0*/  FMUL.FTZ R90, R0.reuse, R90 ;  /* 0x0000005a005a7220 */ /* 0x040fe40000410000 */
[----:B------:R-:W1:Y:S01]  /*ef00*/  MUFU.EX2 R189, R189 ;  /* 0x000000bd00bd7308 */ /* 0x000e620000000800 */
[----:B------:R-:W-:Y:S02]  /*ef10*/  FMUL.FTZ R91, R0, R91 ;  /* 0x0000005b005b7220 */ /* 0x000fe40000410000 */
[--C-:B------:R-:W-:Y:S02]  /*ef20*/  FFMA.FTZ R188, R195, c[0x0][0x2d0], -R44.reuse ;  /* 0x0000b400c3bc7a23 */ /* 0x100fe4000001082c */
[-C--:B------:R-:W-:Y:S01]  /*ef30*/  HMMA.16816.F32 R60, R28, R34.reuse, R60 ;  /* 0x000000221c3c723c */ /* 0x080fe2000000183c */
[--C-:B------:R-:W-:Y:S03]  /*ef40*/  FFMA.FTZ R191, R191, c[0x0][0x2d0], -R44.reuse ;  /* 0x0000b400bfbf7a23 */ /* 0x100fe6000001082c */
[--C-:B------:R-:W-:Y:S01]  /*ef50*/  FFMA.FTZ R193, R193, c[0x0][0x2d0], -R44.reuse ;  /* 0x0000b400c1c17a23 */ /* 0x100fe2000001082c */
[----:B------:R-:W-:Y:S01]  /*ef60*/  MUFU.EX2 R188, R188 ;  /* 0x000000bc00bc7308 */ /* 0x000fe20000000800 */
[----:B------:R-:W-:Y:S02]  /*ef70*/  FFMA.FTZ R44, R23, c[0x0][0x2d0], -R44 ;  /* 0x0000b400172c7a23 */ /* 0x000fe4000001082c */
[C---:B------:R-:W-:Y:S01]  /*ef80*/  HMMA.16816.F32 R64, R24.reuse, R34, R64 ;  /* 0x000000221840723c */ /* 0x040fe20000001840 */
[----:B------:R-:W4:Y:S03]  /*ef90*/  LDSM.16.MT88.4 R32, [R212+0x3080] ;  /* 0x00308000d420783b */ /* 0x000f260000004200 */
[C---:B------:R-:W-:Y:S02]  /*efa0*/  FMUL.FTZ R92, R2.reuse, R92 ;  /* 0x0000005c025c7220 */ /* 0x040fe40000410000 */
[----:B------:R-:W-:Y:S01]  /*efb0*/  FMUL.FTZ R93, R2, R93 ;  /* 0x0000005d025d7220 */ /* 0x000fe20000410000 */
[----:B------:R-:W-:Y:S01]  /*efc0*/  MUFU.EX2 R23, R44 ;  /* 0x0000002c00177308 */ /* 0x000fe20000000800 */
[-C--:B---3--:R-:W-:Y:S01]  /*efd0*/  HMMA.16816.F32 R68, R24, R36.reuse, R68 ;  /* 0x000000241844723c */ /* 0x088fe20000001844 */
[C---:B------:R-:W-:Y:S03]  /*efe0*/  FMUL.FTZ R94, R0.reuse, R94 ;  /* 0x0000005e005e7220 */ /* 0x040fe60000410000 */
[----:B------:R-:W-:Y:S02]  /*eff0*/  FMUL.FTZ R95, R0, R95 ;  /* 0x0000005f005f7220 */ /* 0x000fe40000410000 */
[C---:B------:R-:W-:Y:S02]  /*f000*/  FMUL.FTZ R96, R21.reuse, R96 ;  /* 0x0000006015607220 */ /* 0x040fe40000410000 */
[C---:B------:R-:W-:Y:S01]  /*f010*/  HMMA.16816.F32 R72, R28.reuse, R36, R72 ;  /* 0x000000241c48723c */ /* 0x040fe20000001848 */
[----:B------:R-:W-:Y:S01]  /*f020*/  FMUL.FTZ R97, R21, R97 ;  /* 0x0000006115617220 */ /* 0x000fe20000410000 */
[----:B------:R-:W3:Y:S02]  /*f030*/  MUFU.EX2 R191, R191 ;  /* 0x000000bf00bf7308 */ /* 0x000ee40000000800 */
[C---:B------:R-:W-:Y:S02]  /*f040*/  FMUL.FTZ R98, R20.reuse, R98 ;  /* 0x0000006214627220 */ /* 0x040fe40000410000 */
[----:B------:R-:W-:Y:S02]  /*f050*/  FMUL.FTZ R99, R20, R99 ;  /* 0x0000006314637220 */ /* 0x000fe40000410000 */
[-C--:B------:R-:W-:Y:S01]  /*f060*/  HMMA.16816.F32 R76, R28, R38.reuse, R76 ;  /* 0x000000261c4c723c */ /* 0x080fe2000000184c */
[----:B------:R-:W-:Y:S03]  /*f070*/  FFMA.FTZ R195, R176, c[0x0][0x2d0], -R181 ;  /* 0x0000b400b0c37a23 */ /* 0x000fe600000108b5 */
[----:B------:R-:W-:Y:S01]  /*f080*/  FFMA.FTZ R176, R48, c[0x0][0x2d0], -R47 ;  /* 0x0000b40030b07a23 */ /* 0x000fe2000001082f */
[----:B------:R-:W-:Y:S01]  /*f090*/  MUFU.EX2 R193, R193 ;  /* 0x000000c100c17308 */ /* 0x000fe20000000800 */
[----:B------:R-:W-:Y:S02]  /*f0a0*/  FFMA.FTZ R181, R166, c[0x0][0x2d0], -R181 ;  /* 0x0000b400a6b57a23 */ /* 0x000fe400000108b5 */
[C---:B------:R-:W-:Y:S01]  /*f0b0*/  HMMA.16816.F32 R80, R24.reuse, R38, R80 ;  /* 0x000000261850723c */ /* 0x040fe20000001850 */
[----:B------:R-:W5:Y:S03]  /*f0c0*/  LDSM.16.MT88.4 R36, [R214+0x1c80] ;  /* 0x001c8000d624783b */ /* 0x000f660000004200 */
[--C-:B------:R-:W-:Y:S02]  /*f0d0*/  FFMA.FTZ R166, R171, c[0x0][0x2d0], -R47.reuse ;  /* 0x0000b400aba67a23 */ /* 0x100fe4000001082f */
[--C-:B------:R-:W-:Y:S01]  /*f0e0*/  FFMA.FTZ R171, R50, c[0x0][0x2d0], -R47.reuse ;  /* 0x0000b40032ab7a23 */ /* 0x100fe2000001082f */
[----:B------:R-:W1:Y:S01]  /*f0f0*/  MUFU.EX2 R190, R190 ;  /* 0x000000be00be7308 */ /* 0x000e620000000800 */
[----:B------:R-:W-:Y:S01]  /*f100*/  FFMA.FTZ R47, R45, c[0x0][0x2d0], -R47 ;  /* 0x0000b4002d2f7a23 */ /* 0x000fe2000001082f */
[-C--:B----4-:R-:W-:Y:S01]  /*f110*/  HMMA.16816.F32 R84, R24, R32.reuse, R84 ;  /* 0x000000201854723c */ /* 0x090fe20000001854 */
[----:B------:R-:W-:Y:S02]  /*f120*/  LDSM.16.MT88.4 R48, [R212+0x2c80] ;  /* 0x002c8000d430783b */ /* 0x000fe40000004200 */
[----:B------:R-:W-:Y:S02]  /*f130*/  FFMA.FTZ R154, R21, R231, R154 ;  /* 0x000000e7159a7223 */ /* 0x000fe4000001009a */
[----:B------:R-:W-:Y:S02]  /*f140*/  FFMA.FTZ R155, R20, R229, R155 ;  /* 0x000000e5149b7223 */ /* 0x000fe4000001009b */
[----:B------:R-:W-:Y:S01]  /*f150*/  FFMA.FTZ R159, R2, R227, R159 ;  /* 0x000000e3029f7223 */ /* 0x000fe2000001009f */
[C---:B------:R-:W-:Y:S01]  /*f160*/  HMMA.16816.F32 R88, R28.reuse, R32, R88 ;  /* 0x000000201c58723c */ /* 0x040fe20000001858 */
[----:B------:R4:W-:Y:S03]  /*f170*/  MUFU.EX2 R185, R47 ;  /* 0x0000002f00b97308 */ /* 0x0009e60000000800 */
[----:B------:R-:W-:Y:S01]  /*f180*/  MOV R2, R3 ;  /* 0x0000000300027202 */ /* 0x000fe20000000f00 */
[----:B------:R-:W-:Y:S01]  /*f190*/  FFMA.FTZ R167, R0, R225, R167 ;  /* 0x000000e100a77223 */ /* 0x000fe200000100a7 */
[----:B------:R-:W-:Y:S01]  /*f1a0*/  MOV R0, R22 ;  /* 0x0000001600007202 */ /* 0x000fe20000000f00 */
[----:B------:R-:W-:Y:S01]  /*f1b0*/  FADD.FTZ R153, R153, R154 ;  /* 0x0000009a99997221 */ /* 0x000fe20000010000 */
[-C--:B------:R-:W-:Y:S01]  /*f1c0*/  HMMA.16816.F32 R92, R28, R34.reuse, R92 ;  /* 0x000000221c5c723c */ /* 0x080fe2000000185c */
[----:B------:R-:W-:Y:S02]  /*f1d0*/  FADD.FTZ R156, R156, R155 ;  /* 0x0000009b9c9c7221 */ /* 0x000fe40000010000 */
[----:B------:R-:W-:Y:S01]  /*f1e0*/  MUFU.EX2 R180, R180 ;  /* 0x000000b400b47308 */ /* 0x000fe20000000800 */
[----:B------:R-:W-:Y:S02]  /*f1f0*/  FADD.FTZ R158, R158, R159 ;  /* 0x0000009f9e9e7221 */ /* 0x000fe40000010000 */
[----:B------:R-:W-:Y:S01]  /*f200*/  FADD.FTZ R150, R150, R167 ;  /* 0x000000a796967221 */ /* 0x000fe20000010000 */
[----:B--2---:R-:W-:Y:S01]  /*f210*/  F2FP.PACK_AB R28, R187, R184 ;  /* 0x000000b8bb1c723e */ /* 0x004fe200000000ff */
[----:B------:R-:W-:Y:S01]  /*f220*/  HMMA.16816.F32 R96, R24, R34, R96 ;  /* 0x000000221860723c */ /* 0x000fe20000001860 */
[----:B-1----:R-:W-:Y:S01]  /*f230*/  F2FP.PACK_AB R30, R189, R186 ;  /* 0x000000babd1e723e */ /* 0x002fe200000000ff */
[----:B------:R-:W1:Y:S02]  /*f240*/  LDSM.16.MT88.4 R32, [R214+0x2880] ;  /* 0x00288000d620783b */ /* 0x000e640000004200 */
[----:B---3--:R-:W-:Y:S01]  /*f250*/  F2FP.PACK_AB R29, R191, R188 ;  /* 0x000000bcbf1d723e */ /* 0x008fe200000000ff */
[----:B------:R-:W-:Y:S01]  /*f260*/  MUFU.EX2 R177, R177 ;  /* 0x000000b100b17308 */ /* 0x000fe20000000800 */
[----:B------:R-:W-:Y:S01]  /*f270*/  F2FP.PACK_AB R31, R190, R193 ;  /* 0x000000c1be1f723e */ /* 0x000fe200000000ff */
[----:B------:R-:W-:Y:S01]  /*f280*/  FADD.FTZ R152, R152, R153 ;  /* 0x0000009998987221 */ /* 0x000fe20000010000 */
[----:B------:R-:W-:Y:S01]  /*f290*/  F2FP.PACK_AB R24, R169, R164 ;  /* 0x000000a4a918723e */ /* 0x000fe200000000ff */
[----:B------:R-:W-:Y:S01]  /*f2a0*/  FADD.FTZ R161, R161, R156 ;  /* 0x0000009ca1a17221 */ /* 0x000fe20000010000 */
[----:B----4-:R-:W-:Y:S02]  /*f2b0*/  LDSM.16.MT88.4 R44, [R214+0x2c80] ;  /* 0x002c8000d62c783b */ /* 0x010fe40000004200 */
[----:B------:R-:W-:Y:S01]  /*f2c0*/  F2FP.PACK_AB R25, R175, R172 ;  /* 0x000000acaf19723e */ /* 0x000fe200000000ff */
[----:B------:R-:W-:Y:S01]  /*f2d0*/  FADD.FTZ R163, R163, R158 ;  /* 0x0000009ea3a37221 */ /* 0x000fe20000010000 */
[----:B------:R-:W-:Y:S01]  /*f2e0*/  F2FP.PACK_AB R26, R179, R174 ;  /* 0x000000aeb31a723e */ /* 0x000fe200000000ff */
[----:B------:R-:W-:Y:S01]  /*f2f0*/  MUFU.EX2 R178, R178 ;  /* 0x000000b200b27308 */ /* 0x000fe20000000800 */
[----:B------:R-:W-:Y:S01]  /*f300*/  F2FP.PACK_AB R27, R183, R182 ;  /* 0x000000b6b71b723e */ /* 0x000fe200000000ff */
[----:B------:R-:W-:Y:S01]  /*f310*/  FADD.FTZ R165, R165, R150 ;  /* 0x00000096a5a57221 */ /* 0x000fe20000010000 */
[----:B------:R-:W-:Y:S01]  /*f320*/  MOV R150, R151 ;  /* 0x0000009700967202 */ /* 0x000fe20000000f00 */
[----:B------:R-:W-:Y:S01]  /*f330*/  FADD.FTZ R157, R157, R152 ;  /* 0x000000989d9d7221 */ /* 0x000fe20000010000 */
[----:B------:R-:W-:Y:S01]  /*f340*/  MOV R152, R22 ;  /* 0x0000001600987202 */ /* 0x000fe20000000f00 */
[----:B------:R-:W-:Y:S02]  /*f350*/  FADD.FTZ R161, R160, R161 ;  /* 0x000000a1a0a17221 */ /* 0x000fe40000010000 */
[-C--:B-----5:R-:W-:Y:S01]  /*f360*/  HMMA.16816.F32 R4, R24, R36.reuse, R4 ;  /* 0x000000241804723c */ /* 0x0a0fe20000001804 */
[----:B------:R-:W-:Y:S01]  /*f370*/  FADD.FTZ R163, R162, R163 ;  /* 0x000000a3a2a37221 */ /* 0x000fe20000010000 */
[----:B------:R-:W-:Y:S01]  /*f380*/  MUFU.EX2 R195, R195 ;  /* 0x000000c300c37308 */ /* 0x000fe20000000800 */
[----:B------:R-:W-:Y:S01]  /*f390*/  FADD.FTZ R165, R148, R165 ;  /* 0x000000a594a57221 */ /* 0x000fe20000010000 */
[----:B------:R-:W-:Y:S01]  /*f3a0*/  MOV R148, R149 ;  /* 0x0000009500947202 */ /* 0x000fe20000000f00 */
[----:B------:R-:W-:Y:S02]  /*f3b0*/  FADD.FTZ R164, R164, R157 ;  /* 0x0000009da4a47221 */ /* 0x000fe40000010000 */
[----:B------:R-:W-:Y:S01]  /*f3c0*/  FADD.FTZ R172, R172, R161 ;  /* 0x000000a1acac7221 */ /* 0x000fe20000010000 */
[C---:B------:R-:W-:Y:S01]  /*f3d0*/  HMMA.16816.F32 R8, R28.reuse, R36, R8 ;  /* 0x000000241c08723c */ /* 0x040fe20000001808 */
[----:B------:R-:W-:Y:S03]  /*f3e0*/  FADD.FTZ R184, R184, R163 ;  /* 0x000000a3b8b87221 */ /* 0x000fe60000010000 */
[----:B------:R-:W-:Y:S01]  /*f3f0*/  MUFU.EX2 R173, R173 ;  /* 0x000000ad00ad7308 */ /* 0x000fe20000000800 */
[----:B------:R-:W-:Y:S02]  /*f400*/  FADD.FTZ R188, R188, R165 ;  /* 0x000000a5bcbc7221 */ /* 0x000fe40000010000 */
[----:B------:R-:W-:Y:S01]  /*f410*/  FADD.FTZ R169, R169, R164 ;  /* 0x000000a4a9a97221 */ /* 0x000fe20000010000 */
        /* <DEDUP_REMOVED lines=10> */
[----:B------:R-:W-:Y:S03]  /*f4c0*/  MUFU.EX2 R181, R181 ;  /* 0x000000b500b57308 */ /* 0x000fe60000000800 */
[----:B------:R-:W-:Y:S02]  /*f4d0*/  FADD.FTZ R186, R186, R187 ;  /* 0x000000bbbaba7221 */ /* 0x000fe40000010000 */
[----:B------:R-:W-:Y:S02]  /*f4e0*/  FADD.FTZ R193, R193, R188 ;  /* 0x000000bcc1c17221 */ /* 0x000fe40000010000 */
[C---:B------:R-:W-:Y:S01]  /*f4f0*/  HMMA.16816.F32 R108, R28.reuse, R40, R108 ;  /* 0x000000281c6c723c */ /* 0x040fe2000000186c */
[----:B------:R-:W-:Y:S02]  /*f500*/  FADD.FTZ R179, R179, R174 ;  /* 0x000000aeb3b37221 */ /* 0x000fe40000010000 */
[----:B------:R-:W-:Y:S01]  /*f510*/  MUFU.EX2 R166, R166 ;  /* 0x000000a600a67308 */ /* 0x000fe20000000800 */
[----:B------:R-:W-:Y:S02]  /*f520*/  FADD.FTZ R183, R183, R182 ;  /* 0x000000b6b7b77221 */ /* 0x000fe40000010000 */
[----:B------:R-:W-:Y:S02]  /*f530*/  FADD.FTZ R189, R189, R186 ;  /* 0x000000babdbd7221 */ /* 0x000fe40000010000 */
[-C--:B------:R-:W-:Y:S01]  /*f540*/  HMMA.16816.F32 R112, R28, R42.reuse, R112 ;  /* 0x0000002a1c70723c */ /* 0x080fe20000001870 */
[----:B------:R-:W-:Y:S04]  /*f550*/  FADD.FTZ R193, R190, R193 ;  /* 0x000000c1bec17221 */ /* 0x000fe80000010000 */
[----:B------:R-:W3:Y:S03]  /*f560*/  MUFU.EX2 R171, R171 ;  /* 0x000000ab00ab7308 */ /* 0x000ee60000000800 */
[C---:B------:R-:W-:Y:S01]  /*f570*/  HMMA.16816.F32 R116, R24.reuse, R42, R116 ;  /* 0x0000002a1874723c */ /* 0x040fe20000001874 */
[----:B------:R-:W4:Y:S06]  /*f580*/  LDSM.16.MT88.4 R40, [R214+0x3480] ;  /* 0x00348000d628783b */ /* 0x000f2c0000004200 */
[----:B------:R-:W5:Y:S01]  /*f590*/  MUFU.EX2 R176, R176 ;  /* 0x000000b000b07308 */ /* 0x000f620000000800 */
[-C--:B-1----:R-:W-:Y:S08]  /*f5a0*/  HMMA.16816.F32 R120, R24, R32.reuse, R120 ;  /* 0x000000201878723c */ /* 0x082ff00000001878 */
[C---:B------:R-:W-:Y:S01]  /*f5b0*/  HMMA.16816.F32 R124, R28.reuse, R32, R124 ;  /* 0x000000201c7c723c */ /* 0x040fe2000000187c */
[----:B------:R-:W-:Y:S07]  /*f5c0*/  MUFU.EX2 R192, R192 ;  /* 0x000000c000c07308 */ /* 0x000fee0000000800 */
[-C--:B------:R-:W-:Y:S03]  /*f5d0*/  HMMA.16816.F32 R16, R28, R34.reuse, R16 ;  /* 0x000000221c10723c */ /* 0x080fe60000001810 */
[----:B------:R-:W1:Y:S05]  /*f5e0*/  MUFU.EX2 R197, R197 ;  /* 0x000000c500c57308 */ /* 0x000e6a0000000800 */
[C---:B------:R-:W-:Y:S01]  /*f5f0*/  HMMA.16816.F32 R128, R24.reuse, R34, R128 ;  /* 0x000000221880723c */ /* 0x040fe20000001880 */
[----:B------:R-:W1:Y:S04]  /*f600*/  LDSM.16.MT88.4 R32, [R212+0x3480] ;  /* 0x00348000d420783b */ /* 0x000e680000004200 */
[----:B------:R-:W1:Y:S03]  /*f610*/  MUFU.EX2 R194, R194 ;  /* 0x000000c200c27308 */ /* 0x000e660000000800 */
[-C--:B--2---:R-:W-:Y:S08]  /*f620*/  HMMA.16816.F32 R52, R24, R36.reuse, R52 ;  /* 0x000000241834723c */ /* 0x084ff00000001834 */
[C---:B------:R-:W-:Y:S08]  /*f630*/  HMMA.16816.F32 R56, R28.reuse, R36, R56 ;  /* 0x000000241c38723c */ /* 0x040ff00000001838 */
[-C--:B------:R-:W-:Y:S08]  /*f640*/  HMMA.16816.F32 R60, R28, R38.reuse, R60 ;  /* 0x000000261c3c723c */ /* 0x080ff0000000183c */
[C---:B------:R-:W-:Y:S01]  /*f650*/  HMMA.16816.F32 R64, R24.reuse, R38, R64 ;  /* 0x000000261840723c */ /* 0x040fe20000001840 */
[----:B------:R-:W2:Y:S07]  /*f660*/  LDSM.16.MT88.4 R36, [R214+0x2080] ;  /* 0x00208000d624783b */ /* 0x000eae0000004200 */
[-C--:B----4-:R-:W-:Y:S08]  /*f670*/  HMMA.16816.F32 R68, R24, R40.reuse, R68 ;  /* 0x000000281844723c */ /* 0x090ff00000001844 */
[C---:B------:R-:W-:Y:S08]  /*f680*/  HMMA.16816.F32 R72, R28.reuse, R40, R72 ;  /* 0x000000281c48723c */ /* 0x040ff00000001848 */
[-C--:B------:R-:W-:Y:S08]  /*f690*/  HMMA.16816.F32 R76, R28, R42.reuse, R76 ;  /* 0x0000002a1c4c723c */ /* 0x080ff0000000184c */
[C---:B------:R-:W-:Y:S01]  /*f6a0*/  HMMA.16816.F32 R80, R24.reuse, R42, R80 ;  /* 0x0000002a1850723c */ /* 0x040fe20000001850 */
[----:B------:R-:W4:Y:S07]  /*f6b0*/  LDSM.16.MT88.4 R40, [R212+0x2080] ;  /* 0x00208000d428783b */ /* 0x000f2e0000004200 */
[-C--:B-1----:R-:W-:Y:S08]  /*f6c0*/  HMMA.16816.F32 R84, R24, R32.reuse, R84 ;  /* 0x000000201854723c */ /* 0x082ff00000001854 */
[C---:B------:R-:W-:Y:S08]  /*f6d0*/  HMMA.16816.F32 R88, R28.reuse, R32, R88 ;  /* 0x000000201c58723c */ /* 0x040ff00000001858 */
[-C--:B------:R-:W-:Y:S07]  /*f6e0*/  HMMA.16816.F32 R92, R28, R34.reuse, R92 ;  /* 0x000000221c5c723c */ /* 0x080fee000000185c */
[----:B---3--:R-:W-:Y:S01]  /*f6f0*/  F2FP.PACK_AB R28, R171, R166 ;  /* 0x000000a6ab1c723e */ /* 0x008fe200000000ff */
[----:B------:R-:W-:Y:S01]  /*f700*/  HMMA.16816.F32 R96, R24, R34, R96 ;  /* 0x000000221860723c */ /* 0x000fe20000001860 */
[----:B-----5:R-:W-:Y:S01]  /*f710*/  F2FP.PACK_AB R30, R185, R176 ;  /* 0x000000b0b91e723e */ /* 0x020fe200000000ff */
[----:B------:R-:W1:Y:S02]  /*f720*/  LDSM.16.MT88.4 R32, [R214+0x3880] ;  /* 0x00388000d620783b */ /* 0x000e640000004200 */
[----:B------:R-:W-:Y:S01]  /*f730*/  F2FP.PACK_AB R29, R197, R192 ;  /* 0x000000c0c51d723e */ /* 0x000fe200000000ff */
[----:B------:R-:W-:Y:S01]  /*f740*/  FADD.FTZ R166, R166, R189 ;  /* 0x000000bda6a67221 */ /* 0x000fe20000010000 */
[----:B------:R-:W-:Y:S01]  /*f750*/  F2FP.PACK_AB R31, R23, R194 ;  /* 0x000000c2171f723e */ /* 0x000fe200000000ff */
        /* <DEDUP_REMOVED lines=8> */
[----:B------:R-:W-:Y:S02]  /*f7e0*/  FADD.FTZ R195, R195, R178 ;  /* 0x000000b2c3c37221 */ /* 0x000fe40000010000 */
[----:B------:R-:W-:Y:S02]  /*f7f0*/  FADD.FTZ R171, R171, R166 ;  /* 0x000000a6abab7221 */ /* 0x000fe40000010000 */
[----:B------:R-:W-:Y:S02]  /*f800*/  FADD.FTZ R197, R197, R192 ;  /* 0x000000c0c5c57221 */ /* 0x000fe40000010000 */
[-C--:B--2---:R-:W-:Y:S01]  /*f810*/  HMMA.16816.F32 R144, R24, R36.reuse, R4 ;  /* 0x000000241890723c */ /* 0x084fe20000001804 */
[----:B------:R-:W2:Y:S01]  /*f820*/  LDSM.16.MT88.4 R4, [R212+0x3880] ;  /* 0x00388000d404783b */ /* 0x000ea20000004200 */
[----:B------:R-:W-:Y:S02]  /*f830*/  FADD.FTZ R173, R173, R180 ;  /* 0x000000b4adad7221 */ /* 0x000fe40000010000 */
[----:B------:R-:W-:Y:S02]  /*f840*/  FADD.FTZ R168, R168, R195 ;  /* 0x000000c3a8a87221 */ /* 0x000fe40000010000 */
[----:B------:R-:W-:Y:S02]  /*f850*/  FADD.FTZ R176, R176, R171 ;  /* 0x000000abb0b07221 */ /* 0x000fe40000010000 */
[C---:B------:R-:W-:Y:S01]  /*f860*/  HMMA.16816.F32 R140, R28.reuse, R36, R8 ;  /* 0x000000241c8c723c */ /* 0x040fe20000001808 */
[----:B------:R-:W-:Y:S03]  /*f870*/  FADD.FTZ R194, R194, R197 ;  /* 0x000000c5c2c27221 */ /* 0x000fe60000010000 */
[----:B------:R-:W-:Y:S02]  /*f880*/  FADD.FTZ R231, R170, R173 ;  /* 0x000000adaae77221 */ /* 0x000fe40000010000 */
[----:B------:R-:W-:Y:S02]  /*f890*/  FADD.FTZ R229, R181, R168 ;  /* 0x000000a8b5e57221 */ /* 0x000fe40000010000 */
[-C--:B------:R-:W-:Y:S01]  /*f8a0*/  HMMA.16816.F32 R136, R28, R38.reuse, R12 ;  /* 0x000000261c88723c */ /* 0x080fe2000000180c */
[----:B------:R-:W-:Y:S03]  /*f8b0*/  FADD.FTZ R227, R185, R176 ;  /* 0x000000b0b9e37221 */ /* 0x000fe60000010000 */
[----:B------:R-:W-:Y:S04]  /*f8c0*/  FADD.FTZ R225, R23, R194 ;  /* 0x000000c217e17221 */ /* 0x000fe80000010000 */
        /* <DEDUP_REMOVED lines=16> */
[C---:B------:R-:W-:Y:S08]  /*f9d0*/  HMMA.16816.F32 R80, R24.reuse, R34, R80 ;  /* 0x000000221850723c */ /* 0x040ff00000001850 */
[-C--:B--2---:R-:W-:Y:S08]  /*f9e0*/  HMMA.16816.F32 R84, R24, R4.reuse, R84 ;  /* 0x000000041854723c */ /* 0x084ff00000001854 */
[C---:B------:R-:W-:Y:S08]  /*f9f0*/  HMMA.16816.F32 R88, R28.reuse, R4, R88 ;  /* 0x000000041c58723c */ /* 0x040ff00000001858 */
[-C--:B------:R-:W-:Y:S08]  /*fa00*/  HMMA.16816.F32 R92, R28, R6.reuse, R92 ;  /* 0x000000061c5c723c */ /* 0x080ff0000000185c */
[----:B------:R-:W-:Y:S01]  /*fa10*/  HMMA.16816.F32 R96, R24, R6, R96 ;  /* 0x000000061860723c */ /* 0x000fe20000001860 */
[----:B------:R-:W-:-:S07]  /*fa20*/  @P0 BRA `(.L_x_978) ;  /* 0xffffc2b000000947 */ /* 0x000fce000383ffff */
.L_x_960:
[----:B------:R-:W1:Y:S01]  /*fa30*/  SHFL.BFLY PT, R4, R229, 0x2, 0x1f ;  /* 0x0c401f00e5047f89 */ /* 0x000e6200000e0000 */
[----:B------:R-:W-:-:S02]  /*fa40*/  MOV R10, 0xff800000 ;  /* 0xff800000000a7802 */ /* 0x000fc40000000f00 */
[----:B------:R-:W-:Y:S01]  /*fa50*/  MOV R12, 0xff800000 ;  /* 0xff800000000c7802 */ /* 0x000fe20000000f00 */
[----:B------:R-:W2:Y:S01]  /*fa60*/  SHFL.BFLY PT, R0, R231, 0x2, 0x1f ;  /* 0x0c401f00e7007f89 */ /* 0x000ea200000e0000 */
[----:B------:R-:W-:-:S03]  /*fa70*/  PLOP3.LUT P4, PT, PT, PT, PT, 0x8, 0x0 ;  /* 0x000000000000781c */ /* 0x000fc60003f8e170 */
[----:B------:R-:W3:Y:S04]  /*fa80*/  SHFL.BFLY PT, R8, R227, 0x2, 0x1f ;  /* 0x0c401f00e3087f89 */ /* 0x000ee800000e0000 */
        /* <DEDUP_REMOVED lines=9> */
[----:B-1----:R-:W-:Y:S02]  /*fb20*/  FADD.FTZ R5, R4, R5 ;  /* 0x0000000504057221 */ /* 0x002fe40000010000 */
[----:B--2---:R-:W-:-:S03]  /*fb30*/  FADD.FTZ R0, R7, R0 ;  /* 0x0000000007007221 */ /* 0x004fc60000010000 */
[----:B------:R-:W-:Y:S01]  /*fb40*/  FSETP.NE.FTZ.AND P2, PT, R5, RZ, PT ;  /* 0x000000ff0500720b */ /* 0x000fe20003f55000 */
[----:B------:R-:W-:Y:S01]  /*fb50*/  CS2R R6, SRZ ;  /* 0x0000000000067805 */ /* 0x000fe2000001ff00 */
[----:B---3--:R-:W-:Y:S01]  /*fb60*/  FADD.FTZ R4, R8, R11 ;  /* 0x0000000b08047221 */ /* 0x008fe20000010000 */
[----:B------:R-:W-:Y:S02]  /*fb70*/  FSETP.NE.FTZ.AND P3, PT, R0, RZ, PT ;  /* 0x000000ff0000720b */ /* 0x000fe40003f75000 */
[----:B------:R-:W-:Y:S01]  /*fb80*/  MOV R11, 0xff800000 ;  /* 0xff800000000b7802 */ /* 0x000fe20000000f00 */
[----:B----4-:R-:W-:Y:S01]  /*fb90*/  FADD.FTZ R2, R9, R2 ;  /* 0x0000000209027221 */ /* 0x010fe20000010000 */
[----:B------:R-:W-:Y:S01]  /*fba0*/  FSETP.NE.FTZ.AND P1, PT, R4, RZ, PT ;  /* 0x000000ff0400720b */ /* 0x000fe20003f35000 */
[----:B------:R-:W-:-:S03]  /*fbb0*/  CS2R R8, SRZ ;  /* 0x0000000000087805 */ /* 0x000fc6000001ff00 */
[----:B------:R-:W-:Y:S02]  /*fbc0*/  FSETP.NE.FTZ.AND P0, PT, R2, RZ, PT ;  /* 0x000000ff0200720b */ /* 0x000fe40003f15000 */
[----:B------:R-:W1:Y:S01]  /*fbd0*/  @P2 MUFU.RCP R6, R5 ;  /* 0x0000000500062308 */ /* 0x000e620000001000 */
[----:B------:R-:W-:Y:S02]  /*fbe0*/  @P2 MOV R15, 0x3f317218 ;  /* 0x3f317218000f2802 */ /* 0x000fe40000000f00 */
[----:B------:R-:W-:-:S03]  /*fbf0*/  @P3 MOV R16, 0x3f317218 ;  /* 0x3f31721800103802 */ /* 0x000fc60000000f00 */
[----:B------:R-:W-:Y:S02]  /*fc00*/  @P2 FMUL.FTZ R15, R15, c[0x0][0x2d0] ;  /* 0x0000b4000f0f2a20 */ /* 0x000fe40000410000 */
[----:B------:R-:W-:Y:S01]  /*fc10*/  @P3 MUFU.RCP R7, R0 ;  /* 0x0000000000073308 */ /* 0x000fe20000001000 */
        /* <DEDUP_REMOVED lines=8> */
[C---:B------:R-:W-:Y:S01]  /*fca0*/  FMUL.FTZ R102, R6.reuse, R102 ;  /* 0x0000006606667220 */ /* 0x040fe20000410000 */
[----:B------:R-:W-:Y:S01]  /*fcb0*/  @P0 MUFU.RCP R9, R2 ;  /* 0x0000000200090308 */ /* 0x000fe20000001000 */
        /* <DEDUP_REMOVED lines=18> */
[----:B------:R-:W-:Y:S01]  /*fde0*/  FMUL.FTZ R71, R6, R71 ;  /* 0x0000004706477220 */ /* 0x000fe20000410000 */
        /* <DEDUP_REMOVED lines=81> */
[----:B------:R-:W-:Y:S02]  /*10300*/  FMUL.FTZ R7, R7, R97 ;  /* 0x0000006107077220 */ /* 0x000fe40000410000 */
[----:B------:R-:W-:Y:S02]  /*10310*/  FMUL.FTZ R9, R9, R95 ;  /* 0x0000005f09097220 */ /* 0x000fe40000410000 */
[----:B------:R-:W-:-:S02]  /*10320*/  @P3 FFMA.FTZ R8, R16, R151, R0 ;  /* 0x0000009710083223 */ /* 0x000fc40000010000 */
[----:B------:R-:W-:Y:S02]  /*10330*/  @P2 FFMA.FTZ R10, R15, R149, R18 ;  /* 0x000000950f0a2223 */ /* 0x000fe40000010012 */
[----:B------:R-:W-:Y:S02]  /*10340*/  @P1 FFMA.FTZ R11, R14, R3, R4 ;  /* 0x000000030e0b1223 */ /* 0x000fe40000010004 */
[----:B------:R-:W-:Y:S02]  /*10350*/  @P0 FFMA.FTZ R12, R13, R152, R5 ;  /* 0x000000980d0c0223 */ /* 0x000fe40000010005 */
.L_x_912:
[----:B------:R-:W-:Y:S05]  /*10360*/  @P4 BRA `(.L_x_979) ;  /* 0x000015d000004947 */ /* 0x000fea0003800000 */
[----:B------:R-:W1:Y:S01]  /*10370*/  S2R R0, SR_CTAID.Y ;  /* 0x0000000000007919 */ /* 0x000e620000002600 */
[----:B------:R-:W-:Y:S01]  /*10380*/  F2FP.PACK_AB R6, R9, R6 ;  /* 0x000000060906723e */ /* 0x000fe200000000ff */
[----:B------:R-:W-:Y:S01]  /*10390*/  BSSY B0, `(.L_x_980) ;  /* 0x0000112000007945 */ /* 0x000fe20003800000 */
[----:B------:R-:W-:Y:S01]  /*103a0*/  F2FP.PACK_AB R144, R145, R144 ;  /* 0x000000909190723e */ /* 0x000fe200000000ff */
[----:B------:R-:W2:Y:S01]  /*103b0*/  S2R R2, SR_TID.X ;  /* 0x0000000000027919 */ /* 0x000ea20000002100 */
[----:B------:R-:W-:Y:S02]  /*103c0*/  F2FP.PACK_AB R146, R147, R146 ;  /* 0x000000929392723e */ /* 0x000fe400000000ff */
[----:B------:R-:W-:Y:S01]  /*103d0*/  F2FP.PACK_AB R100, R101, R100 ;  /* 0x000000646564723e */ /* 0x000fe200000000ff */
[----:B------:R-:W3:Y:S01]  /*103e0*/  S2R R3, SR_CTAID.Z ;  /* 0x0000000000037919 */ /* 0x000ee20000002700 */
[----:B------:R-:W-:-:S02]  /*103f0*/  F2FP.PACK_AB R102, R103, R102 ;  /* 0x000000666766723e */ /* 0x000fc400000000ff */
[----:B------:R-:W-:Y:S01]  /*10400*/  F2FP.PACK_AB R140, R141, R140 ;  /* 0x0000008c8d8c723e */ /* 0x000fe200000000ff */
[----:B------:R-:W-:Y:S01]  /*10410*/  BAR.SYNC.DEFER_BLOCKING 0x1, 0x80 ;  /* 0x0042000000007b1d */ /* 0x000fe20000010000 */
[----:B------:R-:W-:Y:S02]  /*10420*/  F2FP.PACK_AB R142, R143, R142 ;  /* 0x0000008e8f8e723e */ /* 0x000fe400000000ff */
[----:B------:R-:W-:Y:S02]  /*10430*/  F2FP.PACK_AB R136, R137, R136 ;  /* 0x000000888988723e */ /* 0x000fe400000000ff */
[----:B------:R-:W-:Y:S02]  /*10440*/  F2FP.PACK_AB R138, R139, R138 ;  /* 0x0000008a8b8a723e */ /* 0x000fe400000000ff */
[----:B------:R-:W-:Y:S02]  /*10450*/  F2FP.PACK_AB R104, R105, R104 ;  /* 0x000000686968723e */ /* 0x000fe400000000ff */
[----:B------:R-:W-:-:S02]  /*10460*/  F2FP.PACK_AB R106, R107, R106 ;  /* 0x0000006a6b6a723e */ /* 0x000fc400000000ff */
[----:B------:R-:W-:Y:S01]  /*10470*/  F2FP.PACK_AB R116, R117, R116 ;  /* 0x000000747574723e */ /* 0x000fe200000000ff */
[C---:B-1----:R-:W-:Y:S01]  /*10480*/  IMAD.WIDE.U32 R18, R0.reuse, c[0x0][0x490], RZ ;  /* 0x0001240000127a25 */ /* 0x042fe200078e00ff */
[----:B------:R-:W-:Y:S02]  /*10490*/  SHF.R.S32.HI R4, RZ, 0x1f, R0 ;  /* 0x0000001fff047819 */ /* 0x000fe40000011400 */
[----:B------:R-:W-:Y:S01]  /*104a0*/  F2FP.PACK_AB R118, R119, R118 ;  /* 0x000000767776723e */ /* 0x000fe200000000ff */
[----:B------:R-:W-:Y:S01]  /*104b0*/  IMAD.WIDE.U32 R20, R0, c[0x0][0x3e8], RZ ;  /* 0x0000fa0000147a25 */ /* 0x000fe200078e00ff */
[----:B--2---:R-:W-:Y:S02]  /*104c0*/  SHF.R.S32.HI R15, RZ, 0x1f, R2 ;  /* 0x0000001fff0f7819 */ /* 0x004fe40000011402 */
        /* <DEDUP_REMOVED lines=8> */
[----:B------:R-:W-:Y:S01]  /*10550*/  LEA.HI R0, R15, R2, RZ, 0x3 ;  /* 0x000000020f007211 */ /* 0x000fe200078f18ff */
[----:B------:R-:W-:Y:S01]  /*10560*/  IMAD.IADD R19, R19, 0x1, R23 ;  /* 0x0000000113137824 */ /* 0x000fe200078e0217 */
[----:B------:R-:W-:Y:S01]  /*10570*/  LOP3.LUT R5, R13, 0xffffffe0, RZ, 0xc0, !PT ;  /* 0xffffffe00d057812 */ /* 0x000fe200078ec0ff */
[----:B------:R-:W-:Y:S01]  /*10580*/  IMAD.IADD R4, R2, 0x1, -R9 ;  /* 0x0000000102047824 */ /* 0x000fe200078e0a09 */
[----:B---3--:R-:W-:Y:S01]  /*10590*/  SHF.R.S32.HI R14, RZ, 0x1f, R3 ;  /* 0x0000001fff0e7819 */ /* 0x008fe20000011403 */
[----:B------:R-:W-:Y:S01]  /*105a0*/  IMAD.SHL.U32 R0, R0, 0x8, RZ ;  /* 0x0000000800007824 */ /* 0x000fe200078e00ff */
[----:B------:R-:W-:Y:S01]  /*105b0*/  SHF.R.S32.HI R23, RZ, 0x5, R13 ;  /* 0x00000005ff177819 */ /* 0x000fe2000001140d */
[----:B------:R-:W-:Y:S01]  /*105c0*/  IMAD.IADD R5, R2, 0x1, -R5 ;  /* 0x0000000102057824 */ /* 0x000fe200078e0a05 */
[----:B------:R-:W-:Y:S01]  /*105d0*/  SHF.R.S32.HI R28, RZ, 0x1f, R13 ;  /* 0x0000001fff1c7819 */ /* 0x000fe2000001140d */
[----:B------:R-:W-:Y:S01]  /*105e0*/  IMAD R16, R14, c[0x0][0x498], RZ ;  /* 0x000126000e107a24 */ /* 0x000fe200078e02ff */
[----:B------:R-:W-:Y:S01]  /*105f0*/  LOP3.LUT R15, R0, 0xc0, RZ, 0xc0, !PT ;  /* 0x000000c0000f7812 */ /* 0x000fe200078ec0ff */
[----:B------:R-:W-:Y:S01]  /*10600*/  IMAD.SHL.U32 R0, R4, 0x8, RZ ;  /* 0x0000000804007824 */ /* 0x000fe200078e00ff */
[----:B------:R-:W-:Y:S01]  /*10610*/  SHF.R.S32.HI R2, RZ, 0x1f, R5 ;  /* 0x0000001fff027819 */ /* 0x000fe20000011405 */
[----:B------:R-:W-:Y:S01]  /*10620*/  IMAD R14, R14, c[0x0][0x3f0], RZ ;  /* 0x0000fc000e0e7a24 */ /* 0x000fe200078e02ff */
[----:B------:R-:W-:Y:S01]  /*10630*/  SHF.R.U32.HI R22, RZ, 0x3, R15 ;  /* 0x00000003ff167819 */ /* 0x000fe2000001160f */
[----:B------:R-:W-:Y:S01]  /*10640*/  IMAD.IADD R27, R21, 0x1, R26 ;  /* 0x00000001151b7824 */ /* 0x000fe200078e021a */
[----:B------:R-:W-:Y:S01]  /*10650*/  LOP3.LUT R15, R15, 0x18, R0, 0xf8, !PT ;  /* 0x000000180f0f7812 */ /* 0x000fe200078ef800 */
[----:B------:R-:W-:Y:S01]  /*10660*/  IMAD.MOV.U32 R26, RZ, RZ, R20 ;  /* 0x000000ffff1a7224 */ /* 0x000fe200078e0014 */
[----:B------:R-:W-:Y:S01]  /*10670*/  LOP3.LUT P3, RZ, R5, 0x3, RZ, 0xc0, !PT ;  /* 0x0000000305ff7812 */ /* 0x000fe2000786c0ff */
[C---:B------:R-:W-:Y:S01]  /*10680*/  IMAD R9, R3.reuse, c[0x0][0x49c], R16 ;  /* 0x0001270003097a24 */ /* 0x040fe200078e0210 */
[----:B------:R-:W-:Y:S01]  /*10690*/  LEA.HI R2, R2, R5, RZ, 0x2 ;  /* 0x0000000502027211 */ /* 0x000fe200078f10ff */
[----:B------:R-:W-:Y:S01]  /*106a0*/  IMAD R5, R3, c[0x0][0x3f4], R14 ;  /* 0x0000fd0003057a24 */ /* 0x000fe200078e020e */
[----:B------:R-:W-:Y:S01]  /*106b0*/  LOP3.LUT R22, R15, R22, RZ, 0x3c, !PT ;  /* 0x000000160f167212 */ /* 0x000fe200078e3cff */
[----:B------:R-:W1:Y:S01]  /*106c0*/  S2R R14, SR_CTAID.X ;  /* 0x00000000000e7919 */ /* 0x000e620000002500 */
[----:B------:R-:W-:Y:S01]  /*106d0*/  SHF.R.S32.HI R15, RZ, 0x2, R17 ;  /* 0x00000002ff0f7819 */ /* 0x000fe20000011411 */
[----:B------:R-:W-:Y:S01]  /*106e0*/  IMAD.MOV.U32 R16, RZ, RZ, c[0x0][0x4e8] ;  /* 0x00013a00ff107624 */ /* 0x000fe200078e00ff */
[----:B------:R-:W-:Y:S01]  /*106f0*/  LEA.HI R28, R28, R23, RZ, 0x2 ;  /* 0x000000171c1c7211 */ /* 0x000fe200078f10ff */
[----:B------:R-:W-:Y:S01]  /*10700*/  IMAD.WIDE.U32 R18, R3, c[0x0][0x498], R18 ;  /* 0x0001260003127a25 */ /* 0x000fe200078e0012 */
[----:B------:R-:W-:-:S02]  /*10710*/  LEA.HI R20, R15, R15, RZ, 0x1 ;  /* 0x0000000f0f147211 */ /* 0x000fc400078f08ff */
[----:B------:R-:W-:Y:S01]  /*10720*/  SHF.R.S32.HI R24, RZ, 0x1f, R17 ;  /* 0x0000001fff187819 */ /* 0x000fe20000011411 */
[----:B------:R-:W-:Y:S01]  /*10730*/  IMAD.WIDE.U32 R26, R3, c[0x0][0x3f0], R26 ;  /* 0x0000fc00031a7a25 */ /* 0x000fe200078e001a */
[----:B------:R-:W-:Y:S02]  /*10740*/  LOP3.LUT R20, R20, 0x3fffffe, RZ, 0xc0, !PT ;  /* 0x03fffffe14147812 */ /* 0x000fe400078ec0ff */
[----:B------:R-:W-:Y:S01]  /*10750*/  LEA.HI R13, R4, R4, RZ, 0x1 ;  /* 0x00000004040d7211 */ /* 0x000fe200078f08ff */
[----:B------:R-:W-:Y:S01]  /*10760*/  IMAD.IADD R27, R27, 0x1, R5 ;  /* 0x000000011b1b7824 */ /* 0x000fe200078e0205 */
[----:B------:R-:W-:Y:S01]  /*10770*/  LOP3.LUT R28, R28, 0xffffffc, RZ, 0xc0, !PT ;  /* 0x0ffffffc1c1c7812 */ /* 0x000fe200078ec0ff */
[----:B------:R-:W-:Y:S01]  /*10780*/  IMAD.IADD R20, R15, 0x1, -R20 ;  /* 0x000000010f147824 */ /* 0x000fe200078e0a14 */
[----:B------:R-:W-:Y:S02]  /*10790*/  LEA.HI R24, R24, R15, RZ, 0x3 ;  /* 0x0000000f18187211 */ /* 0x000fe400078f18ff */
[C---:B------:R-:W-:Y:S01]  /*107a0*/  LOP3.LUT R3, R13.reuse, 0x1ffffffe, RZ, 0xc0, !PT ;  /* 0x1ffffffe0d037812 */ /* 0x040fe200078ec0ff */
[----:B------:R-:W-:Y:S01]  /*107b0*/  IMAD.SHL.U32 R13, R13, 0x20, RZ ;  /* 0x000000200d0d7824 */ /* 0x000fe200078e00ff */
[----:B------:R-:W-:Y:S01]  /*107c0*/  ISETP.NE.AND P0, PT, R16, 0x1, PT ;  /* 0x000000011000780c */ /* 0x000fe20003f05270 */
[C---:B------:R-:W-:Y:S01]  /*107d0*/  IMAD R17, R23.reuse, 0x8, R20 ;  /* 0x0000000817117824 */ /* 0x040fe200078e0214 */
[----:B------:R-:W-:Y:S01]  /*107e0*/  LOP3.LUT R24, R24, 0xfffffff8, RZ, 0xc0, !PT ;  /* 0xfffffff818187812 */ /* 0x000fe200078ec0ff */
[C---:B------:R-:W-:Y:S01]  /*107f0*/  IMAD.IADD R21, R23.reuse, 0x1, -R28 ;  /* 0x0000000117157824 */ /* 0x040fe200078e0a1c */
[----:B------:R-:W-:Y:S01]  /*10800*/  SHF.R.S32.HI R2, RZ, 0x2, R2 ;  /* 0x00000002ff027819 */ /* 0x000fe20000011402 */
[----:B------:R-:W-:Y:S01]  /*10810*/  IMAD R20, R23, 0x100, R4 ;  /* 0x0000010017147824 */ /* 0x000fe200078e0204 */
[----:B------:R-:W-:Y:S01]  /*10820*/  F2FP.PACK_AB R110, R111, R110 ;  /* 0x0000006e6f6e723e */ /* 0x000fe200000000ff */
[C---:B------:R-:W-:Y:S01]  /*10830*/  IMAD.IADD R3, R4.reuse, 0x1, -R3 ;  /* 0x0000000104037824 */ /* 0x040fe200078e0a03 */
[----:B------:R-:W-:Y:S01]  /*10840*/  F2FP.PACK_AB R112, R113, R112 ;  /* 0x000000707170723e */ /* 0x000fe200000000ff */
[----:B------:R-:W-:Y:S01]  /*10850*/  IMAD R23, R4, 0x20, R15 ;  /* 0x0000002004177824 */ /* 0x000fe200078e020f */
[----:B------:R-:W-:Y:S01]  /*10860*/  LOP3.LUT R4, R13, 0xffffffc0, RZ, 0xc0, !PT ;  /* 0xffffffc00d047812 */ /* 0x000fe200078ec0ff */
[----:B------:R-:W-:Y:S01]  /*10870*/  IMAD.IADD R24, R15, 0x1, -R24 ;  /* 0x000000010f187824 */ /* 0x000fe200078e0a18 */
[----:B------:R-:W-:Y:S01]  /*10880*/  F2FP.PACK_AB R114, R115, R114 ;  /* 0x000000727372723e */ /* 0x000fe200000000ff */
[----:B-1----:R-:W-:Y:S01]  /*10890*/  IMAD R23, R14, 0x80, R23 ;  /* 0x000000800e177824 */ /* 0x002fe200078e0217 */
[----:B------:R-:W-:Y:S01]  /*108a0*/  F2FP.PACK_AB R120, R121, R120 ;  /* 0x000000787978723e */ /* 0x000fe200000000ff */
[----:B------:R-:W-:Y:S01]  /*108b0*/  IMAD R21, R21, 0x10, R2 ;  /* 0x0000001015157824 */ /* 0x000fe200078e0202 */
[----:B------:R-:W-:Y:S01]  /*108c0*/  LEA.HI R13, R24, R24, RZ, 0x1 ;  /* 0x00000018180d7211 */ /* 0x000fe200078f08ff */
[----:B------:R-:W-:Y:S01]  /*108d0*/  IMAD R4, R3, 0x8, R4 ;  /* 0x0000000803047824 */ /* 0x000fe200078e0204 */
[----:B------:R-:W-:Y:S01]  /*108e0*/  F2FP.PACK_AB R122, R123, R122 ;  /* 0x0000007a7b7a723e */ /* 0x000fe200000000ff */
[----:B------:R-:W-:Y:S01]  /*108f0*/  @P0 IMAD.HI.U32 R2, R23, c[0x0][0x4ec], RZ ;  /* 0x00013b0017020a27 */ /* 0x000fe200078e00ff */
[----:B------:R-:W-:-:S02]  /*10900*/  LOP3.LUT R5, R13, 0x3fffffe, RZ, 0xc0, !PT ;  /* 0x03fffffe0d057812 */ /* 0x000fc400078ec0ff */
[----:B------:R-:W-:Y:S01]  /*10910*/  SHF.R.S32.HI R13, RZ, 0x1, R13 ;  /* 0x00000001ff0d7819 */ /* 0x000fe2000001140d */
[----:B------:R-:W-:Y:S01]  /*10920*/  IMAD.IADD R25, R21, 0x1, R4 ;  /* 0x0000000115197824 */ /* 0x000fe200078e0204 */
[----:B------:R-:W-:Y:S01]  /*10930*/  F2FP.PACK_AB R128, R129, R128 ;  /* 0x000000808180723e */ /* 0x000fe200000000ff */
[----:B------:R-:W-:Y:S01]  /*10940*/  IMAD R21, R14, 0x80, R21 ;  /* 0x000000800e157824 */ /* 0x000fe200078e0215 */
[----:B------:R-:W-:Y:S01]  /*10950*/  LOP3.LUT P1, RZ, R13, 0x2, RZ, 0xc0, !PT ;  /* 0x000000020dff7812 */ /* 0x000fe2000782c0ff */
[----:B------:R-:W-:Y:S01]  /*10960*/  IMAD.MOV.U32 R3, RZ, RZ, R23 ;  /* 0x000000ffff037224 */ /* 0x000fe200078e0017 */
[----:B------:R-:W-:Y:S01]  /*10970*/  @P0 SHF.R.U32.HI R3, RZ, c[0x0][0x4f0], R2 ;  /* 0x00013c00ff030a19 */ /* 0x000fe20000011602 */
[----:B------:R-:W-:Y:S01]  /*10980*/  IMAD.U32 R17, R17, 0x20, R22 ;  /* 0x0000002011117824 */ /* 0x000fe200078e0016 */
[----:B------:R-:W-:Y:S01]  /*10990*/  F2FP.PACK_AB R130, R131, R130 ;  /* 0x000000828382723e */ /* 0x000fe200000000ff */
[----:B------:R-:W-:Y:S01]  /*109a0*/  IMAD R22, R16, c[0x0][0x388], RZ ;  /* 0x0000e20010167a24 */ /* 0x000fe200078e02ff */
[----:B------:R-:W-:Y:S01]  /*109b0*/  IADD3 R16, R21, 0x8, RZ ;  /* 0x0000000815107810 */ /* 0x000fe20007ffe0ff */
[----:B------:R-:W-:Y:S01]  /*109c0*/  IMAD.IADD R5, R24, 0x1, -R5 ;  /* 0x0000000118057824 */ /* 0x000fe200078e0a05 */
[----:B------:R-:W-:Y:S01]  /*109d0*/  SHF.R.S32.HI R4, RZ, 0x1f, R3 ;  /* 0x0000001fff047819 */ /* 0x000fe20000011403 */
[----:B------:R-:W-:Y:S01]  /*109e0*/  IMAD R25, R14, 0x80, R25 ;  /* 0x000000800e197824 */ /* 0x000fe200078e0219 */
[-C--:B------:R-:W-:Y:S01]  /*109f0*/  ISETP.GE.OR P5, PT, R16, R22.reuse, P3 ;  /* 0x000000161000720c */ /* 0x080fe20001fa6670 */
[----:B------:R-:W-:Y:S01]  /*10a00*/  IMAD.SHL.U32 R16, R13, 0x40, RZ ;  /* 0x000000400d107824 */ /* 0x000fe200078e00ff */
[----:B------:R-:W-:Y:S01]  /*10a10*/  ISETP.GE.OR P6, PT, R21, R22, P3 ;  /* 0x000000161500720c */ /* 0x000fe20001fc6670 */
[----:B------:R-:W-:Y:S01]  /*10a20*/  IMAD R5, R5, 0x10, R20 ;  /* 0x0000001005057824 */ /* 0x000fe200078e0214 */
[----:B------:R-:W-:Y:S01]  /*10a30*/  LOP3.LUT R20, R13, 0x1, RZ, 0xc0, !PT ;  /* 0x000000010d147812 */ /* 0x000fe200078ec0ff */
[----:B------:R-:W-:Y:S01]  /*10a40*/  IMAD.MOV R2, RZ, RZ, -R3 ;  /* 0x000000ffff027224 */ /* 0x000fe200078e0a03 */
[----:B------:R-:W-:Y:S01]  /*10a50*/  LOP3.LUT R16, R16, 0xc0, RZ, 0xc0, !PT ;  /* 0x000000c010107812 */ /* 0x000fe200078ec0ff */
[----:B------:R-:W-:Y:S01]  /*10a60*/  IMAD R4, R4, c[0x0][0x3e0], RZ ;  /* 0x0000f80004047a24 */ /* 0x000fe200078e02ff */
[----:B------:R-:W-:Y:S01]  /*10a70*/  ISETP.NE.U32.AND P2, PT, R20, 0x1, PT ;  /* 0x000000011400780c */ /* 0x000fe20003f45070 */
[----:B------:R-:W-:Y:S01]  /*10a80*/  @P0 IMAD.HI.U32 R13, R25, c[0x0][0x4ec], RZ ;  /* 0x00013b00190d0a27 */ /* 0x000fe200078e00ff */
[----:B------:R-:W-:-:S02]  /*10a90*/  LEA.HI R16, R16, R16, RZ, 0x1d ;  /* 0x0000001010107211 */ /* 0x000fc400078fe8ff */
[----:B------:R-:W-:Y:S01]  /*10aa0*/  F2FP.PACK_AB R124, R125, R124 ;  /* 0x0000007c7d7c723e */ /* 0x000fe200000000ff */
[----:B------:R-:W-:Y:S01]  /*10ab0*/  IMAD R2, R2, c[0x0][0x4e8], R23 ;  /* 0x00013a0002027a24 */ /* 0x000fe200078e0217 */
        /* <DEDUP_REMOVED lines=8> */
[----:B------:R-:W-:Y:S01]  /*10b40*/  IMAD.U32 R5, R5, 0x2, R16 ;  /* 0x0000000205057824 */ /* 0x000fe200078e0010 */
[----:B------:R-:W-:Y:S01]  /*10b50*/  ISETP.GE.OR P4, PT, R3, R22, P3 ;  /* 0x000000160300720c */ /* 0x000fe20001f86670 */
[----:B------:R-:W-:Y:S01]  /*10b60*/  IMAD.IADD R27, R27, 0x1, R4 ;  /* 0x000000011b1b7824 */ /* 0x000fe200078e0204 */
[--C-:B------:R-:W-:Y:S01]  /*10b70*/  SHF.R.S32.HI R3, RZ, 0x1f, R23.reuse ;  /* 0x0000001fff037819 */ /* 0x100fe20000011417 */
[----:B------:R-:W-:Y:S01]  /*10b80*/  IMAD.MOV R4, RZ, RZ, -R23 ;  /* 0x000000ffff047224 */ /* 0x000fe200078e0a17 */
[----:B------:R-:W-:Y:S01]  /*10b90*/  IADD3 R18, P0, R23, R18, RZ ;  /* 0x0000001217127210 */ /* 0x000fe20007f1e0ff */
[----:B------:R-:W-:Y:S01]  /*10ba0*/  IMAD.SHL.U32 R5, R5, 0x2, RZ ;  /* 0x0000000205057824 */ /* 0x000fe200078e00ff */
[----:B------:R-:W-:Y:S01]  /*10bb0*/  IADD3 R21, R21, 0x48, RZ ;  /* 0x0000004815157810 */ /* 0x000fe20007ffe0ff */
[----:B------:R-:W-:Y:S01]  /*10bc0*/  IMAD R25, R4, c[0x0][0x4e8], R25 ;  /* 0x00013a0004197a24 */ /* 0x000fe200078e0219 */
[----:B------:R-:W-:-:S02]  /*10bd0*/  IADD3.X R19, R3, R19, R9, P0, !PT ;  /* 0x0000001303137210 */ /* 0x000fc400007fe409 */
[----:B------:R-:W-:Y:S01]  /*10be0*/  SHF.R.S32.HI R3, RZ, 0x1f, R2 ;  /* 0x0000001fff037819 */ /* 0x000fe20000011402 */
[----:B------:R-:W-:Y:S01]  /*10bf0*/  STS [R5+0x80], R144 ;  /* 0x0000809005007388 */ /* 0x000fe20000000800 */
[----:B------:R-:W-:Y:S01]  /*10c00*/  IADD3 R4, R5, 0x80, RZ ;  /* 0x0000008005047810 */ /* 0x000fe20007ffe0ff */
[----:B------:R-:W-:Y:S01]  /*10c10*/  IMAD.WIDE.U32 R18, R25, c[0x0][0x488], R18 ;  /* 0x0001220019127a25 */ /* 0x000fe200078e0012 */
[----:B------:R-:W-:Y:S01]  /*10c20*/  ISETP.GE.OR P3, PT, R21, R22, P3 ;  /* 0x000000161500720c */ /* 0x000fe20001f66670 */
[----:B------:R-:W-:Y:S01]  /*10c30*/  STS [R5+0x280], R146 ;  /* 0x0002809205007388 */ /* 0x000fe20000000800 */
[----:B------:R-:W-:Y:S01]  /*10c40*/  IADD3 R9, R5, 0x70, RZ ;  /* 0x0000007005097810 */ /* 0x000fe20007ffe0ff */
[----:B------:R-:W-:Y:S01]  /*10c50*/  IMAD R3, R3, c[0x0][0x3d8], RZ ;  /* 0x0000f60003037a24 */ /* 0x000fe200078e02ff */
[----:B------:R-:W-:Y:S01]  /*10c60*/  @P2 IADD3 R9, R4, 0x10, RZ ;  /* 0x0000001004092810 */ /* 0x000fe20007ffe0ff */
[----:B------:R-:W-:Y:S01]  /*10c70*/  IMAD.WIDE.U32 R20, R2, c[0x0][0x3d8], R26 ;  /* 0x0000f60002147a25 */ /* 0x000fe200078e001a */
[----:B------:R-:W-:-:S02]  /*10c80*/  SHF.R.S32.HI R4, RZ, 0x1f, R25 ;  /* 0x0000001fff047819 */ /* 0x000fc40000011419 */
[----:B------:R-:W-:Y:S01]  /*10c90*/  F2FP.PACK_AB R52, R53, R52 ;  /* 0x000000343534723e */ /* 0x000fe200000000ff */
[----:B------:R-:W-:Y:S01]  /*10ca0*/  IMAD R3, R2, c[0x0][0x3dc], R3 ;  /* 0x0000f70002037a24 */ /* 0x000fe200078e0203 */
[----:B------:R-:W-:Y:S01]  /*10cb0*/  STS [R9], R100 ;  /* 0x0000006409007388 */ /* 0x000fe20000000800 */
[----:B------:R-:W-:Y:S01]  /*10cc0*/  IMAD.MOV.U32 R2, RZ, RZ, 0x20 ;  /* 0x00000020ff027424 */ /* 0x000fe200078e00ff */
[----:B------:R-:W-:Y:S01]  /*10cd0*/  F2FP.PACK_AB R54, R55, R54 ;  /* 0x000000363736723e */ /* 0x000fe200000000ff */
[----:B------:R-:W-:Y:S01]  /*10ce0*/  IMAD R4, R4, c[0x0][0x488], RZ ;  /* 0x0001220004047a24 */ /* 0x000fe200078e02ff */
[----:B------:R-:W-:Y:S01]  /*10cf0*/  STS [R9+0x200], R102 ;  /* 0x0002006609007388 */ /* 0x000fe20000000800 */
[----:B------:R-:W-:Y:S01]  /*10d00*/  F2FP.PACK_AB R64, R65, R64 ;  /* 0x000000404140723e */ /* 0x000fe200000000ff */
[----:B------:R-:W-:Y:S01]  /*10d10*/  IMAD.IADD R3, R21, 0x1, R3 ;  /* 0x0000000115037824 */ /* 0x000fe200078e0203 */
[----:B------:R-:W-:Y:S01]  /*10d20*/  SEL R2, R2, 0xffffffe0, !P1 ;  /* 0xffffffe002027807 */ /* 0x000fe20004800000 */
[----:B------:R-:W-:Y:S01]  /*10d30*/  IMAD R4, R25, c[0x0][0x48c], R4 ;  /* 0x0001230019047a24 */ /* 0x000fe200078e0204 */
[----:B------:R-:W-:Y:S01]  /*10d40*/  STS [R5+0x1080], R140 ;  /* 0x0010808c05007388 */ /* 0x000fe20000000800 */
[----:B------:R-:W-:-:S02]  /*10d50*/  F2FP.PACK_AB R66, R67, R66 ;  /* 0x000000424342723e */ /* 0x000fc400000000ff */
[----:B------:R-:W-:Y:S01]  /*10d60*/  IMAD.IADD R23, R5, 0x1, R2 ;  /* 0x0000000105177824 */ /* 0x000fe200078e0202 */
[----:B------:R-:W-:Y:S01]  /*10d70*/  STS [R5+0x1280], R142 ;  /* 0x0012808e05007388 */ /* 0x000fe20000000800 */
[----:B------:R-:W-:Y:S01]  /*10d80*/  IMAD.IADD R25, R2, 0x1, R9 ;  /* 0x0000000102197824 */ /* 0x000fe200078e0209 */
[----:B------:R-:W-:Y:S01]  /*10d90*/  F2FP.PACK_AB R56, R57, R56 ;  /* 0x000000383938723e */ /* 0x000fe200000000ff */
[----:B------:R-:W-:Y:S01]  /*10da0*/  IMAD.IADD R19, R19, 0x1, R4 ;  /* 0x0000000113137824 */ /* 0x000fe200078e0204 */
[----:B------:R-:W-:Y:S01]  /*10db0*/  STS [R9+0x1000], R136 ;  /* 0x0010008809007388 */ /* 0x000fe20000000800 */
[----:B------:R-:W-:Y:S01]  /*10dc0*/  F2FP.PACK_AB R58, R59, R58 ;  /* 0x0000003a3b3a723e */ /* 0x000fe200000000ff */
[----:B------:R-:W-:Y:S01]  /*10dd0*/  IMAD.SHL.U32 R57, R17, 0x2, RZ ;  /* 0x0000000211397824 */ /* 0x000fe200078e00ff */
        /* <DEDUP_REMOVED lines=15> */
[----:B------:R-:W-:Y:S01]  /*10ed0*/  F2FP.PACK_AB R84, R85, R84 ;  /* 0x000000545554723e */ /* 0x000fe200000000ff */
[----:B------:R-:W-:Y:S01]  /*10ee0*/  STS [R23+0x1080], R108 ;  /* 0x0010806c17007388 */ /* 0x000fe20000000800 */
[----:B------:R-:W-:Y:S02]  /*10ef0*/  F2FP.PACK_AB R86, R87, R86 ;  /* 0x000000565756723e */ /* 0x000fe400000000ff */
[----:B------:R-:W-:Y:S01]  /*10f00*/  LEA R13, P0, R18, c[0x0][0x450], 0x2 ;  /* 0x00011400120d7a11 */ /* 0x000fe200078010ff */
        /* <DEDUP_REMOVED lines=8> */
[----:B------:R-:W-:Y:S01]  /*10f90*/  LEA.HI.X R19, R18, c[0x0][0x454], R19, 0x2, P0 ;  /* 0x0001150012137a11 */ /* 0x000fe200000f1413 */
[----:B------:R-:W-:Y:S01]  /*10fa0*/  STS [R5+0x2080], R120 ;  /* 0x0020807805007388 */ /* 0x000fe20000000800 */
[----:B------:R-:W-:-:S03]  /*10fb0*/  LEA R2, P0, R20, c[0x0][0x380], 0x1 ;  /* 0x0000e00014027a11 */ /* 0x000fc600078008ff */
[----:B------:R-:W-:Y:S01]  /*10fc0*/  STS [R5+0x2280], R122 ;  /* 0x0022807a05007388 */ /* 0x000fe20000000800 */
[----:B------:R-:W-:-:S03]  /*10fd0*/  LEA.HI.X R20, R20, c[0x0][0x384], R3, 0x1, P0 ;  /* 0x0000e10014147a11 */ /* 0x000fc600000f0c03 */
        /* <DEDUP_REMOVED lines=30> */
[----:B------:R-:W-:Y:S04]  /*111c0*/  SHFL.IDX PT, R26, R13, RZ, 0x1c1f ;  /* 0x001c1fff0d1a7589 */ /* 0x000fe800000e0000 */
[----:B------:R-:W2:Y:S04]  /*111d0*/  SHFL.IDX PT, R27, R19, RZ, 0x1c1f ;  /* 0x001c1fff131b7589 */ /* 0x000ea800000e0000 */
[----:B------:R-:W-:Y:S01]  /*111e0*/  BAR.SYNC.DEFER_BLOCKING 0x1, 0x80 ;  /* 0x0042000000007b1d */ /* 0x000fe20000010000 */
[----:B-1----:R-:W-:-:S05]  /*111f0*/  IMAD R23, R14, 0x80, R15 ;  /* 0x000000800e177824 */ /* 0x002fca00078e020f */
[----:B------:R-:W-:Y:S04]  /*11200*/  SHFL.IDX PT, R94, R13, 0x1, 0x1c1f ;  /* 0x003c1f000d5e7f89 */ /* 0x000fe800000e0000 */
[----:B------:R-:W1:Y:S01]  /*11210*/  SHFL.IDX PT, R95, R19, 0x1, 0x1c1f ;  /* 0x003c1f00135f7f89 */ /* 0x000e6200000e0000 */
[----:B------:R-:W-:-:S03]  /*11220*/  ISETP.GE.AND P0, PT, R23, R22, PT ;  /* 0x000000161700720c */ /* 0x000fc60003f06270 */
[----:B------:R-:W-:Y:S04]  /*11230*/  SHFL.IDX PT, R52, R13, 0x2, 0x1c1f ;  /* 0x005c1f000d347f89 */ /* 0x000fe800000e0000 */
[----:B------:R-:W3:Y:S04]  /*11240*/  SHFL.IDX PT, R53, R19, 0x2, 0x1c1f ;  /* 0x005c1f0013357f89 */ /* 0x000ee800000e0000 */
[----:B------:R-:W-:Y:S04]  /*11250*/  SHFL.IDX PT, R54, R13, 0x3, 0x1c1f ;  /* 0x007c1f000d367f89 */ /* 0x000fe800000e0000 */
[----:B------:R-:W4:Y:S04]  /*11260*/  SHFL.IDX PT, R55, R19, 0x3, 0x1c1f ;  /* 0x007c1f0013377f89 */ /* 0x000f2800000e0000 */
[----:B--2---:R2:W-:Y:S04]  /*11270*/  @!P6 ST.E [R26.64], R8 ;  /* 0x000000081a00e985 */ /* 0x0045e8000c10190a */
[----:B-1----:R2:W-:Y:S04]  /*11280*/  @!P5 ST.E [R94.64], R10 ;  /* 0x0000000a5e00d985 */ /* 0x0025e8000c10190a */
[----:B------:R2:W1:Y:S04]  /*11290*/  SHFL.IDX PT, R60, R2, RZ, 0x1c1f ;  /* 0x001c1fff023c7589 */ /* 0x00046800000e0000 */
        /* <DEDUP_REMOVED lines=13> */
[----:B--23--:R-:W2:Y:S01]  /*11370*/  LDS.128 R52, [R57+0x80] ;  /* 0x0000800039347984 */ /* 0x00cea20000000c00 */
[----:B------:R-:W-:-:S02]  /*11380*/  IADD3 R58, R0, 0x20, RZ ;  /* 0x00000020003a7810 */ /* 0x000fc40007ffe0ff */
[----:B------:R-:W-:Y:S01]  /*11390*/  IADD3 R56, R0, 0x40, RZ ;  /* 0x0000004000387810 */ /* 0x000fe20007ffe0ff */
[----:B------:R-:W3:Y:S01]  /*113a0*/  LDS.128 R12, [R57+0x2080] ;  /* 0x00208000390c7984 */ /* 0x000ee20000000c00 */
[----:B------:R-:W-:Y:S02]  /*113b0*/  ISETP.GE.AND P1, PT, R58, c[0x0][0x3c8], PT ;  /* 0x0000f2003a007a0c */ /* 0x000fe40003f26270 */
[----:B------:R-:W-:Y:S01]  /*113c0*/  ISETP.GE.AND P0, PT, R56, c[0x0][0x3c8], PT ;  /* 0x0000f20038007a0c */ /* 0x000fe20003f06270 */
[----:B------:R5:W4:Y:S01]  /*113d0*/  LDS.128 R8, [R57+0x4080] ;  /* 0x0040800039087984 */ /* 0x000b220000000c00 */
[----:B------:R-:W-:-:S09]  /*113e0*/  ISETP.GE.AND P2, PT, R0, c[0x0][0x3c8], PT ;  /* 0x0000f20000007a0c */ /* 0x000fd20003f46270 */
[----:B------:R-:W-:Y:S02]  /*113f0*/  @!P1 SHF.R.S32.HI R21, RZ, 0x1f, R58 ;  /* 0x0000001fff159819 */ /* 0x000fe4000001143a */
[----:B------:R-:W-:Y:S02]  /*11400*/  @!P0 SHF.R.S32.HI R3, RZ, 0x1f, R56 ;  /* 0x0000001fff038819 */ /* 0x000fe40000011438 */
[----:B------:R-:W-:Y:S02]  /*11410*/  @!P1 LEA.HI R21, R21, R58, RZ, 0x3 ;  /* 0x0000003a15159211 */ /* 0x000fe400078f18ff */
[----:B------:R-:W-:Y:S02]  /*11420*/  @!P0 LEA.HI R3, R3, R56, RZ, 0x3 ;  /* 0x0000003803038211 */ /* 0x000fe400078f18ff */
[----:B------:R-:W-:Y:S02]  /*11430*/  @!P1 LOP3.LUT R21, R21, 0xfffffff8, RZ, 0xc0, !PT ;  /* 0xfffffff815159812 */ /* 0x000fe400078ec0ff */
[----:B------:R-:W-:Y:S01]  /*11440*/  @!P0 LOP3.LUT R3, R3, 0xfffffff8, RZ, 0xc0, !PT ;  /* 0xfffffff803038812 */ /* 0x000fe200078ec0ff */
[----:B-1---5:R-:W-:-:S04]  /*11450*/  @!P2 IMAD.WIDE R56, R0, 0x2, R60 ;  /* 0x000000020038a825 */ /* 0x022fc800078e023c */
[----:B------:R-:W-:-:S04]  /*11460*/  @!P1 IMAD.WIDE R58, R21, 0x2, R60 ;  /* 0x00000002153a9825 */ /* 0x000fc800078e023c */
[----:B------:R-:W-:Y:S01]  /*11470*/  @!P0 IMAD.WIDE R60, R3, 0x2, R60 ;  /* 0x00000002033c8825 */ /* 0x000fe200078e023c */
[----:B--2---:R1:W-:Y:S04]  /*11480*/  @!P2 ST.E.128 [R56.64], R52 ;  /* 0x000000343800a985 */ /* 0x0043e8000c101d0a */
[----:B---3--:R1:W-:Y:S04]  /*11490*/  @!P1 ST.E.128 [R58.64], R12 ;  /* 0x0000000c3a009985 */ /* 0x0083e8000c101d0a */
[----:B----4-:R1:W-:Y:S02]  /*114a0*/  @!P0 ST.E.128 [R60.64], R8 ;  /* 0x000000083c008985 */ /* 0x0103e4000c101d0a */
.L_x_981:
[----:B---3--:R-:W-:Y:S05]  /*114b0*/  BSYNC B0 ;  /* 0x0000000000007941 */ /* 0x008fea0003800000 */
.L_x_980:
[----:B------:R-:W-:Y:S01]  /*114c0*/  IADD3 R3, R23, 0x20, RZ ;  /* 0x0000002017037810 */ /* 0x000fe20007ffe0ff */
[----:B-1----:R1:W3:Y:S01]  /*114d0*/  SHFL.IDX PT, R13, R20, 0x1, 0x1c1f ;  /* 0x003c1f00140d7f89 */ /* 0x0022e200000e0000 */
[----:B------:R-:W-:Y:S02]  /*114e0*/  BSSY B0, `(.L_x_982) ;  /* 0x0000015000007945 */ /* 0x000fe40003800000 */
[----:B------:R-:W-:Y:S01]  /*114f0*/  ISETP.GE.AND P0, PT, R3, R22, PT ;  /* 0x000000160300720c */ /* 0x000fe20003f06270 */
[----:B--2---:R1:W2:-:S12]  /*11500*/  SHFL.IDX PT, R12, R2, 0x1, 0x1c1f ;  /* 0x003c1f00020c7f89 */ /* 0x00429800000e0000 */
[----:B------:R-:W-:Y:S05]  /*11510*/  @P0 BRA `(.L_x_983) ;  /* 0x0000011000000947 */ /* 0x000fea0003800000 */
[C---:B------:R-:W-:Y:S02]  /*11520*/  IADD3 R10, R0.reuse, 0x20, RZ ;  /* 0x00000020000a7810 */ /* 0x040fe40007ffe0ff */
[----:B------:R-:W-:Y:S02]  /*11530*/  IADD3 R8, R0, 0x40, RZ ;  /* 0x0000004000087810 */ /* 0x000fe40007ffe0ff */
        /* <DEDUP_REMOVED lines=15> */
.L_x_983:
[----:B------:R-:W-:Y:S05]  /*11630*/  BSYNC B0 ;  /* 0x0000000000007941 */ /* 0x000fea0003800000 */
.L_x_982:
[----:B------:R-:W-:Y:S01]  /*11640*/  IADD3 R3, R23, 0x40, RZ ;  /* 0x0000004017037810 */ /* 0x000fe20007ffe0ff */
[----:B--23--:R2:W3:Y:S01]  /*11650*/  SHFL.IDX PT, R13, R20, 0x2, 0x1c1f ;  /* 0x005c1f00140d7f89 */ /* 0x00c4e200000e0000 */
[----:B------:R-:W-:Y:S02]  /*11660*/  BSSY B0, `(.L_x_984) ;  /* 0x0000015000007945 */ /* 0x000fe40003800000 */
[----:B------:R-:W-:Y:S01]  /*11670*/  ISETP.GE.AND P0, PT, R3, R22, PT ;  /* 0x000000160300720c */ /* 0x000fe20003f06270 */
[----:B------:R2:W1:-:S12]  /*11680*/  SHFL.IDX PT, R12, R2, 0x2, 0x1c1f ;  /* 0x005c1f00020c7f89 */ /* 0x00045800000e0000 */
        /* <DEDUP_REMOVED lines=18> */
.L_x_985:
[----:B------:R-:W-:Y:S05]  /*117b0*/  BSYNC B0 ;  /* 0x0000000000007941 */ /* 0x000fea0003800000 */
.L_x_984:
[----:B------:R-:W-:Y:S01]  /*117c0*/  IADD3 R23, R23, 0x60, RZ ;  /* 0x0000006017177810 */ /* 0x000fe20007ffe0ff */
[----:B-1----:R1:W2:Y:S03]  /*117d0*/  SHFL.IDX PT, R9, R20, 0x3, 0x1c1f ;  /* 0x007c1f0014097f89 */ /* 0x0022a600000e0000 */
[----:B------:R-:W-:Y:S01]  /*117e0*/  ISETP.GE.AND P0, PT, R23, R22, PT ;  /* 0x000000161700720c */ /* 0x000fe20003f06270 */
[----:B------:R1:W4:-:S12]  /*117f0*/  SHFL.IDX PT, R8, R2, 0x3, 0x1c1f ;  /* 0x007c1f0002087f89 */ /* 0x00031800000e0000 */
[----:B------:R-:W-:Y:S05]  /*11800*/  @P0 EXIT ;  /* 0x000000000000094d */ /* 0x000fea0003800000 */
[C---:B------:R-:W-:Y:S02]  /*11810*/  IADD3 R3, R0.reuse, 0x20, RZ ;  /* 0x0000002000037810 */ /* 0x040fe40007ffe0ff */
[C---:B------:R-:W-:Y:S02]  /*11820*/  ISETP.GE.AND P1, PT, R0.reuse, c[0x0][0x3c8], PT ;  /* 0x0000f20000007a0c */ /* 0x040fe40003f26270 */
[----:B------:R-:W-:Y:S02]  /*11830*/  ISETP.GE.AND P0, PT, R3, c[0x0][0x3c8], PT ;  /* 0x0000f20003007a0c */ /* 0x000fe40003f06270 */
[----:B---3--:R-:W-:-:S09]  /*11840*/  IADD3 R13, R0, 0x40, RZ ;  /* 0x00000040000d7810 */ /* 0x008fd20007ffe0ff */
[----:B--2-4-:R-:W-:Y:S02]  /*11850*/  @!P1 IMAD.WIDE R10, R0, 0x2, R8 ;  /* 0x00000002000a9825 */ /* 0x014fe400078e0208 */
[----:B-1----:R-:W-:-:S03]  /*11860*/  @!P0 SHF.R.S32.HI R2, RZ, 0x1f, R3 ;  /* 0x0000001fff028819 */ /* 0x002fc60000011403 */
        /* <DEDUP_REMOVED lines=13> */
.L_x_979:
        /* <DEDUP_REMOVED lines=40> */
.L_x_987:
[----:B------:R-:W-:Y:S05]  /*11bc0*/  BSYNC B0 ;  /* 0x0000000000007941 */ /* 0x000fea0003800000 */
.L_x_986:
        /* <DEDUP_REMOVED lines=62> */
.L_x_989:
[----:B------:R-:W-:Y:S05]  /*11fb0*/  BSYNC B0 ;  /* 0x0000000000007941 */ /* 0x000fea0003800000 */
.L_x_988:
        /* <DEDUP_REMOVED lines=21> */
.L_x_991:
[----:B------:R-:W-:Y:S05]  /*12110*/  BSYNC B0 ;  /* 0x0000000000007941 */ /* 0x000fea0003800000 */
.L_x_990:
        /* <DEDUP_REMOVED lines=21> */
.L_x_993:
[----:B------:R-:W-:Y:S05]  /*12270*/  BSYNC B0 ;  /* 0x0000000000007941 */ /* 0x000fea0003800000 */
.L_x_992:
        /* <DEDUP_REMOVED lines=22> */
.L_x_994:
        /* <DEDUP_REMOVED lines=10> */
.L_x_1522:


//--------------------- .text._ZN7cutlass13device_kernelIN5flash19enable_sm80_to_sm89INS1_16FlashAttnFwdSm80INS1_25CollectiveMainloopFwdSm80ILi4ELi1ELb0EN4cute5tupleIJNS5_1CILi128EEENS7_ILi48EEENS7_ILi96EEEEEELi96ENS_6half_tEfNS_4arch4Sm80ELb0ELb1ELb0ELb1ELb0ELb0ELb1ELb0EEENS1_21CollectiveEpilogueFwdINS6_IJS8_SA_S9_EEENS6_IJNS7_ILi1EEESI_SI_EEESC_SE_Li128ELb1ELb1ELb0ELb0EEENS1_19SingleTileSchedulerILb1ELb0ELb1ELi128EEEEEEEEEvNT_6ParamsE --------------------------
	.section	.text._ZN7cutlass13device_kernelIN5flash19enable_sm80_to_sm89INS1_16FlashAttnFwdSm80INS1_25CollectiveMainloopFwdSm80ILi4ELi1ELb0EN4cute5tupleIJNS5_1CILi128EEENS7_ILi48EEENS7_ILi96EEEEEELi96ENS_6half_tEfNS_4arch4Sm80ELb0ELb1ELb0ELb1ELb0ELb0ELb1ELb0EEENS1_21CollectiveEpilogueFwdINS6_IJS8_SA_S9_EEENS6_IJNS7_ILi1EEESI_SI_EEESC_SE_Li128ELb1ELb1ELb0ELb0EEENS1_19SingleTileSchedulerILb1ELb0ELb1ELi128EEEEEEEEEvNT_6ParamsE,"ax",@progbits
	.sectioninfo	@"SHI_REGISTERS=255"
	.align	128
.text._ZN7cutlass13device_kernelIN5flash19enable_sm80_to_sm89INS1_16FlashAttnFwdSm80INS1_25CollectiveMainloopFwdSm80ILi4ELi1ELb0EN4cute5tupleIJNS5_1CILi128EEENS7_ILi48EEENS7_ILi96EEEEEELi96ENS_6half_tEfNS_4arch4Sm80ELb0ELb1ELb0ELb1ELb0ELb0ELb1ELb0EEENS1_21CollectiveEpilogueFwdINS6_IJS8_SA_S9_EEENS6_IJNS7_ILi1EEESI_SI_EEESC_SE_Li128ELb1ELb1ELb0ELb0EEENS1_19SingleTileSchedulerILb1ELb0ELb1ELi128EEEEEEEEEvNT_6ParamsE:
        .type           _ZN7cutlass13device_kernelIN5flash19enable_sm80_to_sm89INS1_16FlashAttnFwdSm80INS1_25CollectiveMainloopFwdSm80ILi4ELi1ELb0EN4cute5tupleIJNS5_1CILi128EEENS7_ILi48EEENS7_ILi96EEEEEELi96ENS_6half_tEfNS_4arch4Sm80ELb0ELb1ELb0ELb1ELb0ELb0ELb1ELb0EEENS1_21CollectiveEpilogueFwdINS6_IJS8_SA_S9_EEENS6_IJNS7_ILi1EEESI_SI_EEESC_SE_Li128ELb1ELb1ELb0ELb0EEENS1_19SingleTileSchedulerILb1ELb0ELb1ELi128EEEEEEEEEvNT_6ParamsE,@function
        .size           _ZN7cutlass13device_kernelIN5flash19enable_sm80_to_sm89INS1_16FlashAttnFwdSm80INS1_25CollectiveMainloopFwdSm80ILi4ELi1ELb0EN4cute5tupleIJNS5_1CILi128EEENS7_ILi48EEENS7_ILi96EEEEEELi96ENS_6half_tEfNS_4arch4Sm80ELb0ELb1ELb0ELb1ELb0ELb0ELb1ELb0EEENS1_21CollectiveEpilogueFwdINS6_IJS8_SA_S9_EEENS6_IJNS7_ILi1EEESI_SI_EEESC_SE_Li128ELb1ELb1ELb0ELb0EEENS1_19SingleTileSchedulerILb1ELb0ELb1ELi128EEEEEEEEEvNT_6ParamsE,(.L_x_1523 - _ZN7cutlass13device_kernelIN5flash19enable_sm80_to_sm89INS1_16FlashAttnFwdSm80INS1_25CollectiveMainloopFwdSm80ILi4ELi1ELb0EN4cute5tupleIJNS5_1CILi128EEENS7_ILi48EEENS7_ILi96EEEEEELi96ENS_6half_tEfNS_4arch4Sm80ELb0ELb1ELb0ELb1ELb0ELb0ELb1ELb0EEENS1_21CollectiveEpilogueFwdINS6_IJS8_SA_S9_EEENS6_IJNS7_ILi1EEESI_SI_EEESC_SE_Li128ELb1ELb1ELb0ELb0EEENS1_19SingleTileSchedulerILb1ELb0ELb1ELi128EEEEEEEEEvNT_6ParamsE)
        .other          _ZN7cutlass13device_kernelIN5flash19enable_sm80_to_sm89INS1_16FlashAttnFwdSm80INS1_25CollectiveMainloopFwdSm80ILi4ELi1ELb0EN4cute5tupleIJNS5_1CILi128EEENS7_ILi48EEENS7_ILi96EEEEEELi96ENS_6half_tEfNS_4arch4Sm80ELb0ELb1ELb0ELb1ELb0ELb0ELb1ELb0EEENS1_21CollectiveEpilogueFwdINS6_IJS8_SA_S9_EEENS6_IJNS7_ILi1EEESI_SI_EEESC_SE_Li128ELb1ELb1ELb0ELb0EEENS1_19SingleTileSchedulerILb1ELb0ELb1ELi128EEEEEEEEEvNT_6ParamsE,@"STO_CUDA_ENTRY STV_DEFAULT"
_ZN7cutlass13device_kernelIN5flash19enable_sm80_to_sm89INS1_16FlashAttnFwdSm80INS1_25CollectiveMainloopFwdSm80ILi4ELi1ELb0EN4cute5tupleIJNS5_1CILi128EEENS7_ILi48EEENS7_ILi96EEEEEELi96ENS_6half_tEfNS_4arch4Sm80ELb0ELb1ELb0ELb1ELb0ELb0ELb1ELb0EEENS1_21CollectiveEpilogueFwdINS6_IJS8_SA_S9_EEENS6_IJNS7_ILi1EEESI_SI_EEESC_SE_Li128ELb1ELb1ELb0ELb0EEENS1_19SingleTileSchedulerILb1ELb0ELb1ELi128EEEEEEEEEvNT_6ParamsE:
[----:B------:R-:W-:Y:S02]  /*0000*/  MOV R1, c[0x0][0x28] ;  /* 0x00000a0000017a02 */ /* 0x000fe40000000f00 */
[----:B------:R-:W1:Y:S01]  /*0010*/  S2R R223, SR_TID.X ;  /* 0x0000000000df7919 */ /* 0x000e620000002100 */
[----:B------:R-:W-:Y:S01]  /*0020*/  MOV R3, 0x4 ;  /* 0x0000000400037802 */ /* 0x000fe20000000f00 */
[----:B------:R-:W2:Y:S01]  /*0030*/  S2UR UR4, SR_CTAID.X ;  /* 0x00000000000479c3 */ /* 0x000ea20000002500 */
[----:B------:R-:W-:Y:S01]  /*0040*/  ULDC.64 UR8, c[0x0][0x118] ;  /* 0x0000460000087ab9 */ /* 0x000fe20000000a00 */
[----:B------:R-:W3:Y:S01]  /*0050*/  S2R R224, SR_CTAID.Z ;  /* 0x0000000000e07919 */ /* 0x000ee20000002700 */
        /* <DEDUP_REMOVED lines=10> */
.L_x_996:
        /* <DEDUP_REMOVED lines=8> */
.L_x_998:
[----:B------:R-:W-:-:S04]  /*0180*/  MOV R0, c[0x0][0x54c] ;  /* 0x0001530000007a02 */ /* 0x000fc80000000f00 */
.L_x_997:
[----:B------:R-:W-:Y:S01]  /*0190*/  USHF.L.U32 UR4, UR4, 0x7, URZ ;  /* 0x0000000704047899 */ /* 0x000fe2000800063f */
[----:B-----5:R-:W-:-:S05]  /*01a0*/  IMAD R0, R0, c[0x0][0x548], RZ ;  /* 0x0001520000007a24 */ /* 0x020fca00078e02ff */
[----:B------:R-:W-:-:S04]  /*01b0*/  MOV R153, UR4 ;  /* 0x0000000400997c02 */ /* 0x000fc80008000f00 */
[----:B------:R-:W-:-:S04]  /*01c0*/  ISETP.GE.AND P0, PT, R153, R0, PT ;  /* 0x000000009900720c */ /* 0x000fc80003f06270 */
[----:B------:R-:W-:Y:S01]  /*01d0*/  SEL R224, R224, 0xffffffff, !P0 ;  /* 0xffffffffe0e07807 */ /* 0x000fe20004000000 */
[----:B------:R-:W-:Y:S05]  /*01e0*/  BRA `(.L_x_999) ;  /* 0x0000013000007947 */ /* 0x000fea0003800000 */
.L_x_995:
[----:B------:R-:W-:-:S04]  /*01f0*/  ISETP.NE.U32.AND P0, PT, RZ, c[0x0][0x568], PT ;  /* 0x00015a00ff007a0c */ /* 0x000fc80003f05070 */
[----:B------:R-:W-:-:S13]  /*0200*/  ISETP.NE.AND.EX P0, PT, RZ, c[0x0][0x56c], PT, P0 ;  /* 0x00015b00ff007a0c */ /* 0x000fda0003f05300 */
[----:B------:R-:W-:Y:S05]  /*0210*/  @!P0 BRA `(.L_x_1000) ;  /* 0x0000002000008947 */ /* 0x000fea0003800000 */
[----:B------:R1:W5:Y:S01]  /*0220*/  LDG.E R0, [R4.64] ;  /* 0x0000000804007981 */ /* 0x000362000c1e1900 */
[----:B------:R-:W-:Y:S05]  /*0230*/  BRA `(.L_x_1001) ;  /* 0x0000009000007947 */ /* 0x000fea0003800000 */
.L_x_1000:
        /* <DEDUP_REMOVED lines=8> */
.L_x_1002:
[----:B------:R-:W-:-:S04]  /*02c0*/  MOV R0, c[0x0][0x54c] ;  /* 0x0001530000007a02 */ /* 0x000fc80000000f00 */
.L_x_1001:
[----:B------:R-:W-:Y:S01]  /*02d0*/  USHF.L.U32 UR4, UR4, 0x7, URZ ;  /* 0x0000000704047899 */ /* 0x000fe2000800063f */
[----:B-----5:R-:W-:-:S05]  /*02e0*/  IMAD R0, R0, c[0x0][0x548], RZ ;  /* 0x0001520000007a24 */ /* 0x020fca00078e02ff */
[----:B------:R-:W-:-:S04]  /*02f0*/  MOV R153, UR4 ;  /* 0x0000000400997c02 */ /* 0x000fc80008000f00 */
[----:B------:R-:W-:-:S04]  /*0300*/  ISETP.GE.AND P0, PT, R153, R0, PT ;  /* 0x000000009900720c */ /* 0x000fc80003f06270 */
[----:B------:R-:W-:-:S04]  /*0310*/  SEL R224, R224, 0xffffffff, !P0 ;  /* 0xffffffffe0e07807 */ /* 0x000fc80004000000 */
.L_x_999:
[----:B------:R-:W-:-:S13]  /*0320*/  ISETP.GE.AND P0, PT, R224, RZ, PT ;  /* 0x000000ffe000720c */ /* 0x000fda0003f06270 */
        /* <DEDUP_REMOVED lines=20> */
[----:B------:R-:W-:Y:S01]  /*0470*/  IMAD.MOV.U32 R220, RZ, RZ, c[0x0][0x1d0] ;  /* 0x00007400ffdc7624 */ /* 0x000fe200078e00ff */
[----:B------:R-:W-:Y:S05]  /*0480*/  @P0 BRA `(.L_x_1003) ;  /* 0x0000004000000947 */ /* 0x000fea0003800000 */
[----:B------:R-:W-:Y:S05]  /*0490*/  @!P2 BRA `(.L_x_1003) ;  /* 0x000000300000a947 */ /* 0x000fea0003800000 */
[----:B-----5:R-:W2:Y:S04]  /*04a0*/  LDG.E R225, [R8.64] ;  /* 0x0000000808e17981 */ /* 0x020ea8000c1e1900 */
[----:B------:R-:W2:Y:S02]  /*04b0*/  LDG.E R0, [R8.64+0x4] ;  /* 0x0000040808007981 */ /* 0x000ea4000c1e1900 */
[----:B--2---:R-:W-:-:S02]  /*04c0*/  IADD3 R225, -R225, R0, RZ ;  /* 0x00000000e1e17210 */ /* 0x004fc40007ffe1ff */
.L_x_1003:
[----:B------:R-:W-:-:S04]  /*04d0*/  ISETP.NE.U32.AND P0, PT, RZ, c[0x0][0x368], PT ;  /* 0x0000da00ff007a0c */ /* 0x000fc80003f05070 */
[----:B------:R-:W-:-:S13]  /*04e0*/  ISETP.NE.AND.EX P0, PT, RZ, c[0x0][0x36c], PT, P0 ;  /* 0x0000db00ff007a0c */ /* 0x000fda0003f05300 */
[----:B------:R-:W-:Y:S05]  /*04f0*/  @!P0 BRA `(.L_x_1004) ;  /* 0x0000003000008947 */ /* 0x000fea0003800000 */
[----:B------:R-:W-:-:S06]  /*0500*/  IMAD.WIDE R220, R224, R3, c[0x0][0x368] ;  /* 0x0000da00e0dc7625 */ /* 0x000fcc00078e0203 */
[----:B------:R2:W5:Y:S01]  /*0510*/  LDG.E R220, [R220.64] ;  /* 0x00000008dcdc7981 */ /* 0x000562000c1e1900 */
[----:B------:R-:W-:Y:S05]  /*0520*/  BRA `(.L_x_1005) ;  /* 0x0000004000007947 */ /* 0x000fea0003800000 */
.L_x_1004:
[----:B------:R-:W-:Y:S05]  /*0530*/  @!P3 BRA `(.L_x_1005) ;  /* 0x000000300000b947 */ /* 0x000fea0003800000 */
[----:B------:R-:W2:Y:S04]  /*0540*/  LDG.E R220, [R4.64] ;  /* 0x0000000804dc7981 */ /* 0x000ea8000c1e1900 */
[----:B-1----:R-:W2:Y:S02]  /*0550*/  LDG.E R9, [R4.64+0x4] ;  /* 0x0000040804097981 */ /* 0x002ea4000c1e1900 */
[----:B--2---:R-:W-:Y:S02]  /*0560*/  IADD3 R220, -R220, R9, RZ ;  /* 0x00000009dcdc7210 */ /* 0x004fe40007ffe1ff */
.L_x_1005:
[----:B------:R-:W-:Y:S01]  /*0570*/  IMAD.MOV.U32 R222, RZ, RZ, c[0x0][0x2c4] ;  /* 0x0000b100ffde7624 */ /* 0x000fe200078e00ff */
[----:B------:R-:W-:Y:S01]  /*0580*/  LOP3.LUT R226, R226, 0xfffff7ff, RZ, 0xc0, !PT ;  /* 0xfffff7ffe2e27812 */ /* 0x000fe200078ec0ff */
[----:B--2---:R-:W-:Y:S01]  /*0590*/  IMAD.MOV.U32 R221, RZ, RZ, c[0x0][0x32c] ;  /* 0x0000cb00ffdd7624 */ /* 0x004fe200078e00ff */
[----:B-1----:R-:W-:Y:S01]  /*05a0*/  IADD3 R5, R153, 0x7f, RZ ;  /* 0x0000007f99057810 */ /* 0x002fe20007ffe0ff */
[----:B-----5:R-:W-:Y:S01]  /*05b0*/  IMAD.IADD R220, R220, 0x1, -R7 ;  /* 0x00000001dcdc7824 */ /* 0x020fe200078e0a07 */
[----:B------:R-:W-:-:S02]  /*05c0*/  ISETP.NE.AND P6, PT, R222, 0x1, PT ;  /* 0x00000001de00780c */ /* 0x000fc40003fc5270 */
[----:B------:R-:W-:Y:S02]  /*05d0*/  ISETP.GE.AND P5, PT, R221, 0x1, PT ;  /* 0x00000001dd00780c */ /* 0x000fe40003fa6270 */
[----:B------:R-:W-:-:S09]  /*05e0*/  IADD3 R0, R220, 0x1, -R225 ;  /* 0x00000001dc007810 */ /* 0x000fd20007ffe8e1 */
[----:B------:R-:W-:Y:S02]  /*05f0*/  @P6 IADD3 R4, R153, 0x7f, RZ ;  /* 0x0000007f99046810 */ /* 0x000fe40007ffe0ff */
[----:B------:R-:W-:-:S03]  /*0600*/  @P6 LOP3.LUT R226, R226, 0x800, RZ, 0xfc, !PT ;  /* 0x00000800e2e26812 */ /* 0x000fc600078efcff */
[----:B------:R-:W-:Y:S01]  /*0610*/  @P6 IMAD.HI.U32 R4, R4, c[0x0][0x2c8], RZ ;  /* 0x0000b20004046a27 */ /* 0x000fe200078e00ff */
[----:B------:R-:W-:-:S04]  /*0620*/  LOP3.LUT R226, R226, 0xfffffbff, RZ, 0xc0, !PT ;  /* 0xfffffbffe2e27812 */ /* 0x000fc800078ec0ff */
[----:B------:R-:W-:Y:S02]  /*0630*/  @P6 SHF.R.U32.HI R5, RZ, c[0x0][0x2cc], R4 ;  /* 0x0000b300ff056a19 */ /* 0x000fe40000011604 */
[----:B------:R-:W-:-:S03]  /*0640*/  @P5 LOP3.LUT R226, R226, 0x400, RZ, 0xfc, !PT ;  /* 0x00000400e2e25812 */ /* 0x000fc600078efcff */
[----:B------:R-:W-:Y:S02]  /*0650*/  IMAD.IADD R5, R0, 0x1, R5 ;  /* 0x0000000100057824 */ /* 0x000fe400078e0205 */
[----:B------:R-:W-:-:S03]  /*0660*/  IMAD.IADD R0, R6, 0x1, R7 ;  /* 0x0000000106007824 */ /* 0x000fc600078e0207 */
        /* <DEDUP_REMOVED lines=11> */
.L_x_1007:
[----:B------:R-:W-:-:S13]  /*0720*/  ISETP.NE.AND P0, PT, R221, 0x1, PT ;  /* 0x00000001dd00780c */ /* 0x000fda0003f05270 */
[----:B------:R-:W-:-:S05]  /*0730*/  @P0 IMAD.HI.U32 R5, R4, c[0x0][0x330], RZ ;  /* 0x0000cc0004050a27 */ /* 0x000fca00078e00ff */
[----:B------:R-:W-:-:S05]  /*0740*/  @P0 SHF.R.U32.HI R4, RZ, c[0x0][0x334], R5 ;  /* 0x0000cd00ff040a19 */ /* 0x000fca0000011605 */
.L_x_1008:
[----:B------:R-:W-:-:S05]  /*0750*/  IMAD R5, R4, R221, c[0x0][0x32c] ;  /* 0x0000cb0004057624 */ /* 0x000fca00078e02dd */
[----:B------:R-:W-:-:S04]  /*0760*/  IMNMX R6, R6, R5, PT ;  /* 0x0000000506067217 */ /* 0x000fc80003800200 */
.L_x_1006:
[----:B------:R-:W-:Y:S01]  /*0770*/  IADD3 R6, R6, 0x2f, RZ ;  /* 0x0000002f06067810 */ /* 0x000fe20007ffe0ff */
[----:B------:R-:W-:Y:S01]  /*0780*/  @P6 IMAD.HI.U32 R4, R153, c[0x0][0x2c8], RZ ;  /* 0x0000b20099046a27 */ /* 0x000fe200078e00ff */
[----:B------:R-:W-:-:S03]  /*0790*/  IADD3 R8, R220, 0x2f, RZ ;  /* 0x0000002fdc087810 */ /* 0x000fc60007ffe0ff */
[----:B------:R-:W-:-:S04]  /*07a0*/  IMAD.HI R6, R6, 0x2aaaaaab, RZ ;  /* 0x2aaaaaab06067827 */ /* 0x000fc800078e02ff */
[----:B------:R-:W-:Y:S01]  /*07b0*/  IMAD.HI R8, R8, 0x2aaaaaab, RZ ;  /* 0x2aaaaaab08087827 */ /* 0x000fe200078e02ff */
[----:B------:R-:W-:-:S03]  /*07c0*/  SHF.R.U32.HI R5, RZ, 0x1f, R6 ;  /* 0x0000001fff057819 */ /* 0x000fc60000011606 */
[----:B------:R-:W-:Y:S01]  /*07d0*/  IMAD.MOV.U32 R9, RZ, RZ, R153 ;  /* 0x000000ffff097224 */ /* 0x000fe200078e0099 */
[----:B------:R-:W-:Y:S01]  /*07e0*/  @P6 SHF.R.U32.HI R9, RZ, c[0x0][0x2cc], R4 ;  /* 0x0000b300ff096a19 */ /* 0x000fe20000011604 */
[----:B------:R-:W-:Y:S01]  /*07f0*/  IMAD.IADD R150, R220, 0x1, -R225 ;  /* 0x00000001dc967824 */ /* 0x000fe200078e0ae1 */
[----:B------:R-:W-:Y:S02]  /*0800*/  SHF.R.U32.HI R7, RZ, 0x1f, R8 ;  /* 0x0000001fff077819 */ /* 0x000fe40000011608 */
[----:B------:R-:W-:Y:S01]  /*0810*/  LEA.HI.SX32 R5, R6, R5, 0x1d ;  /* 0x0000000506057211 */ /* 0x000fe200078feaff */
[----:B------:R-:W-:Y:S01]  /*0820*/  IMAD.IADD R4, R150, 0x1, R9 ;  /* 0x0000000196047824 */ /* 0x000fe200078e0209 */
[----:B------:R-:W-:-:S04]  /*0830*/  LEA.HI.SX32 R148, R8, R7, 0x1d ;  /* 0x0000000708947211 */ /* 0x000fc800078feaff */
[----:B------:R-:W-:Y:S02]  /*0840*/  IADD3 R6, R4, -c[0x0][0x324], RZ ;  /* 0x8000c90004067a10 */ /* 0x000fe40007ffe0ff */
[----:B------:R-:W-:Y:S01]  /*0850*/  IMNMX R148, R148, R5, PT ;  /* 0x0000000594947217 */ /* 0x000fe20003800200 */
[----:B------:R-:W-:Y:S05]  /*0860*/  @!P5 BRA `(.L_x_1009) ;  /* 0x000000e00000d947 */ /* 0x000fea0003800000 */
[----:B------:R-:W-:-:S04]  /*0870*/  MOV R5, R4 ;  /* 0x0000000400057202 */ /* 0x000fc80000000f00 */
        /* <DEDUP_REMOVED lines=8> */
.L_x_1010:
[----:B------:R-:W-:-:S13]  /*0900*/  ISETP.NE.AND P0, PT, R221, 0x1, PT ;  /* 0x00000001dd00780c */ /* 0x000fda0003f05270 */
[----:B------:R-:W-:-:S05]  /*0910*/  @P0 IMAD.HI.U32 R4, R5, c[0x0][0x330], RZ ;  /* 0x0000cc0005040a27 */ /* 0x000fca00078e00ff */
[----:B------:R-:W-:-:S05]  /*0920*/  @P0 SHF.R.U32.HI R5, RZ, c[0x0][0x334], R4 ;  /* 0x0000cd00ff050a19 */ /* 0x000fca0000011604 */
.L_x_1011:
[----:B------:R-:W-:-:S05]  /*0930*/  IMAD R5, R5, c[0x0][0x32c], RZ ;  /* 0x0000cb0005057a24 */ /* 0x000fca00078e02ff */
[----:B------:R-:W-:-:S05]  /*0940*/  IMNMX R6, R6, R5, !PT ;  /* 0x0000000506067217 */ /* 0x000fca0007800200 */
.L_x_1009:
[----:B------:R-:W-:Y:S01]  /*0950*/  IMAD.HI R4, R6, 0x2aaaaaab, RZ ;  /* 0x2aaaaaab06047827 */ /* 0x000fe200078e02ff */
[----:B------:R-:W-:Y:S01]  /*0960*/  PLOP3.LUT P4, PT, PT, PT, PT, 0x80, 0x0 ;  /* 0x000000000000781c */ /* 0x000fe20003f8f070 */
[----:B------:R-:W-:Y:S01]  /*0970*/  CS2R R8, SRZ ;  /* 0x0000000000087805 */ /* 0x000fe2000001ff00 */
[----:B------:R-:W-:Y:S01]  /*0980*/  CS2R R92, SRZ ;  /* 0x00000000005c7805 */ /* 0x000fe2000001ff00 */
[----:B------:R-:W-:Y:S01]  /*0990*/  IMAD.MOV.U32 R94, RZ, RZ, RZ ;  /* 0x000000ffff5e7224 */ /* 0x000fe200078e00ff */
[----:B------:R-:W-:Y:S01]  /*09a0*/  SHF.R.U32.HI R219, RZ, 0x1f, R4 ;  /* 0x0000001fffdb7819 */ /* 0x000fe20000011604 */
[----:B------:R-:W-:Y:S01]  /*09b0*/  CS2R R98, SRZ ;  /* 0x0000000000627805 */ /* 0x000fe2000001ff00 */
[----:B------:R-:W-:Y:S01]  /*09c0*/  IMAD.MOV.U32 R96, RZ, RZ, RZ ;  /* 0x000000ffff607224 */ /* 0x000fe200078e00ff */
[----:B------:R-:W-:Y:S01]  /*09d0*/  CS2R R90, SRZ ;  /* 0x00000000005a7805 */ /* 0x000fe2000001ff00 */
[----:B------:R-:W-:Y:S01]  /*09e0*/  LEA.HI.SX32 R219, R4, R219, 0x1d ;  /* 0x000000db04db7211 */ /* 0x000fe200078feaff */
[----:B------:R-:W-:Y:S01]  /*09f0*/  CS2R R88, SRZ ;  /* 0x0000000000587805 */ /* 0x000fe2000001ff00 */
[----:B------:R-:W-:Y:S01]  /*0a00*/  CS2R R4, SRZ ;  /* 0x0000000000047805 */ /* 0x000fe2000001ff00 */
[----:B------:R-:W-:Y:S01]  /*0a10*/  CS2R R86, SRZ ;  /* 0x0000000000567805 */ /* 0x000fe2000001ff00 */
[----:B------:R-:W-:Y:S01]  /*0a20*/  IMNMX R219, RZ, R219, !PT ;  /* 0x000000dbffdb7217 */ /* 0x000fe20007800200 */
[----:B------:R-:W-:Y:S01]  /*0a30*/  CS2R R84, SRZ ;  /* 0x0000000000547805 */ /* 0x000fe2000001ff00 */
[----:B------:R-:W-:Y:S01]  /*0a40*/  CS2R R78, SRZ ;  /* 0x00000000004e7805 */ /* 0x000fe2000001ff00 */
[----:B------:R-:W-:Y:S01]  /*0a50*/  CS2R R76, SRZ ;  /* 0x00000000004c7805 */ /* 0x000fe2000001ff00 */
[----:B------:R-:W-:Y:S01]  /*0a60*/  ISETP.GT.AND P0, PT, R148, R219, PT ;  /* 0x000000db9400720c */ /* 0x000fe20003f04270 */
        /* <DEDUP_REMOVED lines=39> */
[----:B------:R-:W-:Y:S05]  /*0ce0*/  @!P0 BRA `(.L_x_1012) ;  /* 0x0000f84000008947 */ /* 0x000fea0003800000 */
[----:B------:R-:W-:-:S04]  /*0cf0*/  ISETP.NE.U32.AND P0, PT, RZ, c[0x0][0x340], PT ;  /* 0x0000d000ff007a0c */ /* 0x000fc80003f05070 */
[----:B------:R-:W-:-:S13]  /*0d00*/  ISETP.NE.AND.EX P0, PT, RZ, c[0x0][0x344], PT, P0 ;  /* 0x0000d100ff007a0c */ /* 0x000fda0003f05300 */
[----:B------:R-:W-:-:S06]  /*0d10*/  @P0 IMAD.WIDE R10, R224, R3, c[0x0][0x340] ;  /* 0x0000d000e00a0625 */ /* 0x000fcc00078e0203 */
[----:B------:R1:W2:Y:S01]  /*0d20*/  @P0 LDG.E R10, [R10.64] ;  /* 0x000000080a0a0981 */ /* 0x0002a2000c1e1900 */
[----:B------:R-:W-:Y:S01]  /*0d30*/  SHF.R.S32.HI R6, RZ, 0x1f, R223 ;  /* 0x0000001fff067819 */ /* 0x000fe200000114df */
[----:B------:R-:W-:Y:S01]  /*0d40*/  IMAD.WIDE.U32 R8, R2, c[0x0][0x178], RZ ;  /* 0x00005e0002087a25 */ /* 0x000fe200078e00ff */
[----:B------:R-:W-:Y:S01]  /*0d50*/  SHF.R.S32.HI R3, RZ, 0x1f, R2 ;  /* 0x0000001fff037819 */ /* 0x000fe20000011402 */
[----:B------:R-:W3:Y:S01]  /*0d60*/  S2R R4, SR_CTAID.Y ;  /* 0x0000000000047919 */ /* 0x000ee20000002600 */
[-C--:B------:R-:W-:Y:S01]  /*0d70*/  LEA.HI R12, R6, R223.reuse, RZ, 0x2 ;  /* 0x000000df060c7211 */ /* 0x080fe200078f10ff */
[----:B------:R-:W-:Y:S01]  /*0d80*/  BSSY B0, `(.L_x_1013) ;  /* 0x0000089000007945 */ /* 0x000fe20003800000 */
[----:B------:R-:W-:Y:S01]  /*0d90*/  SHF.R.S32.HI R14, RZ, 0x1f, R0 ;  /* 0x0000001fff0e7819 */ /* 0x000fe20000011400 */
[----:B------:R-:W-:Y:S01]  /*0da0*/  IMAD R3, R3, c[0x0][0x178], RZ ;  /* 0x00005e0003037a24 */ /* 0x000fe200078e02ff */
[----:B------:R-:W-:Y:S02]  /*0db0*/  LOP3.LUT R96, R12, 0xfffffffc, RZ, 0xc0, !PT ;  /* 0xfffffffc0c607812 */ /* 0x000fe400078ec0ff */
[----:B------:R-:W-:Y:S01]  /*0dc0*/  SHF.R.S32.HI R247, RZ, 0x2, R12 ;  /* 0x00000002fff77819 */ /* 0x000fe2000001140c */
[----:B------:R-:W-:Y:S01]  /*0dd0*/  IMAD R26, R2, c[0x0][0x17c], R3 ;  /* 0x00005f00021a7a24 */ /* 0x000fe200078e0203 */
[----:B------:R-:W-:Y:S01]  /*0de0*/  LEA.HI R3, R6, R223, RZ, 0x3 ;  /* 0x000000df06037211 */ /* 0x000fe200078f18ff */
[----:B------:R-:W-:Y:S01]  /*0df0*/  IMAD.IADD R96, R223, 0x1, -R96 ;  /* 0x00000001df607824 */ /* 0x000fe200078e0a60 */
[----:B------:R-:W-:Y:S01]  /*0e00*/  IADD3 R19, P1, R0, R247, RZ ;  /* 0x000000f700137210 */ /* 0x000fe20007f3e0ff */
[----:B------:R-:W-:Y:S01]  /*0e10*/  IMAD.IADD R27, R9, 0x1, R26 ;  /* 0x00000001091b7824 */ /* 0x000fe200078e021a */
[----:B------:R-:W-:Y:S01]  /*0e20*/  LEA.HI R9, R6, R223, RZ, 0x4 ;  /* 0x000000df06097211 */ /* 0x000fe200078f20ff */
[----:B------:R-:W-:Y:S01]  /*0e30*/  IMAD.SHL.U32 R16, R96, 0x8, RZ ;  /* 0x0000000860107824 */ /* 0x000fe200078e00ff */
[----:B------:R-:W-:Y:S01]  /*0e40*/  LEA.HI.X.SX32 R0, R247, R14, 0x1, P1 ;  /* 0x0000000ef7007211 */ /* 0x000fe200008f0eff */
[----:B------:R-:W-:Y:S01]  /*0e50*/  IMAD.MOV.U32 R26, RZ, RZ, R8 ;  /* 0x000000ffff1a7224 */ /* 0x000fe200078e0008 */
[----:B------:R-:W-:-:S02]  /*0e60*/  LEA.HI R12, R12, R247, RZ, 0x1 ;  /* 0x000000f70c0c7211 */ /* 0x000fc400078f08ff */
[----:B------:R-:W-:Y:S02]  /*0e70*/  IADD3 R8, R16, 0x40, RZ ;  /* 0x0000004010087810 */ /* 0x000fe40007ffe0ff */
[----:B-1----:R-:W-:Y:S02]  /*0e80*/  SHF.R.S32.HI R11, RZ, 0x1f, R224 ;  /* 0x0000001fff0b7819 */ /* 0x002fe400000114e0 */
[----:B------:R-:W-:Y:S01]  /*0e90*/  ISETP.GE.AND P1, PT, R8, c[0x0][0x1d4], PT ;  /* 0x0000750008007a0c */ /* 0x000fe20003f26270 */
[----:B---3--:R-:W-:Y:S01]  /*0ea0*/  IMAD.WIDE.U32 R26, R4, c[0x0][0x1b8], R26 ;  /* 0x00006e00041a7a25 */ /* 0x008fe200078e001a */
[----:B------:R-:W-:Y:S02]  /*0eb0*/  SHF.R.S32.HI R5, RZ, 0x1f, R4 ;  /* 0x0000001fff057819 */ /* 0x000fe40000011404 */
[----:B------:R-:W-:Y:S01]  /*0ec0*/  LOP3.LUT R12, R12, 0x7fffffe, RZ, 0xc0, !PT ;  /* 0x07fffffe0c0c7812 */ /* 0x000fe200078ec0ff */
[----:B------:R-:W-:Y:S01]  /*0ed0*/  IMAD R8, R0, c[0x0][0x1e0], RZ ;  /* 0x0000780000087a24 */ /* 0x000fe200078e02ff */
[----:B------:R-:W-:Y:S01]  /*0ee0*/  SHF.R.S32.HI R17, RZ, 0x1f, R16 ;  /* 0x0000001fff117819 */ /* 0x000fe20000011410 */
[----:B------:R-:W-:Y:S01]  /*0ef0*/  IMAD R7, R5, c[0x0][0x1b8], RZ ;  /* 0x00006e0005077a24 */ /* 0x000fe200078e02ff */
[----:B------:R-:W-:Y:S01]  /*0f00*/  LEA.HI R95, R6, R223, RZ, 0x5 ;  /* 0x000000df065f7211 */ /* 0x000fe200078f28ff */
[----:B------:R-:W-:Y:S01]  /*0f10*/  IMAD R0, R0, c[0x0][0x208], RZ ;  /* 0x0000820000007a24 */ /* 0x000fe200078e02ff */
[----:B------:R-:W-:Y:S01]  /*0f20*/  SEL R6, R11, RZ, !P2 ;  /* 0x000000ff0b067207 */ /* 0x000fe20005000000 */
[----:B------:R-:W-:Y:S01]  /*0f30*/  IMAD R7, R4, c[0x0][0x1bc], R7 ;  /* 0x00006f0004077a24 */ /* 0x000fe200078e0207 */
[----:B------:R-:W-:Y:S01]  /*0f40*/  SEL R15, R224, RZ, !P2 ;  /* 0x000000ffe00f7207 */ /* 0x000fe20005000000 */
[----:B------:R-:W-:Y:S01]  /*0f50*/  IMAD.IADD R29, R247, 0x1, -R12 ;  /* 0x00000001f71d7824 */ /* 0x000fe200078e0a0c */
[----:B------:R-:W-:Y:S01]  /*0f60*/  SHF.R.S32.HI R2, RZ, 0x3, R3 ;  /* 0x00000003ff027819 */ /* 0x000fe20000011403 */
[----:B------:R-:W-:Y:S01]  /*0f70*/  IMAD R13, R19, c[0x0][0x1e4], R8 ;  /* 0x00007900130d7a24 */ /* 0x000fe200078e0208 */
[----:B------:R-:W-:Y:S01]  /*0f80*/  IADD3 R27, R27, R7, RZ ;  /* 0x000000071b1b7210 */ /* 0x000fe20007ffe0ff */
[----:B------:R-:W-:Y:S01]  /*0f90*/  IMAD R7, R19, c[0x0][0x20c], R0 ;  /* 0x0000830013077a24 */ /* 0x000fe200078e0200 */
[----:B------:R-:W-:Y:S01]  /*0fa0*/  LOP3.LUT R0, R9, 0xfffffff0, RZ, 0xc0, !PT ;  /* 0xfffffff009007812 */ /* 0x000fe200078ec0ff */
[----:B------:R-:W-:Y:S01]  /*0fb0*/  IMAD.WIDE.U32 R24, R19, c[0x0][0x1e0], R16 ;  /* 0x0000780013187a25 */ /* 0x000fe200078e0010 */
[----:B------:R-:W-:-:S02]  /*0fc0*/  LOP3.LUT R226, R226, 0xfffffeff, RZ, 0xc0, !PT ;  /* 0xfffffeffe2e27812 */ /* 0x000fc400078ec0ff */
[----:B------:R-:W-:Y:S01]  /*0fd0*/  SHF.R.S32.HI R94, RZ, 0x5, R95 ;  /* 0x00000005ff5e7819 */ /* 0x000fe2000001145f */
[----:B------:R-:W-:Y:S01]  /*0fe0*/  IMAD.IADD R101, R223, 0x1, -R0 ;  /* 0x00000001df657824 */ /* 0x000fe200078e0a00 */
[----:B------:R-:W-:Y:S01]  /*0ff0*/  @P1 LOP3.LUT R226, R226, 0x100, RZ, 0xfc, !PT ;  /* 0x00000100e2e21812 */ /* 0x000fe200078efcff */
[----:B------:R-:W-:Y:S01]  /*1000*/  IMAD R0, R96, 0x20, R247 ;  /* 0x0000002060007824 */ /* 0x000fe200078e02f7 */
[----:B------:R-:W-:Y:S01]  /*1010*/  ISETP.GE.AND P1, PT, R16, c[0x0][0x1d4], PT ;  /* 0x0000750010007a0c */ /* 0x000fe20003f26270 */
[----:B------:R-:W-:Y:S01]  /*1020*/  IMAD R6, R6, c[0x0][0x1c0], RZ ;  /* 0x0000700006067a24 */ /* 0x000fe200078e02ff */
[----:B------:R-:W-:Y:S01]  /*1030*/  LEA.HI R8, R101, R101, RZ, 0x1 ;  /* 0x0000006565087211 */ /* 0x000fe200078f08ff */
[----:B------:R-:W-:Y:S01]  /*1040*/  IMAD.IADD R0, R153, 0x1, R0 ;  /* 0x0000000199007824 */ /* 0x000fe200078e0200 */
[----:B------:R-:W-:Y:S01]  /*1050*/  LOP3.LUT R226, R226, 0xfffffdff, RZ, 0xc0, !PT ;  /* 0xfffffdffe2e27812 */ /* 0x000fe200078ec0ff */
[----:B------:R-:W-:Y:S01]  /*1060*/  IMAD.IADD R25, R25, 0x1, R13 ;  /* 0x0000000119197824 */ /* 0x000fe200078e020d */
[----:B------:R-:W-:Y:S01]  /*1070*/  SHF.R.S32.HI R14, RZ, 0x1, R8 ;  /* 0x00000001ff0e7819 */ /* 0x000fe20000011408 */
[----:B------:R-:W-:Y:S01]  /*1080*/  @P6 IMAD.HI.U32 R20, R0, c[0x0][0x2c8], RZ ;  /* 0x0000b20000146a27 */ /* 0x000fe200078e00ff */
[----:B------:R-:W-:-:S02]  /*1090*/  MOV R12, R0 ;  /* 0x00000000000c7202 */ /* 0x000fc40000000f00 */
[----:B------:R-:W-:Y:S01]  /*10a0*/  SHF.R.S32.HI R21, RZ, 0x1f, R8 ;  /* 0x0000001fff157819 */ /* 0x000fe20000011408 */
[C---:B------:R-:W-:Y:S01]  /*10b0*/  IMAD R6, R15.reuse, c[0x0][0x1c4], R6 ;  /* 0x000071000f067a24 */ /* 0x040fe200078e0206 */
[----:B------:R-:W-:Y:S01]  /*10c0*/  @P6 SHF.R.U32.HI R12, RZ, c[0x0][0x2cc], R20 ;  /* 0x0000b300ff0c6a19 */ /* 0x000fe20000011614 */
[----:B------:R-:W-:Y:S01]  /*10d0*/  IMAD.WIDE.U32 R26, R15, c[0x0][0x1c0], R26 ;  /* 0x000070000f1a7a25 */ /* 0x000fe200078e001a */
[----:B------:R-:W-:Y:S02]  /*10e0*/  LEA.HI R21, R21, R14, RZ, 0x2 ;  /* 0x0000000e15157211 */ /* 0x000fe400078f10ff */
[--C-:B------:R-:W-:Y:S01]  /*10f0*/  SHF.R.S32.HI R15, RZ, 0x1f, R12.reuse ;  /* 0x0000001fff0f7819 */ /* 0x100fe2000001140c */
[----:B------:R-:W-:Y:S01]  /*1100*/  IMAD.MOV R13, RZ, RZ, -R12 ;  /* 0x000000ffff0d7224 */ /* 0x000fe200078e0a0c */
[----:B------:R-:W-:Y:S01]  /*1110*/  IADD3 R27, R27, R6, RZ ;  /* 0x000000061b1b7210 */ /* 0x000fe20007ffe0ff */
[----:B------:R-:W-:Y:S01]  /*1120*/  IMAD.SHL.U32 R23, R2, 0x40, RZ ;  /* 0x0000004002177824 */ /* 0x000fe200078e00ff */
[----:B------:R-:W-:Y:S01]  /*1130*/  LOP3.LUT R21, R21, 0xfffffffc, RZ, 0xc0, !PT ;  /* 0xfffffffc15157812 */ /* 0x000fe200078ec0ff */
[----:B------:R-:W-:Y:S01]  /*1140*/  IMAD R13, R13, c[0x0][0x2c4], R0 ;  /* 0x0000b1000d0d7a24 */ /* 0x000fe200078e0200 */
[----:B------:R-:W-:Y:S01]  /*1150*/  @P1 LOP3.LUT R226, R226, 0x200, RZ, 0xfc, !PT ;  /* 0x00000200e2e21812 */ /* 0x000fe200078efcff */
[----:B------:R-:W-:Y:S01]  /*1160*/  IMAD R15, R15, c[0x0][0x1b0], RZ ;  /* 0x00006c000f0f7a24 */ /* 0x000fe200078e02ff */
[----:B------:R-:W-:Y:S01]  /*1170*/  LOP3.LUT R23, R23, 0xc0, RZ, 0xc0, !PT ;  /* 0x000000c017177812 */ /* 0x000fe200078ec0ff */
[----:B------:R-:W-:Y:S01]  /*1180*/  IMAD.WIDE.U32 R26, R12, c[0x0][0x1b0], R26 ;  /* 0x00006c000c1a7a25 */ /* 0x000fe200078e001a */
[----:B------:R-:W-:-:S02]  /*1190*/  SHF.R.S32.HI R0, RZ, 0x1f, R13 ;  /* 0x0000001fff007819 */ /* 0x000fc4000001140d */
[--C-:B------:R-:W-:Y:S01]  /*11a0*/  LOP3.LUT R18, R23, 0x18, R16.reuse, 0xf8, !PT ;  /* 0x0000001817127812 */ /* 0x100fe200078ef810 */
[----:B------:R-:W-:Y:S01]  /*11b0*/  IMAD R15, R12, c[0x0][0x1b4], R15 ;  /* 0x00006d000c0f7a24 */ /* 0x000fe200078e020f */
[----:B------:R-:W-:Y:S01]  /*11c0*/  SHF.R.U32.HI R23, RZ, 0x3, R23 ;  /* 0x00000003ff177819 */ /* 0x000fe20000011617 */
[----:B------:R-:W-:Y:S01]  /*11d0*/  IMAD R0, R0, c[0x0][0x1a8], RZ ;  /* 0x00006a0000007a24 */ /* 0x000fe200078e02ff */
[----:B------:R-:W-:Y:S01]  /*11e0*/  LOP3.LUT R226, R226, 0xffffff7f, RZ, 0xc0, !PT ;  /* 0xffffff7fe2e27812 */ /* 0x000fe200078ec0ff */
[----:B------:R-:W-:Y:S01]  /*11f0*/  IMAD.IADD R27, R27, 0x1, R15 ;  /* 0x000000011b1b7824 */ /* 0x000fe200078e020f */
[----:B------:R-:W-:Y:S01]  /*1200*/  LOP3.LUT R23, R18, R23, RZ, 0x3c, !PT ;  /* 0x0000001712177212 */ /* 0x000fe200078e3cff */
[----:B------:R-:W-:-:S04]  /*1210*/  IMAD.WIDE.U32 R18, R19, c[0x0][0x208], R16 ;  /* 0x0000820013127a25 */ /* 0x000fc800078e0010 */
[C---:B------:R-:W-:Y:S02]  /*1220*/  IMAD R0, R13.reuse, c[0x0][0x1ac], R0 ;  /* 0x00006b000d007a24 */ /* 0x040fe400078e0200 */
[----:B------:R-:W-:-:S04]  /*1230*/  IMAD.WIDE.U32 R26, R13, c[0x0][0x1a8], R26 ;  /* 0x00006a000d1a7a25 */ /* 0x000fc800078e001a */
[----:B------:R-:W-:Y:S02]  /*1240*/  IMAD.IADD R6, R14, 0x1, -R21 ;  /* 0x000000010e067824 */ /* 0x000fe400078e0a15 */
[----:B------:R-:W-:Y:S02]  /*1250*/  IMAD.IADD R19, R19, 0x1, R7 ;  /* 0x0000000113137824 */ /* 0x000fe400078e0207 */
[----:B------:R-:W-:Y:S02]  /*1260*/  IMAD R7, R5, c[0x0][0x1e8], RZ ;  /* 0x00007a0005077a24 */ /* 0x000fe400078e02ff */
[----:B------:R-:W-:Y:S02]  /*1270*/  IMAD.IADD R12, R27, 0x1, R0 ;  /* 0x000000011b0c7824 */ /* 0x000fe400078e0200 */
[----:B------:R-:W-:Y:S02]  /*1280*/  IMAD R5, R5, c[0x0][0x210], RZ ;  /* 0x0000840005057a24 */ /* 0x000fe400078e02ff */
[----:B------:R-:W-:-:S02]  /*1290*/  IMAD R7, R4, c[0x0][0x1ec], R7 ;  /* 0x00007b0004077a24 */ /* 0x000fc400078e0207 */
[C---:B------:R-:W-:Y:S02]  /*12a0*/  IMAD R5, R4.reuse, c[0x0][0x214], R5 ;  /* 0x0000850004057a24 */ /* 0x040fe400078e0205 */
[----:B------:R-:W-:-:S04]  /*12b0*/  IMAD.WIDE.U32 R24, R4, c[0x0][0x1e8], R24 ;  /* 0x00007a0004187a25 */ /* 0x000fc800078e0018 */
[----:B------:R-:W-:-:S04]  /*12c0*/  IMAD.WIDE.U32 R18, R4, c[0x0][0x210], R18 ;  /* 0x0000840004127a25 */ /* 0x000fc800078e0012 */
[----:B------:R-:W-:Y:S01]  /*12d0*/  IMAD.IADD R25, R25, 0x1, R7 ;  /* 0x0000000119197824 */ /* 0x000fe200078e0207 */
[----:B------:R-:W-:Y:S01]  /*12e0*/  IADD3 R7, R16, 0x20, RZ ;  /* 0x0000002010077810 */ /* 0x000fe20007ffe0ff */
[----:B------:R-:W-:Y:S01]  /*12f0*/  IMAD R218, R94, 0x8, R29 ;  /* 0x000000085eda7824 */ /* 0x000fe200078e021d */
[----:B------:R-:W-:Y:S02]  /*1300*/  IADD3 R19, R19, R5, RZ ;  /* 0x0000000513137210 */ /* 0x000fe40007ffe0ff */
[----:B------:R-:W-:Y:S01]  /*1310*/  SHF.L.U32 R5, R96, 0x3, RZ ;  /* 0x0000000360057819 */ /* 0x000fe200000006ff */
[----:B------:R-:W-:Y:S01]  /*1320*/  IMAD.U32 R218, R218, 0x20, R23 ;  /* 0x00000020dada7824 */ /* 0x000fe200078e0017 */
[----:B------:R-:W-:Y:S02]  /*1330*/  ISETP.GE.AND P2, PT, R7, c[0x0][0x198], PT ;  /* 0x0000660007007a0c */ /* 0x000fe40003f46270 */
[----:B--2---:R-:W-:Y:S01]  /*1340*/  @P0 SHF.R.S32.HI R15, RZ, 0x1f, R10 ;  /* 0x0000001fff0f0819 */ /* 0x004fe2000001140a */
[----:B------:R-:W-:Y:S01]  /*1350*/  @!P0 IMAD.MOV.U32 R15, RZ, RZ, R11 ;  /* 0x000000ffff0f8224 */ /* 0x000fe200078e000b */
[----:B------:R-:W-:Y:S01]  /*1360*/  @P0 MOV R14, R10 ;  /* 0x0000000a000e0202 */ /* 0x000fe20000000f00 */
[----:B------:R-:W-:Y:S01]  /*1370*/  @!P0 IMAD.MOV.U32 R14, RZ, RZ, R224 ;  /* 0x000000ffff0e8224 */ /* 0x000fe200078e00e0 */
[----:B------:R-:W-:Y:S01]  /*1380*/  LEA R13, P0, R26, c[0x0][0x160], 0x1 ;  /* 0x000058001a0d7a11 */ /* 0x000fe200078008ff */
[----:B------:R-:W-:Y:S01]  /*1390*/  IMAD R11, R225, c[0x0][0x2c4], RZ ;  /* 0x0000b100e10b7a24 */ /* 0x000fe200078e02ff */
[----:B------:R-:W-:Y:S01]  /*13a0*/  SEL R0, R15, RZ, !P3 ;  /* 0x000000ff0f007207 */ /* 0x000fe20005800000 */
[----:B------:R-:W-:Y:S01]  /*13b0*/  IMAD.IADD R10, R153, 0x1, R247 ;  /* 0x00000001990a7824 */ /* 0x000fe200078e02f7 */
[----:B------:R-:W-:-:S02]  /*13c0*/  SEL R15, R14, RZ, !P3 ;  /* 0x000000ff0e0f7207 */ /* 0x000fc40005800000 */
[----:B------:R-:W-:Y:S01]  /*13d0*/  LEA.HI.X R12, R26, c[0x0][0x164], R12, 0x1, P0 ;  /* 0x000059001a0c7a11 */ /* 0x000fe200000f0c0c */
[----:B------:R-:W-:Y:S01]  /*13e0*/  IMAD R4, R0, c[0x0][0x1f0], RZ ;  /* 0x00007c0000047a24 */ /* 0x000fe200078e02ff */
[----:B------:R-:W-:Y:S01]  /*13f0*/  LOP3.LUT P0, RZ, R6, 0x2, RZ, 0xc0, !PT ;  /* 0x0000000206ff7812 */ /* 0x000fe2000780c0ff */
[----:B------:R-:W-:Y:S01]  /*1400*/  IMAD R0, R0, c[0x0][0x218], RZ ;  /* 0x0000860000007a24 */ /* 0x000fe200078e02ff */
[----:B------:R-:W-:Y:S01]  /*1410*/  ISETP.GE.AND P4, PT, R10, R11, PT ;  /* 0x0000000b0a00720c */ /* 0x000fe20003f86270 */
[----:B------:R-:W-:Y:S01]  /*1420*/  IMAD R237, R15, c[0x0][0x1f4], R4 ;  /* 0x00007d000fed7a24 */ /* 0x000fe200078e0204 */
[----:B------:R-:W-:Y:S01]  /*1430*/  IADD3 R4, R5, 0x40, RZ ;  /* 0x0000004005047810 */ /* 0x000fe20007ffe0ff */
[----:B------:R-:W-:Y:S01]  /*1440*/  IMAD R235, R15, c[0x0][0x21c], R0 ;  /* 0x000087000feb7a24 */ /* 0x000fe200078e0200 */
[----:B------:R-:W-:Y:S01]  /*1450*/  ISETP.GE.AND P3, PT, R5, c[0x0][0x198], PT ;  /* 0x0000660005007a0c */ /* 0x000fe20003f66270 */
[----:B------:R-:W-:Y:S01]  /*1460*/  IMAD.MOV.U32 R0, RZ, RZ, 0x10 ;  /* 0x00000010ff007424 */ /* 0x000fe200078e00ff */
[----:B------:R-:W-:Y:S01]  /*1470*/  ISETP.GE.AND P1, PT, R4, c[0x0][0x198], PT ;  /* 0x0000660004007a0c */ /* 0x000fe20003f26270 */
[----:B------:R-:W-:-:S03]  /*1480*/  IMAD.WIDE.U32 R230, R15, c[0x0][0x1f0], R24 ;  /* 0x00007c000fe67a25 */ /* 0x000fc600078e0018 */
[----:B------:R-:W-:Y:S01]  /*1490*/  SEL R0, R0, 0xfffffff0, !P0 ;  /* 0xfffffff000007807 */ /* 0x000fe20004000000 */
[----:B------:R-:W-:Y:S01]  /*14a0*/  IMAD.WIDE.U32 R228, R15, c[0x0][0x218], R18 ;  /* 0x000086000fe47a25 */ /* 0x000fe200078e0012 */
[----:B------:R-:W-:Y:S01]  /*14b0*/  ISETP.GE.AND P0, PT, R7, c[0x0][0x1d4], PT ;  /* 0x0000750007007a0c */ /* 0x000fe20003f06270 */
[----:B------:R1:W2:Y:S02]  /*14c0*/  SHFL.IDX PT, R18, R13, RZ, 0x1c1f ;  /* 0x001c1fff0d127589 */ /* 0x0002a400000e0000 */
[----:B------:R-:W-:Y:S02]  /*14d0*/  IMAD.IADD R237, R231, 0x1, R237 ;  /* 0x00000001e7ed7824 */ /* 0x000fe400078e02ed */
[----:B------:R1:W3:Y:S01]  /*14e0*/  SHFL.IDX PT, R19, R12, RZ, 0x1c1f ;  /* 0x001c1fff0c137589 */ /* 0x0002e200000e0000 */
[----:B------:R-:W-:-:S07]  /*14f0*/  IMAD.IADD R235, R229, 0x1, R235 ;  /* 0x00000001e5eb7824 */ /* 0x000fce00078e02eb */
[----:B------:R-:W-:Y:S01]  /*1500*/  @P0 LOP3.LUT R226, R226, 0x80, RZ, 0xfc, !PT ;  /* 0x00000080e2e20812 */ /* 0x000fe200078efcff */
[----:B------:R-:W-:Y:S05]  /*1510*/  @P4 BRA `(.L_x_1014) ;  /* 0x000000f000004947 */ /* 0x000fea0003800000 */
[----:B------:R-:W-:Y:S02]  /*1520*/  SHF.R.S32.HI R14, RZ, 0x1f, R7 ;  /* 0x0000001fff0e7819 */ /* 0x000fe40000011407 */
[----:B------:R-:W-:Y:S02]  /*1530*/  SHF.R.S32.HI R15, RZ, 0x1f, R4 ;  /* 0x0000001fff0f7819 */ /* 0x000fe40000011404 */
[----:B------:R-:W-:Y:S02]  /*1540*/  LEA.HI R14, R14, R7, RZ, 0x3 ;  /* 0x000000070e0e7211 */ /* 0x000fe400078f18ff */
[----:B------:R-:W-:Y:S01]  /*1550*/  LEA.HI R15, R15, R4, RZ, 0x3 ;  /* 0x000000040f0f7211 */ /* 0x000fe200078f18ff */
[----:B------:R-:W-:Y:S01]  /*1560*/  IMAD.SHL.U32 R4, R218, 0x2, RZ ;  /* 0x00000002da047824 */ /* 0x000fe200078e00ff */
[----:B--2---:R-:W-:Y:S02]  /*1570*/  LEA R20, P0, R5, R18, 0x1 ;  /* 0x0000001205147211 */ /* 0x004fe400078008ff */
[----:B------:R-:W-:-:S02]  /*1580*/  LOP3.LUT R14, R14, 0xfffffff8, RZ, 0xc0, !PT ;  /* 0xfffffff80e0e7812 */ /* 0x000fc400078ec0ff */
[----:B------:R-:W-:Y:S02]  /*1590*/  LOP3.LUT R15, R15, 0xfffffff8, RZ, 0xc0, !PT ;  /* 0xfffffff80f0f7812 */ /* 0x000fe400078ec0ff */
[----:B---3--:R-:W-:Y:S01]  /*15a0*/  LEA.HI.X R21, R5, R19, R17, 0x1, P0 ;  /* 0x0000001305157211 */ /* 0x008fe200000f0c11 */
[----:B------:R-:W-:-:S04]  /*15b0*/  IMAD.WIDE R22, R14, 0x2, R18 ;  /* 0x000000020e167825 */ /* 0x000fc800078e0212 */
[----:B------:R-:W-:Y:S01]  /*15c0*/  IMAD.WIDE R18, R15, 0x2, R18 ;  /* 0x000000020f127825 */ /* 0x000fe200078e0212 */
[----:B------:R-:W-:Y:S01]  /*15d0*/  @!PT LDS RZ, [RZ] ;  /* 0x00000000fffff984 */ /* 0x000fe20000000800 */
[----:B------:R2:W-:Y:S04]  /*15e0*/  LDGSTS.E.BYPASS.LTC128B.128 [R4+0x6080], [R20.64], !P3 ;  /* 0x0608000014047fae */ /* 0x0005e8000d901d48 */
[----:B------:R2:W-:Y:S04]  /*15f0*/  LDGSTS.E.BYPASS.LTC128B.128 [R4+0x8080], [R22.64], !P2 ;  /* 0x0808000016047fae */ /* 0x0005e8000d101d48 */
[----:B------:R2:W-:Y:S02]  /*1600*/  LDGSTS.E.BYPASS.LTC128B.128 [R4+0xa080], [R18.64], !P1 ;  /* 0x0a08000012047fae */ /* 0x0005e4000c901d48 */
.L_x_1014:
[----:B------:R-:W-:Y:S05]  /*1610*/  BSYNC B0 ;  /* 0x0000000000007941 */ /* 0x000fea0003800000 */
.L_x_1013:
        /* <DEDUP_REMOVED lines=10> */
[----:B------:R-:W-:Y:S01]  /*16c0*/  LEA.HI R4, R4, R15, RZ, 0x3 ;  /* 0x0000000f04047211 */ /* 0x000fe200078f18ff */
[----:B------:R-:W-:Y:S01]  /*16d0*/  IMAD.SHL.U32 R15, R218, 0x2, RZ ;  /* 0x00000002da0f7824 */ /* 0x000fe200078e00ff */
[----:B----4-:R-:W-:-:S02]  /*16e0*/  LEA R20, P0, R5, R18, 0x1 ;  /* 0x0000001205147211 */ /* 0x010fc400078008ff */
[----:B------:R-:W-:Y:S02]  /*16f0*/  LOP3.LUT R14, R14, 0xfffffff8, RZ, 0xc0, !PT ;  /* 0xfffffff80e0e7812 */ /* 0x000fe400078ec0ff */
        /* <DEDUP_REMOVED lines=8> */
.L_x_1016:
[----:B------:R-:W-:Y:S05]  /*1780*/  BSYNC B0 ;  /* 0x0000000000007941 */ /* 0x000fea0003800000 */
.L_x_1015:
[----:B------:R-:W-:Y:S01]  /*1790*/  IADD3 R4, R10, 0x40, RZ ;  /* 0x000000400a047810 */ /* 0x000fe20007ffe0ff */
[----:B---3--:R3:W1:Y:S01]  /*17a0*/  SHFL.IDX PT, R19, R12, 0x2, 0x1c1f ;  /* 0x005c1f000c137f89 */ /* 0x00866200000e0000 */
        /* <DEDUP_REMOVED lines=13> */
[----:B-1----:R-:W-:Y:S01]  /*1880*/  LEA.HI.X R21, R5, R19, R17, 0x1, P0 ;  /* 0x0000001305157211 */ /* 0x002fe200000f0c11 */
[----:B------:R-:W-:-:S04]  /*1890*/  IMAD.WIDE R22, R14, 0x2, R18 ;  /* 0x000000020e167825 */ /* 0x000fc800078e0212 */
[----:B------:R-:W-:Y:S01]  /*18a0*/  IMAD.WIDE R18, R4, 0x2, R18 ;  /* 0x0000000204127825 */ /* 0x000fe200078e0212 */
[----:B------:R-:W-:Y:S01]  /*18b0*/  @!PT LDS RZ, [RZ] ;  /* 0x00000000fffff984 */ /* 0x000fe20000000800 */
[----:B------:R1:W-:Y:S04]  /*18c0*/  LDGSTS.E.BYPASS.LTC128B.128 [R15+0x7080], [R20.64], !P3 ;  /* 0x07080000140f7fae */ /* 0x0003e8000d901d48 */
[----:B------:R1:W-:Y:S04]  /*18d0*/  LDGSTS.E.BYPASS.LTC128B.128 [R15+0x9080], [R22.64], !P2 ;  /* 0x09080000160f7fae */ /* 0x0003e8000d101d48 */
[----:B------:R1:W-:Y:S02]  /*18e0*/  LDGSTS.E.BYPASS.LTC128B.128 [R15+0xb080], [R18.64], !P1 ;  /* 0x0b080000120f7fae */ /* 0x0003e4000c901d48 */
.L_x_1018:
[----:B------:R-:W-:Y:S05]  /*18f0*/  BSYNC B0 ;  /* 0x0000000000007941 */ /* 0x000fea0003800000 */
.L_x_1017:
[----:B------:R-:W-:Y:S01]  /*1900*/  IADD3 R10, R10, 0x60, RZ ;  /* 0x000000600a0a7810 */ /* 0x000fe20007ffe0ff */
[----:B------:R-:W5:Y:S01]  /*1910*/  SHFL.IDX PT, R14, R13, 0x3, 0x1c1f ;  /* 0x007c1f000d0e7f89 */ /* 0x000f6200000e0000 */
[----:B------:R-:W-:Y:S01]  /*1920*/  LOP3.LUT R216, R3, 0xfffffff8, RZ, 0xc0, !PT ;  /* 0xfffffff803d87812 */ /* 0x000fe200078ec0ff */
[----:B------:R-:W-:Y:S01]  /*1930*/  IMAD.MOV.U32 R99, RZ, RZ, 0x30 ;  /* 0x00000030ff637424 */ /* 0x000fe200078e00ff */
[----:B------:R-:W-:Y:S01]  /*1940*/  ISETP.GE.AND P0, PT, R10, R11, PT ;  /* 0x0000000b0a00720c */ /* 0x000fe20003f06270 */
[----:B-1----:R1:W2:Y:S01]  /*1950*/  SHFL.IDX PT, R15, R12, 0x3, 0x1c1f ;  /* 0x007c1f000c0f7f89 */ /* 0x0022a200000e0000 */
[----:B------:R-:W-:Y:S01]  /*1960*/  IMAD.SHL.U32 R218, R218, 0x2, RZ ;  /* 0x00000002dada7824 */ /* 0x000fe200078e00ff */
[----:B------:R-:W-:Y:S01]  /*1970*/  P2R R4, PR, RZ, 0x20 ;  /* 0x00000020ff047803 */ /* 0x000fe20000000000 */
[----:B------:R-:W-:Y:S01]  /*1980*/  IMAD.IADD R216, R223, 0x1, -R216 ;  /* 0x00000001dfd87824 */ /* 0x000fe200078e0ad8 */
[----:B------:R-:W-:Y:S01]  /*1990*/  LOP3.LUT P5, RZ, R226, 0x200, RZ, 0xc0, !PT ;  /* 0x00000200e2ff7812 */ /* 0x000fe200078ac0ff */
[----:B------:R-:W-:Y:S01]  /*19a0*/  IMAD R93, R99, c[0x0][0x1e4], RZ ;  /* 0x00007900635d7a24 */ /* 0x000fe200078e02ff */
[----:B------:R-:W-:Y:S01]  /*19b0*/  ULDC.64 UR4, c[0x0][0x1e0] ;  /* 0x0000780000047ab9 */ /* 0x000fe20000000a00 */
[----:B------:R-:W-:Y:S01]  /*19c0*/  IMAD.MOV.U32 R236, RZ, RZ, R230 ;  /* 0x000000ffffec7224 */ /* 0x000fe200078e00e6 */
[----:B------:R-:W-:Y:S01]  /*19d0*/  LOP3.LUT R100, R8, 0x7fffffe, RZ, 0xc0, !PT ;  /* 0x07fffffe08647812 */ /* 0x000fe200078ec0ff */
[----:B------:R-:W-:Y:S01]  /*19e0*/  USHF.L.U32 UR7, UR4, 0x5, URZ ;  /* 0x0000000504077899 */ /* 0x000fe2000800063f */
[----:B------:R-:W-:Y:S01]  /*19f0*/  SHF.R.S32.HI R8, RZ, 0x1f, R101 ;  /* 0x0000001fff087819 */ /* 0x000fe20000011465 */
[----:B------:R-:W-:Y:S01]  /*1a00*/  UMOV UR6, 0x5 ;  /* 0x0000000500067882 */ /* 0x000fe20000000000 */
[----:B------:R-:W-:Y:S01]  /*1a10*/  @!P0 SHF.R.S32.HI R10, RZ, 0x1f, R7 ;  /* 0x0000001fff0a8819 */ /* 0x000fe20000011407 */
[----:B------:R-:W-:Y:S01]  /*1a20*/  USHF.L.U64.HI UR6, UR4, UR6, UR5 ;  /* 0x0000000604067299 */ /* 0x000fe20008010205 */
[----:B------:R-:W-:Y:S01]  /*1a30*/  IMAD.IADD R100, R101, 0x1, -R100 ;  /* 0x0000000165647824 */ /* 0x000fe200078e0a64 */
[----:B------:R-:W-:Y:S01]  /*1a40*/  LEA.HI R101, R8, R101, RZ, 0x3 ;  /* 0x0000006508657211 */ /* 0x000fe200078f18ff */
[----:B------:R-:W-:Y:S01]  /*1a50*/  IMAD.MOV.U32 R234, RZ, RZ, R228 ;  /* 0x000000ffffea7224 */ /* 0x000fe200078e00e4 */
[----:B------:R-:W-:Y:S01]  /*1a60*/  @!P0 LEA.HI R7, R10, R7, RZ, 0x3 ;  /* 0x000000070a078211 */ /* 0x000fe200078f18ff */
[----:B------:R-:W-:Y:S01]  /*1a70*/  IMAD.SHL.U32 R6, R6, 0x40, RZ ;  /* 0x0000004006067824 */ /* 0x000fe200078e00ff */
[----:B------:R-:W-:Y:S01]  /*1a80*/  SHF.R.S32.HI R10, RZ, 0x4, R9 ;  /* 0x00000004ff0a7819 */ /* 0x000fe20000011409 */
[----:B------:R-:W-:Y:S01]  /*1a90*/  IMAD.SHL.U32 R101, R101, 0x20, RZ ;  /* 0x0000002065657824 */ /* 0x000fe200078e00ff */
[----:B------:R-:W-:-:S02]  /*1aa0*/  @!P0 LOP3.LUT R7, R7, 0xfffffff8, RZ, 0xc0, !PT ;  /* 0xfffffff807078812 */ /* 0x000fc400078ec0ff */
[C---:B-123--:R-:W-:Y:S02]  /*1ab0*/  @!P0 IADD3 R12, R5.reuse, 0x40, RZ ;  /* 0x00000040050c8810 */ /* 0x04efe40007ffe0ff */
[----:B-----5:R-:W-:Y:S01]  /*1ac0*/  @!P0 LEA R16, P4, R5, R14, 0x1 ;  /* 0x0000000e05108211 */ /* 0x020fe200078808ff */
[----:B----4-:R-:W-:Y:S01]  /*1ad0*/  @!P0 IMAD.WIDE R18, R7, 0x2, R14 ;  /* 0x0000000207128825 */ /* 0x010fe200078e020e */
[----:B------:R-:W-:Y:S02]  /*1ae0*/  @!P0 SHF.R.S32.HI R7, RZ, 0x1f, R12 ;  /* 0x0000001fff078819 */ /* 0x000fe4000001140c */
[----:B------:R-:W-:Y:S02]  /*1af0*/  LEA.HI R97, R9, R10, RZ, 0x1 ;  /* 0x0000000a09617211 */ /* 0x000fe400078f08ff */
[----:B------:R-:W-:Y:S02]  /*1b00*/  LEA.HI R9, R216, R216, RZ, 0x1 ;  /* 0x000000d8d8097211 */ /* 0x000fe400078f08ff */
[----:B------:R-:W-:-:S02]  /*1b10*/  @!P0 LEA.HI R7, R7, R12, RZ, 0x3 ;  /* 0x0000000c07078211 */ /* 0x000fc400078f18ff */
[----:B------:R-:W-:Y:S02]  /*1b20*/  @!P0 LEA.HI.X R17, R5, R15, R17, 0x1, P4 ;  /* 0x0000000f05118211 */ /* 0x000fe400020f0c11 */
[----:B------:R-:W-:Y:S02]  /*1b30*/  SHF.R.S32.HI R5, RZ, 0x1, R9 ;  /* 0x00000001ff057819 */ /* 0x000fe40000011409 */
[----:B------:R-:W-:Y:S01]  /*1b40*/  @!P0 LOP3.LUT R7, R7, 0xfffffff8, RZ, 0xc0, !PT ;  /* 0xfffffff807078812 */ /* 0x000fe200078ec0ff */
[----:B------:R-:W-:Y:S01]  /*1b50*/  @!PT LDS RZ, [RZ] ;  /* 0x00000000fffff984 */ /* 0x000fe20000000800 */
[----:B------:R1:W-:Y:S01]  /*1b60*/  @!P0 LDGSTS.E.BYPASS.LTC128B.128 [R218+0x7880], [R16.64], !P3 ;  /* 0x0788000010da8fae */ /* 0x0003e2000d901d48 */
[----:B------:R-:W-:Y:S01]  /*1b70*/  LOP3.LUT R97, R97, 0xfffffffe, RZ, 0xc0, !PT ;  /* 0xfffffffe61617812 */ /* 0x000fe200078ec0ff */
[----:B------:R-:W-:Y:S01]  /*1b80*/  IMAD.SHL.U32 R3, R5, 0x40, RZ ;  /* 0x0000004005037824 */ /* 0x000fe200078e00ff */
[C---:B------:R-:W-:Y:S01]  /*1b90*/  LOP3.LUT P3, RZ, R226.reuse, 0x80, RZ, 0xc0, !PT ;  /* 0x00000080e2ff7812 */ /* 0x040fe2000786c0ff */
[----:B------:R-:W-:Y:S01]  /*1ba0*/  @!P0 IMAD.WIDE R14, R7, 0x2, R14 ;  /* 0x00000002070e8825 */ /* 0x000fe200078e020e */
[----:B------:R-:W-:Y:S01]  /*1bb0*/  LOP3.LUT R7, R9, 0x3fffffe, RZ, 0xc0, !PT ;  /* 0x03fffffe09077812 */ /* 0x000fe200078ec0ff */
[----:B------:R1:W-:Y:S01]  /*1bc0*/  @!P0 LDGSTS.E.BYPASS.LTC128B.128 [R218+0x9880], [R18.64], !P2 ;  /* 0x0988000012da8fae */ /* 0x0003e2000d101d48 */
[----:B------:R-:W-:Y:S01]  /*1bd0*/  LOP3.LUT P4, RZ, R226, 0x100, RZ, 0xc0, !PT ;  /* 0x00000100e2ff7812 */ /* 0x000fe2000788c0ff */
[----:B------:R-:W-:Y:S01]  /*1be0*/  IMAD.SHL.U32 R9, R2, 0x8, RZ ;  /* 0x0000000802097824 */ /* 0x000fe200078e00ff */
[----:B------:R-:W-:Y:S01]  /*1bf0*/  LOP3.LUT R2, R3, 0xc0, RZ, 0xc0, !PT ;  /* 0x000000c003027812 */ /* 0x000fe200078ec0ff */
[----:B------:R-:W-:Y:S01]  /*1c00*/  IMAD R3, R148, -0x30, R99 ;  /* 0xffffffd094037824 */ /* 0x000fe200078e0263 */
[----:B------:R2:W-:Y:S01]  /*1c10*/  @!P0 LDGSTS.E.BYPASS.LTC128B.128 [R218+0xb880], [R14.64], !P1 ;  /* 0x0b8800000eda8fae */ /* 0x0005e2000c901d48 */
[----:B------:R-:W-:Y:S01]  /*1c20*/  IMAD.IADD R216, R216, 0x1, -R7 ;  /* 0x00000001d8d87824 */ /* 0x000fe200078e0a07 */
[----:B------:R-:W-:Y:S01]  /*1c30*/  LOP3.LUT R7, R2, 0x8, R9, 0xf8, !PT ;  /* 0x0000000802077812 */ /* 0x000fe200078ef809 */
[----:B------:R-:W-:Y:S01]  /*1c40*/  IMAD.IADD R92, R220, 0x1, R3 ;  /* 0x00000001dc5c7824 */ /* 0x000fe200078e0203 */
[----:B------:R-:W-:Y:S01]  /*1c50*/  SHF.R.U32.HI R2, RZ, 0x3, R2 ;  /* 0x00000003ff027819 */ /* 0x000fe20000011602 */
[----:B------:R-:W-:Y:S01]  /*1c60*/  IMAD.IADD R97, R10, 0x1, -R97 ;  /* 0x000000010a617824 */ /* 0x000fe200078e0a61 */
[----:B------:R-:W-:Y:S01]  /*1c70*/  LOP3.LUT P0, RZ, R5, 0x2, RZ, 0xc0, !PT ;  /* 0x0000000205ff7812 */ /* 0x000fe2000780c0ff */
[----:B------:R-:W-:Y:S01]  /*1c80*/  IMAD.WIDE.U32 R98, R99, c[0x0][0x1e0], RZ ;  /* 0x0000780063627a25 */ /* 0x000fe200078e00ff */
[----:B------:R-:W-:Y:S01]  /*1c90*/  IMNMX R10, R92, 0x30, PT ;  /* 0x000000305c0a7817 */ /* 0x000fe20003800200 */
[----:B------:R-:W0:Y:S01]  /*1ca0*/  LDGDEPBAR ;  /* 0x00000000000079af */ /* 0x000e220000000000 */
[----:B------:R-:W-:Y:S01]  /*1cb0*/  LOP3.LUT R7, R7, R2, RZ, 0x3c, !PT ;  /* 0x0000000207077212 */ /* 0x000fe200078e3cff */
[----:B------:R-:W-:Y:S01]  /*1cc0*/  IMAD R216, R97, 0x8, R216 ;  /* 0x0000000861d87824 */ /* 0x000fe200078e02d8 */
[----:B------:R-:W-:Y:S01]  /*1cd0*/  IADD3 R2, R148, -0x1, RZ ;  /* 0xffffffff94027810 */ /* 0x000fe20007ffe0ff */
[----:B------:R-:W-:Y:S01]  /*1ce0*/  IMAD.IADD R9, R10, 0x1, -R247 ;  /* 0x000000010a097824 */ /* 0x000fe200078e0af7 */
[----:B------:R-:W-:Y:S01]  /*1cf0*/  ISETP.GT.AND P2, PT, R223, 0x3f, PT ;  /* 0x0000003fdf00780c */ /* 0x000fe20003f44270 */
[----:B------:R-:W-:Y:S01]  /*1d00*/  IMAD.U32 R216, R216, 0x20, R7 ;  /* 0x00000020d8d87824 */ /* 0x000fe200078e0007 */
[----:B------:R-:W-:Y:S01]  /*1d10*/  SHF.R.S32.HI R5, RZ, 0x1f, R2 ;  /* 0x0000001fff057819 */ /* 0x000fe20000011402 */
[----:B------:R-:W-:Y:S01]  /*1d20*/  IMAD.IADD R93, R99, 0x1, R93 ;  /* 0x00000001635d7824 */ /* 0x000fe200078e025d */
[----:B------:R-:W-:Y:S01]  /*1d30*/  ISETP.GE.AND P1, PT, R9, 0x1, PT ;  /* 0x000000010900780c */ /* 0x000fe20003f26270 */
[----:B------:R-:W-:Y:S01]  /*1d40*/  IMAD.SHL.U32 R216, R216, 0x2, RZ ;  /* 0x00000002d8d87824 */ /* 0x000fe200078e00ff */
[----:B------:R-:W-:Y:S01]  /*1d50*/  BAR.SYNC.DEFER_BLOCKING 0x0 ;  /* 0x0000000000007b1d */ /* 0x000fe20000010000 */
[----:B------:R-:W-:Y:S01]  /*1d60*/  IMAD R7, R93, R2, RZ ;  /* 0x000000025d077224 */ /* 0x000fe200078e02ff */
[----:B------:R-:W-:Y:S01]  /*1d70*/  SEL R52, RZ, 0x1, P5 ;  /* 0x00000001ff347807 */ /* 0x000fe20002800000 */
[----:B------:R-:W-:Y:S01]  /*1d80*/  IMAD.WIDE.U32 R12, R2, R98, R236 ;  /* 0x00000062020c7225 */ /* 0x000fe200078e00ec */
[----:B------:R-:W-:-:S02]  /*1d90*/  IADD3 R10, R216, 0x3c80, RZ ;  /* 0x00003c80d80a7810 */ /* 0x000fc40007ffe0ff */
[----:B------:R-:W-:Y:S01]  /*1da0*/  IADD3 R215, R216, 0x3ca0, RZ ;  /* 0x00003ca0d8d77810 */ /* 0x000fe20007ffe0ff */
[C---:B------:R-:W-:Y:S01]  /*1db0*/  IMAD R7, R5.reuse, R98, R7 ;  /* 0x0000006205077224 */ /* 0x040fe200078e0207 */
[----:B------:R-:W-:Y:S01]  /*1dc0*/  @P0 IADD3 R215, R10, -0x20, RZ ;  /* 0xffffffe00ad70810 */ /* 0x000fe20007ffe0ff */
[----:B------:R-:W-:Y:S01]  /*1dd0*/  IMAD R5, R5, c[0x0][0x208], RZ ;  /* 0x0000820005057a24 */ /* 0x000fe200078e02ff */
[----:B------:R-:W-:Y:S01]  /*1de0*/  LOP3.LUT R6, R6, 0xc0, RZ, 0xc0, !PT ;  /* 0x000000c006067812 */ /* 0x000fe200078ec0ff */
[----:B------:R-:W-:Y:S01]  /*1df0*/  IMAD.IADD R7, R13, 0x1, R7 ;  /* 0x000000010d077824 */ /* 0x000fe200078e0207 */
[----:B--2---:R-:W-:Y:S01]  /*1e00*/  @P1 LEA R14, P0, R12, c[0x0][0x1c8], 0x1 ;  /* 0x000072000c0e1a11 */ /* 0x004fe200078008ff */
[----:B------:R-:W-:Y:S01]  /*1e10*/  IMAD R5, R2, c[0x0][0x20c], R5 ;  /* 0x0000830002057a24 */ /* 0x000fe200078e0205 */
[----:B------:R-:W-:Y:S01]  /*1e20*/  LOP3.LUT R101, R101, 0xffffff00, RZ, 0xc0, !PT ;  /* 0xffffff0065657812 */ /* 0x000fe200078ec0ff */
[----:B------:R-:W-:Y:S01]  /*1e30*/  IMAD.SHL.U32 R97, R97, 0x8, RZ ;  /* 0x0000000861617824 */ /* 0x000fe200078e00ff */
[----:B------:R-:W-:-:S02]  /*1e40*/  @P1 LEA.HI.X R15, R12, c[0x0][0x1cc], R7, 0x1, P0 ;  /* 0x000073000c0f1a11 */ /* 0x000fc400000f0c07 */
[----:B------:R-:W-:Y:S02]  /*1e50*/  ISETP.GE.AND P0, PT, R9, 0x21, PT ;  /* 0x000000210900780c */ /* 0x000fe40003f06270 */
[----:B------:R-:W-:Y:S02]  /*1e60*/  SEL R9, RZ, 0x2, P3 ;  /* 0x00000002ff097807 */ /* 0x000fe40001800000 */
[----:B------:R-:W-:Y:S01]  /*1e70*/  LOP3.LUT R97, R6, 0x8, R97, 0xf8, !PT ;  /* 0x0000000806617812 */ /* 0x000fe200078ef861 */
[----:B------:R-:W-:Y:S01]  /*1e80*/  @!PT LDS RZ, [RZ] ;  /* 0x00000000fffff984 */ /* 0x000fe20000000800 */
[----:B------:R-:W-:Y:S01]  /*1e90*/  @!PT LDS RZ, [RZ] ;  /* 0x00000000fffff984 */ /* 0x000fe20000000800 */
[----:B------:R-:W-:Y:S01]  /*1ea0*/  @!PT LDS RZ, [RZ] ;  /* 0x00000000fffff984 */ /* 0x000fe20000000800 */
[----:B------:R2:W-:Y:S02]  /*1eb0*/  @P1 LDGSTS.E.BYPASS.LTC128B.128 [R218+0x3c80], [R14.64], !P5 ;  /* 0x03c800000eda1fae */ /* 0x0005e4000e901d48 */
[----:B------:R-:W-:Y:S01]  /*1ec0*/  IMAD.IADD R52, R9, 0x1, R52 ;  /* 0x0000000109347824 */ /* 0x000fe200078e0234 */
[----:B------:R-:W-:Y:S01]  /*1ed0*/  SHF.R.U32.HI R6, RZ, 0x3, R6 ;  /* 0x00000003ff067819 */ /* 0x000fe20000011606 */
[----:B------:R2:W-:Y:S01]  /*1ee0*/  @P1 LDGSTS.E.BYPASS.LTC128B.128 [R218+0x4880], [R14.64+0x40], !P3 ;  /* 0x048800400eda1fae */ /* 0x0005e2000d901d48 */
[----:B------:R-:W-:-:S02]  /*1ef0*/  IADD3 R76, R3, R220, -R247 ;  /* 0x000000dc034c7210 */ /* 0x000fc40007ffe8f7 */
[----:B------:R-:W-:Y:S01]  /*1f00*/  LOP3.LUT R97, R97, R6, RZ, 0x3c, !PT ;  /* 0x0000000661617212 */ /* 0x000fe200078e3cff */
[----:B------:R2:W-:Y:S01]  /*1f10*/  @P1 LDGSTS.E.BYPASS.LTC128B.128 [R218+0x5480], [R14.64+0x80], !P4 ;  /* 0x054800800eda1fae */ /* 0x0005e2000e101d48 */
[----:B------:R-:W-:Y:S01]  /*1f20*/  @P0 IADD3 R8, P1, R12, UR7, RZ ;  /* 0x000000070c080c10 */ /* 0x000fe2000ff3e0ff */
[----:B------:R-:W-:Y:S01]  /*1f30*/  IMAD.WIDE.U32 R12, R2, c[0x0][0x208], RZ ;  /* 0x00008200020c7a25 */ /* 0x000fe200078e00ff */
[----:B------:R-:W-:Y:S02]  /*1f40*/  LOP3.LUT R226, R226, 0xffffffbf, RZ, 0xc0, !PT ;  /* 0xffffffbfe2e27812 */ /* 0x000fe400078ec0ff */
[----:B------:R-:W-:Y:S01]  /*1f50*/  @P0 IADD3.X R7, R7, UR6, RZ, P1, !PT ;  /* 0x0000000607070c10 */ /* 0x000fe20008ffe4ff */
[----:B------:R-:W-:Y:S01]  /*1f60*/  IMAD.IADD R5, R13, 0x1, R5 ;  /* 0x000000010d057824 */ /* 0x000fe200078e0205 */
[----:B------:R-:W-:Y:S02]  /*1f70*/  @P0 LEA R10, P1, R8, c[0x0][0x1c8], 0x1 ;  /* 0x00007200080a0a11 */ /* 0x000fe400078208ff */
[----:B------:R-:W-:-:S02]  /*1f80*/  @P2 LOP3.LUT R226, R226, 0x40, RZ, 0xfc, !PT ;  /* 0x00000040e2e22812 */ /* 0x000fc400078efcff */
[----:B------:R-:W-:Y:S01]  /*1f90*/  @P0 LEA.HI.X R11, R8, c[0x0][0x1cc], R7, 0x1, P1 ;  /* 0x00007300080b0a11 */ /* 0x000fe200008f0c07 */
[----:B------:R-:W-:Y:S01]  /*1fa0*/  IMAD.WIDE.U32 R8, R12, 0x30, R234 ;  /* 0x000000300c087825 */ /* 0x000fe200078e00ea */
[C---:B------:R-:W-:Y:S02]  /*1fb0*/  IADD3 R211, R215.reuse, 0x400, RZ ;  /* 0x00000400d7d37810 */ /* 0x040fe40007ffe0ff */
[----:B------:R-:W-:Y:S01]  /*1fc0*/  IADD3 R210, R215, 0x800, RZ ;  /* 0x00000800d7d27810 */ /* 0x000fe20007ffe0ff */
[----:B------:R3:W-:Y:S01]  /*1fd0*/  @P0 LDGSTS.E.BYPASS.LTC128B.128 [R218+0x4480], [R10.64], !P5 ;  /* 0x044800000ada0fae */ /* 0x0007e2000e901d48 */
[----:B------:R-:W-:Y:S01]  /*1fe0*/  ISETP.NE.AND P5, PT, R4, RZ, PT ;  /* 0x000000ff0400720c */ /* 0x000fe20003fa5270 */
[----:B------:R-:W-:Y:S01]  /*1ff0*/  IMAD R4, R5, 0x30, RZ ;  /* 0x0000003005047824 */ /* 0x000fe200078e02ff */
[C---:B------:R-:W-:Y:S01]  /*2000*/  IADD3 R209, R215.reuse, 0xc00, RZ ;  /* 0x00000c00d7d17810 */ /* 0x040fe20007ffe0ff */
[----:B------:R3:W-:Y:S01]  /*2010*/  @P0 LDGSTS.E.BYPASS.LTC128B.128 [R218+0x5080], [R10.64+0x40], !P3 ;  /* 0x050800400ada0fae */ /* 0x0007e2000d901d48 */
[----:B------:R-:W-:Y:S01]  /*2020*/  @!P2 IMAD.MOV.U32 R7, RZ, RZ, c[0x0][0x208] ;  /* 0x00008200ff07a624 */ /* 0x000fe200078e00ff */
[----:B------:R-:W-:Y:S01]  /*2030*/  IADD3 R208, R215, 0x1000, RZ ;  /* 0x00001000d7d07810 */ /* 0x000fe20007ffe0ff */
[----:B------:R-:W-:Y:S01]  /*2040*/  IMAD.IADD R4, R9, 0x1, R4 ;  /* 0x0000000109047824 */ /* 0x000fe200078e0204 */
[----:B------:R3:W-:Y:S01]  /*2050*/  @P0 LDGSTS.E.BYPASS.LTC128B.128 [R218+0x5c80], [R10.64+0x80], !P4 ;  /* 0x05c800800ada0fae */ /* 0x0007e2000e101d48 */
[C---:B------:R-:W-:Y:S01]  /*2060*/  LEA R54, P0, R8.reuse, c[0x0][0x1f8], 0x1 ;  /* 0x00007e0008367a11 */ /* 0x040fe200078008ff */
[----:B------:R-:W-:Y:S01]  /*2070*/  @!P2 IMAD.MOV.U32 R5, RZ, RZ, c[0x0][0x20c] ;  /* 0x00008300ff05a624 */ /* 0x000fe200078e00ff */
[----:B------:R-:W-:Y:S01]  /*2080*/  SEL R9, RZ, 0x4, P4 ;  /* 0x00000004ff097807 */ /* 0x000fe20002000000 */
[----:B------:R-:W0:Y:S01]  /*2090*/  LDGDEPBAR ;  /* 0x00000000000079af */ /* 0x000e220000000000 */
[----:B------:R-:W-:-:S02]  /*20a0*/  LEA.HI.X R55, R8, c[0x0][0x1fc], R4, 0x1, P0 ;  /* 0x00007f0008377a11 */ /* 0x000fc400000f0c04 */
[----:B------:R-:W-:Y:S01]  /*20b0*/  @!P2 LEA R102, P0, R7, R54, 0x6 ;  /* 0x000000360766a211 */ /* 0x000fe200078030ff */
[----:B------:R-:W-:Y:S01]  /*20c0*/  IMAD.IADD R4, R9, 0x1, R52 ;  /* 0x0000000109047824 */ /* 0x000fe200078e0234 */
[----:B------:R-:W-:Y:S02]  /*20d0*/  IADD3 R207, R215, 0x1400, RZ ;  /* 0x00001400d7cf7810 */ /* 0x000fe40007ffe0ff */
[----:B------:R-:W-:Y:S02]  /*20e0*/  @!P2 LEA.HI.X R103, R7, R55, R5, 0x6, P0 ;  /* 0x000000370767a211 */ /* 0x000fe400000f3405 */
[----:B------:R-:W-:Y:S02]  /*20f0*/  LOP3.LUT P0, RZ, R4, 0x1, RZ, 0xc0, !PT ;  /* 0x0000000104ff7812 */ /* 0x000fe4000780c0ff */
[----:B------:R-:W-:Y:S02]  /*2100*/  IADD3 R206, R215, 0x1800, RZ ;  /* 0x00001800d7ce7810 */ /* 0x000fe40007ffe0ff */
[----:B------:R-:W-:-:S02]  /*2110*/  ISETP.LT.OR P0, PT, R76, 0x1, !P0 ;  /* 0x000000014c00780c */ /* 0x000fc40004701670 */
[C---:B------:R-:W-:Y:S02]  /*2120*/  IADD3 R205, R215.reuse, 0x1c00, RZ ;  /* 0x00001c00d7cd7810 */ /* 0x040fe40007ffe0ff */
[----:B------:R-:W-:Y:S01]  /*2130*/  IADD3 R204, R215, 0x2000, RZ ;  /* 0x00002000d7cc7810 */ /* 0x000fe20007ffe0ff */
[----:B---3--:R-:W-:Y:S01]  /*2140*/  IMAD R11, R94, 0x200, R101 ;  /* 0x000002005e0b7824 */ /* 0x008fe200078e0265 */
[----:B------:R-:W-:-:S04]  /*2150*/  DEPBAR.LE SB0, 0x1 ;  /* 0x000080400000791a */ /* 0x000fc80000000000 */
[----:B------:R-:W-:-:S04]  /*2160*/  DEPBAR.LE SB0, 0x0 ;  /* 0x000080000000791a */ /* 0x000fc80000000000 */
[----:B------:R-:W-:Y:S01]  /*2170*/  BAR.SYNC.DEFER_BLOCKING 0x0 ;  /* 0x0000000000007b1d */ /* 0x000fe20000010000 */
[C---:B------:R-:W-:Y:S02]  /*2180*/  IMAD R6, R100.reuse, 0x20, R11 ;  /* 0x0000002064067824 */ /* 0x040fe400078e020b */
[----:B------:R-:W-:Y:S02]  /*2190*/  IMAD R100, R100, 0x20, R101 ;  /* 0x0000002064647824 */ /* 0x000fe400078e0265 */
[----:B------:R-:W-:-:S04]  /*21a0*/  IMAD.IADD R217, R97, 0x1, R6 ;  /* 0x0000000161d97824 */ /* 0x000fc800078e0206 */
[----:B------:R-:W-:-:S04]  /*21b0*/  IMAD.SHL.U32 R217, R217, 0x2, RZ ;  /* 0x00000002d9d97824 */ /* 0x000fc800078e00ff */
[----:B------:R-:W-:Y:S01]  /*21c0*/  IMAD R213, R0, 0x2, R217 ;  /* 0x0000000200d57824 */ /* 0x000fe200078e02d9 */
[----:B------:R-:W-:Y:S04]  /*21d0*/  LDSM.16.M88.4 R44, [R217+0x6080] ;  /* 0x00608000d92c783b */ /* 0x000fe80000000200 */
[----:B------:R-:W-:Y:S04]  /*21e0*/  LDSM.16.M88.4 R48, [R217+0x7080] ;  /* 0x00708000d930783b */ /* 0x000fe80000000200 */
[----:B------:R-:W3:Y:S04]  /*21f0*/  LDSM.16.M88.4 R64, [R216+0x3c80] ;  /* 0x003c8000d840783b */ /* 0x000ee80000000200 */
[----:B------:R-:W2:Y:S04]  /*2200*/  LDSM.16.M88.4 R56, [R216+0x4080] ;  /* 0x00408000d838783b */ /* 0x000ea80000000200 */
[----:B------:R-:W4:Y:S04]  /*2210*/  LDSM.16.M88.4 R72, [R216+0x4480] ;  /* 0x00448000d848783b */ /* 0x000f280000000200 */
[----:B------:R-:W-:Y:S04]  /*2220*/  LDSM.16.M88.4 R24, [R213+0x6080] ;  /* 0x00608000d518783b */ /* 0x000fe80000000200 */
[----:B------:R-:W-:Y:S04]  /*2230*/  LDSM.16.M88.4 R40, [R213+0x7080] ;  /* 0x00708000d528783b */ /* 0x000fe80000000200 */
[----:B------:R-:W-:Y:S04]  /*2240*/  LDSM.16.M88.4 R36, [R215] ;  /* 0x00000000d724783b */ /* 0x000fe80000000200 */
        /* <DEDUP_REMOVED lines=8> */
[C---:B---3--:R-:W-:Y:S08]  /*22d0*/  HMMA.16816.F32 R20, R48.reuse, R64, RZ ;  /* 0x000000403014723c */ /* 0x048ff000000018ff */
[----:B--2---:R-:W-:Y:S04]  /*22e0*/  HMMA.16816.F32 R12, R48, R56, RZ ;  /* 0x00000038300c723c */ /* 0x004fe800000018ff */
[----:B------:R2:W-:Y:S01]  /*22f0*/  LDGSTS.E.BYPASS.LTC128B.128 [R218+0x2480], [R54.64+0x40], !P0 ;  /* 0x0248004036da7fae */ /* 0x0005e2000c101d48 */
[----:B------:R-:W-:-:S04]  /*2300*/  LOP3.LUT P0, RZ, R4, 0x4, RZ, 0xc0, !PT ;  /* 0x0000000404ff7812 */ /* 0x000fc8000780c0ff */
[----:B------:R-:W-:Y:S01]  /*2310*/  ISETP.LT.OR P0, PT, R76, 0x1, !P0 ;  /* 0x000000014c00780c */ /* 0x000fe20004701670 */
[C---:B-1----:R-:W-:Y:S08]  /*2320*/  HMMA.16816.F32 R16, R48.reuse, R66, RZ ;  /* 0x000000423010723c */ /* 0x042ff000000018ff */
        /* <DEDUP_REMOVED lines=8> */
[----:B----4-:R-:W-:Y:S03]  /*23b0*/  HMMA.16816.F32 R4, R48, R72, RZ ;  /* 0x000000483004723c */ /* 0x010fe600000018ff */
[----:B------:R-:W-:-:S05]  /*23c0*/  @!P2 ISETP.LT.OR P0, PT, R76, 0x21, !P0 ;  /* 0x000000214c00a80c */ /* 0x000fca0004701670 */
[C---:B------:R-:W-:Y:S08]  /*23d0*/  HMMA.16816.F32 R64, R44.reuse, R66, RZ ;  /* 0x000000422c40723c */ /* 0x040ff000000018ff */
[----:B------:R1:W-:Y:S01]  /*23e0*/  @!P2 LDGSTS.E.BYPASS.LTC128B.128 [R218+0x2c80], [R102.64+0x40], !P0 ;  /* 0x02c8004066daafae */ /* 0x0003e2000c101d48 */
[----:B------:R-:W-:Y:S01]  /*23f0*/  @!P2 ISETP.LT.OR P0, PT, R76, 0x21, P4 ;  /* 0x000000214c00a80c */ /* 0x000fe20002701670 */
[C---:B------:R-:W-:Y:S08]  /*2400*/  HMMA.16816.F32 R56, R44.reuse, R58, RZ ;  /* 0x0000003a2c38723c */ /* 0x040ff000000018ff */
[----:B--2---:R-:W-:Y:S04]  /*2410*/  HMMA.16816.F32 R52, R44, R72, RZ ;  /* 0x000000482c34723c */ /* 0x004fe800000018ff */
[----:B------:R1:W-:Y:S01]  /*2420*/  @!P2 LDGSTS.E.BYPASS.LTC128B.128 [R218+0x3880], [R102.64+0x80], !P0 ;  /* 0x0388008066daafae */ /* 0x0003e2000c101d48 */
[----:B------:R-:W-:Y:S01]  /*2430*/  ISETP.GT.AND P0, PT, R2, R219, PT ;  /* 0x000000db0200720c */ /* 0x000fe20003f04270 */
[----:B------:R-:W-:-:S02]  /*2440*/  IMAD.IADD R2, R97, 0x1, R100 ;  /* 0x0000000161027824 */ /* 0x000fc400078e0264 */
[-C--:B------:R-:W-:Y:S01]  /*2450*/  HMMA.16816.F32 R48, R48, R74.reuse, RZ ;  /* 0x0000004a3030723c */ /* 0x080fe200000018ff */
[----:B------:R-:W-:Y:S04]  /*2460*/  LDSM.16.M88.4 R88, [R217+0x9080] ;  /* 0x00908000d958783b */ /* 0x000fe80000000200 */
[----:B------:R-:W2:Y:S03]  /*2470*/  LDSM.16.M88.4 R80, [R216+0x4c80] ;  /* 0x004c8000d850783b */ /* 0x000ea60000000200 */
[----:B------:R-:W-:Y:S01]  /*2480*/  HMMA.16816.F32 R44, R44, R74, RZ ;  /* 0x0000004a2c2c723c */ /* 0x000fe200000018ff */
[----:B------:R-:W3:Y:S04]  /*2490*/  LDSM.16.M88.4 R84, [R216+0x4880] ;  /* 0x00488000d854783b */ /* 0x000ee80000000200 */
[----:B------:R-:W4:Y:S03]  /*24a0*/  LDSM.16.M88.4 R76, [R216+0x5080] ;  /* 0x00508000d84c783b */ /* 0x000f260000000200 */
[C---:B-----5:R-:W-:Y:S01]  /*24b0*/  HMMA.16816.F32 R12, R40.reuse, R32, R12 ;  /* 0x00000020280c723c */ /* 0x060fe2000000180c */
[----:B------:R-:W5:Y:S04]  /*24c0*/  LDSM.16.M88.4 R72, [R217+0x8080] ;  /* 0x00808000d948783b */ /* 0x000f680000000200 */
[----:B------:R-:W0:Y:S03]  /*24d0*/  LDGDEPBAR ;  /* 0x00000000000079af */ /* 0x000e260000000000 */
        /* <DEDUP_REMOVED lines=16> */
[C---:B--2---:R-:W-:Y:S08]  /*25e0*/  HMMA.16816.F32 R12, R88.reuse, R80, R12 ;  /* 0x00000050580c723c */ /* 0x044ff0000000180c */
[C---:B---3--:R-:W-:Y:S08]  /*25f0*/  HMMA.16816.F32 R20, R88.reuse, R84, R20 ;  /* 0x000000545814723c */ /* 0x048ff00000001814 */
[C---:B----4-:R-:W-:Y:S08]  /*2600*/  HMMA.16816.F32 R4, R88.reuse, R76, R4 ;  /* 0x0000004c5804723c */ /* 0x050ff00000001804 */
[C---:B------:R-:W-:Y:S08]  /*2610*/  HMMA.16816.F32 R16, R88.reuse, R86, R16 ;  /* 0x000000565810723c */ /* 0x040ff00000001810 */
[C---:B------:R-:W-:Y:S08]  /*2620*/  HMMA.16816.F32 R8, R88.reuse, R82, R8 ;  /* 0x000000525808723c */ /* 0x040ff00000001808 */
[----:B------:R-:W-:Y:S01]  /*2630*/  HMMA.16816.F32 R48, R88, R78, R48 ;  /* 0x0000004e5830723c */ /* 0x000fe20000001830 */
[----:B------:R-:W-:Y:S07]  /*2640*/  LDSM.16.M88.4 R88, [R217+0xa080] ;  /* 0x00a08000d958783b */ /* 0x000fee0000000200 */
[C---:B-----5:R-:W-:Y:S08]  /*2650*/  HMMA.16816.F32 R68, R72.reuse, R84, R68 ;  /* 0x000000544844723c */ /* 0x060ff00000001844 */
        /* <DEDUP_REMOVED lines=28> */
[C---:B------:R-:W-:Y:S08]  /*2820*/  HMMA.16816.F32 R20, R84.reuse, R80, R20 ;  /* 0x000000505414723c */ /* 0x040ff00000001814 */
[C---:B------:R-:W-:Y:S08]  /*2830*/  HMMA.16816.F32 R16, R84.reuse, R82, R16 ;  /* 0x000000525410723c */ /* 0x040ff00000001810 */
[C---:B------:R-:W-:Y:S08]  /*2840*/  HMMA.16816.F32 R8, R84.reuse, R78, R8 ;  /* 0x0000004e5408723c */ /* 0x040ff00000001808 */
[C---:B---3--:R-:W-:Y:S08]  /*2850*/  HMMA.16816.F32 R4, R84.reuse, R72, R4 ;  /* 0x000000485404723c */ /* 0x048ff00000001804 */
        /* <DEDUP_REMOVED lines=9> */
[C---:B------:R-:W-:Y:S08]  /*28f0*/  HMMA.16816.F32 R16, R36.reuse, R34, R16 ;  /* 0x000000222410723c */ /* 0x040ff00000001810 */
[C---:B------:R-:W-:Y:S08]  /*2900*/  HMMA.16816.F32 R8, R36.reuse, R30, R8 ;  /* 0x0000001e2408723c */ /* 0x040ff00000001808 */
[C---:B----4-:R-:W-:Y:S08]  /*2910*/  HMMA.16816.F32 R4, R36.reuse, R24, R4 ;  /* 0x000000182404723c */ /* 0x050ff00000001804 */
        /* <DEDUP_REMOVED lines=36> */
.L_x_1019:
[----:B-1----:R-:W-:Y:S01]  /*2b60*/  LOP3.LUT R24, R95, 0xffffffe0, RZ, 0xc0, !PT ;  /* 0xffffffe05f187812 */ /* 0x002fe200078ec0ff */
[----:B------:R-:W-:Y:S01]  /*2b70*/  ULDC UR10, c[0x0][0x324] ;  /* 0x0000c900000a7ab9 */ /* 0x000fe20000000800 */
[----:B------:R-:W-:Y:S01]  /*2b80*/  SHF.R.S32.HI R29, RZ, 0x1f, R94 ;  /* 0x0000001fff1d7819 */ /* 0x000fe2000001145e */
[----:B------:R-:W-:Y:S01]  /*2b90*/  ULOP3.LUT UR10, URZ, UR10, URZ, 0x33, !UPT ;  /* 0x0000000a3f0a7292 */ /* 0x000fe2000f8e333f */
[----:B------:R-:W-:Y:S01]  /*2ba0*/  LEA.HI R27, R96, R96, RZ, 0x1 ;  /* 0x00000060601b7211 */ /* 0x000fe200078f08ff */
[----:B------:R-:W-:Y:S01]  /*2bb0*/  IMAD.IADD R24, R223, 0x1, -R24 ;  /* 0x00000001df187824 */ /* 0x000fe200078e0a18 */
[----:B------:R-:W-:Y:S01]  /*2bc0*/  LEA.HI R29, R29, R94, RZ, 0x2 ;  /* 0x0000005e1d1d7211 */ /* 0x000fe200078f10ff */
[----:B------:R-:W0:Y:S03]  /*2bd0*/  LDGDEPBAR ;  /* 0x00000000000079af */ /* 0x000e260000000000 */
[----:B------:R-:W-:-:S02]  /*2be0*/  SHF.R.S32.HI R25, RZ, 0x1f, R24 ;  /* 0x0000001fff197819 */ /* 0x000fc40000011418 */
[----:B------:R-:W-:Y:S02]  /*2bf0*/  LOP3.LUT R29, R29, 0xffffffc, RZ, 0xc0, !PT ;  /* 0x0ffffffc1d1d7812 */ /* 0x000fe400078ec0ff */
[----:B------:R-:W-:Y:S01]  /*2c00*/  LEA.HI R26, R25, R24, RZ, 0x2 ;  /* 0x00000018191a7211 */ /* 0x000fe200078f10ff */
[C---:B------:R-:W-:Y:S01]  /*2c10*/  IMAD.SHL.U32 R25, R27.reuse, 0x20, RZ ;  /* 0x000000201b197824 */ /* 0x040fe200078e00ff */
[----:B------:R-:W-:Y:S01]  /*2c20*/  LOP3.LUT R27, R27, 0x1ffffffe, RZ, 0xc0, !PT ;  /* 0x1ffffffe1b1b7812 */ /* 0x000fe200078ec0ff */
[----:B------:R-:W-:Y:S01]  /*2c30*/  IMAD.IADD R29, R94, 0x1, -R29 ;  /* 0x000000015e1d7824 */ /* 0x000fe200078e0a1d */
[----:B------:R-:W-:Y:S02]  /*2c40*/  LEA.HI.SX32 R28, R26, R153, 0x1e ;  /* 0x000000991a1c7211 */ /* 0x000fe400078ff2ff */
[----:B------:R-:W-:Y:S01]  /*2c50*/  LOP3.LUT R25, R25, 0xffffffc0, RZ, 0xc0, !PT ;  /* 0xffffffc019197812 */ /* 0x000fe200078ec0ff */
[----:B------:R-:W-:Y:S02]  /*2c60*/  IMAD.IADD R27, R96, 0x1, -R27 ;  /* 0x00000001601b7824 */ /* 0x000fe400078e0a1b */
[----:B------:R-:W-:-:S04]  /*2c70*/  IMAD R28, R29, 0x10, R28 ;  /* 0x000000101d1c7824 */ /* 0x000fc800078e021c */
[----:B------:R-:W-:-:S04]  /*2c80*/  IMAD.IADD R28, R25, 0x1, R28 ;  /* 0x00000001191c7824 */ /* 0x000fc800078e021c */
[----:B------:R-:W-:-:S04]  /*2c90*/  IMAD R227, R27, 0x8, R28 ;  /* 0x000000081be37824 */ /* 0x000fc800078e021c */
[----:B------:R-:W-:-:S04]  /*2ca0*/  @P6 IMAD.HI.U32 R25, R227, c[0x0][0x2c8], RZ ;  /* 0x0000b200e3196a27 */ /* 0x000fc800078e00ff */
[----:B------:R-:W-:Y:S01]  /*2cb0*/  IMAD.MOV.U32 R42, RZ, RZ, R227 ;  /* 0x000000ffff2a7224 */ /* 0x000fe200078e00e3 */
[----:B------:R-:W-:Y:S02]  /*2cc0*/  @P6 SHF.R.U32.HI R42, RZ, c[0x0][0x2cc], R25 ;  /* 0x0000b300ff2a6a19 */ /* 0x000fe40000011619 */
[----:B------:R-:W-:-:S03]  /*2cd0*/  LOP3.LUT R25, R26, 0x7ffffffc, RZ, 0xc0, !PT ;  /* 0x7ffffffc1a197812 */ /* 0x000fc600078ec0ff */
[----:B------:R-:W1:Y:S02]  /*2ce0*/  SHFL.IDX PT, R27, R42, RZ, 0x1c1f ;  /* 0x001c1fff2a1b7589 */ /* 0x000e6400000e0000 */
[----:B------:R-:W-:-:S04]  /*2cf0*/  IMAD.IADD R25, R24, 0x1, -R25 ;  /* 0x0000000118197824 */ /* 0x000fc800078e0a19 */
[----:B------:R-:W-:-:S04]  /*2d00*/  IMAD.SHL.U32 R233, R25, 0x2, RZ ;  /* 0x0000000219e97824 */ /* 0x000fc800078e00ff */
[----:B------:R-:W-:Y:S01]  /*2d10*/  IMAD.IADD R40, R3, 0x1, -R233 ;  /* 0x0000000103287824 */ /* 0x000fe200078e0ae9 */
[C---:B------:R-:W-:Y:S02]  /*2d20*/  IADD3 R92, -R233.reuse, 0x1, R92 ;  /* 0x00000001e95c7810 */ /* 0x040fe40007ffe15c */
[----:B------:R-:W-:-:S03]  /*2d30*/  IADD3 R49, -R233, R3, R220 ;  /* 0x00000003e9317210 */ /* 0x000fc60007ffe1dc */
[----:B------:R-:W-:-:S05]  /*2d40*/  IMAD.IADD R41, R92, 0x1, -R225 ;  /* 0x000000015c297824 */ /* 0x000fca00078e0ae1 */
[C---:B------:R-:W-:Y:S02]  /*2d50*/  IADD3 R50, R41.reuse, c[0x0][0x328], RZ ;  /* 0x0000ca0029327a10 */ /* 0x040fe40007ffe0ff */
[----:B------:R-:W-:-:S03]  /*2d60*/  IADD3 R41, R41, UR10, RZ ;  /* 0x0000000a29297c10 */ /* 0x000fc6000fffe0ff */
[--C-:B-1----:R-:W-:Y:S02]  /*2d70*/  IMAD.IADD R26, R50, 0x1, R27.reuse ;  /* 0x00000001321a7824 */ /* 0x102fe400078e021b */
[----:B------:R-:W-:-:S03]  /*2d80*/  IMAD.IADD R24, R41, 0x1, R27 ;  /* 0x0000000129187824 */ /* 0x000fc600078e021b */
[----:B------:R-:W-:Y:S01]  /*2d90*/  IMNMX R25, R26, R49, PT ;  /* 0x000000311a197217 */ /* 0x000fe20003800200 */
[----:B------:R-:W-:Y:S05]  /*2da0*/  @!P5 BRA `(.L_x_1020) ;  /* 0x000001400000d947 */ /* 0x000fea0003800000 */
[----:B------:R-:W-:Y:S01]  /*2db0*/  IADD3 R27, -R225, R220, R27 ;  /* 0x000000dce11b7210 */ /* 0x000fe20007ffe11b */
        /* <DEDUP_REMOVED lines=10> */
.L_x_1022:
[----:B------:R-:W-:-:S04]  /*2e60*/  MOV R26, c[0x0][0x32c] ;  /* 0x0000cb00001a7a02 */ /* 0x000fc80000000f00 */
[----:B------:R-:W-:-:S13]  /*2e70*/  ISETP.NE.AND P0, PT, R26, 0x1, PT ;  /* 0x000000011a00780c */ /* 0x000fda0003f05270 */
[----:B------:R-:W-:-:S05]  /*2e80*/  @P0 IMAD.HI.U32 R26, R27, c[0x0][0x330], RZ ;  /* 0x0000cc001b1a0a27 */ /* 0x000fca00078e00ff */
[----:B------:R-:W-:Y:S02]  /*2e90*/  @P0 SHF.R.U32.HI R27, RZ, c[0x0][0x334], R26 ;  /* 0x0000cd00ff1b0a19 */ /* 0x000fe4000001161a */
.L_x_1023:
[----:B------:R-:W-:Y:S05]  /*2ea0*/  BSYNC B0 ;  /* 0x0000000000007941 */ /* 0x000fea0003800000 */
.L_x_1021:
[----:B------:R-:W-:-:S05]  /*2eb0*/  IMAD R27, R27, c[0x0][0x32c], R40 ;  /* 0x0000cb001b1b7a24 */ /* 0x000fca00078e0228 */
[----:B------:R-:W-:Y:S02]  /*2ec0*/  IADD3 R26, R27, c[0x0][0x32c], RZ ;  /* 0x0000cb001b1a7a10 */ /* 0x000fe40007ffe0ff */
[----:B------:R-:W-:Y:S02]  /*2ed0*/  IMNMX R24, R24, R27, !PT ;  /* 0x0000001b18187217 */ /* 0x000fe40007800200 */
[----:B------:R-:W-:Y:S02]  /*2ee0*/  IMNMX R25, R25, R26, PT ;  /* 0x0000001a19197217 */ /* 0x000fe40003800200 */
.L_x_1020:
[----:B------:R-:W1:Y:S02]  /*2ef0*/  SHFL.IDX PT, R27, R42, 0x1, 0x1c1f ;  /* 0x003c1f002a1b7f89 */ /* 0x000e6400000e0000 */
[----:B-1----:R-:W-:Y:S01]  /*2f00*/  IMAD.IADD R26, R50, 0x1, R27 ;  /* 0x00000001321a7824 */ /* 0x002fe200078e021b */
[----:B------:R-:W-:-:S04]  /*2f10*/  IADD3 R76, R41, R27, RZ ;  /* 0x0000001b294c7210 */ /* 0x000fc80007ffe0ff */
        /* <DEDUP_REMOVED lines=13> */
.L_x_1026:
[----:B------:R-:W-:-:S04]  /*2ff0*/  MOV R26, c[0x0][0x32c] ;  /* 0x0000cb00001a7a02 */ /* 0x000fc80000000f00 */
[----:B------:R-:W-:-:S13]  /*3000*/  ISETP.NE.AND P0, PT, R26, 0x1, PT ;  /* 0x000000011a00780c */ /* 0x000fda0003f05270 */
[----:B------:R-:W-:-:S05]  /*3010*/  @P0 IMAD.HI.U32 R26, R27, c[0x0][0x330], RZ ;  /* 0x0000cc001b1a0a27 */ /* 0x000fca00078e00ff */
[----:B------:R-:W-:Y:S02]  /*3020*/  @P0 SHF.R.U32.HI R27, RZ, c[0x0][0x334], R26 ;  /* 0x0000cd00ff1b0a19 */ /* 0x000fe4000001161a */
.L_x_1027:
[----:B------:R-:W-:Y:S05]  /*3030*/  BSYNC B0 ;  /* 0x0000000000007941 */ /* 0x000fea0003800000 */
.L_x_1025:
[----:B------:R-:W-:-:S05]  /*3040*/  IMAD R27, R27, c[0x0][0x32c], R40 ;  /* 0x0000cb001b1b7a24 */ /* 0x000fca00078e0228 */
[----:B------:R-:W-:Y:S02]  /*3050*/  IADD3 R26, R27, c[0x0][0x32c], RZ ;  /* 0x0000cb001b1a7a10 */ /* 0x000fe40007ffe0ff */
[----:B------:R-:W-:Y:S02]  /*3060*/  IMNMX R76, R76, R27, !PT ;  /* 0x0000001b4c4c7217 */ /* 0x000fe40007800200 */
[----:B------:R-:W-:Y:S02]  /*3070*/  IMNMX R77, R77, R26, PT ;  /* 0x0000001a4d4d7217 */ /* 0x000fe40003800200 */
.L_x_1024:
        /* <DEDUP_REMOVED lines=11> */
[C---:B------:R-:W-:Y:S02]  /*3130*/  ISETP.GE.AND P5, PT, R3.reuse, 0x12, PT ;  /* 0x000000120300780c */ /* 0x040fe40003fa6270 */
        /* <DEDUP_REMOVED lines=9> */
[----:B------:R-:W-:-:S02]  /*31d0*/  P2R R43, PR, RZ, 0x2 ;  /* 0x00000002ff2b7803 */ /* 0x000fc40000000000 */
[----:B------:R-:W-:Y:S02]  /*31e0*/  FSEL R35, R60, -INF , !P0 ;  /* 0xff8000003c237808 */ /* 0x000fe40004000000 */
[----:B------:R-:W-:Y:S02]  /*31f0*/  ISETP.GT.AND P0, PT, R24, 0x11, !P5 ;  /* 0x000000111800780c */ /* 0x000fe40006f04270 */
[----:B------:R-:W-:Y:S02]  /*3200*/  ISETP.GE.AND P1, PT, R3, 0x22, PT ;  /* 0x000000220300780c */ /* 0x000fe40003f26270 */
[----:B------:R-:W-:-:S04]  /*3210*/  ISETP.LT.OR P0, PT, R25, 0x12, P0 ;  /* 0x000000121900780c */ /* 0x000fc80000701670 */
[----:B------:R-:W-:Y:S02]  /*3220*/  FSEL R33, R61, -INF , !P0 ;  /* 0xff8000003d217808 */ /* 0x000fe40004000000 */
[----:B------:R-:W-:Y:S01]  /*3230*/  ISETP.GT.AND P0, PT, R24, 0x18, !P4 ;  /* 0x000000181800780c */ /* 0x000fe20006704270 */
[----:B------:R-:W1:Y:S03]  /*3240*/  SHFL.IDX PT, R61, R42, 0x2, 0x1c1f ;  /* 0x005c1f002a3d7f89 */ /* 0x000e6600000e0000 */
        /* <DEDUP_REMOVED lines=24> */
[----:B-1----:R-:W-:-:S03]  /*33d0*/  IMAD.IADD R24, R50, 0x1, R61 ;  /* 0x0000000132187824 */ /* 0x002fc600078e023d */
[----:B------:R-:W-:Y:S02]  /*33e0*/  ISETP.LT.OR P0, PT, R25, 0x2a, P0 ;  /* 0x0000002a1900780c */ /* 0x000fe40000701670 */
[----:B------:R-:W-:Y:S02]  /*33f0*/  IMNMX R53, R24, R49, PT ;  /* 0x0000003118357217 */ /* 0x000fe40003800200 */
[----:B------:R-:W-:Y:S01]  /*3400*/  FSEL R25, R45, -INF , !P0 ;  /* 0xff8000002d197808 */ /* 0x000fe20004000000 */
[----:B------:R-:W-:Y:S01]  /*3410*/  IMAD.IADD R45, R41, 0x1, R61 ;  /* 0x00000001292d7824 */ /* 0x000fe200078e023d */
[----:B------:R-:W-:-:S13]  /*3420*/  ISETP.GE.AND P0, PT, R221, 0x1, PT ;  /* 0x00000001dd00780c */ /* 0x000fda0003f06270 */
        /* <DEDUP_REMOVED lines=12> */
.L_x_1030:
[----:B------:R-:W-:-:S04]  /*34f0*/  MOV R3, c[0x0][0x32c] ;  /* 0x0000cb0000037a02 */ /* 0x000fc80000000f00 */
[----:B------:R-:W-:-:S13]  /*3500*/  ISETP.NE.AND P0, PT, R3, 0x1, PT ;  /* 0x000000010300780c */ /* 0x000fda0003f05270 */
[----:B------:R-:W-:-:S05]  /*3510*/  @P0 IMAD.HI.U32 R3, R61, c[0x0][0x330], RZ ;  /* 0x0000cc003d030a27 */ /* 0x000fca00078e00ff */
[----:B------:R-:W-:Y:S02]  /*3520*/  @P0 SHF.R.U32.HI R61, RZ, c[0x0][0x334], R3 ;  /* 0x0000cd00ff3d0a19 */ /* 0x000fe40000011603 */
.L_x_1031:
[----:B------:R-:W-:Y:S05]  /*3530*/  BSYNC B0 ;  /* 0x0000000000007941 */ /* 0x000fea0003800000 */
.L_x_1029:
[----:B------:R-:W-:-:S05]  /*3540*/  IMAD R26, R61, c[0x0][0x32c], R40 ;  /* 0x0000cb003d1a7a24 */ /* 0x000fca00078e0228 */
[----:B------:R-:W-:Y:S02]  /*3550*/  IADD3 R24, R26, c[0x0][0x32c], RZ ;  /* 0x0000cb001a187a10 */ /* 0x000fe40007ffe0ff */
[----:B------:R-:W-:Y:S02]  /*3560*/  IMNMX R45, R45, R26, !PT ;  /* 0x0000001a2d2d7217 */ /* 0x000fe40007800200 */
[----:B------:R-:W-:Y:S02]  /*3570*/  IMNMX R53, R53, R24, PT ;  /* 0x0000001835357217 */ /* 0x000fe40003800200 */
.L_x_1028:
[----:B------:R-:W-:Y:S02]  /*3580*/  ISETP.NE.AND P0, PT, R48, RZ, PT ;  /* 0x000000ff3000720c */ /* 0x000fe40003f05270 */
[----:B------:R-:W-:Y:S02]  /*3590*/  P2R R60, PR, RZ, 0x40 ;  /* 0x00000040ff3c7803 */ /* 0x000fe40000000000 */
        /* <DEDUP_REMOVED lines=72> */
[----:B------:R-:W-:Y:S01]  /*3a20*/  ISETP.GT.AND P0, PT, R45, 0x21, !P1 ;  /* 0x000000212d00780c */ /* 0x000fe20004f04270 */
[----:B------:R-:W1:Y:S03]  /*3a30*/  SHFL.IDX PT, R4, R42, 0x3, 0x1c1f ;  /* 0x007c1f002a047f89 */ /* 0x000e6600000e0000 */
[----:B------:R-:W-:-:S04]  /*3a40*/  ISETP.LT.OR P0, PT, R53, 0x22, P0 ;  /* 0x000000223500780c */ /* 0x000fc80000701670 */
[----:B------:R-:W-:Y:S02]  /*3a50*/  FSEL R183, R5, -INF , !P0 ;  /* 0xff80000005b77808 */ /* 0x000fe40004000000 */
[----:B------:R-:W-:-:S04]  /*3a60*/  ISETP.NE.AND P0, PT, R51, RZ, PT ;  /* 0x000000ff3300720c */ /* 0x000fc80003f05270 */
[----:B------:R-:W-:-:S04]  /*3a70*/  ISETP.GT.AND P0, PT, R45, 0x28, !P0 ;  /* 0x000000282d00780c */ /* 0x000fc80004704270 */
[----:B------:R-:W-:-:S04]  /*3a80*/  ISETP.LT.OR P0, PT, R53, 0x29, P0 ;  /* 0x000000293500780c */ /* 0x000fc80000701670 */
[----:B------:R-:W-:Y:S02]  /*3a90*/  FSEL R181, R12, -INF , !P0 ;  /* 0xff8000000cb57808 */ /* 0x000fe40004000000 */
[----:B------:R-:W-:Y:S01]  /*3aa0*/  ISETP.NE.AND P0, PT, R44, RZ, PT ;  /* 0x000000ff2c00720c */ /* 0x000fe20003f05270 */
[--C-:B-1----:R-:W-:Y:S02]  /*3ab0*/  IMAD.IADD R12, R50, 0x1, R4.reuse ;  /* 0x00000001320c7824 */ /* 0x102fe400078e0204 */
[----:B------:R-:W-:Y:S01]  /*3ac0*/  IMAD.IADD R16, R41, 0x1, R4 ;  /* 0x0000000129107824 */ /* 0x000fe200078e0204 */
[----:B------:R-:W-:Y:S02]  /*3ad0*/  ISETP.GT.AND P0, PT, R45, 0x29, !P0 ;  /* 0x000000292d00780c */ /* 0x000fe40004704270 */
[----:B------:R-:W-:Y:S02]  /*3ae0*/  IMNMX R12, R12, R49, PT ;  /* 0x000000310c0c7217 */ /* 0x000fe40003800200 */
[----:B------:R-:W-:-:S04]  /*3af0*/  ISETP.LT.OR P0, PT, R53, 0x2a, P0 ;  /* 0x0000002a3500780c */ /* 0x000fc80000701670 */
[----:B------:R-:W-:Y:S02]  /*3b00*/  FSEL R179, R13, -INF , !P0 ;  /* 0xff8000000db37808 */ /* 0x000fe40004000000 */
        /* <DEDUP_REMOVED lines=13> */
.L_x_1034:
[----:B------:R-:W-:-:S04]  /*3be0*/  MOV R4, c[0x0][0x32c] ;  /* 0x0000cb0000047a02 */ /* 0x000fc80000000f00 */
[----:B------:R-:W-:-:S13]  /*3bf0*/  ISETP.NE.AND P0, PT, R4, 0x1, PT ;  /* 0x000000010400780c */ /* 0x000fda0003f05270 */
[----:B------:R-:W-:-:S05]  /*3c00*/  @P0 IMAD.HI.U32 R4, R5, c[0x0][0x330], RZ ;  /* 0x0000cc0005040a27 */ /* 0x000fca00078e00ff */
[----:B------:R-:W-:Y:S02]  /*3c10*/  @P0 SHF.R.U32.HI R5, RZ, c[0x0][0x334], R4 ;  /* 0x0000cd00ff050a19 */ /* 0x000fe40000011604 */
.L_x_1035:
[----:B------:R-:W-:Y:S05]  /*3c20*/  BSYNC B0 ;  /* 0x0000000000007941 */ /* 0x000fea0003800000 */
.L_x_1033:
[----:B------:R-:W-:-:S05]  /*3c30*/  IMAD R9, R5, c[0x0][0x32c], R40 ;  /* 0x0000cb0005097a24 */ /* 0x000fca00078e0228 */
[----:B------:R-:W-:Y:S02]  /*3c40*/  IADD3 R5, R9, c[0x0][0x32c], RZ ;  /* 0x0000cb0009057a10 */ /* 0x000fe40007ffe0ff */
[----:B------:R-:W-:Y:S02]  /*3c50*/  IMNMX R16, R16, R9, !PT ;  /* 0x0000000910107217 */ /* 0x000fe40007800200 */
[----:B------:R-:W-:Y:S02]  /*3c60*/  IMNMX R12, R12, R5, PT ;  /* 0x000000050c0c7217 */ /* 0x000fe40003800200 */
.L_x_1032:
[----:B------:R-:W-:Y:S01]  /*3c70*/  ISETP.NE.AND P0, PT, R48, RZ, PT ;  /* 0x000000ff3000720c */ /* 0x000fe20003f05270 */
[----:B------:R-:W-:Y:S01]  /*3c80*/  IMAD.SHL.U32 R214, R2, 0x2, RZ ;  /* 0x0000000202d67824 */ /* 0x000fe200078e00ff */
[----:B------:R-:W-:Y:S02]  /*3c90*/  FMNMX.FTZ R4, R68, R69, !PT ;  /* 0x0000004544047209 */ /* 0x000fe40007810000 */
[----:B------:R-:W-:Y:S01]  /*3ca0*/  ISETP.GT.AND P0, PT, R16, 0x8, !P0 ;  /* 0x000000081000780c */ /* 0x000fe20004704270 */
[----:B------:R-:W-:Y:S01]  /*3cb0*/  IMAD R212, R0, 0x2, R214 ;  /* 0x0000000200d47824 */ /* 0x000fe200078e02d6 */
[----:B------:R-:W-:Y:S01]  /*3cc0*/  FMNMX.FTZ R4, R37, R4, !PT ;  /* 0x0000000425047209 */ /* 0x000fe20007810000 */
[----:B------:R-:W-:Y:S01]  /*3cd0*/  LDSM.16.MT88.4 R136, [R214+0x1880] ;  /* 0x00188000d688783b */ /* 0x000fe20000004200 */
[----:B------:R-:W-:-:S02]  /*3ce0*/  ISETP.LT.OR P0, PT, R12, 0x9, P0 ;  /* 0x000000090c00780c */ /* 0x000fc40000701670 */
[----:B------:R-:W-:Y:S01]  /*3cf0*/  FMNMX.FTZ R4, R65, R4, !PT ;  /* 0x0000000441047209 */ /* 0x000fe20007810000 */
[----:B------:R-:W-:Y:S01]  /*3d00*/  LDSM.16.MT88.4 R112, [R212+0x1880] ;  /* 0x00188000d470783b */ /* 0x000fe20000004200 */
[----:B------:R-:W-:Y:S02]  /*3d10*/  FSEL R92, R18, -INF , !P0 ;  /* 0xff800000125c7808 */ /* 0x000fe40004000000 */
[----:B------:R-:W-:Y:S01]  /*3d20*/  ISETP.NE.AND P0, PT, R43, RZ, PT ;  /* 0x000000ff2b00720c */ /* 0x000fe20003f05270 */
[----:B------:R-:W-:Y:S01]  /*3d30*/  LDSM.16.MT88.4 R132, [R214+0x2480] ;  /* 0x00248000d684783b */ /* 0x000fe20000004200 */
[----:B------:R-:W-:Y:S02]  /*3d40*/  FMNMX.FTZ R4, R35, R4, !PT ;  /* 0x0000000423047209 */ /* 0x000fe40007810000 */
        /* <DEDUP_REMOVED lines=8> */
[----:B------:R-:W-:Y:S02]  /*3dd0*/  ISETP.GT.AND P0, PT, R16, 0x10, !P6 ;  /* 0x000000101000780c */ /* 0x000fe40007704270 */
[----:B------:R-:W-:Y:S01]  /*3de0*/  FMNMX.FTZ R4, R57, R4, !PT ;  /* 0x0000000439047209 */ /* 0x000fe20007810000 */
[----:B------:R-:W-:Y:S01]  /*3df0*/  LDSM.16.MT88.4 R40, [R212+0x2880] ;  /* 0x00288000d428783b */ /* 0x000fe20000004200 */
[----:B------:R-:W-:-:S02]  /*3e00*/  ISETP.LT.OR P0, PT, R12, 0x11, P0 ;  /* 0x000000110c00780c */ /* 0x000fc40000701670 */
[----:B------:R-:W-:Y:S02]  /*3e10*/  FMNMX.FTZ R5, R29, R4, !PT ;  /* 0x000000041d057209 */ /* 0x000fe40007810000 */
[----:B------:R-:W-:Y:S02]  /*3e20*/  FSEL R74, R74, -INF , !P0 ;  /* 0xff8000004a4a7808 */ /* 0x000fe40004000000 */
[----:B------:R-:W-:Y:S02]  /*3e30*/  ISETP.GT.AND P0, PT, R16, 0x11, !P5 ;  /* 0x000000111000780c */ /* 0x000fe40006f04270 */
[----:B------:R-:W-:Y:S02]  /*3e40*/  FMNMX.FTZ R4, R28, R5, !PT ;  /* 0x000000051c047209 */ /* 0x000fe40007810000 */
[----:B------:R-:W-:Y:S02]  /*3e50*/  ISETP.LT.OR P0, PT, R12, 0x12, P0 ;  /* 0x000000120c00780c */ /* 0x000fe40000701670 */
[----:B------:R-:W-:-:S02]  /*3e60*/  FMNMX.FTZ R4, R27, R4, !PT ;  /* 0x000000041b047209 */ /* 0x000fc40007810000 */
[----:B------:R-:W-:Y:S02]  /*3e70*/  FSEL R75, R75, -INF , !P0 ;  /* 0xff8000004b4b7808 */ /* 0x000fe40004000000 */
[----:B------:R-:W-:Y:S02]  /*3e80*/  ISETP.GT.AND P0, PT, R16, 0x18, !P4 ;  /* 0x000000181000780c */ /* 0x000fe40006704270 */
[----:B------:R-:W-:Y:S02]  /*3e90*/  FMNMX.FTZ R5, R70, R38, !PT ;  /* 0x0000002646057209 */ /* 0x000fe40007810000 */
[----:B------:R-:W-:Y:S02]  /*3ea0*/  ISETP.LT.OR P0, PT, R12, 0x19, P0 ;  /* 0x000000190c00780c */ /* 0x000fe40000701670 */
[----:B------:R-:W-:Y:S02]  /*3eb0*/  FMNMX.FTZ R5, R66, R5, !PT ;  /* 0x0000000542057209 */ /* 0x000fe40007810000 */
[----:B------:R-:W-:-:S02]  /*3ec0*/  FSEL R73, R10, -INF , !P0 ;  /* 0xff8000000a497808 */ /* 0x000fc40004000000 */
[----:B------:R-:W-:Y:S02]  /*3ed0*/  ISETP.GT.AND P0, PT, R16, 0x19, !P3 ;  /* 0x000000191000780c */ /* 0x000fe40005f04270 */
[----:B------:R-:W-:Y:S02]  /*3ee0*/  FMNMX.FTZ R5, R36, R5, !PT ;  /* 0x0000000524057209 */ /* 0x000fe40007810000 */
[----:B------:R-:W-:Y:S02]  /*3ef0*/  ISETP.LT.OR P0, PT, R12, 0x1a, P0 ;  /* 0x0000001a0c00780c */ /* 0x000fe40000701670 */
[----:B------:R-:W-:Y:S02]  /*3f00*/  FMNMX.FTZ R5, R34, R5, !PT ;  /* 0x0000000522057209 */ /* 0x000fe40007810000 */
[----:B------:R-:W-:Y:S02]  /*3f10*/  FSEL R72, R11, -INF , !P0 ;  /* 0xff8000000b487808 */ /* 0x000fe40004000000 */
[----:B------:R-:W-:-:S02]  /*3f20*/  ISETP.GT.AND P0, PT, R16, 0x20, !P2 ;  /* 0x000000201000780c */ /* 0x000fc40005704270 */
[----:B------:R-:W-:Y:S02]  /*3f30*/  FMNMX.FTZ R5, R32, R5, !PT ;  /* 0x0000000520057209 */ /* 0x000fe40007810000 */
[----:B------:R-:W-:Y:S02]  /*3f40*/  ISETP.LT.OR P0, PT, R12, 0x21, P0 ;  /* 0x000000210c00780c */ /* 0x000fe40000701670 */
[----:B------:R-:W-:Y:S02]  /*3f50*/  FMNMX.FTZ R5, R58, R5, !PT ;  /* 0x000000053a057209 */ /* 0x000fe40007810000 */
[----:B------:R-:W-:Y:S02]  /*3f60*/  FSEL R182, R6, -INF , !P0 ;  /* 0xff80000006b67808 */ /* 0x000fe40004000000 */
[----:B------:R-:W-:Y:S02]  /*3f70*/  ISETP.GT.AND P0, PT, R16, 0x21, !P1 ;  /* 0x000000211000780c */ /* 0x000fe40004f04270 */
[----:B------:R-:W-:-:S02]  /*3f80*/  FMNMX.FTZ R5, R30, R5, !PT ;  /* 0x000000051e057209 */ /* 0x000fc40007810000 */
[----:B------:R-:W-:Y:S02]  /*3f90*/  ISETP.LT.OR P0, PT, R12, 0x22, P0 ;  /* 0x000000220c00780c */ /* 0x000fe40000701670 */
[----:B------:R-:W-:Y:S02]  /*3fa0*/  FMNMX.FTZ R5, R26, R5, !PT ;  /* 0x000000051a057209 */ /* 0x000fe40007810000 */
[----:B------:R-:W-:Y:S02]  /*3fb0*/  FSEL R180, R7, -INF , !P0 ;  /* 0xff80000007b47808 */ /* 0x000fe40004000000 */
[----:B------:R-:W-:Y:S02]  /*3fc0*/  FMNMX.FTZ R7, R25, R4, !PT ;  /* 0x0000000419077209 */ /* 0x000fe40007810000 */
[----:B------:R-:W-:Y:S02]  /*3fd0*/  FMNMX.FTZ R5, R24, R5, !PT ;  /* 0x0000000518057209 */ /* 0x000fe40007810000 */
[----:B------:R-:W-:Y:S01]  /*3fe0*/  FMNMX.FTZ R18, R110, R111, !PT ;  /* 0x0000006f6e127209 */ /* 0x000fe20007810000 */
[----:B------:R-:W1:Y:S01]  /*3ff0*/  SHFL.BFLY PT, R4, R7, 0x2, 0x1f ;  /* 0x0c401f0007047f89 */ /* 0x000e6200000e0000 */
[----:B------:R-:W-:-:S02]  /*4000*/  ISETP.NE.AND P4, PT, R39, RZ, PT ;  /* 0x000000ff2700720c */ /* 0x000fc40003f85270 */
[----:B------:R-:W-:Y:S02]  /*4010*/  FMNMX.FTZ R18, R109, R18, !PT ;  /* 0x000000126d127209 */ /* 0x000fe40007810000 */
[----:B------:R-:W-:Y:S02]  /*4020*/  ISETP.GT.AND P0, PT, R16, 0x1, !P4 ;  /* 0x000000011000780c */ /* 0x000fe40006704270 */
[----:B------:R-:W-:Y:S02]  /*4030*/  FMNMX.FTZ R18, R95, R18, !PT ;  /* 0x000000125f127209 */ /* 0x000fe40007810000 */
[----:B------:R-:W-:Y:S02]  /*4040*/  ISETP.LT.OR P0, PT, R12, 0x2, P0 ;  /* 0x000000020c00780c */ /* 0x000fe40000701670 */
[----:B------:R-:W-:Y:S02]  /*4050*/  FMNMX.FTZ R18, R93, R18, !PT ;  /* 0x000000125d127209 */ /* 0x000fe40007810000 */
[----:B------:R-:W-:-:S02]  /*4060*/  ISETP.NE.AND P5, PT, R52, RZ, PT ;  /* 0x000000ff3400720c */ /* 0x000fc40003fa5270 */
[----:B------:R-:W-:Y:S02]  /*4070*/  FSEL R94, R23, -INF , !P0 ;  /* 0xff800000175e7808 */ /* 0x000fe40004000000 */
[----:B------:R-:W-:Y:S02]  /*4080*/  FMNMX.FTZ R18, R91, R18, !PT ;  /* 0x000000125b127209 */ /* 0x000fe40007810000 */
[----:B------:R-:W-:Y:S02]  /*4090*/  ISETP.GT.AND P0, PT, R16, RZ, !P5 ;  /* 0x000000ff1000720c */ /* 0x000fe40006f04270 */
[----:B------:R-:W-:Y:S02]  /*40a0*/  FMNMX.FTZ R17, R89, R18, !PT ;  /* 0x0000001259117209 */ /* 0x000fe40007810000 */
[----:B------:R-:W-:Y:S02]  /*40b0*/  ISETP.LT.OR P0, PT, R12, 0x1, P0 ;  /* 0x000000010c00780c */ /* 0x000fe40000701670 */
[----:B-1----:R-:W-:-:S02]  /*40c0*/  FMNMX.FTZ R4, R7, R4, !PT ;  /* 0x0000000407047209 */ /* 0x002fc40007810000 */
[----:B------:R-:W-:Y:S02]  /*40d0*/  FMNMX.FTZ R17, R88, R17, !PT ;  /* 0x0000001158117209 */ /* 0x000fe40007810000 */
[----:B------:R-:W-:Y:S01]  /*40e0*/  FSEL R108, R22, -INF , !P0 ;  /* 0xff800000166c7808 */ /* 0x000fe20004000000 */
[----:B------:R-:W1:Y:S01]  /*40f0*/  SHFL.BFLY PT, R151, R4, 0x1, 0x1f ;  /* 0x0c201f0004977f89 */ /* 0x000e6200000e0000 */
[----:B------:R-:W-:Y:S02]  /*4100*/  FMNMX.FTZ R18, R184, R17, !PT ;  /* 0x00000011b8127209 */ /* 0x000fe40007810000 */
[----:B------:R-:W-:Y:S02]  /*4110*/  FMNMX.FTZ R17, R108, R94, !PT ;  /* 0x0000005e6c117209 */ /* 0x000fe40007810000 */
[----:B------:R-:W-:Y:S02]  /*4120*/  ISETP.NE.AND P6, PT, R51, RZ, PT ;  /* 0x000000ff3300720c */ /* 0x000fe40003fc5270 */
[----:B------:R-:W-:Y:S01]  /*4130*/  FMNMX.FTZ R17, R92, R17, !PT ;  /* 0x000000115c117209 */ /* 0x000fe20007810000 */
[----:B------:R-:W-:Y:S01]  /*4140*/  LDSM.16.MT88.4 R48, [R212+0x1c80] ;  /* 0x001c8000d430783b */ /* 0x000fe20000004200 */
[----:B------:R-:W-:-:S02]  /*4150*/  ISETP.GT.AND P0, PT, R16, 0x28, !P6 ;  /* 0x000000281000780c */ /* 0x000fc40007704270 */
[----:B------:R-:W-:Y:S02]  /*4160*/  FMNMX.FTZ R17, R90, R17, !PT ;  /* 0x000000115a117209 */ /* 0x000fe40007810000 */
[----:B------:R-:W-:Y:S02]  /*4170*/  ISETP.LT.OR P0, PT, R12, 0x29, P0 ;  /* 0x000000290c00780c */ /* 0x000fe40000701670 */
[----:B------:R-:W-:Y:S02]  /*4180*/  FMNMX.FTZ R20, R74, R17, !PT ;  /* 0x000000114a147209 */ /* 0x000fe40007810000 */
[----:B------:R-:W-:Y:S02]  /*4190*/  FSEL R178, R14, -INF , !P0 ;  /* 0xff8000000eb27808 */ /* 0x000fe40004000000 */
[----:B------:R-:W-:Y:S02]  /*41a0*/  FMNMX.FTZ R20, R75, R20, !PT ;  /* 0x000000144b147209 */ /* 0x000fe40007810000 */
[----:B------:R-:W-:-:S02]  /*41b0*/  ISETP.NE.AND P6, PT, R44, RZ, PT ;  /* 0x000000ff2c00720c */ /* 0x000fc40003fc5270 */
[----:B------:R-:W-:Y:S01]  /*41c0*/  FMNMX.FTZ R17, R73, R20, !PT ;  /* 0x0000001449117209 */ /* 0x000fe20007810000 */
[----:B------:R-:W-:Y:S01]  /*41d0*/  LDSM.16.MT88.4 R44, [R214+0x2880] ;  /* 0x00288000d62c783b */ /* 0x000fe20000004200 */
[----:B-1----:R-:W-:Y:S02]  /*41e0*/  FMNMX.FTZ R151, R4, R151, !PT ;  /* 0x0000009704977209 */ /* 0x002fe40007810000 */
[----:B------:R-:W-:Y:S01]  /*41f0*/  FMNMX.FTZ R4, R56, R5, !PT ;  /* 0x0000000538047209 */ /* 0x000fe20007810000 */
[----:B------:R-:W-:Y:S01]  /*4200*/  LDSM.16.MT88.4 R20, [R214+0x2c80] ;  /* 0x002c8000d614783b */ /* 0x000fe20000004200 */
[C---:B------:R-:W-:Y:S01]  /*4210*/  FSETP.NEU.FTZ.AND P0, PT, R151.reuse, -INF , PT ;  /* 0xff8000009700780b */ /* 0x040fe20003f1d000 */
[----:B------:R-:W-:Y:S01]  /*4220*/  FMUL.FTZ R14, R151, c[0x0][0x2d0] ;  /* 0x0000b400970e7a20 */ /* 0x000fe20000410000 */
[----:B------:R-:W-:Y:S02]  /*4230*/  FMNMX.FTZ R5, R3, R4, !PT ;  /* 0x0000000403057209 */ /* 0x000fe40007810000 */
[----:B------:R-:W-:-:S02]  /*4240*/  FMNMX.FTZ R17, R72, R17, !PT ;  /* 0x0000001148117209 */ /* 0x000fc40007810000 */
[----:B------:R-:W-:Y:S01]  /*4250*/  FSEL R14, R14, RZ, P0 ;  /* 0x000000ff0e0e7208 */ /* 0x000fe20000000000 */
[----:B------:R-:W1:Y:S01]  /*4260*/  SHFL.BFLY PT, R4, R5, 0x2, 0x1f ;  /* 0x0c401f0005047f89 */ /* 0x000e6200000e0000 */
[----:B------:R-:W-:Y:S02]  /*4270*/  FMNMX.FTZ R18, R183, R18, !PT ;  /* 0x00000012b7127209 */ /* 0x000fe40007810000 */
[----:B------:R-:W-:Y:S01]  /*4280*/  FMNMX.FTZ R17, R182, R17, !PT ;  /* 0x00000011b6117209 */ /* 0x000fe20007810000 */
[--C-:B------:R-:W-:Y:S01]  /*4290*/  FFMA.FTZ R2, R57, c[0x0][0x2d0], -R14.reuse ;  /* 0x0000b40039027a23 */ /* 0x100fe2000001080e */
        /* <DEDUP_REMOVED lines=8> */
[----:B------:R-:W-:Y:S01]  /*4320*/  MUFU.EX2 R171, R171 ;  /* 0x000000ab00ab7308 */ /* 0x000fe20000000800 */
[----:B------:R-:W2:Y:S01]  /*4330*/  SHFL.BFLY PT, R18, R57, 0x2, 0x1f ;  /* 0x0c401f0039127f89 */ /* 0x000ea200000e0000 */
[--C-:B------:R-:W-:Y:S01]  /*4340*/  FFMA.FTZ R165, R35, c[0x0][0x2d0], -R14.reuse ;  /* 0x0000b40023a57a23 */ /* 0x100fe2000001080e */
[----:B------:R-:W-:Y:S01]  /*4350*/  IADD3 R232, R148, -0x2, RZ ;  /* 0xfffffffe94e87810 */ /* 0x000fe20007ffe0ff */
[----:B------:R-:W-:-:S02]  /*4360*/  FFMA.FTZ R160, R33, c[0x0][0x2d0], -R14 ;  /* 0x0000b40021a07a23 */ /* 0x000fc4000001080e */
[--C-:B------:R-:W-:Y:S02]  /*4370*/  FFMA.FTZ R161, R31, c[0x0][0x2d0], -R14.reuse ;  /* 0x0000b4001fa17a23 */ /* 0x100fe4000001080e */
[----:B------:R-:W3:Y:S01]  /*4380*/  MUFU.EX2 R166, R166 ;  /* 0x000000a600a67308 */ /* 0x000ee20000000800 */
[--C-:B------:R-:W-:Y:S01]  /*4390*/  FFMA.FTZ R170, R29, c[0x0][0x2d0], -R14.reuse ;  /* 0x0000b4001daa7a23 */ /* 0x100fe2000001080e */
[----:B-1----:R-:W-:Y:S01]  /*43a0*/  FMNMX.FTZ R4, R5, R4, !PT ;  /* 0x0000000405047209 */ /* 0x002fe20007810000 */
[--C-:B------:R-:W-:Y:S02]  /*43b0*/  FFMA.FTZ R175, R28, c[0x0][0x2d0], -R14.reuse ;  /* 0x0000b4001caf7a23 */ /* 0x100fe4000001080e */
[--C-:B------:R-:W-:Y:S02]  /*43c0*/  FFMA.FTZ R172, R27, c[0x0][0x2d0], -R14.reuse ;  /* 0x0000b4001bac7a23 */ /* 0x100fe4000001080e */
[----:B------:R-:W1:Y:S01]  /*43d0*/  SHFL.BFLY PT, R149, R4, 0x1, 0x1f ;  /* 0x0c201f0004957f89 */ /* 0x000e6200000e0000 */
[----:B------:R-:W-:Y:S01]  /*43e0*/  MUFU.EX2 R167, R167 ;  /* 0x000000a700a77308 */ /* 0x000fe20000000800 */
[----:B------:R-:W-:Y:S01]  /*43f0*/  FFMA.FTZ R245, R25, c[0x0][0x2d0], -R14 ;  /* 0x0000b40019f57a23 */ /* 0x000fe2000001080e */
[----:B---3--:R-:W-:-:S06]  /*4400*/  F2FP.PACK_AB R96, R166, R171 ;  /* 0x000000aba660723e */ /* 0x008fcc00000000ff */
[----:B------:R-:W3:Y:S01]  /*4410*/  MUFU.EX2 R162, R162 ;  /* 0x000000a200a27308 */ /* 0x000ee20000000800 */
[----:B--2---:R-:W-:Y:S01]  /*4420*/  FMNMX.FTZ R57, R57, R18, !PT ;  /* 0x0000001239397209 */ /* 0x004fe20007810000 */
[----:B------:R-:W-:-:S06]  /*4430*/  FADD.FTZ R166, R171, R166 ;  /* 0x000000a6aba67221 */ /* 0x000fcc0000010000 */
[----:B------:R-:W-:Y:S01]  /*4440*/  MUFU.EX2 R165, R165 ;  /* 0x000000a500a57308 */ /* 0x000fe20000000800 */
[----:B-1----:R-:W-:-:S07]  /*4450*/  FMNMX.FTZ R149, R4, R149, !PT ;  /* 0x0000009504957209 */ /* 0x002fce0007810000 */
[----:B------:R-:W1:Y:S01]  /*4460*/  MUFU.EX2 R160, R160 ;  /* 0x000000a000a07308 */ /* 0x000e620000000800 */
[----:B------:R-:W-:Y:S01]  /*4470*/  LDSM.16.MT88.4 R4, [R212+0x3080] ;  /* 0x00308000d404783b */ /* 0x000fe20000004200 */
[C---:B---3--:R-:W-:Y:S01]  /*4480*/  F2FP.PACK_AB R98, R162.reuse, R167 ;  /* 0x000000a7a262723e */ /* 0x048fe200000000ff */
[----:B------:R-:W-:Y:S01]  /*4490*/  FADD.FTZ R167, R167, R166 ;  /* 0x000000a6a7a77221 */ /* 0x000fe20000010000 */
[C---:B------:R-:W-:Y:S01]  /*44a0*/  FSETP.NEU.FTZ.AND P0, PT, R149.reuse, -INF , PT ;  /* 0xff8000009500780b */ /* 0x040fe20003f1d000 */
[----:B------:R-:W-:Y:S02]  /*44b0*/  FMUL.FTZ R13, R149, c[0x0][0x2d0] ;  /* 0x0000b400950d7a20 */ /* 0x000fe40000410000 */
[----:B------:R-:W-:Y:S01]  /*44c0*/  FADD.FTZ R162, R162, R167 ;  /* 0x000000a7a2a27221 */ /* 0x000fe20000010000 */
[----:B------:R-:W-:Y:S02]  /*44d0*/  MUFU.EX2 R161, R161 ;  /* 0x000000a100a17308 */ /* 0x000fe40000000800 */
[----:B------:R-:W-:-:S02]  /*44e0*/  FSEL R13, R13, RZ, P0 ;  /* 0x000000ff0d0d7208 */ /* 0x000fc40000000000 */
[----:B------:R-:W-:Y:S02]  /*44f0*/  ISETP.GT.AND P0, PT, R16, 0x29, !P6 ;  /* 0x000000291000780c */ /* 0x000fe40007704270 */
[----:B------:R-:W-:Y:S01]  /*4500*/  LDSM.16.MT88.4 R16, [R212+0x2c80] ;  /* 0x002c8000d410783b */ /* 0x000fe20000004200 */
[--C-:B------:R-:W-:Y:S01]  /*4510*/  FFMA.FTZ R173, R70, c[0x0][0x2d0], -R13.reuse ;  /* 0x0000b40046ad7a23 */ /* 0x100fe2000001080d */
[----:B------:R-:W-:Y:S01]  /*4520*/  ISETP.LT.OR P0, PT, R12, 0x2a, P0 ;  /* 0x0000002a0c00780c */ /* 0x000fe20000701670 */
[--C-:B------:R-:W-:Y:S01]  /*4530*/  FFMA.FTZ R168, R38, c[0x0][0x2d0], -R13.reuse ;  /* 0x0000b40026a87a23 */ /* 0x100fe2000001080d */
[----:B------:R-:W2:Y:S01]  /*4540*/  MUFU.EX2 R2, R2 ;  /* 0x0000000200027308 */ /* 0x000ea20000000800 */
[--C-:B------:R-:W-:Y:S01]  /*4550*/  FFMA.FTZ R169, R66, c[0x0][0x2d0], -R13.reuse ;  /* 0x0000b40042a97a23 */ /* 0x100fe2000001080d */
[----:B------:R-:W-:Y:S01]  /*4560*/  FSEL R191, R15, -INF , !P0 ;  /* 0xff8000000fbf7808 */ /* 0x000fe20004000000 */
[--C-:B------:R-:W-:Y:S01]  /*4570*/  FFMA.FTZ R164, R36, c[0x0][0x2d0], -R13.reuse ;  /* 0x0000b40024a47a23 */ /* 0x100fe2000001080d */
[----:B-1----:R-:W-:Y:S01]  /*4580*/  F2FP.PACK_AB R8, R160, R165 ;  /* 0x000000a5a008723e */ /* 0x002fe200000000ff */
[--C-:B------:R-:W-:Y:S01]  /*4590*/  FFMA.FTZ R163, R34, c[0x0][0x2d0], -R13.reuse ;  /* 0x0000b40022a37a23 */ /* 0x100fe2000001080d */
[----:B------:R-:W-:Y:S01]  /*45a0*/  FMNMX.FTZ R152, R191, R152, !PT ;  /* 0x00000098bf987209 */ /* 0x000fe20007810000 */
[--C-:B------:R-:W-:Y:S01]  /*45b0*/  FFMA.FTZ R154, R32, c[0x0][0x2d0], -R13.reuse ;  /* 0x0000b400209a7a23 */ /* 0x100fe2000001080d */
[----:B------:R-:W-:Y:S01]  /*45c0*/  MUFU.EX2 R173, R173 ;  /* 0x000000ad00ad7308 */ /* 0x000fe20000000800 */
[----:B------:R-:W-:Y:S01]  /*45d0*/  LDSM.16.MT88.4 R36, [R214+0x3480] ;  /* 0x00348000d624783b */ /* 0x000fe20000004200 */
[--C-:B------:R-:W-:Y:S01]  /*45e0*/  FFMA.FTZ R155, R58, c[0x0][0x2d0], -R13.reuse ;  /* 0x0000b4003a9b7a23 */ /* 0x100fe2000001080d */
[----:B------:R-:W-:Y:S01]  /*45f0*/  ISETP.NE.AND P6, PT, R222, 0x1, PT ;  /* 0x00000001de00780c */ /* 0x000fe20003fc5270 */
[--C-:B------:R-:W-:Y:S01]  /*4600*/  FFMA.FTZ R0, R30, c[0x0][0x2d0], -R13.reuse ;  /* 0x0000b4001e007a23 */ /* 0x100fe2000001080d */
[----:B------:R-:W1:Y:S01]  /*4610*/  SHFL.BFLY PT, R59, R152, 0x2, 0x1f ;  /* 0x0c401f00983b7f89 */ /* 0x000e6200000e0000 */
[----:B------:R-:W-:-:S02]  /*4620*/  FFMA.FTZ R243, R3, c[0x0][0x2d0], -R13 ;  /* 0x0000b40003f37a23 */ /* 0x000fc4000001080d */
[----:B------:R-:W3:Y:S01]  /*4630*/  MUFU.EX2 R168, R168 ;  /* 0x000000a800a87308 */ /* 0x000ee20000000800 */
[----:B------:R-:W-:Y:S01]  /*4640*/  LDSM.16.MT88.4 R32, [R212+0x3480] ;  /* 0x00348000d420783b */ /* 0x000fe20000004200 */
[----:B--2---:R-:W-:Y:S01]  /*4650*/  F2FP.PACK_AB R10, R2, R161 ;  /* 0x000000a1020a723e */ /* 0x004fe200000000ff */
[--C-:B------:R-:W-:Y:S02]  /*4660*/  FFMA.FTZ R174, R26, c[0x0][0x2d0], -R13.reuse ;  /* 0x0000b4001aae7a23 */ /* 0x100fe4000001080d */
[----:B------:R-:W2:Y:S01]  /*4670*/  SHFL.BFLY PT, R58, R57, 0x1, 0x1f ;  /* 0x0c201f00393a7f89 */ /* 0x000ea200000e0000 */
[--C-:B------:R-:W-:Y:S02]  /*4680*/  FFMA.FTZ R177, R24, c[0x0][0x2d0], -R13.reuse ;  /* 0x0000b40018b17a23 */ /* 0x100fe4000001080d */
[----:B------:R-:W-:Y:S01]  /*4690*/  MUFU.EX2 R169, R169 ;  /* 0x000000a900a97308 */ /* 0x000fe20000000800 */
[----:B------:R-:W-:Y:S01]  /*46a0*/  FFMA.FTZ R176, R56, c[0x0][0x2d0], -R13 ;  /* 0x0000b40038b07a23 */ /* 0x000fe2000001080d */
[----:B------:R-:W-:Y:S01]  /*46b0*/  LDSM.16.MT88.4 R28, [R214+0x2080] ;  /* 0x00208000d61c783b */ /* 0x000fe20000004200 */
[----:B------:R-:W-:-:S03]  /*46c0*/  FADD.FTZ R165, R165, R162 ;  /* 0x000000a2a5a57221 */ /* 0x000fc60000010000 */
[----:B------:R-:W-:Y:S01]  /*46d0*/  LDSM.16.MT88.4 R24, [R212+0x2080] ;  /* 0x00208000d418783b */ /* 0x000fe20000004200 */
[----:B------:R-:W-:Y:S01]  /*46e0*/  FADD.FTZ R160, R160, R165 ;  /* 0x000000a5a0a07221 */ /* 0x000fe20000010000 */
[----:B------:R-:W4:Y:S01]  /*46f0*/  MUFU.EX2 R164, R164 ;  /* 0x000000a400a47308 */ /* 0x000f220000000800 */
[----:B---3--:R-:W-:Y:S01]  /*4700*/  F2FP.PACK_AB R97, R168, R173 ;  /* 0x000000ada861723e */ /* 0x008fe200000000ff */
[----:B------:R-:W-:Y:S01]  /*4710*/  LDSM.16.MT88.4 R12, [R214+0x3880] ;  /* 0x00388000d60c783b */ /* 0x000fe20000004200 */
[----:B------:R-:W-:Y:S01]  /*4720*/  FADD.FTZ R168, R173, R168 ;  /* 0x000000a8ada87221 */ /* 0x000fe20000010000 */
[----:B-1----:R-:W-:Y:S01]  /*4730*/  FMNMX.FTZ R152, R152, R59, !PT ;  /* 0x0000003b98987209 */ /* 0x002fe20007810000 */
[----:B------:R-:W-:-:S03]  /*4740*/  FADD.FTZ R161, R161, R160 ;  /* 0x000000a0a1a17221 */ /* 0x000fc60000010000 */
[----:B------:R-:W-:Y:S01]  /*4750*/  MUFU.EX2 R163, R163 ;  /* 0x000000a300a37308 */ /* 0x000fe20000000800 */
[----:B------:R-:W1:Y:S01]  /*4760*/  SHFL.BFLY PT, R125, R152, 0x1, 0x1f ;  /* 0x0c201f00987d7f89 */ /* 0x000e6200000e0000 */
[----:B------:R-:W-:Y:S01]  /*4770*/  FADD.FTZ R161, R2, R161 ;  /* 0x000000a102a17221 */ /* 0x000fe20000010000 */
[----:B--2---:R-:W-:Y:S02]  /*4780*/  FMNMX.FTZ R3, R57, R58, !PT ;  /* 0x0000003a39037209 */ /* 0x004fe40007810000 */
[----:B----4-:R-:W-:-:S03]  /*4790*/  F2FP.PACK_AB R99, R164, R169 ;  /* 0x000000a9a463723e */ /* 0x010fc600000000ff */
[----:B------:R-:W2:Y:S01]  /*47a0*/  MUFU.EX2 R154, R154 ;  /* 0x0000009a009a7308 */ /* 0x000ea20000000800 */
[C---:B------:R-:W-:Y:S01]  /*47b0*/  FMUL.FTZ R202, R3.reuse, c[0x0][0x2d0] ;  /* 0x0000b40003ca7a20 */ /* 0x040fe20000410000 */
[----:B------:R-:W-:Y:S01]  /*47c0*/  FSETP.NEU.FTZ.AND P0, PT, R3, -INF , PT ;  /* 0xff8000000300780b */ /* 0x000fe20003f1d000 */
[----:B------:R-:W-:Y:S01]  /*47d0*/  FADD.FTZ R169, R169, R168 ;  /* 0x000000a8a9a97221 */ /* 0x000fe20000010000 */
[C---:B------:R-:W-:Y:S02]  /*47e0*/  HMMA.16816.F32 R144, R96.reuse, R136, RZ ;  /* 0x000000886090723c */ /* 0x040fe400000018ff */
[----:B------:R-:W-:Y:S02]  /*47f0*/  FSEL R202, R202, RZ, P0 ;  /* 0x000000ffcaca7208 */ /* 0x000fe40000000000 */
[----:B------:R-:W-:Y:S01]  /*4800*/  MUFU.EX2 R155, R155 ;  /* 0x0000009b009b7308 */ /* 0x000fe20000000800 */
[----:B------:R-:W-:Y:S02]  /*4810*/  FADD.FTZ R164, R164, R169 ;  /* 0x000000a9a4a47221 */ /* 0x000fe40000010000 */
[--C-:B------:R-:W-:Y:S01]  /*4820*/  FFMA.FTZ R185, R110, c[0x0][0x2d0], -R202.reuse ;  /* 0x0000b4006eb97a23 */ /* 0x100fe200000108ca */
[----:B------:R-:W-:Y:S01]  /*4830*/  HMMA.16816.F32 R104, R96, R112, RZ ;  /* 0x000000706068723c */ /* 0x000fe200000018ff */
[----:B------:R-:W-:-:S03]  /*4840*/  FFMA.FTZ R188, R111, c[0x0][0x2d0], -R202 ;  /* 0x0000b4006fbc7a23 */ /* 0x000fc600000108ca */
[----:B------:R-:W3:Y:S01]  /*4850*/  MUFU.EX2 R0, R0 ;  /* 0x0000000000007308 */ /* 0x000ee20000000800 */
[----:B-1----:R-:W-:Y:S01]  /*4860*/  FMNMX.FTZ R152, R152, R125, !PT ;  /* 0x0000007d98987209 */ /* 0x002fe20007810000 */
[--C-:B------:R-:W-:Y:S01]  /*4870*/  FFMA.FTZ R186, R109, c[0x0][0x2d0], -R202.reuse ;  /* 0x0000b4006dba7a23 */ /* 0x100fe200000108ca */
[----:B--2---:R-:W-:Y:S01]  /*4880*/  F2FP.PACK_AB R9, R154, R163 ;  /* 0x000000a39a09723e */ /* 0x004fe200000000ff */
[--C-:B------:R-:W-:Y:S01]  /*4890*/  FFMA.FTZ R187, R95, c[0x0][0x2d0], -R202.reuse ;  /* 0x0000b4005fbb7a23 */ /* 0x100fe200000108ca */
[C---:B------:R-:W-:Y:S01]  /*48a0*/  FSETP.NEU.FTZ.AND P0, PT, R152.reuse, -INF , PT ;  /* 0xff8000009800780b */ /* 0x040fe20003f1d000 */
[C---:B------:R-:W-:Y:S01]  /*48b0*/  HMMA.16816.F32 R120, R96.reuse, R132, RZ ;  /* 0x000000846078723c */ /* 0x040fe200000018ff */
[----:B------:R-:W-:Y:S01]  /*48c0*/  FMUL.FTZ R203, R152, c[0x0][0x2d0] ;  /* 0x0000b40098cb7a20 */ /* 0x000fe20000410000 */
[----:B------:R-:W-:Y:S01]  /*48d0*/  MUFU.EX2 R185, R185 ;  /* 0x000000b900b97308 */ /* 0x000fe20000000800 */
[--C-:B------:R-:W-:Y:S02]  /*48e0*/  FFMA.FTZ R194, R93, c[0x0][0x2d0], -R202.reuse ;  /* 0x0000b4005dc27a23 */ /* 0x100fe400000108ca */
[--C-:B------:R-:W-:Y:S01]  /*48f0*/  FFMA.FTZ R197, R91, c[0x0][0x2d0], -R202.reuse ;  /* 0x0000b4005bc57a23 */ /* 0x100fe200000108ca */
[----:B------:R-:W-:Y:S01]  /*4900*/  FSEL R203, R203, RZ, P0 ;  /* 0x000000ffcbcb7208 */ /* 0x000fe20000000000 */
[--C-:B------:R-:W-:Y:S01]  /*4910*/  FFMA.FTZ R196, R89, c[0x0][0x2d0], -R202.reuse ;  /* 0x0000b40059c47a23 */ /* 0x100fe200000108ca */
[----:B------:R-:W-:Y:S01]  /*4920*/  HMMA.16816.F32 R52, R96, R60, RZ ;  /* 0x0000003c6034723c */ /* 0x000fe200000018ff */
[----:B------:R-:W-:Y:S01]  /*4930*/  FFMA.FTZ R195, R88, c[0x0][0x2d0], -R202 ;  /* 0x0000b40058c37a23 */ /* 0x000fe200000108ca */
[----:B---3--:R-:W-:Y:S01]  /*4940*/  F2FP.PACK_AB R11, R0, R155 ;  /* 0x0000009b000b723e */ /* 0x008fe200000000ff */
[--C-:B------:R-:W-:Y:S01]  /*4950*/  FFMA.FTZ R189, R108, c[0x0][0x2d0], -R203.reuse ;  /* 0x0000b4006cbd7a23 */ /* 0x100fe200000108cb */
[----:B------:R-:W1:Y:S01]  /*4960*/  MUFU.EX2 R188, R188 ;  /* 0x000000bc00bc7308 */ /* 0x000e620000000800 */
[----:B------:R-:W-:-:S02]  /*4970*/  FFMA.FTZ R192, R94, c[0x0][0x2d0], -R203 ;  /* 0x0000b4005ec07a23 */ /* 0x000fc400000108cb */
[--C-:B------:R-:W-:Y:S01]  /*4980*/  FFMA.FTZ R190, R92, c[0x0][0x2d0], -R203.reuse ;  /* 0x0000b4005cbe7a23 */ /* 0x100fe200000108cb */
[C---:B------:R-:W-:Y:S01]  /*4990*/  HMMA.16816.F32 R68, R96.reuse, R76, RZ ;  /* 0x0000004c6044723c */ /* 0x040fe200000018ff */
[--C-:B------:R-:W-:Y:S02]  /*49a0*/  FFMA.FTZ R193, R90, c[0x0][0x2d0], -R203.reuse ;  /* 0x0000b4005ac17a23 */ /* 0x100fe400000108cb */
[--C-:B------:R-:W-:Y:S01]  /*49b0*/  FFMA.FTZ R199, R74, c[0x0][0x2d0], -R203.reuse ;  /* 0x0000b4004ac77a23 */ /* 0x100fe200000108cb */
[----:B------:R-:W-:Y:S01]  /*49c0*/  MUFU.EX2 R186, R186 ;  /* 0x000000ba00ba7308 */ /* 0x000fe20000000800 */
[--C-:B------:R-:W-:Y:S02]  /*49d0*/  FFMA.FTZ R200, R75, c[0x0][0x2d0], -R203.reuse ;  /* 0x0000b4004bc87a23 */ /* 0x100fe400000108cb */
[--C-:B------:R-:W-:Y:S01]  /*49e0*/  FFMA.FTZ R198, R73, c[0x0][0x2d0], -R203.reuse ;  /* 0x0000b40049c67a23 */ /* 0x100fe200000108cb */
[----:B------:R-:W-:Y:S01]  /*49f0*/  HMMA.16816.F32 R84, R96, R4, RZ ;  /* 0x000000046054723c */ /* 0x000fe200000018ff */
[----:B------:R-:W-:-:S02]  /*4a00*/  FFMA.FTZ R201, R72, c[0x0][0x2d0], -R203 ;  /* 0x0000b40048c97a23 */ /* 0x000fc400000108cb */
[----:B------:R-:W-:Y:S01]  /*4a10*/  FFMA.FTZ R241, R179, c[0x0][0x2d0], -R202 ;  /* 0x0000b400b3f17a23 */ /* 0x000fe200000108ca */
[----:B------:R-:W2:Y:S01]  /*4a20*/  MUFU.EX2 R187, R187 ;  /* 0x000000bb00bb7308 */ /* 0x000ea20000000800 */
[----:B-1----:R-:W-:Y:S01]  /*4a30*/  F2FP.PACK_AB R92, R188, R185 ;  /* 0x000000b9bc5c723e */ /* 0x002fe200000000ff */
[----:B------:R-:W-:Y:S02]  /*4a40*/  FFMA.FTZ R239, R191, c[0x0][0x2d0], -R203 ;  /* 0x0000b400bfef7a23 */ /* 0x000fe400000108cb */
[C---:B------:R-:W-:Y:S01]  /*4a50*/  HMMA.16816.F32 R100, R96.reuse, R138, RZ ;  /* 0x0000008a6064723c */ /* 0x040fe200000018ff */
[----:B------:R-:W-:Y:S02]  /*4a60*/  FADD.FTZ R185, R185, R188 ;  /* 0x000000bcb9b97221 */ /* 0x000fe40000010000 */
[----:B------:R-:W-:Y:S01]  /*4a70*/  FADD.FTZ R163, R163, R164 ;  /* 0x000000a4a3a37221 */ /* 0x000fe20000010000 */
[----:B------:R-:W-:Y:S03]  /*4a80*/  MUFU.EX2 R189, R189 ;  /* 0x000000bd00bd7308 */ /* 0x000fe60000000800 */
[----:B------:R-:W-:Y:S01]  /*4a90*/  FADD.FTZ R154, R154, R163 ;  /* 0x000000a39a9a7221 */ /* 0x000fe20000010000 */
[----:B------:R-:W-:Y:S03]  /*4aa0*/  HMMA.16816.F32 R116, R96, R114, RZ ;  /* 0x000000726074723c */ /* 0x000fe600000018ff */
[----:B------:R-:W-:Y:S01]  /*4ab0*/  FADD.FTZ R155, R155, R154 ;  /* 0x0000009a9b9b7221 */ /* 0x000fe20000010000 */
[----:B------:R-:W1:Y:S01]  /*4ac0*/  MUFU.EX2 R192, R192 ;  /* 0x000000c000c07308 */ /* 0x000e620000000800 */
[----:B--2---:R-:W-:Y:S01]  /*4ad0*/  F2FP.PACK_AB R94, R187, R186 ;  /* 0x000000babb5e723e */ /* 0x004fe200000000ff */
[----:B------:R-:W-:-:S02]  /*4ae0*/  FADD.FTZ R186, R186, R185 ;  /* 0x000000b9baba7221 */ /* 0x000fc40000010000 */
[C---:B------:R-:W-:Y:S01]  /*4af0*/  HMMA.16816.F32 R128, R96.reuse, R134, RZ ;  /* 0x000000866080723c */ /* 0x040fe200000018ff */
[----:B------:R-:W-:Y:S02]  /*4b00*/  FADD.FTZ R155, R0, R155 ;  /* 0x0000009b009b7221 */ /* 0x000fe40000010000 */
[----:B------:R-:W-:Y:S01]  /*4b10*/  FADD.FTZ R187, R187, R186 ;  /* 0x000000babbbb7221 */ /* 0x000fe20000010000 */
        /* <DEDUP_REMOVED lines=53> */
[C---:B------:R-:W-:Y:S04]  /*4e70*/  HMMA.16816.F32 R124, R92.reuse, R132, RZ ;  /* 0x000000845c7c723c */ /* 0x040fe800000018ff */
[----:B------:R-:W-:Y:S04]  /*4e80*/  MUFU.EX2 R241, R241 ;  /* 0x000000f100f17308 */ /* 0x000fe80000000800 */
[C---:B------:R-:W-:Y:S04]  /*4e90*/  HMMA.16816.F32 R72, R92.reuse, R76, RZ ;  /* 0x0000004c5c48723c */ /* 0x040fe800000018ff */
[----:B------:R-:W-:Y:S04]  /*4ea0*/  MUFU.EX2 R239, R239 ;  /* 0x000000ef00ef7308 */ /* 0x000fe80000000800 */
[----:B------:R-:W-:Y:S07]  /*4eb0*/  HMMA.16816.F32 R88, R92, R4, RZ ;  /* 0x000000045c58723c */ /* 0x000fee00000018ff */
        /* <DEDUP_REMOVED lines=35> */
[--C-:B------:R-:W-:Y:S01]  /*50f0*/  FFMA.FTZ R49, R183, c[0x0][0x2d0], -R202.reuse ;  /* 0x0000b400b7317a23 */ /* 0x100fe200000108ca */
[C---:B------:R-:W-:Y:S05]  /*5100*/  HMMA.16816.F32 R124, R4.reuse, R44, R124 ;  /* 0x0000002c047c723c */ /* 0x040fea000000187c */
[----:B------:R-:W1:Y:S02]  /*5110*/  MUFU.EX2 R49, R49 ;  /* 0x0000003100317308 */ /* 0x000e640000000800 */
[----:B------:R-:W-:Y:S01]  /*5120*/  FFMA.FTZ R44, R181, c[0x0][0x2d0], -R202 ;  /* 0x0000b400b52c7a23 */ /* 0x000fe200000108ca */
[C---:B------:R-:W-:Y:S05]  /*5130*/  HMMA.16816.F32 R72, R4.reuse, R36, R72 ;  /* 0x000000240448723c */ /* 0x040fea0000001848 */
[----:B------:R-:W2:Y:S02]  /*5140*/  MUFU.EX2 R44, R44 ;  /* 0x0000002c002c7308 */ /* 0x000ea40000000800 */
[--C-:B------:R-:W-:Y:S01]  /*5150*/  FFMA.FTZ R36, R182, c[0x0][0x2d0], -R203.reuse ;  /* 0x0000b400b6247a23 */ /* 0x100fe200000108cb */
[C---:B------:R-:W-:Y:S05]  /*5160*/  HMMA.16816.F32 R88, R4.reuse, R32, R88 ;  /* 0x000000200458723c */ /* 0x040fea0000001858 */
[----:B------:R-:W-:Y:S02]  /*5170*/  MUFU.EX2 R36, R36 ;  /* 0x0000002400247308 */ /* 0x000fe40000000800 */
[--C-:B------:R-:W-:Y:S01]  /*5180*/  FFMA.FTZ R33, R180, c[0x0][0x2d0], -R203.reuse ;  /* 0x0000b400b4217a23 */ /* 0x100fe200000108cb */
[----:B------:R-:W-:Y:S01]  /*5190*/  HMMA.16816.F32 R56, R4, R40, R56 ;  /* 0x000000280438723c */ /* 0x000fe20000001838 */
[----:B------:R-:W-:-:S04]  /*51a0*/  FFMA.FTZ R32, R178, c[0x0][0x2d0], -R203 ;  /* 0x0000b400b2207a23 */ /* 0x000fc800000108cb */
        /* <DEDUP_REMOVED lines=10> */
[----:B--2---:R-:W-:-:S02]  /*5250*/  F2FP.PACK_AB R6, R241, R44 ;  /* 0x0000002cf106723e */ /* 0x004fc400000000ff */
[----:B---3--:R-:W-:Y:S01]  /*5260*/  F2FP.PACK_AB R5, R33, R36 ;  /* 0x000000242105723e */ /* 0x008fe200000000ff */
[----:B------:R-:W-:Y:S01]  /*5270*/  FADD.FTZ R36, R36, R201 ;  /* 0x000000c924247221 */ /* 0x000fe20000010000 */
[----:B----4-:R-:W-:Y:S01]  /*5280*/  F2FP.PACK_AB R7, R239, R32 ;  /* 0x00000020ef07723e */ /* 0x010fe200000000ff */
[----:B------:R-:W-:Y:S02]  /*5290*/  FADD.FTZ R49, R49, R156 ;  /* 0x0000009c31317221 */ /* 0x000fe40000010000 */
[----:B------:R-:W-:Y:S02]  /*52a0*/  FADD.FTZ R33, R33, R36 ;  /* 0x0000002421217221 */ /* 0x000fe40000010000 */
[----:B------:R-:W-:Y:S02]  /*52b0*/  FADD.FTZ R44, R44, R49 ;  /* 0x000000312c2c7221 */ /* 0x000fe40000010000 */
[----:B------:R-:W-:Y:S01]  /*52c0*/  HMMA.16816.F32 R56, R4, R16, R56 ;  /* 0x000000100438723c */ /* 0x000fe20000001838 */
[----:B------:R-:W-:-:S02]  /*52d0*/  FADD.FTZ R32, R32, R33 ;  /* 0x0000002120207221 */ /* 0x000fc40000010000 */
[----:B------:R-:W-:Y:S02]  /*52e0*/  FADD.FTZ R241, R241, R44 ;  /* 0x0000002cf1f17221 */ /* 0x000fe40000010000 */
[----:B------:R-:W-:Y:S02]  /*52f0*/  FADD.FTZ R239, R239, R32 ;  /* 0x00000020efef7221 */ /* 0x000fe40000010000 */
[----:B------:R-:W-:Y:S01]  /*5300*/  @P6 IMAD.HI.U32 R16, R153, c[0x0][0x2c8], RZ ;  /* 0x0000b20099106a27 */ /* 0x000fe200078e00ff */
[----:B------:R-:W-:Y:S04]  /*5310*/  HMMA.16816.F32 R140, R4, R28, R140 ;  /* 0x0000001c048c723c */ /* 0x000fe8000000188c */
[----:B------:R-:W-:Y:S02]  /*5320*/  @P6 SHF.R.U32.HI R153, RZ, c[0x0][0x2cc], R16 ;  /* 0x0000b300ff996a19 */ /* 0x000fe40000011610 */
[----:B------:R-:W-:-:S02]  /*5330*/  ISETP.GE.AND P6, PT, R221, 0x1, PT ;  /* 0x00000001dd00780c */ /* 0x000fc40003fc6270 */
[----:B------:R-:W-:Y:S01]  /*5340*/  HMMA.16816.F32 R136, R4, R30, R136 ;  /* 0x0000001e0488723c */ /* 0x000fe20000001888 */
[----:B------:R-:W-:-:S05]  /*5350*/  IMAD.IADD R150, R150, 0x1, R153 ;  /* 0x0000000196967824 */ /* 0x000fca00078e0299 */
[----:B------:R-:W-:Y:S02]  /*5360*/  IADD3 R2, R150, c[0x0][0x328], RZ ;  /* 0x0000ca0096027a10 */ /* 0x000fe40007ffe0ff */
        /* <DEDUP_REMOVED lines=20> */
.L_x_1037:
[----:B------:R-:W-:-:S13]  /*54b0*/  ISETP.NE.AND P0, PT, R0, 0x1, PT ;  /* 0x000000010000780c */ /* 0x000fda0003f05270 */
[----:B------:R-:W-:-:S05]  /*54c0*/  @P0 IMAD.HI.U32 R4, R5, c[0x0][0x330], RZ ;  /* 0x0000cc0005040a27 */ /* 0x000fca00078e00ff */
[----:B------:R-:W-:-:S05]  /*54d0*/  @P0 SHF.R.U32.HI R5, RZ, c[0x0][0x334], R4 ;  /* 0x0000cd00ff050a19 */ /* 0x000fca0000011604 */
.L_x_1038:
[----:B------:R-:W-:-:S05]  /*54e0*/  IMAD R5, R5, R0, c[0x0][0x32c] ;  /* 0x0000cb0005057624 */ /* 0x000fca00078e0200 */
[----:B------:R-:W-:-:S05]  /*54f0*/  IMNMX R2, R2, R5, PT ;  /* 0x0000000502027217 */ /* 0x000fca0003800200 */
.L_x_1036:
[----:B------:R-:W-:-:S05]  /*5500*/  IMAD.HI R5, R2, 0x2aaaaaab, RZ ;  /* 0x2aaaaaab02057827 */ /* 0x000fca00078e02ff */
[----:B------:R-:W-:-:S04]  /*5510*/  SHF.R.U32.HI R0, RZ, 0x1f, R5 ;  /* 0x0000001fff007819 */ /* 0x000fc80000011605 */
[----:B------:R-:W-:-:S04]  /*5520*/  LEA.HI.SX32 R0, R5, R0, 0x1d ;  /* 0x0000000005007211 */ /* 0x000fc800078feaff */
[----:B------:R-:W-:-:S04]  /*5530*/  IMNMX R249, R219, R0, !PT ;  /* 0x00000000dbf97217 */ /* 0x000fc80007800200 */
[----:B------:R-:W-:-:S13]  /*5540*/  ISETP.GE.AND P0, PT, R232, R249, PT ;  /* 0x000000f9e800720c */ /* 0x000fda0003f06270 */
[----:B------:R-:W-:Y:S05]  /*5550*/  @!P0 BRA `(.L_x_1039) ;  /* 0x00003db000008947 */ /* 0x000fea0003800000 */
[C---:B------:R-:W-:Y:S01]  /*5560*/  IADD3 R244, P0, R228.reuse, 0x20, RZ ;  /* 0x00000020e4f47810 */ /* 0x040fe20007f1e0ff */
[----:B------:R-:W-:Y:S01]  /*5570*/  IMAD.MOV.U32 R148, RZ, RZ, R149 ;  /* 0x000000ffff947224 */ /* 0x000fe200078e0095 */
[----:B------:R-:W-:Y:S01]  /*5580*/  MOV R0, R152 ;  /* 0x0000009800007202 */ /* 0x000fe20000000f00 */
[----:B------:R-:W-:Y:S02]  /*5590*/  IMAD.MOV.U32 R150, RZ, RZ, R151 ;  /* 0x000000ffff967224 */ /* 0x000fe400078e0097 */
[----:B------:R-:W-:Y:S01]  /*55a0*/  IMAD.X R242, RZ, RZ, R235, P0 ;  /* 0x000000fffff27224 */ /* 0x000fe200000e06eb */
[----:B------:R-:W-:Y:S01]  /*55b0*/  IADD3 R240, P0, R228, 0x40, RZ ;  /* 0x00000040e4f07810 */ /* 0x000fe20007f1e0ff */
[----:B------:R-:W-:-:S04]  /*55c0*/  IMAD.MOV.U32 R2, RZ, RZ, R3 ;  /* 0x000000ffff027224 */ /* 0x000fc800078e0003 */
[----:B------:R-:W-:Y:S01]  /*55d0*/  IMAD.X R238, RZ, RZ, R235, P0 ;  /* 0x000000ffffee7224 */ /* 0x000fe200000e06eb */
[----:B------:R-:W-:-:S04]  /*55e0*/  IADD3 R203, P0, R230, 0x20, RZ ;  /* 0x00000020e6cb7810 */ /* 0x000fc80007f1e0ff */
[----:B------:R-:W-:Y:S02]  /*55f0*/  IADD3.X R202, RZ, R237, RZ, P0, !PT ;  /* 0x000000edffca7210 */ /* 0x000fe400007fe4ff */
[----:B------:R-:W-:-:S04]  /*5600*/  IADD3 R201, P0, R230, 0x40, RZ ;  /* 0x00000040e6c97810 */ /* 0x000fc80007f1e0ff */
[----:B------:R-:W-:Y:S02]  /*5610*/  IADD3.X R200, RZ, R237, RZ, P0, !PT ;  /* 0x000000edffc87210 */ /* 0x000fe400007fe4ff */
.L_x_1058:
[----:B------:R-:W-:Y:S04]  /*5620*/  DEPBAR.LE SB0, 0x0 ;  /* 0x000080000000791a */ /* 0x000fe80000000000 */
[----:B------:R-:W-:Y:S01]  /*5630*/  BAR.SYNC.DEFER_BLOCKING 0x0 ;  /* 0x0000000000007b1d */ /* 0x000fe20000010000 */
[----:B------:R-:W-:Y:S02]  /*5640*/  ISETP.GT.AND P0, PT, R219, R232, PT ;  /* 0x000000e8db00720c */ /* 0x000fe40003f04270 */
[C---:B------:R-:W-:Y:S02]  /*5650*/  LOP3.LUT P5, RZ, R226.reuse, 0x200, RZ, 0xc0, !PT ;  /* 0x00000200e2ff7812 */ /* 0x040fe400078ac0ff */
[C---:B------:R-:W-:Y:S02]  /*5660*/  LOP3.LUT P4, RZ, R226.reuse, 0x80, RZ, 0xc0, !PT ;  /* 0x00000080e2ff7812 */ /* 0x040fe4000788c0ff */
[----:B------:R-:W-:Y:S01]  /*5670*/  LOP3.LUT P3, RZ, R226, 0x100, RZ, 0xc0, !PT ;  /* 0x00000100e2ff7812 */ /* 0x000fe2000786c0ff */
        /* <DEDUP_REMOVED lines=12> */
[C---:B------:R-:W-:Y:S01]  /*5740*/  IMAD.WIDE.U32 R8, R232.reuse, c[0x0][0x208], RZ ;  /* 0x00008200e8087a25 */ /* 0x040fe200078e00ff */
[----:B------:R-:W-:Y:S03]  /*5750*/  ISETP.GT.AND P1, PT, R223, 0x3f, PT ;  /* 0x0000003fdf00780c */ /* 0x000fe60003f24270 */
[----:B------:R-:W-:Y:S04]  /*5760*/  IMAD R3, R3, c[0x0][0x208], RZ ;  /* 0x0000820003037a24 */ /* 0x000fe800078e02ff */
[----:B------:R-:W-:Y:S04]  /*5770*/  IMAD R3, R232, c[0x0][0x20c], R3 ;  /* 0x00008300e8037a24 */ /* 0x000fe800078e0203 */
[----:B------:R-:W-:Y:S02]  /*5780*/  IMAD.IADD R3, R9, 0x1, R3 ;  /* 0x0000000109037824 */ /* 0x000fe400078e0203 */
[----:B------:R-:W-:Y:S04]  /*5790*/  IMAD.WIDE.U32 R8, R8, 0x30, RZ ;  /* 0x0000003008087825 */ /* 0x000fe800078e00ff */
[----:B------:R-:W-:Y:S02]  /*57a0*/  @!P1 IMAD.MOV.U32 R5, RZ, RZ, c[0x0][0x208] ;  /* 0x00008200ff059624 */ /* 0x000fe400078e00ff */
[----:B------:R-:W-:Y:S02]  /*57b0*/  IMAD R3, R3, 0x30, RZ ;  /* 0x0000003003037824 */ /* 0x000fe400078e02ff */
[----:B------:R-:W-:Y:S01]  /*57c0*/  @!P1 IMAD.MOV.U32 R4, RZ, RZ, c[0x0][0x20c] ;  /* 0x00008300ff049624 */ /* 0x000fe200078e00ff */
[-C--:B------:R-:W-:Y:S01]  /*57d0*/  @!P1 LEA R11, P0, R5, R8.reuse, 0x5 ;  /* 0x00000008050b9211 */ /* 0x080fe200078028ff */
[----:B------:R-:W-:Y:S05]  /*57e0*/  IMAD.IADD R3, R9, 0x1, R3 ;  /* 0x0000000109037824 */ /* 0x000fea00078e0203 */
[----:B------:R-:W-:Y:S02]  /*57f0*/  @!P1 LEA.HI.X R9, R5, R3, R4, 0x5, P0 ;  /* 0x0000000305099211 */ /* 0x000fe400000f2c04 */
[-C--:B------:R-:W-:Y:S05]  /*5800*/  IADD3 R5, P0, R228, R8.reuse, RZ ;  /* 0x00000008e4057210 */ /* 0x080fea0007f1e0ff */
        /* <DEDUP_REMOVED lines=32> */
.L_x_1040:
[-C--:B--2-4-:R-:W-:Y:S01]  /*5a10*/  HMMA.16816.F32 R4, R152, R156.reuse, RZ ;  /* 0x0000009c9804723c */ /* 0x094fe200000018ff */
[----:B------:R-:W-:Y:S02]  /*5a20*/  LDSM.16.M88.4 R192, [R216+0x4880] ;  /* 0x00488000d8c0783b */ /* 0x000fe40000000200 */
[----:B------:R-:W-:Y:S05]  /*5a30*/  ISETP.GT.AND P0, PT, R232, R219, PT ;  /* 0x000000dbe800720c */ /* 0x000fea0003f04270 */
        /* <DEDUP_REMOVED lines=104> */
[-C--:B------:R-:W-:Y:S03]  /*60c0*/  @P1 IADD3 R152, P0, R230, R164.reuse, RZ ;  /* 0x000000a4e6981210 */ /* 0x080fe60007f1e0ff */
[----:B------:R-:W-:Y:S04]  /*60d0*/  IMAD.IADD R149, R165, 0x1, R149 ;  /* 0x00000001a5957824 */ /* 0x000fe800078e0295 */
[----:B------:R-:W-:Y:S01]  /*60e0*/  @P1 IMAD.X R151, R149, 0x1, R237, P0 ;  /* 0x0000000195971824 */ /* 0x000fe200000e06ed */
        /* <DEDUP_REMOVED lines=34> */
.L_x_1041:
[----:B------:R-:W-:Y:S01]  /*6310*/  ISETP.NE.AND P0, PT, R222, 0x1, PT ;  /* 0x00000001de00780c */ /* 0x000fe20003f05270 */
[----:B------:R-:W0:Y:S01]  /*6320*/  LDGDEPBAR ;  /* 0x00000000000079af */ /* 0x000e220000000000 */
[----:B------:R-:W-:Y:S01]  /*6330*/  ISETP.GE.AND P1, PT, R221, 0x1, PT ;  /* 0x00000001dd00780c */ /* 0x000fe20003f26270 */
[----:B-1----:R-:W-:Y:S02]  /*6340*/  IMAD.MOV.U32 R158, RZ, RZ, R227 ;  /* 0x000000ffff9e7224 */ /* 0x002fe400078e00e3 */
[----:B------:R-:W-:Y:S05]  /*6350*/  IMAD R156, R232, -0x30, RZ ;  /* 0xffffffd0e89c7824 */ /* 0x000fea00078e02ff */
[----:B------:R-:W-:Y:S03]  /*6360*/  IADD3 R153, -R233, 0x1, R156 ;  /* 0x00000001e9997810 */ /* 0x000fe60007ffe19c */
[----:B------:R-:W-:Y:S01]  /*6370*/  @P0 IMAD.HI.U32 R3, R227, c[0x0][0x2c8], RZ ;  /* 0x0000b200e3030a27 */ /* 0x000fe200078e00ff */
[----:B------:R-:W-:Y:S04]  /*6380*/  IADD3 R153, -R225, R153, R220 ;  /* 0x00000099e1997210 */ /* 0x000fe80007ffe1dc */
[----:B------:R-:W-:Y:S02]  /*6390*/  @P0 SHF.R.U32.HI R158, RZ, c[0x0][0x2cc], R3 ;  /* 0x0000b300ff9e0a19 */ /* 0x000fe40000011603 */
[C---:B------:R-:W-:Y:S02]  /*63a0*/  IADD3 R154, R153.reuse, c[0x0][0x328], RZ ;  /* 0x0000ca00999a7a10 */ /* 0x040fe40007ffe0ff */
[----:B------:R-:W-:Y:S01]  /*63b0*/  IADD3 R153, R153, UR10, RZ ;  /* 0x0000000a99997c10 */ /* 0x000fe2000fffe0ff */
[----:B------:R-:W1:Y:S02]  /*63c0*/  SHFL.IDX PT, R149, R158, RZ, 0x1c1f ;  /* 0x001c1fff9e957589 */ /* 0x000e6400000e0000 */
[----:B-1----:R-:W-:Y:S02]  /*63d0*/  IMAD.IADD R168, R154, 0x1, R149 ;  /* 0x000000019aa87824 */ /* 0x002fe400078e0295 */
        /* <DEDUP_REMOVED lines=15> */
.L_x_1044:
[----:B------:R-:W-:Y:S04]  /*64d0*/  MOV R3, c[0x0][0x32c] ;  /* 0x0000cb0000037a02 */ /* 0x000fe80000000f00 */
[----:B------:R-:W-:Y:S11]  /*64e0*/  ISETP.NE.AND P0, PT, R3, 0x1, PT ;  /* 0x000000010300780c */ /* 0x000ff60003f05270 */
[----:B------:R-:W-:Y:S02]  /*64f0*/  @!UPT UIADD3 URZ, URZ, URZ, URZ ;  /* 0x0000003f3f3ff290 */ /* 0x000fe4000fffe03f */
[----:B------:R-:W-:Y:S05]  /*6500*/  @P0 IMAD.HI.U32 R3, R149, c[0x0][0x330], RZ ;  /* 0x0000cc0095030a27 */ /* 0x000fea00078e00ff */
[----:B------:R-:W-:Y:S02]  /*6510*/  @P0 SHF.R.U32.HI R149, RZ, c[0x0][0x334], R3 ;  /* 0x0000cd00ff950a19 */ /* 0x000fe40000011603 */
.L_x_1045:
[----:B------:R-:W-:Y:S05]  /*6520*/  BSYNC B0 ;  /* 0x0000000000007941 */ /* 0x000fea0003800000 */
.L_x_1043:
[----:B------:R-:W-:Y:S04]  /*6530*/  IMAD.IADD R152, R156, 0x1, -R233 ;  /* 0x000000019c987824 */ /* 0x000fe800078e0ae9 */
[----:B------:R-:W-:Y:S05]  /*6540*/  IMAD R149, R149, c[0x0][0x32c], R152 ;  /* 0x0000cb0095957a24 */ /* 0x000fea00078e0298 */
[----:B------:R-:W-:Y:S02]  /*6550*/  IADD3 R3, R149, c[0x0][0x32c], RZ ;  /* 0x0000cb0095037a10 */ /* 0x000fe40007ffe0ff */
[----:B------:R-:W-:Y:S02]  /*6560*/  IMNMX R166, R166, R149, !PT ;  /* 0x00000095a6a67217 */ /* 0x000fe40007800200 */
[----:B------:R-:W-:Y:S02]  /*6570*/  IMNMX R168, R168, R3, PT ;  /* 0x00000003a8a87217 */ /* 0x000fe40003800200 */
.L_x_1042:
[----:B------:R-:W1:Y:S02]  /*6580*/  SHFL.IDX PT, R152, R158, 0x1, 0x1c1f ;  /* 0x003c1f009e987f89 */ /* 0x000e6400000e0000 */
[-C--:B-1----:R-:W-:Y:S02]  /*6590*/  IADD3 R164, R154, R152.reuse, RZ ;  /* 0x000000989aa47210 */ /* 0x082fe40007ffe0ff */
[----:B------:R-:W-:Y:S01]  /*65a0*/  IADD3 R163, R153, R152, RZ ;  /* 0x0000009899a37210 */ /* 0x000fe20007ffe0ff */
        /* <DEDUP_REMOVED lines=14> */
.L_x_1048:
[----:B------:R-:W-:Y:S04]  /*6690*/  MOV R3, c[0x0][0x32c] ;  /* 0x0000cb0000037a02 */ /* 0x000fe80000000f00 */
[----:B------:R-:W-:Y:S11]  /*66a0*/  ISETP.NE.AND P0, PT, R3, 0x1, PT ;  /* 0x000000010300780c */ /* 0x000ff60003f05270 */
[----:B------:R-:W-:Y:S02]  /*66b0*/  @!UPT UIADD3 URZ, URZ, URZ, URZ ;  /* 0x0000003f3f3ff290 */ /* 0x000fe4000fffe03f */
[----:B------:R-:W-:Y:S05]  /*66c0*/  @P0 IMAD.HI.U32 R3, R152, c[0x0][0x330], RZ ;  /* 0x0000cc0098030a27 */ /* 0x000fea00078e00ff */
[----:B------:R-:W-:Y:S02]  /*66d0*/  @P0 SHF.R.U32.HI R152, RZ, c[0x0][0x334], R3 ;  /* 0x0000cd00ff980a19 */ /* 0x000fe40000011603 */
.L_x_1049:
[----:B------:R-:W-:Y:S05]  /*66e0*/  BSYNC B0 ;  /* 0x0000000000007941 */ /* 0x000fea0003800000 */
.L_x_1047:
[----:B------:R-:W-:Y:S04]  /*66f0*/  IMAD.IADD R3, R156, 0x1, -R233 ;  /* 0x000000019c037824 */ /* 0x000fe800078e0ae9 */
[----:B------:R-:W-:Y:S05]  /*6700*/  IMAD R3, R152, c[0x0][0x32c], R3 ;  /* 0x0000cb0098037a24 */ /* 0x000fea00078e0203 */
[----:B------:R-:W-:Y:S02]  /*6710*/  IADD3 R149, R3, c[0x0][0x32c], RZ ;  /* 0x0000cb0003957a10 */ /* 0x000fe40007ffe0ff */
[----:B------:R-:W-:Y:S02]  /*6720*/  IMNMX R163, R163, R3, !PT ;  /* 0x00000003a3a37217 */ /* 0x000fe40007800200 */
[----:B------:R-:W-:Y:S02]  /*6730*/  IMNMX R164, R164, R149, PT ;  /* 0x00000095a4a47217 */ /* 0x000fe40003800200 */
.L_x_1046:
        /* <DEDUP_REMOVED lines=17> */
.L_x_1052:
[----:B------:R-:W-:Y:S04]  /*6850*/  MOV R3, c[0x0][0x32c] ;  /* 0x0000cb0000037a02 */ /* 0x000fe80000000f00 */
[----:B------:R-:W-:Y:S11]  /*6860*/  ISETP.NE.AND P0, PT, R3, 0x1, PT ;  /* 0x000000010300780c */ /* 0x000ff60003f05270 */
[----:B------:R-:W-:Y:S02]  /*6870*/  @!UPT UIADD3 URZ, URZ, URZ, URZ ;  /* 0x0000003f3f3ff290 */ /* 0x000fe4000fffe03f */
[----:B------:R-:W-:Y:S05]  /*6880*/  @P0 IMAD.HI.U32 R3, R152, c[0x0][0x330], RZ ;  /* 0x0000cc0098030a27 */ /* 0x000fea00078e00ff */
[----:B------:R-:W-:Y:S02]  /*6890*/  @P0 SHF.R.U32.HI R152, RZ, c[0x0][0x334], R3 ;  /* 0x0000cd00ff980a19 */ /* 0x000fe40000011603 */
.L_x_1053:
[----:B------:R-:W-:Y:S05]  /*68a0*/  BSYNC B0 ;  /* 0x0000000000007941 */ /* 0x000fea0003800000 */
.L_x_1051:
[----:B------:R-:W-:Y:S04]  /*68b0*/  IMAD.IADD R3, R156, 0x1, -R233 ;  /* 0x000000019c037824 */ /* 0x000fe800078e0ae9 */
[----:B------:R-:W-:Y:S05]  /*68c0*/  IMAD R3, R152, c[0x0][0x32c], R3 ;  /* 0x0000cb0098037a24 */ /* 0x000fea00078e0203 */
[----:B------:R-:W-:Y:S02]  /*68d0*/  IADD3 R149, R3, c[0x0][0x32c], RZ ;  /* 0x0000cb0003957a10 */ /* 0x000fe40007ffe0ff */
[----:B------:R-:W-:Y:S02]  /*68e0*/  IMNMX R161, R161, R3, !PT ;  /* 0x00000003a1a17217 */ /* 0x000fe40007800200 */
[----:B------:R-:W-:Y:S02]  /*68f0*/  IMNMX R162, R162, R149, PT ;  /* 0x00000095a2a27217 */ /* 0x000fe40003800200 */
.L_x_1050:
[C---:B------:R-:W-:Y:S02]  /*6900*/  ISETP.GE.AND P2, PT, R156.reuse, 0x9, PT ;  /* 0x000000099c00780c */ /* 0x040fe40003f46270 */
[----:B------:R-:W-:Y:S02]  /*6910*/  ISETP.GE.AND P1, PT, R156, 0xa, PT ;  /* 0x0000000a9c00780c */ /* 0x000fe40003f26270 */
[----:B------:R-:W-:Y:S02]  /*6920*/  ISETP.GT.AND P0, PT, R166, 0x8, !P2 ;  /* 0x00000008a600780c */ /* 0x000fe40005704270 */
[----:B------:R-:W-:Y:S02]  /*6930*/  P2R R152, PR, RZ, 0x4 ;  /* 0x00000004ff987803 */ /* 0x000fe40000000000 */
[----:B------:R-:W-:Y:S02]  /*6940*/  ISETP.LT.OR P0, PT, R168, 0x9, P0 ;  /* 0x00000009a800780c */ /* 0x000fe40000701670 */
[----:B------:R-:W-:Y:S02]  /*6950*/  P2R R151, PR, RZ, 0x2 ;  /* 0x00000002ff977803 */ /* 0x000fe40000000000 */
[----:B------:R-:W-:Y:S02]  /*6960*/  FSEL R149, R16, -INF , !P0 ;  /* 0xff80000010957808 */ /* 0x000fe40004000000 */
[----:B------:R-:W-:Y:S02]  /*6970*/  ISETP.GT.AND P0, PT, R166, 0x9, !P1 ;  /* 0x00000009a600780c */ /* 0x000fe40004f04270 */
[----:B------:R-:W-:Y:S02]  /*6980*/  ISETP.GE.AND P5, PT, R156, 0x21, PT ;  /* 0x000000219c00780c */ /* 0x000fe40003fa6270 */
[----:B------:R-:W-:Y:S02]  /*6990*/  ISETP.LT.OR P0, PT, R168, 0xa, P0 ;  /* 0x0000000aa800780c */ /* 0x000fe40000701670 */
[C---:B------:R-:W-:Y:S02]  /*69a0*/  ISETP.GE.AND P4, PT, R156.reuse, 0x22, PT ;  /* 0x000000229c00780c */ /* 0x040fe40003f86270 */
        /* <DEDUP_REMOVED lines=14> */
[----:B------:R-:W-:Y:S02]  /*6a90*/  ISETP.GE.AND P6, PT, R156, 0x2a, PT ;  /* 0x0000002a9c00780c */ /* 0x000fe40003fc6270 */
[----:B------:R-:W-:Y:S02]  /*6aa0*/  FSEL R186, R20, -INF , !P0 ;  /* 0xff80000014ba7808 */ /* 0x000fe40004000000 */
[----:B------:R-:W-:Y:S04]  /*6ab0*/  ISETP.GT.AND P0, PT, R166, 0x11, !P1 ;  /* 0x00000011a600780c */ /* 0x000fe80004f04270 */
[----:B------:R-:W-:Y:S04]  /*6ac0*/  ISETP.LT.OR P0, PT, R168, 0x12, P0 ;  /* 0x00000012a800780c */ /* 0x000fe80000701670 */
        /* <DEDUP_REMOVED lines=12> */
[----:B------:R-:W-:Y:S04]  /*6b90*/  ISETP.LT.OR P0, PT, R168, 0x19, P0 ;  /* 0x00000019a800780c */ /* 0x000fe80000701670 */
[----:B------:R-:W-:Y:S02]  /*6ba0*/  FSEL R190, R32, -INF , !P0 ;  /* 0xff80000020be7808 */ /* 0x000fe40004000000 */
[----:B------:R-:W-:Y:S04]  /*6bb0*/  ISETP.GT.AND P0, PT, R166, 0x19, !P1 ;  /* 0x00000019a600780c */ /* 0x000fe80004f04270 */
[----:B------:R-:W-:Y:S04]  /*6bc0*/  ISETP.LT.OR P0, PT, R168, 0x1a, P0 ;  /* 0x0000001aa800780c */ /* 0x000fe80000701670 */
[----:B------:R-:W-:Y:S02]  /*6bd0*/  FSEL R195, R33, -INF , !P0 ;  /* 0xff80000021c37808 */ /* 0x000fe40004000000 */
[C---:B------:R-:W-:Y:S02]  /*6be0*/  ISETP.GT.AND P0, PT, R163.reuse, 0x18, !P2 ;  /* 0x00000018a300780c */ /* 0x040fe40005704270 */
[----:B------:R-:W-:Y:S02]  /*6bf0*/  ISETP.GE.AND P2, PT, R156, 0x1, PT ;  /* 0x000000019c00780c */ /* 0x000fe40003f46270 */
[----:B------:R-:W-:Y:S04]  /*6c00*/  ISETP.LT.OR P0, PT, R164, 0x19, P0 ;  /* 0x00000019a400780c */ /* 0x000fe80000701670 */
[----:B------:R-:W-:Y:S02]  /*6c10*/  FSEL R196, R34, -INF , !P0 ;  /* 0xff80000022c47808 */ /* 0x000fe40004000000 */
[----:B------:R-:W-:Y:S02]  /*6c20*/  ISETP.GT.AND P0, PT, R163, 0x19, !P1 ;  /* 0x00000019a300780c */ /* 0x000fe40004f04270 */
[----:B------:R-:W-:Y:S02]  /*6c30*/  ISETP.GE.AND P1, PT, R156, 0x2, PT ;  /* 0x000000029c00780c */ /* 0x000fe40003f26270 */
        /* <DEDUP_REMOVED lines=17> */
[----:B------:R-:W-:Y:S01]  /*6d50*/  ISETP.GT.AND P0, PT, R166, 0x1, !P1 ;  /* 0x00000001a600780c */ /* 0x000fe20004f04270 */
[----:B------:R-:W1:Y:S03]  /*6d60*/  SHFL.IDX PT, R4, R158, 0x3, 0x1c1f ;  /* 0x007c1f009e047f89 */ /* 0x000e6600000e0000 */
[----:B------:R-:W-:Y:S04]  /*6d70*/  ISETP.LT.OR P0, PT, R168, 0x2, P0 ;  /* 0x00000002a800780c */ /* 0x000fe80000701670 */
[----:B------:R-:W-:Y:S02]  /*6d80*/  FSEL R173, R5, -INF , !P0 ;  /* 0xff80000005ad7808 */ /* 0x000fe40004000000 */
[----:B------:R-:W-:Y:S04]  /*6d90*/  ISETP.GT.AND P0, PT, R163, 0x1, !P1 ;  /* 0x00000001a300780c */ /* 0x000fe80004f04270 */
[C---:B------:R-:W-:Y:S04]  /*6da0*/  ISETP.LT.OR P0, PT, R164.reuse, 0x2, P0 ;  /* 0x00000002a400780c */ /* 0x040fe80000701670 */
[----:B------:R-:W-:Y:S02]  /*6db0*/  FSEL R7, R7, -INF , !P0 ;  /* 0xff80000007077808 */ /* 0x000fe40004000000 */
[----:B------:R-:W-:Y:S04]  /*6dc0*/  ISETP.GT.AND P0, PT, R163, RZ, !P2 ;  /* 0x000000ffa300720c */ /* 0x000fe80005704270 */
[----:B------:R-:W-:Y:S01]  /*6dd0*/  ISETP.LT.OR P0, PT, R164, 0x1, P0 ;  /* 0x00000001a400780c */ /* 0x000fe20000701670 */
[--C-:B-1----:R-:W-:Y:S02]  /*6de0*/  IMAD.IADD R154, R154, 0x1, R4.reuse ;  /* 0x000000019a9a7824 */ /* 0x102fe400078e0204 */
[----:B------:R-:W-:Y:S01]  /*6df0*/  IMAD.IADD R153, R153, 0x1, R4 ;  /* 0x0000000199997824 */ /* 0x000fe200078e0204 */
        /* <DEDUP_REMOVED lines=49> */
[C---:B------:R-:W-:Y:S04]  /*7110*/  ISETP.GT.AND P0, PT, R161.reuse, RZ, !P2 ;  /* 0x000000ffa100720c */ /* 0x040fe80005704270 */
[----:B------:R-:W-:Y:S04]  /*7120*/  ISETP.LT.OR P0, PT, R162, 0x1, P0 ;  /* 0x00000001a200780c */ /* 0x000fe80000701670 */
[----:B------:R-:W-:Y:S02]  /*7130*/  FSEL R25, R8, -INF , !P0 ;  /* 0xff80000008197808 */ /* 0x000fe40004000000 */
[----:B------:R-:W-:Y:S04]  /*7140*/  ISETP.GT.AND P0, PT, R161, 0x29, !P6 ;  /* 0x00000029a100780c */ /* 0x000fe80007704270 */
[----:B------:R-:W-:Y:S04]  /*7150*/  ISETP.LT.OR P0, PT, R162, 0x2a, P0 ;  /* 0x0000002aa200780c */ /* 0x000fe80000701670 */
        /* <DEDUP_REMOVED lines=17> */
.L_x_1056:
[----:B------:R-:W-:Y:S04]  /*7270*/  MOV R4, c[0x0][0x32c] ;  /* 0x0000cb0000047a02 */ /* 0x000fe80000000f00 */
[----:B------:R-:W-:Y:S11]  /*7280*/  ISETP.NE.AND P0, PT, R4, 0x1, PT ;  /* 0x000000010400780c */ /* 0x000ff60003f05270 */
[----:B------:R-:W-:Y:S02]  /*7290*/  @!UPT UIADD3 URZ, URZ, URZ, URZ ;  /* 0x0000003f3f3ff290 */ /* 0x000fe4000fffe03f */
[----:B------:R-:W-:Y:S05]  /*72a0*/  @P0 IMAD.HI.U32 R4, R6, c[0x0][0x330], RZ ;  /* 0x0000cc0006040a27 */ /* 0x000fea00078e00ff */
[----:B------:R-:W-:Y:S02]  /*72b0*/  @P0 SHF.R.U32.HI R6, RZ, c[0x0][0x334], R4 ;  /* 0x0000cd00ff060a19 */ /* 0x000fe40000011604 */
.L_x_1057:
[----:B------:R-:W-:Y:S05]  /*72c0*/  BSYNC B0 ;  /* 0x0000000000007941 */ /* 0x000fea0003800000 */
.L_x_1055:
[----:B------:R-:W-:Y:S04]  /*72d0*/  IMAD.IADD R9, R156, 0x1, -R233 ;  /* 0x000000019c097824 */ /* 0x000fe800078e0ae9 */
[----:B------:R-:W-:Y:S05]  /*72e0*/  IMAD R9, R6, c[0x0][0x32c], R9 ;  /* 0x0000cb0006097a24 */ /* 0x000fea00078e0209 */
[----:B------:R-:W-:Y:S02]  /*72f0*/  IADD3 R13, R9, c[0x0][0x32c], RZ ;  /* 0x0000cb00090d7a10 */ /* 0x000fe40007ffe0ff */
[----:B------:R-:W-:Y:S02]  /*7300*/  IMNMX R153, R153, R9, !PT ;  /* 0x0000000999997217 */ /* 0x000fe40007800200 */
[----:B------:R-:W-:Y:S02]  /*7310*/  IMNMX R154, R154, R13, PT ;  /* 0x0000000d9a9a7217 */ /* 0x000fe40003800200 */
.L_x_1054:
[----:B------:R-:W-:Y:S02]  /*7320*/  FMNMX.FTZ R4, R175, R150, !PT ;  /* 0x00000096af047209 */ /* 0x000fe40007810000 */
[----:B------:R-:W-:Y:S02]  /*7330*/  ISETP.GT.AND P0, PT, R153, RZ, !P2 ;  /* 0x000000ff9900720c */ /* 0x000fe40005704270 */
[----:B------:R-:W-:Y:S02]  /*7340*/  FMNMX.FTZ R4, R173, R4, !PT ;  /* 0x00000004ad047209 */ /* 0x000fe40007810000 */
[----:B------:R-:W-:Y:S02]  /*7350*/  ISETP.LT.OR P0, PT, R154, 0x1, P0 ;  /* 0x000000019a00780c */ /* 0x000fe40000701670 */
[----:B------:R-:W-:Y:S02]  /*7360*/  FMNMX.FTZ R4, R149, R4, !PT ;  /* 0x0000000495047209 */ /* 0x000fe40007810000 */
[----:B------:R-:W-:Y:S02]  /*7370*/  FSEL R17, R10, -INF , !P0 ;  /* 0xff8000000a117808 */ /* 0x000fe40004000000 */
        /* <DEDUP_REMOVED lines=9> */
[----:B------:R-:W-:Y:S02]  /*7410*/  FMNMX.FTZ R6, R5, R148, !PT ;  /* 0x0000009405067209 */ /* 0x000fe40007810000 */
[----:B------:R-:W-:Y:S02]  /*7420*/  ISETP.GT.AND P0, PT, R153, 0x8, !P0 ;  /* 0x000000089900780c */ /* 0x000fe40004704270 */
[----:B------:R-:W-:Y:S02]  /*7430*/  FMNMX.FTZ R4, R198, R19, !PT ;  /* 0x00000013c6047209 */ /* 0x000fe40007810000 */
        /* <DEDUP_REMOVED lines=28> */
[----:B------:R-:W-:Y:S02]  /*7600*/  ISETP.NE.AND P1, PT, R165, RZ, PT ;  /* 0x000000ffa500720c */ /* 0x000fe40003f25270 */
[----:B------:R-:W-:Y:S02]  /*7610*/  ISETP.LT.OR P0, PT, R154, 0x12, P0 ;  /* 0x000000129a00780c */ /* 0x000fe40000701670 */
[----:B------:R-:W-:Y:S02]  /*7620*/  FMNMX.FTZ R4, R39, R4, !PT ;  /* 0x0000000427047209 */ /* 0x000fe40007810000 */
[----:B-1----:R-:W-:Y:S02]  /*7630*/  FMNMX.FTZ R6, R9, R6, !PT ;  /* 0x0000000609067209 */ /* 0x002fe40007810000 */
[----:B------:R-:W-:Y:S02]  /*7640*/  FMNMX.FTZ R9, R166, R21, !PT ;  /* 0x00000015a6097209 */ /* 0x000fe40007810000 */
[----:B------:R-:W-:Y:S01]  /*7650*/  FSEL R16, R27, -INF , !P0 ;  /* 0xff8000001b107808 */ /* 0x000fe20004000000 */
[----:B------:R-:W-:Y:S01]  /*7660*/  SHFL.BFLY PT, R151, R6, 0x1, 0x1f ;  /* 0x0c201f0006977f89 */ /* 0x000fe200000e0000 */
[----:B------:R-:W-:Y:S02]  /*7670*/  ISETP.GT.AND P0, PT, R153, 0x18, !P1 ;  /* 0x000000189900780c */ /* 0x000fe40004f04270 */
[----:B------:R-:W-:Y:S02]  /*7680*/  FMNMX.FTZ R19, R37, R4, !PT ;  /* 0x0000000425137209 */ /* 0x000fe40007810000 */
[----:B------:R-:W-:Y:S02]  /*7690*/  ISETP.NE.AND P2, PT, R167, RZ, PT ;  /* 0x000000ffa700720c */ /* 0x000fe40003f45270 */
[----:B------:R-:W-:Y:S01]  /*76a0*/  ISETP.LT.OR P0, PT, R154, 0x19, P0 ;  /* 0x000000199a00780c */ /* 0x000fe20000701670 */
[----:B------:R-:W1:Y:S01]  /*76b0*/  SHFL.BFLY PT, R4, R9, 0x2, 0x1f ;  /* 0x0c401f0009047f89 */ /* 0x000e6200000e0000 */
[----:B------:R-:W-:Y:S02]  /*76c0*/  FMNMX.FTZ R8, R246, R19, !PT ;  /* 0x00000013f6087209 */ /* 0x000fe40007810000 */
[----:B------:R-:W-:Y:S02]  /*76d0*/  FSEL R18, R30, -INF , !P0 ;  /* 0xff8000001e127808 */ /* 0x000fe40004000000 */
[----:B------:R-:W-:Y:S02]  /*76e0*/  ISETP.GT.AND P0, PT, R153, 0x19, !P2 ;  /* 0x000000199900780c */ /* 0x000fe40005704270 */
[----:B------:R-:W-:Y:S01]  /*76f0*/  FMNMX.FTZ R19, R251, R8, !PT ;  /* 0x00000008fb137209 */ /* 0x000fe20007810000 */
[----:B------:R-:W-:Y:S01]  /*7700*/  LDSM.16.MT88.4 R20, [R214+0x1880] ;  /* 0x00188000d614783b */ /* 0x000fe20000004200 */
        /* <DEDUP_REMOVED lines=10> */
[C---:B------:R-:W-:Y:S02]  /*77b0*/  ISETP.LT.OR P0, PT, R154.reuse, 0x22, P0 ;  /* 0x000000229a00780c */ /* 0x040fe40000701670 */
[----:B-1----:R-:W-:Y:S02]  /*77c0*/  FMNMX.FTZ R4, R9, R4, !PT ;  /* 0x0000000409047209 */ /* 0x002fe40007810000 */
[----:B------:R-:W-:Y:S02]  /*77d0*/  FMNMX.FTZ R8, R163, R8, !PT ;  /* 0x00000008a3087209 */ /* 0x000fe40007810000 */
[----:B------:R-:W-:Y:S01]  /*77e0*/  FSEL R165, R43, -INF , !P0 ;  /* 0xff8000002ba57808 */ /* 0x000fe20004000000 */
[----:B------:R-:W1:Y:S01]  /*77f0*/  SHFL.BFLY PT, R19, R4, 0x1, 0x1f ;  /* 0x0c201f0004137f89 */ /* 0x000e6200000e0000 */
[----:B------:R-:W-:Y:S02]  /*7800*/  ISETP.GT.AND P0, PT, R153, 0x28, !P3 ;  /* 0x000000289900780c */ /* 0x000fe40005f04270 */
[----:B------:R-:W-:Y:S02]  /*7810*/  FMNMX.FTZ R9, R161, R8, !PT ;  /* 0x00000008a1097209 */ /* 0x000fe40007810000 */
[----:B------:R-:W-:Y:S02]  /*7820*/  ISETP.LT.OR P0, PT, R154, 0x29, P0 ;  /* 0x000000299a00780c */ /* 0x000fe40000701670 */
[----:B------:R-:W-:Y:S01]  /*7830*/  FMNMX.FTZ R151, R6, R151, !PT ;  /* 0x0000009706977209 */ /* 0x000fe20007810000 */
[----:B------:R-:W2:Y:S01]  /*7840*/  SHFL.BFLY PT, R8, R9, 0x2, 0x1f ;  /* 0x0c401f0009087f89 */ /* 0x000ea200000e0000 */
[----:B------:R-:W-:Y:S02]  /*7850*/  FMNMX.FTZ R6, R17, R0, !PT ;  /* 0x0000000011067209 */ /* 0x000fe40007810000 */
[----:B------:R-:W-:Y:S01]  /*7860*/  FSEL R160, R46, -INF , !P0 ;  /* 0xff8000002ea07808 */ /* 0x000fe20004000000 */
[----:B------:R-:W-:Y:S01]  /*7870*/  FMUL.FTZ R248, R151, c[0x0][0x2d0] ;  /* 0x0000b40097f87a20 */ /* 0x000fe20000410000 */
        /* <DEDUP_REMOVED lines=12> */
[----:B-1----:R-:W-:Y:S01]  /*7940*/  FMNMX.FTZ R149, R4, R19, !PT ;  /* 0x0000001304957209 */ /* 0x002fe20007810000 */
[--C-:B------:R-:W-:Y:S01]  /*7950*/  FFMA.FTZ R172, R155, c[0x0][0x2d0], -R248.reuse ;  /* 0x0000b4009bac7a23 */ /* 0x100fe200000108f8 */
[----:B------:R-:W-:Y:S01]  /*7960*/  FMNMX.FTZ R6, R18, R6, !PT ;  /* 0x0000000612067209 */ /* 0x000fe20007810000 */
[----:B------:R-:W-:Y:S01]  /*7970*/  FFMA.FTZ R175, R175, c[0x0][0x2d0], -R248 ;  /* 0x0000b400afaf7a23 */ /* 0x000fe200000108f8 */
[----:B--2---:R-:W-:Y:S01]  /*7980*/  FMNMX.FTZ R8, R9, R8, !PT ;  /* 0x0000000809087209 */ /* 0x004fe20007810000 */
[----:B------:R-:W-:Y:S01]  /*7990*/  FMUL.FTZ R194, R149, c[0x0][0x2d0] ;  /* 0x0000b40095c27a20 */ /* 0x000fe20000410000 */
[----:B------:R-:W-:Y:S01]  /*79a0*/  FSEL R9, R151, RZ, P0 ;  /* 0x000000ff97097208 */ /* 0x000fe20000000000 */
[----:B------:R-:W-:Y:S01]  /*79b0*/  MUFU.EX2 R174, R174 ;  /* 0x000000ae00ae7308 */ /* 0x000fe20000000800 */
[----:B------:R-:W-:Y:S01]  /*79c0*/  FSETP.NEU.FTZ.AND P0, PT, R149, -INF , PT ;  /* 0xff8000009500780b */ /* 0x000fe20003f1d000 */
[----:B------:R-:W1:Y:S01]  /*79d0*/  SHFL.BFLY PT, R19, R8, 0x1, 0x1f ;  /* 0x0c201f0008137f89 */ /* 0x000e6200000e0000 */
[----:B------:R-:W-:Y:S01]  /*79e0*/  FMNMX.FTZ R6, R24, R6, !PT ;  /* 0x0000000618067209 */ /* 0x000fe20007810000 */
[----:B------:R-:W-:Y:S01]  /*79f0*/  FADD.FTZ R9, -R9, R150 ;  /* 0x0000009609097221 */ /* 0x000fe20000010100 */
[----:B------:R-:W-:Y:S01]  /*7a00*/  FSEL R194, R194, RZ, P0 ;  /* 0x000000ffc2c27208 */ /* 0x000fe20000000000 */
[----:B------:R-:W-:Y:S01]  /*7a10*/  FFMA.FTZ R186, R186, c[0x0][0x2d0], -R248 ;  /* 0x0000b400baba7a23 */ /* 0x000fe200000108f8 */
[----:B------:R-:W-:Y:S01]  /*7a20*/  FMNMX.FTZ R6, R167, R6, !PT ;  /* 0x00000006a7067209 */ /* 0x000fe20007810000 */
[----:B------:R-:W-:Y:S02]  /*7a30*/  FMUL.FTZ R150, R9, c[0x0][0x2d0] ;  /* 0x0000b40009967a20 */ /* 0x000fe40000410000 */
[--C-:B------:R-:W-:Y:S01]  /*7a40*/  FFMA.FTZ R155, R5, c[0x0][0x2d0], -R194.reuse ;  /* 0x0000b400059b7a23 */ /* 0x100fe200000108c2 */
[----:B------:R-:W-:Y:S01]  /*7a50*/  FMNMX.FTZ R5, R165, R6, !PT ;  /* 0x00000006a5057209 */ /* 0x000fe20007810000 */
[--C-:B------:R-:W-:Y:S01]  /*7a60*/  FFMA.FTZ R179, R3, c[0x0][0x2d0], -R194.reuse ;  /* 0x0000b40003b37a23 */ /* 0x100fe200000108c2 */
[----:B------:R-:W2:Y:S01]  /*7a70*/  MUFU.EX2 R175, R175 ;  /* 0x000000af00af7308 */ /* 0x000ea20000000800 */
[--C-:B------:R-:W-:Y:S01]  /*7a80*/  FFMA.FTZ R154, R7, c[0x0][0x2d0], -R194.reuse ;  /* 0x0000b400079a7a23 */ /* 0x100fe200000108c2 */
[----:B------:R-:W-:Y:S01]  /*7a90*/  FMNMX.FTZ R6, R160, R5, !PT ;  /* 0x00000005a0067209 */ /* 0x000fe20007810000 */
[--C-:B------:R-:W-:Y:S01]  /*7aa0*/  FFMA.FTZ R178, R157, c[0x0][0x2d0], -R194.reuse ;  /* 0x0000b4009db27a23 */ /* 0x100fe200000108c2 */
[----:B------:R-:W-:Y:S01]  /*7ab0*/  FSEL R7, R149, RZ, P0 ;  /* 0x000000ff95077208 */ /* 0x000fe20000000000 */
[----:B------:R-:W-:Y:S01]  /*7ac0*/  FFMA.FTZ R168, R168, c[0x0][0x2d0], -R194 ;  /* 0x0000b400a8a87a23 */ /* 0x000fe200000108c2 */
[----:B------:R-:W-:Y:S01]  /*7ad0*/  FMNMX.FTZ R4, R153, R6, !PT ;  /* 0x0000000699047209 */ /* 0x000fe20007810000 */
[----:B------:R-:W-:Y:S02]  /*7ae0*/  FFMA.FTZ R187, R187, c[0x0][0x2d0], -R248 ;  /* 0x0000b400bbbb7a23 */ /* 0x000fe400000108f8 */
[--C-:B------:R-:W-:Y:S01]  /*7af0*/  FFMA.FTZ R188, R188, c[0x0][0x2d0], -R194.reuse ;  /* 0x0000b400bcbc7a23 */ /* 0x100fe200000108c2 */
[----:B------:R-:W3:Y:S01]  /*7b00*/  MUFU.EX2 R150, R150 ;  /* 0x0000009600967308 */ /* 0x000ee20000000800 */
[----:B------:R-:W4:Y:S01]  /*7b10*/  SHFL.BFLY PT, R5, R4, 0x2, 0x1f ;  /* 0x0c401f0004057f89 */ /* 0x000f2200000e0000 */
[----:B------:R-:W-:Y:S01]  /*7b20*/  FFMA.FTZ R189, R189, c[0x0][0x2d0], -R194 ;  /* 0x0000b400bdbd7a23 */ /* 0x000fe200000108c2 */
[----:B-1----:R-:W-:Y:S01]  /*7b30*/  FMNMX.FTZ R3, R8, R19, !PT ;  /* 0x0000001308037209 */ /* 0x002fe20007810000 */
[--C-:B------:R-:W-:Y:S02]  /*7b40*/  FFMA.FTZ R190, R190, c[0x0][0x2d0], -R248.reuse ;  /* 0x0000b400bebe7a23 */ /* 0x100fe400000108f8 */
[----:B------:R-:W-:Y:S01]  /*7b50*/  FFMA.FTZ R195, R195, c[0x0][0x2d0], -R248 ;  /* 0x0000b400c3c37a23 */ /* 0x000fe200000108f8 */
[C---:B------:R-:W-:Y:S01]  /*7b60*/  FSETP.NEU.FTZ.AND P0, PT, R3.reuse, -INF , PT ;  /* 0xff8000000300780b */ /* 0x040fe20003f1d000 */
[----:B------:R-:W-:Y:S02]  /*7b70*/  FMUL.FTZ R170, R3, c[0x0][0x2d0] ;  /* 0x0000b40003aa7a20 */ /* 0x000fe40000410000 */
[----:B------:R-:W-:Y:S01]  /*7b80*/  MUFU.EX2 R173, R173 ;  /* 0x000000ad00ad7308 */ /* 0x000fe20000000800 */
[--C-:B------:R-:W-:Y:S02]  /*7b90*/  FFMA.FTZ R196, R196, c[0x0][0x2d0], -R194.reuse ;  /* 0x0000b400c4c47a23 */ /* 0x100fe400000108c2 */
[----:B------:R-:W-:Y:S01]  /*7ba0*/  FSEL R170, R170, RZ, P0 ;  /* 0x000000ffaaaa7208 */ /* 0x000fe20000000000 */
[----:B------:R-:W-:Y:S01]  /*7bb0*/  FFMA.FTZ R199, R199, c[0x0][0x2d0], -R194 ;  /* 0x0000b400c7c77a23 */ /* 0x000fe200000108c2 */
[----:B--2---:R-:W-:Y:S01]  /*7bc0*/  F2FP.PACK_AB R156, R174, R175 ;  /* 0x000000afae9c723e */ /* 0x004fe200000000ff */
[----:B------:R-:W-:Y:S02]  /*7bd0*/  FFMA.FTZ R198, R198, c[0x0][0x2d0], -R248 ;  /* 0x0000b400c6c67a23 */ /* 0x000fe400000108f8 */
[--C-:B------:R-:W-:Y:S02]  /*7be0*/  FFMA.FTZ R181, R39, c[0x0][0x2d0], -R170.reuse ;  /* 0x0000b40027b57a23 */ /* 0x100fe400000108aa */
[----:B------:R-:W1:Y:S01]  /*7bf0*/  MUFU.EX2 R172, R172 ;  /* 0x000000ac00ac7308 */ /* 0x000e620000000800 */
[--C-:B------:R-:W-:Y:S02]  /*7c00*/  FFMA.FTZ R180, R37, c[0x0][0x2d0], -R170.reuse ;  /* 0x0000b40025b47a23 */ /* 0x100fe400000108aa */
[----:B------:R-:W-:Y:S01]  /*7c10*/  FFMA.FTZ R177, R25, c[0x0][0x2d0], -R170 ;  /* 0x0000b40019b17a23 */ /* 0x000fe200000108aa */
[----:B------:R-:W-:Y:S01]  /*7c20*/  LDSM.16.MT88.4 R36, [R212+0x1880] ;  /* 0x00188000d424783b */ /* 0x000fe20000004200 */
[----:B----4-:R-:W-:Y:S01]  /*7c30*/  FMNMX.FTZ R5, R4, R5, !PT ;  /* 0x0000000504057209 */ /* 0x010fe20007810000 */
[----:B------:R-:W-:Y:S01]  /*7c40*/  FADD.FTZ R4, -R7, R148 ;  /* 0x0000009407047221 */ /* 0x000fe20000010100 */
[----:B------:R-:W-:Y:S01]  /*7c50*/  FSEL R7, R3, RZ, P0 ;  /* 0x000000ff03077208 */ /* 0x000fe20000000000 */
[----:B------:R-:W-:Y:S02]  /*7c60*/  FFMA.FTZ R176, R49, c[0x0][0x2d0], -R170 ;  /* 0x0000b40031b07a23 */ /* 0x000fe400000108aa */
[----:B------:R-:W-:Y:S01]  /*7c70*/  FMUL.FTZ R148, R4, c[0x0][0x2d0] ;  /* 0x0000b40004947a20 */ /* 0x000fe20000410000 */
[----:B------:R-:W-:Y:S01]  /*7c80*/  MUFU.EX2 R155, R155 ;  /* 0x0000009b009b7308 */ /* 0x000fe20000000800 */
[----:B------:R-:W2:Y:S01]  /*7c90*/  SHFL.BFLY PT, R152, R5, 0x1, 0x1f ;  /* 0x0c201f0005987f89 */ /* 0x000ea200000e0000 */
[----:B------:R-:W-:Y:S02]  /*7ca0*/  FADD.FTZ R2, -R7, R2 ;  /* 0x0000000207027221 */ /* 0x000fe40000010100 */
[----:B---3--:R-:W-:Y:S02]  /*7cb0*/  FMUL.FTZ R4, R150, R144 ;  /* 0x0000009096047220 */ /* 0x008fe40000410000 */
[----:B------:R-:W-:Y:S02]  /*7cc0*/  FMUL.FTZ R6, R2, c[0x0][0x2d0] ;  /* 0x0000b40002067a20 */ /* 0x000fe40000410000 */
[C---:B------:R-:W-:Y:S02]  /*7cd0*/  FMUL.FTZ R32, R150.reuse, R116 ;  /* 0x0000007496207220 */ /* 0x040fe40000410000 */
[----:B------:R-:W3:Y:S01]  /*7ce0*/  MUFU.EX2 R148, R148 ;  /* 0x0000009400947308 */ /* 0x000ee20000000800 */
[----:B------:R-:W-:Y:S01]  /*7cf0*/  FMUL.FTZ R33, R150, R117 ;  /* 0x0000007596217220 */ /* 0x000fe20000410000 */
[----:B-1----:R-:W-:Y:S01]  /*7d00*/  F2FP.PACK_AB R158, R172, R173 ;  /* 0x000000adac9e723e */ /* 0x002fe200000000ff */
[C---:B------:R-:W-:Y:S02]  /*7d10*/  FMUL.FTZ R48, R150.reuse, R128 ;  /* 0x0000008096307220 */ /* 0x040fe40000410000 */
[----:B------:R-:W-:Y:S02]  /*7d20*/  FMUL.FTZ R49, R150, R129 ;  /* 0x0000008196317220 */ /* 0x000fe40000410000 */
[--C-:B------:R-:W-:Y:S03]  /*7d30*/  FFMA.FTZ R169, R169, c[0x0][0x2d0], -R170.reuse ;  /* 0x0000b400a9a97a23 */ /* 0x100fe600000108aa */
[----:B------:R1:W4:Y:S01]  /*7d40*/  MUFU.EX2 R2, R6 ;  /* 0x0000000600027308 */ /* 0x0003220000000800 */
[----:B------:R-:W-:Y:S02]  /*7d50*/  FFMA.FTZ R164, R164, c[0x0][0x2d0], -R170 ;  /* 0x0000b400a4a47a23 */ /* 0x000fe400000108aa */
[C---:B------:R-:W-:Y:S01]  /*7d60*/  FMUL.FTZ R52, R150.reuse, R52 ;  /* 0x0000003496347220 */ /* 0x040fe20000410000 */
[----:B--2---:R-:W-:Y:S01]  /*7d70*/  FMNMX.FTZ R152, R5, R152, !PT ;  /* 0x0000009805987209 */ /* 0x004fe20007810000 */
[C---:B------:R-:W-:Y:S02]  /*7d80*/  FMUL.FTZ R53, R150.reuse, R53 ;  /* 0x0000003596357220 */ /* 0x040fe40000410000 */
[----:B------:R-:W-:Y:S01]  /*7d90*/  FMUL.FTZ R64, R150, R64 ;  /* 0x0000004096407220 */ /* 0x000fe20000410000 */
[C---:B------:R-:W-:Y:S01]  /*7da0*/  FSETP.NEU.FTZ.AND P0, PT, R152.reuse, -INF , PT ;  /* 0xff8000009800780b */ /* 0x040fe20003f1d000 */
[----:B------:R-:W-:Y:S01]  /*7db0*/  FMUL.FTZ R162, R152, c[0x0][0x2d0] ;  /* 0x0000b40098a27a20 */ /* 0x000fe20000410000 */
[----:B------:R-:W2:Y:S01]  /*7dc0*/  MUFU.EX2 R154, R154 ;  /* 0x0000009a009a7308 */ /* 0x000ea20000000800 */
[----:B------:R-:W-:Y:S01]  /*7dd0*/  FMUL.FTZ R65, R150, R65 ;  /* 0x0000004196417220 */ /* 0x000fe20000410000 */
[----:B------:R-:W-:Y:S01]  /*7de0*/  FSEL R5, R152, RZ, P0 ;  /* 0x000000ff98057208 */ /* 0x000fe20000000000 */
[----:B---3--:R-:W-:Y:S01]  /*7df0*/  FMUL.FTZ R7, R148, R147 ;  /* 0x0000009394077220 */ /* 0x008fe20000410000 */
[----:B------:R-:W-:Y:S01]  /*7e00*/  FSEL R162, R162, RZ, P0 ;  /* 0x000000ffa2a27208 */ /* 0x000fe20000000000 */
[----:B------:R-:W-:Y:S01]  /*7e10*/  FMUL.FTZ R19, R148, R103 ;  /* 0x0000006794137220 */ /* 0x000fe20000410000 */
[C---:B------:R-:W-:Y:S01]  /*7e20*/  ISETP.GT.AND P0, PT, R232.reuse, R249, PT ;  /* 0x000000f9e800720c */ /* 0x040fe20003f04270 */
[----:B------:R-:W-:Y:S01]  /*7e30*/  FADD.FTZ R5, -R5, R0 ;  /* 0x0000000005057221 */ /* 0x000fe20000010100 */
[----:B------:R-:W-:Y:S01]  /*7e40*/  IADD3 R232, R232, -0x1, RZ ;  /* 0xffffffffe8e87810 */ /* 0x000fe20007ffe0ff */
[--C-:B------:R-:W-:Y:S01]  /*7e50*/  FFMA.FTZ R185, R17, c[0x0][0x2d0], -R162.reuse ;  /* 0x0000b40011b97a23 */ /* 0x100fe200000108a2 */
[----:B------:R-:W-:Y:S01]  /*7e60*/  MUFU.EX2 R179, R179 ;  /* 0x000000b300b37308 */ /* 0x000fe20000000800 */
[--C-:B------:R-:W-:Y:S02]  /*7e70*/  FFMA.FTZ R182, R15, c[0x0][0x2d0], -R162.reuse ;  /* 0x0000b4000fb67a23 */ /* 0x100fe400000108a2 */
[----:B------:R-:W-:Y:S02]  /*7e80*/  FMUL.FTZ R0, R5, c[0x0][0x2d0] ;  /* 0x0000b40005007a20 */ /* 0x000fe40000410000 */
[--C-:B------:R-:W-:Y:S02]  /*7e90*/  FFMA.FTZ R184, R13, c[0x0][0x2d0], -R162.reuse ;  /* 0x0000b4000db87a23 */ /* 0x100fe400000108a2 */
[--C-:B------:R-:W-:Y:S02]  /*7ea0*/  FFMA.FTZ R183, R11, c[0x0][0x2d0], -R162.reuse ;  /* 0x0000b4000bb77a23 */ /* 0x100fe400000108a2 */
[----:B------:R-:W-:Y:S01]  /*7eb0*/  FMUL.FTZ R5, R150, R145 ;  /* 0x0000009196057220 */ /* 0x000fe20000410000 */
[----:B------:R-:W3:Y:S01]  /*7ec0*/  MUFU.EX2 R178, R178 ;  /* 0x000000b200b27308 */ /* 0x000ee20000000800 */
[----:B-1----:R-:W-:Y:S02]  /*7ed0*/  FMUL.FTZ R6, R148, R146 ;  /* 0x0000009294067220 */ /* 0x002fe40000410000 */
[----:B----4-:R-:W-:Y:S01]  /*7ee0*/  FMUL.FTZ R8, R2, R140 ;  /* 0x0000008c02087220 */ /* 0x010fe20000410000 */
[----:B--2---:R-:W-:Y:S01]  /*7ef0*/  F2FP.PACK_AB R157, R154, R155 ;  /* 0x0000009b9a9d723e */ /* 0x004fe200000000ff */
[C---:B------:R-:W-:Y:S01]  /*7f00*/  FMUL.FTZ R9, R2.reuse, R141 ;  /* 0x0000008d02097220 */ /* 0x040fe20000410000 */
[----:B------:R-:W-:Y:S01]  /*7f10*/  MOV R141, R18 ;  /* 0x00000012008d7202 */ /* 0x000fe20000000f00 */
[----:B------:R-:W-:Y:S01]  /*7f20*/  FMUL.FTZ R13, R2, R137 ;  /* 0x00000089020d7220 */ /* 0x000fe20000410000 */
[----:B------:R-:W-:Y:S01]  /*7f30*/  MOV R140, R24 ;  /* 0x00000018008c7202 */ /* 0x000fe20000000f00 */
[----:B------:R-:W-:Y:S01]  /*7f40*/  FMUL.FTZ R17, R150, R101 ;  /* 0x0000006596117220 */ /* 0x000fe20000410000 */
[----:B------:R-:W1:Y:S01]  /*7f50*/  MUFU.EX2 R0, R0 ;  /* 0x0000000000007308 */ /* 0x000e620000000800 */
[----:B------:R-:W-:Y:S02]  /*7f60*/  FMUL.FTZ R18, R148, R102 ;  /* 0x0000006694127220 */ /* 0x000fe40000410000 */
[C---:B------:R-:W-:Y:S02]  /*7f70*/  FMUL.FTZ R24, R2.reuse, R108 ;  /* 0x0000006c02187220 */ /* 0x040fe40000410000 */
[C---:B------:R-:W-:Y:S02]  /*7f80*/  FMUL.FTZ R25, R2.reuse, R109 ;  /* 0x0000006d02197220 */ /* 0x040fe40000410000 */
[C---:B------:R-:W-:Y:S02]  /*7f90*/  FMUL.FTZ R28, R2.reuse, R112 ;  /* 0x00000070021c7220 */ /* 0x040fe40000410000 */
[----:B------:R-:W-:Y:S01]  /*7fa0*/  FMUL.FTZ R29, R2, R113 ;  /* 0x00000071021d7220 */ /* 0x000fe20000410000 */
[----:B------:R-:W-:Y:S01]  /*7fb0*/  MUFU.EX2 R177, R177 ;  /* 0x000000b100b17308 */ /* 0x000fe20000000800 */
[C---:B------:R-:W-:Y:S02]  /*7fc0*/  FMUL.FTZ R34, R148.reuse, R118 ;  /* 0x0000007694227220 */ /* 0x040fe40000410000 */
[----:B------:R-:W-:Y:S01]  /*7fd0*/  FMUL.FTZ R35, R148, R119 ;  /* 0x0000007794237220 */ /* 0x000fe20000410000 */
[----:B---3--:R-:W-:Y:S01]  /*7fe0*/  F2FP.PACK_AB R159, R178, R179 ;  /* 0x000000b3b29f723e */ /* 0x008fe200000000ff */
[----:B------:R-:W-:Y:S01]  /*7ff0*/  LDSM.16.MT88.4 R116, [R214+0x2880] ;  /* 0x00288000d674783b */ /* 0x000fe20000004200 */
[C---:B------:R-:W-:Y:S02]  /*8000*/  FMUL.FTZ R50, R148.reuse, R130 ;  /* 0x0000008294327220 */ /* 0x040fe40000410000 */
[----:B------:R-:W-:Y:S02]  /*8010*/  FMUL.FTZ R51, R148, R131 ;  /* 0x0000008394337220 */ /* 0x000fe40000410000 */
[----:B------:R-:W2:Y:S01]  /*8020*/  MUFU.EX2 R176, R176 ;  /* 0x000000b000b07308 */ /* 0x000ea20000000800 */
[-C--:B------:R-:W-:Y:S01]  /*8030*/  HMMA.16816.F32 R4, R156, R20.reuse, R4 ;  /* 0x000000149c04723c */ /* 0x080fe20000001804 */
[--C-:B------:R-:W-:Y:S01]  /*8040*/  FFMA.FTZ R167, R167, c[0x0][0x2d0], -R162.reuse ;  /* 0x0000b400a7a77a23 */ /* 0x100fe200000108a2 */
[----:B------:R-:W-:Y:S01]  /*8050*/  LDSM.16.MT88.4 R128, [R214+0x2c80] ;  /* 0x002c8000d680783b */ /* 0x000fe20000004200 */
[C---:B-1----:R-:W-:Y:S01]  /*8060*/  FMUL.FTZ R10, R0.reuse, R142 ;  /* 0x0000008e000a7220 */ /* 0x042fe20000410000 */
[----:B------:R-:W-:Y:S01]  /*8070*/  MOV R142, R16 ;  /* 0x00000010008e7202 */ /* 0x000fe20000000f00 */
[----:B------:R-:W-:Y:S01]  /*8080*/  FMUL.FTZ R11, R0, R143 ;  /* 0x0000008f000b7220 */ /* 0x000fe20000410000 */
[----:B------:R-:W-:Y:S01]  /*8090*/  MOV R143, R12 ;  /* 0x0000000c008f7202 */ /* 0x000fe20000000f00 */
[----:B------:R-:W-:Y:S02]  /*80a0*/  FMUL.FTZ R12, R2, R136 ;  /* 0x00000088020c7220 */ /* 0x000fe40000410000 */
[----:B------:R-:W-:Y:S03]  /*80b0*/  MUFU.EX2 R181, R181 ;  /* 0x000000b500b57308 */ /* 0x000fe60000000800 */
[C---:B------:R-:W-:Y:S02]  /*80c0*/  FMUL.FTZ R15, R0.reuse, R139 ;  /* 0x0000008b000f7220 */ /* 0x040fe40000410000 */
[----:B------:R-:W-:Y:S02]  /*80d0*/  FMUL.FTZ R14, R0, R138 ;  /* 0x0000008a000e7220 */ /* 0x000fe40000410000 */
[----:B------:R-:W-:Y:S02]  /*80e0*/  FMUL.FTZ R16, R150, R100 ;  /* 0x0000006496107220 */ /* 0x000fe40000410000 */
[----:B------:R-:W1:Y:S01]  /*80f0*/  LDSM.16.MT88.4 R100, [R214+0x2480] ;  /* 0x00248000d664783b */ /* 0x000e620000004200 */
[----:B------:R-:W3:Y:S01]  /*8100*/  MUFU.EX2 R180, R180 ;  /* 0x000000b400b47308 */ /* 0x000ee20000000800 */
[C---:B------:R-:W-:Y:S02]  /*8110*/  FMUL.FTZ R26, R0.reuse, R110 ;  /* 0x0000006e001a7220 */ /* 0x040fe40000410000 */
[----:B------:R-:W-:Y:S01]  /*8120*/  FMUL.FTZ R27, R0, R111 ;  /* 0x0000006f001b7220 */ /* 0x000fe20000410000 */
[----:B--2---:R-:W-:Y:S01]  /*8130*/  F2FP.PACK_AB R144, R176, R177 ;  /* 0x000000b1b090723e */ /* 0x004fe200000000ff */
[C---:B------:R-:W-:Y:S02]  /*8140*/  FMUL.FTZ R30, R0.reuse, R114 ;  /* 0x00000072001e7220 */ /* 0x040fe40000410000 */
[----:B------:R-:W-:Y:S01]  /*8150*/  FMUL.FTZ R31, R0, R115 ;  /* 0x00000073001f7220 */ /* 0x000fe20000410000 */
[----:B------:R-:W-:Y:S01]  /*8160*/  LDSM.16.MT88.4 R108, [R214+0x1c80] ;  /* 0x001c8000d66c783b */ /* 0x000fe20000004200 */
[----:B------:R-:W-:Y:S01]  /*8170*/  FFMA.FTZ R165, R165, c[0x0][0x2d0], -R162 ;  /* 0x0000b400a5a57a23 */ /* 0x000fe200000108a2 */
[----:B------:R-:W-:Y:S01]  /*8180*/  MUFU.EX2 R185, R185 ;  /* 0x000000b900b97308 */ /* 0x000fe20000000800 */
[C---:B------:R-:W-:Y:S02]  /*8190*/  FMUL.FTZ R40, R2.reuse, R124 ;  /* 0x0000007c02287220 */ /* 0x040fe40000410000 */
[----:B------:R-:W-:Y:S02]  /*81a0*/  FMUL.FTZ R41, R2, R125 ;  /* 0x0000007d02297220 */ /* 0x000fe40000410000 */
[C---:B------:R-:W-:Y:S01]  /*81b0*/  FMUL.FTZ R42, R0.reuse, R126 ;  /* 0x0000007e002a7220 */ /* 0x040fe20000410000 */
[----:B------:R-:W-:Y:S01]  /*81c0*/  LDSM.16.MT88.4 R112, [R212+0x1c80] ;  /* 0x001c8000d470783b */ /* 0x000fe20000004200 */
        /* <DEDUP_REMOVED lines=23> */
[--C-:B------:R-:W-:Y:S02]  /*8340*/  FFMA.FTZ R246, R246, c[0x0][0x2d0], -R170.reuse ;  /* 0x0000b400f6f67a23 */ /* 0x100fe400000108aa */
[--C-:B------:R-:W-:Y:S02]  /*8350*/  FFMA.FTZ R251, R251, c[0x0][0x2d0], -R170.reuse ;  /* 0x0000b400fbfb7a23 */ /* 0x100fe400000108aa */
[--C-:B------:R-:W-:Y:S02]  /*8360*/  FFMA.FTZ R250, R250, c[0x0][0x2d0], -R170.reuse ;  /* 0x0000b400fafa7a23 */ /* 0x100fe400000108aa */
[----:B------:R-:W-:Y:S02]  /*8370*/  FFMA.FTZ R252, R252, c[0x0][0x2d0], -R170 ;  /* 0x0000b400fcfc7a23 */ /* 0x000fe400000108aa */
[----:B------:R-:W-:Y:S01]  /*8380*/  FFMA.FTZ R197, R197, c[0x0][0x2d0], -R248 ;  /* 0x0000b400c5c57a23 */ /* 0x000fe200000108f8 */
[----:B------:R-:W-:Y:S01]  /*8390*/  MUFU.EX2 R132, R169 ;  /* 0x000000a900847308 */ /* 0x000fe20000000800 */
[--C-:B------:R-:W-:Y:S02]  /*83a0*/  FFMA.FTZ R193, R193, c[0x0][0x2d0], -R194.reuse ;  /* 0x0000b400c1c17a23 */ /* 0x100fe400000108c2 */
        /* <DEDUP_REMOVED lines=13> */
[----:B------:R2:W-:Y:S02]  /*8480*/  MUFU.EX2 R139, R170 ;  /* 0x000000aa008b7308 */ /* 0x0005e40000000800 */
[----:B------:R-:W-:Y:S02]  /*8490*/  FMUL.FTZ R73, R2, R73 ;  /* 0x0000004902497220 */ /* 0x000fe40000410000 */
[C---:B------:R-:W-:Y:S02]  /*84a0*/  FMUL.FTZ R74, R0.reuse, R74 ;  /* 0x0000004a004a7220 */ /* 0x040fe40000410000 */
[C---:B------:R-:W-:Y:S01]  /*84b0*/  HMMA.16816.F32 R16, R156.reuse, R22, R16 ;  /* 0x000000169c10723c */ /* 0x040fe20000001810 */
[----:B------:R-:W-:Y:S03]  /*84c0*/  FMUL.FTZ R75, R0, R75 ;  /* 0x0000004b004b7220 */ /* 0x000fe60000410000 */
[----:B------:R-:W-:Y:S01]  /*84d0*/  MUFU.EX2 R133, R167 ;  /* 0x000000a700857308 */ /* 0x000fe20000000800 */
[----:B------:R-:W-:Y:S02]  /*84e0*/  FMUL.FTZ R76, R2, R76 ;  /* 0x0000004c024c7220 */ /* 0x000fe40000410000 */
[C---:B------:R-:W-:Y:S02]  /*84f0*/  FMUL.FTZ R22, R148.reuse, R106 ;  /* 0x0000006a94167220 */ /* 0x040fe40000410000 */
[----:B------:R-:W-:Y:S02]  /*8500*/  FMUL.FTZ R23, R148, R107 ;  /* 0x0000006b94177220 */ /* 0x000fe40000410000 */
[----:B------:R-:W3:Y:S01]  /*8510*/  LDSM.16.MT88.4 R104, [R212+0x2480] ;  /* 0x00248000d468783b */ /* 0x000ee20000004200 */
[----:B------:R-:W-:Y:S02]  /*8520*/  FMUL.FTZ R77, R2, R77 ;  /* 0x0000004d024d7220 */ /* 0x000fe40000410000 */
[----:B------:R4:W5:Y:S01]  /*8530*/  MUFU.EX2 R135, R165 ;  /* 0x000000a500877308 */ /* 0x0009620000000800 */
[C---:B------:R-:W-:Y:S01]  /*8540*/  FMUL.FTZ R78, R0.reuse, R78 ;  /* 0x0000004e004e7220 */ /* 0x040fe20000410000 */
[-C--:B------:R-:W-:Y:S01]  /*8550*/  HMMA.16816.F32 R20, R156, R36.reuse, R20 ;  /* 0x000000249c14723c */ /* 0x080fe20000001814 */
[----:B------:R-:W-:Y:S02]  /*8560*/  FMUL.FTZ R79, R0, R79 ;  /* 0x0000004f004f7220 */ /* 0x000fe40000410000 */
[----:B--2---:R-:W-:Y:S01]  /*8570*/  LDSM.16.MT88.4 R168, [R214+0x3880] ;  /* 0x00388000d6a8783b */ /* 0x004fe20000004200 */
[C---:B------:R-:W-:Y:S02]  /*8580*/  FMUL.FTZ R88, R2.reuse, R88 ;  /* 0x0000005802587220 */ /* 0x040fe40000410000 */
[----:B------:R-:W-:Y:S02]  /*8590*/  FMUL.FTZ R89, R2, R89 ;  /* 0x0000005902597220 */ /* 0x000fe40000410000 */
[C---:B------:R-:W-:Y:S01]  /*85a0*/  HMMA.16816.F32 R24, R144.reuse, R36, R24 ;  /* 0x000000249018723c */ /* 0x040fe20000001818 */
[----:B------:R-:W-:Y:S03]  /*85b0*/  MUFU.EX2 R186, R186 ;  /* 0x000000ba00ba7308 */ /* 0x000fe60000000800 */
[C---:B------:R-:W-:Y:S02]  /*85c0*/  FMUL.FTZ R90, R0.reuse, R90 ;  /* 0x0000005a005a7220 */ /* 0x040fe40000410000 */
[----:B------:R-:W-:Y:S02]  /*85d0*/  FMUL.FTZ R91, R0, R91 ;  /* 0x0000005b005b7220 */ /* 0x000fe40000410000 */
[-C--:B------:R-:W-:Y:S01]  /*85e0*/  HMMA.16816.F32 R28, R144, R38.reuse, R28 ;  /* 0x00000026901c723c */ /* 0x080fe2000000181c */
[C---:B------:R-:W-:Y:S02]  /*85f0*/  FMUL.FTZ R36, R150.reuse, R120 ;  /* 0x0000007896247220 */ /* 0x040fe40000410000 */
[----:B------:R-:W-:Y:S01]  /*8600*/  MUFU.EX2 R187, R187 ;  /* 0x000000bb00bb7308 */ /* 0x000fe20000000800 */
[----:B------:R-:W-:Y:S01]  /*8610*/  FMUL.FTZ R37, R150, R121 ;  /* 0x0000007996257220 */ /* 0x000fe20000410000 */
[----:B----4-:R-:W-:Y:S01]  /*8620*/  LDSM.16.MT88.4 R164, [R212+0x2c80] ;  /* 0x002c8000d4a4783b */ /* 0x010fe20000004200 */
[C---:B------:R-:W-:Y:S02]  /*8630*/  FMUL.FTZ R92, R2.reuse, R92 ;  /* 0x0000005c025c7220 */ /* 0x040fe40000410000 */
[C---:B------:R-:W-:Y:S01]  /*8640*/  HMMA.16816.F32 R32, R156.reuse, R38, R32 ;  /* 0x000000269c20723c */ /* 0x040fe20000001820 */
[----:B------:R-:W-:Y:S03]  /*8650*/  FMUL.FTZ R93, R2, R93 ;  /* 0x0000005d025d7220 */ /* 0x000fe60000410000 */
[C---:B------:R-:W-:Y:S01]  /*8660*/  FMUL.FTZ R94, R0.reuse, R94 ;  /* 0x0000005e005e7220 */ /* 0x040fe20000410000 */
[----:B------:R-:W-:Y:S01]  /*8670*/  MUFU.EX2 R188, R188 ;  /* 0x000000bc00bc7308 */ /* 0x000fe20000000800 */
[----:B------:R-:W-:Y:S01]  /*8680*/  FMUL.FTZ R95, R0, R95 ;  /* 0x0000005f005f7220 */ /* 0x000fe20000410000 */
[----:B-----5:R-:W-:Y:S01]  /*8690*/  F2FP.PACK_AB R161, R135, R133 ;  /* 0x0000008587a1723e */ /* 0x020fe200000000ff */
[C---:B------:R-:W-:Y:S04]  /*86a0*/  FMUL.FTZ R38, R148.reuse, R122 ;  /* 0x0000007a94267220 */ /* 0x040fe80000410000 */
[----:B------:R-:W-:Y:S02]  /*86b0*/  FMUL.FTZ R39, R148, R123 ;  /* 0x0000007b94277220 */ /* 0x000fe40000410000 */
[----:B------:R-:W-:Y:S01]  /*86c0*/  LDSM.16.MT88.4 R120, [R212+0x2080] ;  /* 0x00208000d478783b */ /* 0x000fe20000004200 */
[----:B------:R-:W-:Y:S01]  /*86d0*/  MUFU.EX2 R189, R189 ;  /* 0x000000bd00bd7308 */ /* 0x000fe20000000800 */
[C---:B------:R-:W-:Y:S02]  /*86e0*/  FMUL.FTZ R96, R150.reuse, R96 ;  /* 0x0000006096607220 */ /* 0x040fe40000410000 */
[----:B------:R-:W-:Y:S01]  /*86f0*/  FMUL.FTZ R97, R150, R97 ;  /* 0x0000006196617220 */ /* 0x000fe20000410000 */
[-C--:B-1----:R-:W-:Y:S01]  /*8700*/  HMMA.16816.F32 R36, R156, R100.reuse, R36 ;  /* 0x000000649c24723c */ /* 0x082fe20000001824 */
[C---:B------:R-:W-:Y:S02]  /*8710*/  FMUL.FTZ R98, R148.reuse, R98 ;  /* 0x0000006294627220 */ /* 0x040fe40000410000 */
[----:B------:R-:W-:Y:S02]  /*8720*/  FMUL.FTZ R99, R148, R99 ;  /* 0x0000006394637220 */ /* 0x000fe40000410000 */
[C---:B------:R-:W-:Y:S01]  /*8730*/  FMUL.FTZ R68, R150.reuse, R68 ;  /* 0x0000004496447220 */ /* 0x040fe20000410000 */
[----:B------:R-:W-:Y:S01]  /*8740*/  MUFU.EX2 R190, R190 ;  /* 0x000000be00be7308 */ /* 0x000fe20000000800 */
[----:B------:R-:W-:Y:S01]  /*8750*/  FMUL.FTZ R69, R150, R69 ;  /* 0x0000004596457220 */ /* 0x000fe20000410000 */
[C---:B------:R-:W-:Y:S01]  /*8760*/  HMMA.16816.F32 R40, R144.reuse, R100, R40 ;  /* 0x000000649028723c */ /* 0x040fe20000001828 */
[C---:B------:R-:W-:Y:S03]  /*8770*/  FMUL.FTZ R70, R148.reuse, R70 ;  /* 0x0000004694467220 */ /* 0x040fe60000410000 */
[----:B------:R-:W-:Y:S02]  /*8780*/  FMUL.FTZ R71, R148, R71 ;  /* 0x0000004794477220 */ /* 0x000fe40000410000 */
[C---:B------:R-:W-:Y:S02]  /*8790*/  FMUL.FTZ R80, R150.reuse, R80 ;  /* 0x0000005096507220 */ /* 0x040fe40000410000 */
[-C--:B------:R-:W-:Y:S01]  /*87a0*/  HMMA.16816.F32 R44, R144, R102.reuse, R44 ;  /* 0x00000066902c723c */ /* 0x080fe2000000182c */
[----:B------:R-:W1:Y:S03]  /*87b0*/  MUFU.EX2 R195, R195 ;  /* 0x000000c300c37308 */ /* 0x000e660000000800 */
[----:B------:R-:W-:Y:S02]  /*87c0*/  FMUL.FTZ R81, R150, R81 ;  /* 0x0000005196517220 */ /* 0x000fe40000410000 */
[C---:B------:R-:W-:Y:S02]  /*87d0*/  FMUL.FTZ R82, R148.reuse, R82 ;  /* 0x0000005294527220 */ /* 0x040fe40000410000 */
[C---:B------:R-:W-:Y:S01]  /*87e0*/  HMMA.16816.F32 R48, R156.reuse, R102, R48 ;  /* 0x000000669c30723c */ /* 0x040fe20000001830 */
[----:B------:R-:W2:Y:S02]  /*87f0*/  LDSM.16.MT88.4 R100, [R214+0x3080] ;  /* 0x00308000d664783b */ /* 0x000ea40000004200 */
[----:B------:R-:W-:Y:S01]  /*8800*/  MUFU.EX2 R196, R196 ;  /* 0x000000c400c47308 */ /* 0x000fe20000000800 */
[----:B------:R-:W-:Y:S02]  /*8810*/  FMUL.FTZ R83, R148, R83 ;  /* 0x0000005394537220 */ /* 0x000fe40000410000 */
[C---:B------:R-:W-:Y:S02]  /*8820*/  FMUL.FTZ R84, R150.reuse, R84 ;  /* 0x0000005496547220 */ /* 0x040fe40000410000 */
[-C--:B---3--:R-:W-:Y:S01]  /*8830*/  HMMA.16816.F32 R52, R156, R104.reuse, R52 ;  /* 0x000000689c34723c */ /* 0x088fe20000001834 */
[----:B------:R-:W-:Y:S03]  /*8840*/  FMUL.FTZ R85, R150, R85 ;  /* 0x0000005596557220 */ /* 0x000fe60000410000 */
[C---:B------:R-:W-:Y:S01]  /*8850*/  FMUL.FTZ R86, R148.reuse, R86 ;  /* 0x0000005694567220 */ /* 0x040fe20000410000 */
[----:B------:R-:W-:Y:S01]  /*8860*/  MUFU.EX2 R199, R199 ;  /* 0x000000c700c77308 */ /* 0x000fe20000000800 */
[----:B------:R-:W-:Y:S02]  /*8870*/  FMUL.FTZ R87, R148, R87 ;  /* 0x0000005794577220 */ /* 0x000fe40000410000 */
[C---:B------:R-:W-:Y:S01]  /*8880*/  HMMA.16816.F32 R56, R144.reuse, R104, R56 ;  /* 0x000000689038723c */ /* 0x040fe20000001838 */
[----:B------:R-:W-:Y:S03]  /*8890*/  FFMA.FTZ R160, R160, c[0x0][0x2d0], -R162 ;  /* 0x0000b400a0a07a23 */ /* 0x000fe600000108a2 */
[----:B------:R-:W-:Y:S01]  /*88a0*/  FFMA.FTZ R175, R150, R245, R175 ;  /* 0x000000f596af7223 */ /* 0x000fe200000100af */
[----:B------:R-:W-:Y:S01]  /*88b0*/  MOV R150, R151 ;  /* 0x0000009700967202 */ /* 0x000fe20000000f00 */
[----:B------:R-:W-:Y:S01]  /*88c0*/  FFMA.FTZ R155, R148, R243, R155 ;  /* 0x000000f3949b7223 */ /* 0x000fe2000001009b */
[----:B------:R-:W-:Y:S01]  /*88d0*/  MUFU.EX2 R246, R246 ;  /* 0x000000f600f67308 */ /* 0x000fe20000000800 */
[-C--:B------:R-:W-:Y:S01]  /*88e0*/  HMMA.16816.F32 R60, R144, R106.reuse, R60 ;  /* 0x0000006a903c723c */ /* 0x080fe2000000183c */
[----:B------:R-:W-:Y:S03]  /*88f0*/  FFMA.FTZ R177, R2, R241, R177 ;  /* 0x000000f102b17223 */ /* 0x000fe600000100b1 */
[----:B------:R-:W-:Y:S01]  /*8900*/  FFMA.FTZ R185, R0, R239, R185 ;  /* 0x000000ef00b97223 */ /* 0x000fe200000100b9 */
[----:B------:R-:W-:Y:S01]  /*8910*/  MOV R148, R149 ;  /* 0x0000009500947202 */ /* 0x000fe20000000f00 */
[----:B------:R-:W-:Y:S01]  /*8920*/  FADD.FTZ R174, R174, R175 ;  /* 0x000000afaeae7221 */ /* 0x000fe20000010000 */
[----:B------:R-:W-:Y:S01]  /*8930*/  MOV R2, R3 ;  /* 0x0000000300027202 */ /* 0x000fe20000000f00 */
[C---:B------:R-:W-:Y:S01]  /*8940*/  HMMA.16816.F32 R64, R156.reuse, R106, R64 ;  /* 0x0000006a9c40723c */ /* 0x040fe20000001840 */
[----:B------:R-:W3:Y:S01]  /*8950*/  LDSM.16.MT88.4 R104, [R212+0x3080] ;  /* 0x00308000d468783b */ /* 0x000ee20000004200 */
[----:B------:R-:W4:Y:S02]  /*8960*/  MUFU.EX2 R251, R251 ;  /* 0x000000fb00fb7308 */ /* 0x000f240000000800 */
[----:B------:R-:W-:Y:S02]  /*8970*/  FADD.FTZ R154, R154, R155 ;  /* 0x0000009b9a9a7221 */ /* 0x000fe40000010000 */
[----:B------:R-:W-:Y:S02]  /*8980*/  FADD.FTZ R176, R176, R177 ;  /* 0x000000b1b0b07221 */ /* 0x000fe40000010000 */
[----:B------:R-:W-:Y:S01]  /*8990*/  FADD.FTZ R184, R184, R185 ;  /* 0x000000b9b8b87221 */ /* 0x000fe20000010000 */
[-C--:B--2---:R-:W-:Y:S03]  /*89a0*/  HMMA.16816.F32 R68, R156, R100.reuse, R68 ;  /* 0x000000649c44723c */ /* 0x084fe60000001844 */
[----:B------:R-:W-:Y:S01]  /*89b0*/  MUFU.EX2 R250, R250 ;  /* 0x000000fa00fa7308 */ /* 0x000fe20000000800 */
[----:B------:R-:W-:Y:S02]  /*89c0*/  FADD.FTZ R173, R173, R174 ;  /* 0x000000aeadad7221 */ /* 0x000fe40000010000 */
[----:B------:R-:W-:Y:S02]  /*89d0*/  FADD.FTZ R179, R179, R154 ;  /* 0x0000009ab3b37221 */ /* 0x000fe40000010000 */
[C---:B------:R-:W-:Y:S01]  /*89e0*/  HMMA.16816.F32 R72, R144.reuse, R100, R72 ;  /* 0x000000649048723c */ /* 0x040fe20000001848 */
[----:B------:R-:W-:Y:S03]  /*89f0*/  FADD.FTZ R181, R181, R176 ;  /* 0x000000b0b5b57221 */ /* 0x000fe60000010000 */
[----:B------:R-:W-:Y:S01]  /*8a00*/  FADD.FTZ R183, R183, R184 ;  /* 0x000000b8b7b77221 */ /* 0x000fe20000010000 */
[----:B------:R-:W-:Y:S01]  /*8a10*/  MUFU.EX2 R252, R252 ;  /* 0x000000fc00fc7308 */ /* 0x000fe20000000800 */
[----:B------:R-:W-:Y:S02]  /*8a20*/  FADD.FTZ R173, R172, R173 ;  /* 0x000000adacad7221 */ /* 0x000fe40000010000 */
[-C--:B------:R-:W-:Y:S01]  /*8a30*/  HMMA.16816.F32 R76, R144, R102.reuse, R76 ;  /* 0x00000066904c723c */ /* 0x080fe2000000184c */
[--C-:B------:R-:W-:Y:S03]  /*8a40*/  FFMA.FTZ R100, R143, c[0x0][0x2d0], -R162.reuse ;  /* 0x0000b4008f647a23 */ /* 0x100fe600000108a2 */
[--C-:B------:R-:W-:Y:S02]  /*8a50*/  FFMA.FTZ R101, R142, c[0x0][0x2d0], -R162.reuse ;  /* 0x0000b4008e657a23 */ /* 0x100fe400000108a2 */
[----:B------:R-:W-:Y:S01]  /*8a60*/  FADD.FTZ R179, R178, R179 ;  /* 0x000000b3b2b37221 */ /* 0x000fe20000010000 */
[----:B------:R2:W-:Y:S01]  /*8a70*/  MUFU.EX2 R124, R100 ;  /* 0x00000064007c7308 */ /* 0x0005e20000000800 */
[C---:B------:R-:W-:Y:S01]  /*8a80*/  HMMA.16816.F32 R80, R156.reuse, R102, R80 ;  /* 0x000000669c50723c */ /* 0x040fe20000001850 */
[----:B------:R-:W-:Y:S03]  /*8a90*/  FADD.FTZ R181, R180, R181 ;  /* 0x000000b5b4b57221 */ /* 0x000fe60000010000 */
[----:B------:R-:W-:Y:S03]  /*8aa0*/  FADD.FTZ R183, R182, R183 ;  /* 0x000000b7b6b77221 */ /* 0x000fe60000010000 */
[--C-:B------:R-:W-:Y:S01]  /*8ab0*/  FFMA.FTZ R103, R140, c[0x0][0x2d0], -R162.reuse ;  /* 0x0000b4008c677a23 */ /* 0x100fe200000108a2 */
[-C--:B---3--:R-:W-:Y:S01]  /*8ac0*/  HMMA.16816.F32 R84, R156, R104.reuse, R84 ;  /* 0x000000689c54723c */ /* 0x088fe20000001854 */
[----:B------:R3:W5:Y:S03]  /*8ad0*/  MUFU.EX2 R125, R101 ;  /* 0x00000065007d7308 */ /* 0x0007660000000800 */
[----:B-1----:R-:W-:Y:S04]  /*8ae0*/  F2FP.PACK_AB R102, R195, R190 ;  /* 0x000000bec366723e */ /* 0x002fe800000000ff */
[C---:B------:R-:W-:Y:S03]  /*8af0*/  HMMA.16816.F32 R88, R144.reuse, R104, R88 ;  /* 0x000000689058723c */ /* 0x040fe60000001858 */
[----:B------:R1:W-:Y:S01]  /*8b00*/  MUFU.EX2 R127, R103 ;  /* 0x00000067007f7308 */ /* 0x0003e20000000800 */
[--C-:B--2---:R-:W-:Y:S04]  /*8b10*/  FFMA.FTZ R100, R141, c[0x0][0x2d0], -R162.reuse ;  /* 0x0000b4008d647a23 */ /* 0x104fe800000108a2 */
[-C--:B------:R-:W-:Y:S01]  /*8b20*/  HMMA.16816.F32 R92, R144, R106.reuse, R92 ;  /* 0x0000006a905c723c */ /* 0x080fe2000000185c */
[----:B----4-:R-:W-:Y:S03]  /*8b30*/  F2FP.PACK_AB R104, R251, R246 ;  /* 0x000000f6fb68723e */ /* 0x010fe600000000ff */
[----:B------:R-:W-:Y:S01]  /*8b40*/  FFMA.FTZ R162, R153, c[0x0][0x2d0], -R162 ;  /* 0x0000b40099a27a23 */ /* 0x000fe200000108a2 */
[----:B------:R2:W4:Y:S01]  /*8b50*/  MUFU.EX2 R126, R100 ;  /* 0x00000064007e7308 */ /* 0x0005220000000800 */
[----:B------:R-:W-:Y:S02]  /*8b60*/  FADD.FTZ R246, R246, R181 ;  /* 0x000000b5f6f67221 */ /* 0x000fe40000010000 */
[----:B------:R-:W-:Y:S01]  /*8b70*/  HMMA.16816.F32 R96, R156, R106, R96 ;  /* 0x0000006a9c60723c */ /* 0x000fe20000001860 */
[----:B---3--:R-:W-:Y:S03]  /*8b80*/  F2FP.PACK_AB R101, R189, R188 ;  /* 0x000000bcbd65723e */ /* 0x008fe600000000ff */
[----:B-----5:R-:W-:Y:S01]  /*8b90*/  F2FP.PACK_AB R105, R125, R124 ;  /* 0x0000007c7d69723e */ /* 0x020fe200000000ff */
[----:B------:R-:W-:Y:S02]  /*8ba0*/  FADD.FTZ R188, R188, R179 ;  /* 0x000000b3bcbc7221 */ /* 0x000fe40000010000 */
[----:B------:R-:W-:Y:S01]  /*8bb0*/  F2FP.PACK_AB R106, R252, R250 ;  /* 0x000000fafc6a723e */ /* 0x000fe200000000ff */
[----:B------:R-:W-:Y:S01]  /*8bc0*/  MUFU.EX2 R198, R198 ;  /* 0x000000c600c67308 */ /* 0x000fe20000000800 */
[----:B------:R-:W-:Y:S03]  /*8bd0*/  FADD.FTZ R189, R189, R188 ;  /* 0x000000bcbdbd7221 */ /* 0x000fe60000010000 */
[----:B-1----:R-:W-:Y:S01]  /*8be0*/  F2FP.PACK_AB R103, R199, R196 ;  /* 0x000000c4c767723e */ /* 0x002fe200000000ff */
[----:B------:R-:W-:Y:S02]  /*8bf0*/  FADD.FTZ R251, R251, R246 ;  /* 0x000000f6fbfb7221 */ /* 0x000fe40000010000 */
[----:B------:R-:W-:Y:S02]  /*8c00*/  FADD.FTZ R196, R196, R189 ;  /* 0x000000bdc4c47221 */ /* 0x000fe40000010000 */
[----:B------:R-:W-:Y:S01]  /*8c10*/  FADD.FTZ R251, R250, R251 ;  /* 0x000000fbfafb7221 */ /* 0x000fe20000010000 */
[----:B------:R-:W1:Y:S01]  /*8c20*/  MUFU.EX2 R197, R197 ;  /* 0x000000c500c57308 */ /* 0x000e620000000800 */
[----:B------:R-:W-:Y:S01]  /*8c30*/  FADD.FTZ R196, R199, R196 ;  /* 0x000000c4c7c47221 */ /* 0x000fe20000010000 */
[----:B--2---:R-:W-:Y:S01]  /*8c40*/  F2FP.PACK_AB R100, R187, R186 ;  /* 0x000000babb64723e */ /* 0x004fe200000000ff */
[----:B------:R-:W-:Y:S01]  /*8c50*/  FADD.FTZ R186, R186, R173 ;  /* 0x000000adbaba7221 */ /* 0x000fe20000010000 */
[----:B----4-:R-:W-:Y:S01]  /*8c60*/  F2FP.PACK_AB R107, R127, R126 ;  /* 0x0000007e7f6b723e */ /* 0x010fe200000000ff */
[----:B------:R-:W-:Y:S02]  /*8c70*/  FADD.FTZ R251, R252, R251 ;  /* 0x000000fbfcfb7221 */ /* 0x000fe40000010000 */
[----:B------:R-:W-:Y:S02]  /*8c80*/  FADD.FTZ R187, R187, R186 ;  /* 0x000000babbbb7221 */ /* 0x000fe40000010000 */
[-C--:B------:R-:W-:Y:S01]  /*8c90*/  HMMA.16816.F32 R4, R100, R108.reuse, R4 ;  /* 0x0000006c6404723c */ /* 0x080fe20000001804 */
[----:B------:R-:W2:Y:S01]  /*8ca0*/  MUFU.EX2 R193, R193 ;  /* 0x000000c100c17308 */ /* 0x000ea20000000800 */
[----:B------:R-:W-:Y:S04]  /*8cb0*/  FADD.FTZ R190, R190, R187 ;  /* 0x000000bbbebe7221 */ /* 0x000fe80000010000 */
[----:B------:R-:W-:Y:S02]  /*8cc0*/  FADD.FTZ R195, R195, R190 ;  /* 0x000000bec3c37221 */ /* 0x000fe40000010000 */
[C---:B------:R-:W-:Y:S03]  /*8cd0*/  HMMA.16816.F32 R8, R104.reuse, R108, R8 ;  /* 0x0000006c6808723c */ /* 0x040fe60000001808 */
[----:B------:R-:W3:Y:S01]  /*8ce0*/  MUFU.EX2 R191, R191 ;  /* 0x000000bf00bf7308 */ /* 0x000ee20000000800 */
[C---:B-1----:R-:W-:Y:S01]  /*8cf0*/  F2FP.PACK_AB R156, R197.reuse, R198 ;  /* 0x000000c6c59c723e */ /* 0x042fe200000000ff */
[----:B------:R-:W-:Y:S03]  /*8d00*/  FADD.FTZ R198, R198, R195 ;  /* 0x000000c3c6c67221 */ /* 0x000fe60000010000 */
[-C--:B------:R-:W-:Y:S01]  /*8d10*/  HMMA.16816.F32 R12, R104, R110.reuse, R12 ;  /* 0x0000006e680c723c */ /* 0x080fe2000000180c */
[----:B------:R-:W-:Y:S04]  /*8d20*/  FADD.FTZ R197, R197, R198 ;  /* 0x000000c6c5c57221 */ /* 0x000fe80000010000 */
[----:B------:R-:W1:Y:S03]  /*8d30*/  MUFU.EX2 R192, R192 ;  /* 0x000000c000c07308 */ /* 0x000e660000000800 */
[C---:B------:R-:W-:Y:S01]  /*8d40*/  HMMA.16816.F32 R16, R100.reuse, R110, R16 ;  /* 0x0000006e6410723c */ /* 0x040fe20000001810 */
[----:B------:R-:W4:Y:S03]  /*8d50*/  LDSM.16.MT88.4 R108, [R212+0x2880] ;  /* 0x00288000d46c783b */ /* 0x000f260000004200 */
[----:B--2---:R-:W-:Y:S03]  /*8d60*/  FADD.FTZ R196, R193, R196 ;  /* 0x000000c4c1c47221 */ /* 0x004fe60000010000 */
[----:B------:R-:W2:Y:S01]  /*8d70*/  MUFU.EX2 R248, R248 ;  /* 0x000000f800f87308 */ /* 0x000ea20000000800 */
[-C--:B------:R-:W-:Y:S01]  /*8d80*/  HMMA.16816.F32 R20, R100, R112.reuse, R20 ;  /* 0x000000706414723c */ /* 0x080fe20000001814 */
[C---:B---3--:R-:W-:Y:S03]  /*8d90*/  F2FP.PACK_AB R157, R191.reuse, R193 ;  /* 0x000000c1bf9d723e */ /* 0x048fe600000000ff */
[----:B------:R-:W-:Y:S04]  /*8da0*/  FADD.FTZ R196, R191, R196 ;  /* 0x000000c4bfc47221 */ /* 0x000fe80000010000 */
[C---:B------:R-:W-:Y:S01]  /*8db0*/  HMMA.16816.F32 R24, R104.reuse, R112, R24 ;  /* 0x000000706818723c */ /* 0x040fe20000001818 */
[----:B------:R-:W3:Y:S03]  /*8dc0*/  MUFU.EX2 R194, R194 ;  /* 0x000000c200c27308 */ /* 0x000ee60000000800 */
[----:B-1----:R-:W-:Y:S04]  /*8dd0*/  FADD.FTZ R197, R192, R197 ;  /* 0x000000c5c0c57221 */ /* 0x002fe80000010000 */
[-C--:B------:R-:W-:Y:S03]  /*8de0*/  HMMA.16816.F32 R28, R104, R114.reuse, R28 ;  /* 0x00000072681c723c */ /* 0x080fe6000000181c */
[----:B------:R-:W1:Y:S01]  /*8df0*/  MUFU.EX2 R137, R163 ;  /* 0x000000a300897308 */ /* 0x000e620000000800 */
[C---:B--2---:R-:W-:Y:S04]  /*8e00*/  F2FP.PACK_AB R158, R248.reuse, R192 ;  /* 0x000000c0f89e723e */ /* 0x044fe800000000ff */
[C---:B------:R-:W-:Y:S01]  /*8e10*/  HMMA.16816.F32 R32, R100.reuse, R114, R32 ;  /* 0x000000726420723c */ /* 0x040fe20000001820 */
[----:B------:R-:W2:Y:S03]  /*8e20*/  LDSM.16.MT88.4 R112, [R214+0x3480] ;  /* 0x00348000d670783b */ /* 0x000ea60000004200 */
[----:B------:R-:W-:Y:S01]  /*8e30*/  FADD.FTZ R245, R248, R197 ;  /* 0x000000c5f8f57221 */ /* 0x000fe20000010000 */
[----:B------:R5:W-:Y:S03]  /*8e40*/  MUFU.EX2 R138, R160 ;  /* 0x000000a0008a7308 */ /* 0x000be60000000800 */
[-C--:B------:R-:W-:Y:S01]  /*8e50*/  HMMA.16816.F32 R36, R100, R116.reuse, R36 ;  /* 0x000000746424723c */ /* 0x080fe20000001824 */
[----:B---3--:R-:W-:Y:S06]  /*8e60*/  F2FP.PACK_AB R159, R194, R136 ;  /* 0x00000088c29f723e */ /* 0x008fec00000000ff */
[----:B------:R1:W3:Y:S01]  /*8e70*/  MUFU.EX2 R153, R162 ;  /* 0x000000a200997308 */ /* 0x0002e20000000800 */
[C---:B------:R-:W-:Y:S08]  /*8e80*/  HMMA.16816.F32 R40, R104.reuse, R116, R40 ;  /* 0x000000746828723c */ /* 0x040ff00000001828 */
[-C--:B------:R-:W-:Y:S01]  /*8e90*/  HMMA.16816.F32 R44, R104, R118.reuse, R44 ;  /* 0x00000076682c723c */ /* 0x080fe2000000182c */
[----:B-----5:R-:W-:Y:S07]  /*8ea0*/  F2FP.PACK_AB R160, R134, R132 ;  /* 0x0000008486a0723e */ /* 0x020fee00000000ff */
[C---:B------:R-:W-:Y:S01]  /*8eb0*/  HMMA.16816.F32 R48, R100.reuse, R118, R48 ;  /* 0x000000766430723c */ /* 0x040fe20000001830 */
[----:B------:R-:W5:Y:S03]  /*8ec0*/  LDSM.16.MT88.4 R116, [R212+0x3480] ;  /* 0x00348000d474783b */ /* 0x000f660000004200 */
[----:B-1----:R-:W-:Y:S04]  /*8ed0*/  F2FP.PACK_AB R162, R139, R137 ;  /* 0x000000898ba2723e */ /* 0x002fe800000000ff */
[-C--:B----4-:R-:W-:Y:S01]  /*8ee0*/  HMMA.16816.F32 R52, R100, R108.reuse, R52 ;  /* 0x0000006c6434723c */ /* 0x090fe20000001834 */
[-C--:B---3--:R-:W-:Y:S07]  /*8ef0*/  F2FP.PACK_AB R163, R153, R138.reuse ;  /* 0x0000008a99a3723e */ /* 0x088fee00000000ff */
[C---:B------:R-:W-:Y:S08]  /*8f00*/  HMMA.16816.F32 R56, R104.reuse, R108, R56 ;  /* 0x0000006c6838723c */ /* 0x040ff00000001838 */
[-C--:B------:R-:W-:Y:S08]  /*8f10*/  HMMA.16816.F32 R60, R104, R110.reuse, R60 ;  /* 0x0000006e683c723c */ /* 0x080ff0000000183c */
[C---:B------:R-:W-:Y:S01]  /*8f20*/  HMMA.16816.F32 R64, R100.reuse, R110, R64 ;  /* 0x0000006e6440723c */ /* 0x040fe20000001840 */
[----:B------:R-:W1:Y:S07]  /*8f30*/  LDSM.16.MT88.4 R108, [R214+0x2080] ;  /* 0x00208000d66c783b */ /* 0x000e6e0000004200 */
[-C--:B--2---:R-:W-:Y:S08]  /*8f40*/  HMMA.16816.F32 R68, R100, R112.reuse, R68 ;  /* 0x000000706444723c */ /* 0x084ff00000001844 */
        /* <DEDUP_REMOVED lines=13> */
[----:B------:R-:W-:Y:S02]  /*9020*/  MOV R8, R136 ;  /* 0x0000008800087202 */ /* 0x000fe40000000f00 */
[-C--:B------:R-:W-:Y:S03]  /*9030*/  HMMA.16816.F32 R136, R160, R110.reuse, R12 ;  /* 0x0000006ea088723c */ /* 0x080fe6000000180c */
[----:B------:R-:W-:Y:S04]  /*9040*/  FADD.FTZ R243, R8, R196 ;  /* 0x000000c408f37221 */ /* 0x000fe80000010000 */
[----:B------:R-:W-:Y:S01]  /*9050*/  MOV R15, R135 ;  /* 0x00000087000f7202 */ /* 0x000fe20000000f00 */
[C---:B------:R-:W-:Y:S01]  /*9060*/  HMMA.16816.F32 R100, R156.reuse, R110, R16 ;  /* 0x0000006e9c64723c */ /* 0x040fe20000001810 */
[----:B------:R-:W-:Y:S03]  /*9070*/  MOV R14, R134 ;  /* 0x00000086000e7202 */ /* 0x000fe60000000f00 */
[----:B------:R-:W-:Y:S01]  /*9080*/  MOV R13, R133 ;  /* 0x00000085000d7202 */ /* 0x000fe20000000f00 */
[----:B------:R-:W-:Y:S01]  /*9090*/  FADD.FTZ R243, R194, R243 ;  /* 0x000000f3c2f37221 */ /* 0x000fe20000010000 */
[----:B------:R-:W-:Y:S02]  /*90a0*/  MOV R12, R132 ;  /* 0x00000084000c7202 */ /* 0x000fe40000000f00 */
[-C--:B------:R-:W-:Y:S01]  /*90b0*/  HMMA.16816.F32 R104, R156, R120.reuse, R20 ;  /* 0x000000789c68723c */ /* 0x080fe20000001814 */
[----:B------:R-:W-:Y:S03]  /*90c0*/  MOV R19, R127 ;  /* 0x0000007f00137202 */ /* 0x000fe60000000f00 */
[----:B------:R-:W-:Y:S01]  /*90d0*/  MOV R18, R126 ;  /* 0x0000007e00127202 */ /* 0x000fe20000000f00 */
[----:B------:R-:W-:Y:S01]  /*90e0*/  FADD.FTZ R251, R12, R251 ;  /* 0x000000fb0cfb7221 */ /* 0x000fe20000010000 */
[----:B------:R-:W-:Y:S02]  /*90f0*/  MOV R17, R125 ;  /* 0x0000007d00117202 */ /* 0x000fe40000000f00 */
[C---:B------:R-:W-:Y:S01]  /*9100*/  HMMA.16816.F32 R108, R160.reuse, R120, R24 ;  /* 0x00000078a06c723c */ /* 0x040fe20000001818 */
[----:B------:R-:W-:Y:S03]  /*9110*/  MOV R16, R124 ;  /* 0x0000007c00107202 */ /* 0x000fe60000000f00 */
[----:B------:R-:W-:Y:S02]  /*9120*/  FADD.FTZ R251, R14, R251 ;  /* 0x000000fb0efb7221 */ /* 0x000fe40000010000 */
[----:B------:R-:W-:Y:S02]  /*9130*/  FADD.FTZ R183, R16, R183 ;  /* 0x000000b710b77221 */ /* 0x000fe40000010000 */
[-C--:B------:R-:W-:Y:S01]  /*9140*/  HMMA.16816.F32 R112, R160, R122.reuse, R28 ;  /* 0x0000007aa070723c */ /* 0x080fe2000000181c */
[----:B------:R-:W-:Y:S03]  /*9150*/  FADD.FTZ R251, R9, R251 ;  /* 0x000000fb09fb7221 */ /* 0x000fe60000010000 */
[----:B------:R-:W-:Y:S02]  /*9160*/  FADD.FTZ R183, R17, R183 ;  /* 0x000000b711b77221 */ /* 0x000fe40000010000 */
[----:B------:R-:W-:Y:S02]  /*9170*/  FADD.FTZ R241, R11, R251 ;  /* 0x000000fb0bf17221 */ /* 0x000fe40000010000 */
[C---:B------:R-:W-:Y:S01]  /*9180*/  HMMA.16816.F32 R116, R156.reuse, R122, R32 ;  /* 0x0000007a9c74723c */ /* 0x040fe20000001820 */
[----:B------:R-:W-:Y:S04]  /*9190*/  FADD.FTZ R183, R18, R183 ;  /* 0x000000b712b77221 */ /* 0x000fe80000010000 */
[----:B------:R-:W-:Y:S03]  /*91a0*/  FADD.FTZ R183, R19, R183 ;  /* 0x000000b713b77221 */ /* 0x000fe60000010000 */
[-C--:B------:R-:W-:Y:S01]  /*91b0*/  HMMA.16816.F32 R120, R156, R128.reuse, R36 ;  /* 0x000000809c78723c */ /* 0x080fe20000001824 */
[----:B------:R-:W-:Y:S04]  /*91c0*/  FADD.FTZ R183, R13, R183 ;  /* 0x000000b70db77221 */ /* 0x000fe80000010000 */
[----:B------:R-:W-:Y:S03]  /*91d0*/  FADD.FTZ R183, R15, R183 ;  /* 0x000000b70fb77221 */ /* 0x000fe60000010000 */
[C---:B------:R-:W-:Y:S01]  /*91e0*/  HMMA.16816.F32 R124, R160.reuse, R128, R40 ;  /* 0x00000080a07c723c */ /* 0x040fe20000001828 */
[----:B------:R-:W-:Y:S04]  /*91f0*/  FADD.FTZ R0, R10, R183 ;  /* 0x000000b70a007221 */ /* 0x000fe80000010000 */
[----:B------:R-:W-:Y:S01]  /*9200*/  FADD.FTZ R239, R153, R0 ;  /* 0x0000000099ef7221 */ /* 0x000fe20000010000 */
[----:B------:R-:W-:Y:S02]  /*9210*/  MOV R0, R152 ;  /* 0x0000009800007202 */ /* 0x000fe40000000f00 */
        /* <DEDUP_REMOVED lines=15> */
.L_x_1039:
[----:B------:R-:W1:Y:S01]  /*9310*/  S2R R5, SR_CTAID.X ;  /* 0x0000000000057919 */ /* 0x000e620000002500 */
[----:B------:R-:W-:-:S02]  /*9320*/  ISETP.NE.AND P1, PT, R222, 0x1, PT ;  /* 0x00000001de00780c */ /* 0x000fc40003f25270 */
[----:B------:R-:W-:Y:S02]  /*9330*/  ISETP.GE.AND P0, PT, R221, 0x1, PT ;  /* 0x00000001dd00780c */ /* 0x000fe40003f06270 */
[----:B------:R-:W-:Y:S02]  /*9340*/  IADD3 R0, R220, 0x1, -R225 ;  /* 0x00000001dc007810 */ /* 0x000fe40007ffe8e1 */
[----:B-1----:R-:W-:-:S07]  /*9350*/  LEA R5, R5, 0x7f, 0x7 ;  /* 0x0000007f05057811 */ /* 0x002fce00078e38ff */
[----:B------:R-:W-:-:S05]  /*9360*/  @P1 IMAD.HI.U32 R2, R5, c[0x0][0x2c8], RZ ;  /* 0x0000b20005021a27 */ /* 0x000fca00078e00ff */
        /* <DEDUP_REMOVED lines=13> */
.L_x_1060:
[----:B------:R-:W-:-:S04]  /*9440*/  MOV R0, c[0x0][0x32c] ;  /* 0x0000cb0000007a02 */ /* 0x000fc80000000f00 */
[----:B------:R-:W-:-:S13]  /*9450*/  ISETP.NE.AND P0, PT, R0, 0x1, PT ;  /* 0x000000010000780c */ /* 0x000fda0003f05270 */
[----:B------:R-:W-:-:S05]  /*9460*/  @P0 IMAD.HI.U32 R0, R4, c[0x0][0x330], RZ ;  /* 0x0000cc0004000a27 */ /* 0x000fca00078e00ff */
[----:B------:R-:W-:-:S05]  /*9470*/  @P0 SHF.R.U32.HI R4, RZ, c[0x0][0x334], R0 ;  /* 0x0000cd00ff040a19 */ /* 0x000fca0000011600 */
.L_x_1061:
[----:B------:R-:W-:-:S05]  /*9480*/  IMAD R5, R4, c[0x0][0x32c], RZ ;  /* 0x0000cb0004057a24 */ /* 0x000fca00078e02ff */
[----:B------:R-:W-:-:S04]  /*9490*/  IMNMX R2, R2, R5, !PT ;  /* 0x0000000502027217 */ /* 0x000fc80007800200 */
.L_x_1059:
[----:B------:R-:W-:-:S05]  /*94a0*/  IADD3 R5, R2, 0x2f, RZ ;  /* 0x0000002f02057810 */ /* 0x000fca0007ffe0ff */
[----:B------:R-:W-:-:S05]  /*94b0*/  IMAD.HI R5, R5, 0x2aaaaaab, RZ ;  /* 0x2aaaaaab05057827 */ /* 0x000fca00078e02ff */
[----:B------:R-:W-:-:S04]  /*94c0*/  SHF.R.U32.HI R0, RZ, 0x1f, R5 ;  /* 0x0000001fff007819 */ /* 0x000fc80000011605 */
[----:B------:R-:W-:-:S04]  /*94d0*/  LEA.HI.SX32 R0, R5, R0, 0x1d ;  /* 0x0000000005007211 */ /* 0x000fc800078feaff */
[----:B------:R-:W-:-:S04]  /*94e0*/  IMNMX R251, R219, R0, !PT ;  /* 0x00000000dbfb7217 */ /* 0x000fc80007800200 */
[----:B------:R-:W-:-:S13]  /*94f0*/  ISETP.GE.AND P0, PT, R232, R251, PT ;  /* 0x000000fbe800720c */ /* 0x000fda0003f06270 */
[----:B------:R-:W-:Y:S05]  /*9500*/  @!P0 BRA `(.L_x_1062) ;  /* 0x000029c000008947 */ /* 0x000fea0003800000 */
[----:B------:R-:W-:-:S05]  /*9510*/  IADD3 R250, P0, R228, 0x20, RZ ;  /* 0x00000020e4fa7810 */ /* 0x000fca0007f1e0ff */
[----:B------:R-:W-:Y:S01]  /*9520*/  IMAD.X R249, RZ, RZ, R235, P0 ;  /* 0x000000fffff97224 */ /* 0x000fe200000e06eb */
[----:B------:R-:W-:-:S05]  /*9530*/  IADD3 R248, P0, R228, 0x40, RZ ;  /* 0x00000040e4f87810 */ /* 0x000fca0007f1e0ff */
[----:B------:R-:W-:Y:S01]  /*9540*/  IMAD.X R246, RZ, RZ, R235, P0 ;  /* 0x000000fffff67224 */ /* 0x000fe200000e06eb */
[----:B------:R-:W-:-:S05]  /*9550*/  IADD3 R244, P0, R230, 0x20, RZ ;  /* 0x00000020e6f47810 */ /* 0x000fca0007f1e0ff */
[----:B------:R-:W-:Y:S01]  /*9560*/  IMAD.X R242, RZ, RZ, R237, P0 ;  /* 0x000000fffff27224 */ /* 0x000fe200000e06ed */
[----:B------:R-:W-:-:S05]  /*9570*/  IADD3 R240, P0, R230, 0x40, RZ ;  /* 0x00000040e6f07810 */ /* 0x000fca0007f1e0ff */
[----:B------:R-:W-:Y:S02]  /*9580*/  IMAD.X R238, RZ, RZ, R237, P0 ;  /* 0x000000ffffee7224 */ /* 0x000fe400000e06ed */
.L_x_1065:
[----:B------:R-:W-:Y:S04]  /*9590*/  DEPBAR.LE SB0, 0x0 ;  /* 0x000080000000791a */ /* 0x000fe80000000000 */
[----:B------:R-:W-:Y:S01]  /*95a0*/  BAR.SYNC.DEFER_BLOCKING 0x0 ;  /* 0x0000000000007b1d */ /* 0x000fe20000010000 */
[----:B------:R-:W-:Y:S01]  /*95b0*/  ISETP.GT.AND P0, PT, R219, R232, PT ;  /* 0x000000e8db00720c */ /* 0x000fe20003f04270 */
[----:B------:R-:W-:Y:S01]  /*95c0*/  IMAD.MOV.U32 R148, RZ, RZ, R151 ;  /* 0x000000ffff947224 */ /* 0x000fe200078e0097 */
[C---:B------:R-:W-:Y:S01]  /*95d0*/  LOP3.LUT P5, RZ, R226.reuse, 0x200, RZ, 0xc0, !PT ;  /* 0x00000200e2ff7812 */ /* 0x040fe200078ac0ff */
[----:B------:R-:W-:Y:S01]  /*95e0*/  IMAD.MOV.U32 R2, RZ, RZ, R149 ;  /* 0x000000ffff027224 */ /* 0x000fe200078e0095 */
[C---:B------:R-:W-:Y:S01]  /*95f0*/  LOP3.LUT P4, RZ, R226.reuse, 0x80, RZ, 0xc0, !PT ;  /* 0x00000080e2ff7812 */ /* 0x040fe2000788c0ff */
[----:B------:R-:W-:Y:S01]  /*9600*/  IMAD.MOV.U32 R0, RZ, RZ, R3 ;  /* 0x000000ffff007224 */ /* 0x000fe200078e0003 */
        /* <DEDUP_REMOVED lines=58> */
.L_x_1063:
        /* <DEDUP_REMOVED lines=97> */
[----:B------:R-:W-:Y:S04]  /*9fc0*/  IADD3 R154, -R247, 0x30, RZ ;  /* 0x00000030f79a7810 */ /* 0x000fe80007ffe1ff */
        /* <DEDUP_REMOVED lines=15> */
[----:B------:R-:W-:Y:S02]  /*a0c0*/  @P1 IMAD.IADD R150, R157, 0x1, R150 ;  /* 0x000000019d961824 */ /* 0x000fe400078e0296 */
[----:B------:R-:W-:Y:S03]  /*a0d0*/  IMAD.U32 R157, RZ, RZ, UR6 ;  /* 0x00000006ff9d7e24 */ /* 0x000fe6000f8e00ff */
[----:B------:R-:W-:Y:S01]  /*a0e0*/  @P1 SHF.L.U64.HI R150, R156, 0x1, R150 ;  /* 0x000000019c961819 */ /* 0x000fe20000010296 */
[----:B------:R-:W-:Y:S03]  /*a0f0*/  IMAD.U32 R156, RZ, RZ, UR7 ;  /* 0x00000007ff9c7e24 */ /* 0x000fe6000f8e00ff */
        /* <DEDUP_REMOVED lines=12> */
[----:B------:R-:W-:Y:S04]  /*a1c0*/  @P0 IMAD.IADD R155, R159, 0x1, R155 ;  /* 0x000000019f9b0824 */ /* 0x000fe800078e029b */
[----:B------:R-:W-:Y:S04]  /*a1d0*/  @P0 IMAD R155, R155, 0x30, RZ ;  /* 0x000000309b9b0824 */ /* 0x000fe800078e02ff */
[----:B------:R-:W-:Y:S01]  /*a1e0*/  @P0 IMAD.IADD R155, R155, 0x1, R157 ;  /* 0x000000019b9b0824 */ /* 0x000fe200078e029d */
[-C--:B------:R-:W-:Y:S05]  /*a1f0*/  @P0 IADD3 R157, P2, R230, R156.reuse, RZ ;  /* 0x0000009ce69d0210 */ /* 0x080fea0007f5e0ff */
        /* <DEDUP_REMOVED lines=22> */
.L_x_1064:
        /* <DEDUP_REMOVED lines=40> */
[C---:B------:R-:W-:Y:S02]  /*a5e0*/  ISETP.GT.AND P0, PT, R232.reuse, R251, PT ;  /* 0x000000fbe800720c */ /* 0x040fe40003f04270 */
        /* <DEDUP_REMOVED lines=398> */
.L_x_1062:
[----:B------:R-:W-:-:S13]  /*bed0*/  ISETP.GE.AND P0, PT, R232, R219, PT ;  /* 0x000000dbe800720c */ /* 0x000fda0003f06270 */
[----:B------:R-:W-:Y:S05]  /*bee0*/  @!P0 BRA `(.L_x_1066) ;  /* 0x00003d0000008947 */ /* 0x000fea0003800000 */
[C---:B------:R-:W-:Y:S01]  /*bef0*/  IADD3 R238, P0, R228.reuse, 0x20, RZ ;  /* 0x00000020e4ee7810 */ /* 0x040fe20007f1e0ff */
[----:B------:R-:W-:Y:S01]  /*bf00*/  ULDC.64 UR4, c[0x0][0x208] ;  /* 0x0000820000047ab9 */ /* 0x000fe20000000a00 */
[----:B------:R-:W-:Y:S01]  /*bf10*/  IADD3 R248, -R247, 0x30, RZ ;  /* 0x00000030f7f87810 */ /* 0x000fe20007ffe1ff */
[----:B------:R-:W-:Y:S01]  /*bf20*/  UIMAD.WIDE.U32 UR12, UR4, 0x30, URZ ;  /* 0x00000030040c78a5 */ /* 0x000fe2000f8e003f */
[----:B------:R-:W-:Y:S01]  /*bf30*/  IMAD.MOV.U32 R148, RZ, RZ, R149 ;  /* 0x000000ffff947224 */ /* 0x000fe200078e0095 */
[----:B------:R-:W-:Y:S01]  /*bf40*/  UIMAD UR5, UR5, 0x30, URZ ;  /* 0x00000030050578a4 */ /* 0x000fe2000f8e023f */
[----:B------:R-:W-:Y:S01]  /*bf50*/  IMAD.X R203, RZ, RZ, R235, P0 ;  /* 0x000000ffffcb7224 */ /* 0x000fe200000e06eb */
[----:B------:R-:W-:Y:S01]  /*bf60*/  IADD3 R202, P0, R228, 0x40, RZ ;  /* 0x00000040e4ca7810 */ /* 0x000fe20007f1e0ff */
[----:B------:R-:W-:Y:S01]  /*bf70*/  IMAD.MOV.U32 R150, RZ, RZ, R151 ;  /* 0x000000ffff967224 */ /* 0x000fe200078e0097 */
[----:B------:R-:W-:Y:S01]  /*bf80*/  MOV R0, R152 ;  /* 0x0000009800007202 */ /* 0x000fe20000000f00 */
[----:B------:R-:W-:Y:S01]  /*bf90*/  IMAD.MOV.U32 R2, RZ, RZ, R3 ;  /* 0x000000ffff027224 */ /* 0x000fe200078e0003 */
[----:B------:R-:W-:Y:S01]  /*bfa0*/  MOV R240, c[0x0][0x20c] ;  /* 0x0000830000f07a02 */ /* 0x000fe20000000f00 */
[----:B------:R-:W-:Y:S01]  /*bfb0*/  IMAD.X R201, RZ, RZ, R235, P0 ;  /* 0x000000ffffc97224 */ /* 0x000fe200000e06eb */
[----:B------:R-:W-:Y:S01]  /*bfc0*/  IADD3 R200, P0, R230, 0x20, RZ ;  /* 0x00000020e6c87810 */ /* 0x000fe20007f1e0ff */
[----:B------:R-:W-:Y:S01]  /*bfd0*/  IMAD.MOV.U32 R247, RZ, RZ, c[0x0][0x208] ;  /* 0x00008200fff77624 */ /* 0x000fe200078e00ff */
[----:B------:R-:W-:-:S02]  /*bfe0*/  UIADD3 UR5, UR13, UR5, URZ ;  /* 0x000000050d057290 */ /* 0x000fc4000fffe03f */
[----:B------:R-:W-:Y:S02]  /*bff0*/  IADD3.X R246, RZ, R237, RZ, P0, !PT ;  /* 0x000000edfff67210 */ /* 0x000fe400007fe4ff */
[----:B------:R-:W-:-:S04]  /*c000*/  IADD3 R244, P0, R230, 0x40, RZ ;  /* 0x00000040e6f47810 */ /* 0x000fc80007f1e0ff */
[----:B------:R-:W-:Y:S02]  /*c010*/  IADD3.X R242, RZ, R237, RZ, P0, !PT ;  /* 0x000000edfff27210 */ /* 0x000fe400007fe4ff */
.L_x_1084:
[----:B------:R-:W-:Y:S04]  /*c020*/  DEPBAR.LE SB0, 0x0 ;  /* 0x000080000000791a */ /* 0x000fe80000000000 */
[----:B------:R-:W-:Y:S01]  /*c030*/  BAR.SYNC.DEFER_BLOCKING 0x0 ;  /* 0x0000000000007b1d */ /* 0x000fe20000010000 */
[----:B------:R-:W-:Y:S01]  /*c040*/  SHF.R.S32.HI R4, RZ, 0x1f, R232 ;  /* 0x0000001fff047819 */ /* 0x000fe200000114e8 */
[C---:B------:R-:W-:Y:S01]  /*c050*/  IMAD R3, R232.reuse, UR5, RZ ;  /* 0x00000005e8037c24 */ /* 0x040fe2000f8e02ff */
[----:B------:R-:W-:Y:S01]  /*c060*/  ISETP.GT.AND P1, PT, R223, 0x3f, PT ;  /* 0x0000003fdf00780c */ /* 0x000fe20003f24270 */
[----:B------:R-:W-:Y:S01]  /*c070*/  IMAD.WIDE.U32 R6, R232, UR12, RZ ;  /* 0x0000000ce8067c25 */ /* 0x000fe2000f8e00ff */
[C---:B------:R-:W-:Y:S02]  /*c080*/  LOP3.LUT P5, RZ, R226.reuse, 0x200, RZ, 0xc0, !PT ;  /* 0x00000200e2ff7812 */ /* 0x040fe400078ac0ff */
[----:B------:R-:W-:Y:S01]  /*c090*/  LOP3.LUT P4, RZ, R226, 0x80, RZ, 0xc0, !PT ;  /* 0x00000080e2ff7812 */ /* 0x000fe2000788c0ff */
[----:B------:R-:W-:Y:S01]  /*c0a0*/  IMAD R3, R4, UR12, R3 ;  /* 0x0000000c04037c24 */ /* 0x000fe2000f8e0203 */
[-C--:B------:R-:W-:Y:S02]  /*c0b0*/  IADD3 R4, P0, R228, R6.reuse, RZ ;  /* 0x00000006e4047210 */ /* 0x080fe40007f1e0ff */
[----:B------:R-:W-:Y:S01]  /*c0c0*/  LOP3.LUT P3, RZ, R226, 0x100, RZ, 0xc0, !PT ;  /* 0x00000100e2ff7812 */ /* 0x000fe2000786c0ff */
[----:B------:R-:W-:Y:S04]  /*c0d0*/  IMAD.IADD R24, R7, 0x1, R3 ;  /* 0x0000000107187824 */ /* 0x000fe800078e0203 */
[----:B------:R-:W-:Y:S01]  /*c0e0*/  IMAD.X R3, R24, 0x1, R235, P0 ;  /* 0x0000000118037824 */ /* 0x000fe200000e06eb */
[C---:B------:R-:W-:Y:S04]  /*c0f0*/  LEA R36, P0, R4.reuse, c[0x0][0x1f8], 0x1 ;  /* 0x00007e0004247a11 */ /* 0x040fe800078008ff */
[----:B------:R-:W-:Y:S02]  /*c100*/  LEA.HI.X R37, R4, c[0x0][0x1fc], R3, 0x1, P0 ;  /* 0x00007f0004257a11 */ /* 0x000fe400000f0c03 */
[-C--:B------:R-:W-:Y:S01]  /*c110*/  IADD3 R4, P0, R238, R6.reuse, RZ ;  /* 0x00000006ee047210 */ /* 0x080fe20007f1e0ff */
[----:B------:R-:W-:Y:S04]  /*c120*/  LDSM.16.M88.4 R48, [R217+0x6080] ;  /* 0x00608000d930783b */ /* 0x000fe80000000200 */
[----:B------:R-:W-:Y:S01]  /*c130*/  IMAD.X R3, R24, 0x1, R203, P0 ;  /* 0x0000000118037824 */ /* 0x000fe200000e06cb */
[C---:B------:R-:W-:Y:S02]  /*c140*/  LEA R40, P0, R4.reuse, c[0x0][0x1f8], 0x1 ;  /* 0x00007e0004287a11 */ /* 0x040fe400078008ff */
[----:B------:R-:W1:Y:S02]  /*c150*/  LDSM.16.M88.4 R16, [R216+0x3c80] ;  /* 0x003c8000d810783b */ /* 0x000e640000000200 */
[----:B------:R-:W-:Y:S02]  /*c160*/  LEA.HI.X R41, R4, c[0x0][0x1fc], R3, 0x1, P0 ;  /* 0x00007f0004297a11 */ /* 0x000fe400000f0c03 */
[-C--:B------:R-:W-:Y:S03]  /*c170*/  IADD3 R4, P0, R202, R6.reuse, RZ ;  /* 0x00000006ca047210 */ /* 0x080fe60007f1e0ff */
[----:B------:R-:W2:Y:S02]  /*c180*/  LDSM.16.M88.4 R44, [R217+0x7080] ;  /* 0x00708000d92c783b */ /* 0x000ea40000000200 */
[----:B------:R-:W-:Y:S01]  /*c190*/  IMAD.X R3, R24, 0x1, R201, P0 ;  /* 0x0000000118037824 */ /* 0x000fe200000e06c9 */
[C---:B------:R-:W-:Y:S04]  /*c1a0*/  LEA R192, P0, R4.reuse, c[0x0][0x1f8], 0x1 ;  /* 0x00007e0004c07a11 */ /* 0x040fe800078008ff */
[----:B------:R-:W3:Y:S01]  /*c1b0*/  LDSM.16.M88.4 R32, [R216+0x4080] ;  /* 0x00408000d820783b */ /* 0x000ee20000000200 */
[----:B------:R-:W-:Y:S02]  /*c1c0*/  LEA.HI.X R193, R4, c[0x0][0x1fc], R3, 0x1, P0 ;  /* 0x00007f0004c17a11 */ /* 0x000fe400000f0c03 */
[C---:B------:R-:W-:Y:S04]  /*c1d0*/  @!P1 LEA R3, P0, R247.reuse, R6, 0x5 ;  /* 0x00000006f7039211 */ /* 0x040fe800078028ff */
[----:B------:R-:W4:Y:S01]  /*c1e0*/  LDSM.16.M88.4 R152, [R216+0x4480] ;  /* 0x00448000d898783b */ /* 0x000f220000000200 */
[----:B------:R-:W-:Y:S02]  /*c1f0*/  @!P1 LEA.HI.X R24, R247, R24, R240, 0x5, P0 ;  /* 0x00000018f7189211 */ /* 0x000fe400000f2cf0 */
[----:B------:R-:W-:Y:S04]  /*c200*/  @!P1 IADD3 R13, P0, R3, R228, RZ ;  /* 0x000000e4030d9210 */ /* 0x000fe80007f1e0ff */
[----:B------:R-:W-:Y:S01]  /*c210*/  LDSM.16.M88.4 R156, [R213+0x6080] ;  /* 0x00608000d59c783b */ /* 0x000fe20000000200 */
[C---:B------:R-:W-:Y:S01]  /*c220*/  @!P1 IMAD.X R12, R24.reuse, 0x1, R235, P0 ;  /* 0x00000001180c9824 */ /* 0x040fe200000e06eb */
[C---:B------:R-:W-:Y:S04]  /*c230*/  @!P1 LEA R190, P0, R13.reuse, c[0x0][0x1f8], 0x1 ;  /* 0x00007e000dbe9a11 */ /* 0x040fe800078008ff */
[----:B------:R-:W-:Y:S01]  /*c240*/  @!P1 LEA.HI.X R191, R13, c[0x0][0x1fc], R12, 0x1, P0 ;  /* 0x00007f000dbf9a11 */ /* 0x000fe200000f0c0c */
[----:B------:R-:W5:Y:S01]  /*c250*/  LDSM.16.M88.4 R160, [R215] ;  /* 0x00000000d7a0783b */ /* 0x000f620000000200 */
[----:B------:R-:W-:Y:S01]  /*c260*/  @!P1 IADD3 R21, P0, R3, R238, RZ ;  /* 0x000000ee03159210 */ /* 0x000fe20007f1e0ff */
[-C--:B-1----:R-:W-:Y:S05]  /*c270*/  HMMA.16816.F32 R4, R48, R16.reuse, RZ ;  /* 0x000000103004723c */ /* 0x082fea00000018ff */
[----:B------:R-:W1:Y:S01]  /*c280*/  LDSM.16.M88.4 R164, [R213+0x7080] ;  /* 0x00708000d5a4783b */ /* 0x000e620000000200 */
[C---:B------:R-:W-:Y:S01]  /*c290*/  @!P1 IMAD.X R20, R24.reuse, 0x1, R203, P0 ;  /* 0x0000000118149824 */ /* 0x040fe200000e06cb */
[C---:B------:R-:W-:Y:S01]  /*c2a0*/  @!P1 LEA R194, P0, R21.reuse, c[0x0][0x1f8], 0x1 ;  /* 0x00007e0015c29a11 */ /* 0x040fe200078008ff */
[C---:B--2---:R-:W-:Y:S04]  /*c2b0*/  HMMA.16816.F32 R8, R44.reuse, R16, RZ ;  /* 0x000000102c08723c */ /* 0x044fe800000018ff */
[----:B------:R-:W2:Y:S01]  /*c2c0*/  LDSM.16.M88.4 R168, [R211] ;  /* 0x00000000d3a8783b */ /* 0x000ea20000000200 */
[----:B------:R-:W-:Y:S02]  /*c2d0*/  @!P1 LEA.HI.X R195, R21, c[0x0][0x1fc], R20, 0x1, P0 ;  /* 0x00007f0015c39a11 */ /* 0x000fe400000f0c14 */
[----:B------:R-:W-:Y:S01]  /*c2e0*/  @!P1 IADD3 R28, P0, R3, R202, RZ ;  /* 0x000000ca031c9210 */ /* 0x000fe20007f1e0ff */
[-C--:B------:R-:W-:Y:S03]  /*c2f0*/  HMMA.16816.F32 R12, R44, R18.reuse, RZ ;  /* 0x000000122c0c723c */ /* 0x080fe600000018ff */
[----:B------:R-:W1:Y:S01]  /*c300*/  LDSM.16.M88.4 R172, [R210] ;  /* 0x00000000d2ac783b */ /* 0x000e620000000200 */
[----:B------:R-:W-:Y:S01]  /*c310*/  @!P1 IMAD.X R3, R24, 0x1, R201, P0 ;  /* 0x0000000118039824 */ /* 0x000fe200000e06c9 */
[C---:B------:R-:W-:Y:S03]  /*c320*/  @!P1 LEA R188, P0, R28.reuse, c[0x0][0x1f8], 0x1 ;  /* 0x00007e001cbc9a11 */ /* 0x040fe600078008ff */
[C---:B------:R-:W-:Y:S02]  /*c330*/  HMMA.16816.F32 R16, R48.reuse, R18, RZ ;  /* 0x000000123010723c */ /* 0x040fe400000018ff */
[----:B------:R-:W-:Y:S01]  /*c340*/  @!PT LDS RZ, [RZ] ;  /* 0x00000000fffff984 */ /* 0x000fe20000000800 */
[----:B------:R-:W-:Y:S01]  /*c350*/  @!PT LDS RZ, [RZ] ;  /* 0x00000000fffff984 */ /* 0x000fe20000000800 */
[----:B------:R-:W-:Y:S01]  /*c360*/  @!PT LDS RZ, [RZ] ;  /* 0x00000000fffff984 */ /* 0x000fe20000000800 */
[----:B------:R4:W-:Y:S02]  /*c370*/  LDGSTS.E.BYPASS.LTC128B.128 [R218+0x1880], [R36.64], !P5 ;  /* 0x0188000024da7fae */ /* 0x0009e4000e901d48 */
[----:B------:R-:W-:Y:S02]  /*c380*/  @!P1 LEA.HI.X R189, R28, c[0x0][0x1fc], R3, 0x1, P0 ;  /* 0x00007f001cbd9a11 */ /* 0x000fe400000f0c03 */
[----:B------:R-:W-:Y:S02]  /*c390*/  ISETP.GT.AND P0, PT, R232, R219, PT ;  /* 0x000000dbe800720c */ /* 0x000fe40003f04270 */
[-C--:B---3--:R-:W-:Y:S01]  /*c3a0*/  HMMA.16816.F32 R20, R48, R32.reuse, RZ ;  /* 0x000000203014723c */ /* 0x088fe200000018ff */
[----:B------:R3:W-:Y:S07]  /*c3b0*/  LDGSTS.E.BYPASS.LTC128B.128 [R218+0x2480], [R40.64], !P4 ;  /* 0x0248000028da7fae */ /* 0x0007ee000e101d48 */
[C---:B------:R-:W-:Y:S01]  /*c3c0*/  HMMA.16816.F32 R24, R44.reuse, R32, RZ ;  /* 0x000000202c18723c */ /* 0x040fe200000018ff */
[----:B------:R1:W-:Y:S07]  /*c3d0*/  LDGSTS.E.BYPASS.LTC128B.128 [R218+0x3080], [R192.64], !P3 ;  /* 0x03080000c0da7fae */ /* 0x0003ee000d901d48 */
[-C--:B------:R-:W-:Y:S01]  /*c3e0*/  HMMA.16816.F32 R28, R44, R34.reuse, RZ ;  /* 0x000000222c1c723c */ /* 0x080fe200000018ff */
[----:B------:R1:W-:Y:S07]  /*c3f0*/  @!P1 LDGSTS.E.BYPASS.LTC128B.128 [R218+0x2080], [R190.64], !P5 ;  /* 0x02080000beda9fae */ /* 0x0003ee000e901d48 */
[C---:B------:R-:W-:Y:S01]  /*c400*/  HMMA.16816.F32 R32, R48.reuse, R34, RZ ;  /* 0x000000223020723c */ /* 0x040fe200000018ff */
[----:B------:R1:W-:Y:S07]  /*c410*/  @!P1 LDGSTS.E.BYPASS.LTC128B.128 [R218+0x2c80], [R194.64], !P4 ;  /* 0x02c80000c2da9fae */ /* 0x0003ee000e101d48 */
[-C--:B----4-:R-:W-:Y:S01]  /*c420*/  HMMA.16816.F32 R36, R48, R152.reuse, RZ ;  /* 0x000000983024723c */ /* 0x090fe200000018ff */
[----:B------:R4:W-:Y:S07]  /*c430*/  @!P1 LDGSTS.E.BYPASS.LTC128B.128 [R218+0x3880], [R188.64], !P3 ;  /* 0x03880000bcda9fae */ /* 0x0009ee000d901d48 */
[C---:B---3--:R-:W-:Y:S01]  /*c440*/  HMMA.16816.F32 R40, R44.reuse, R152, RZ ;  /* 0x000000982c28723c */ /* 0x048fe200000018ff */
[----:B------:R-:W-:Y:S07]  /*c450*/  LDSM.16.M88.4 R176, [R217+0x8080] ;  /* 0x00808000d9b0783b */ /* 0x000fee0000000200 */
[-C--:B------:R-:W-:Y:S01]  /*c460*/  HMMA.16816.F32 R44, R44, R154.reuse, RZ ;  /* 0x0000009a2c2c723c */ /* 0x080fe200000018ff */
[----:B------:R-:W0:Y:S07]  /*c470*/  LDGDEPBAR ;  /* 0x00000000000079af */ /* 0x000e2e0000000000 */
[----:B------:R-:W-:Y:S01]  /*c480*/  HMMA.16816.F32 R48, R48, R154, RZ ;  /* 0x0000009a3030723c */ /* 0x000fe200000018ff */
[----:B------:R-:W3:Y:S07]  /*c490*/  LDSM.16.M88.4 R180, [R216+0x4880] ;  /* 0x00488000d8b4783b */ /* 0x000eee0000000200 */
[-C--:B-----5:R-:W-:Y:S01]  /*c4a0*/  HMMA.16816.F32 R4, R156, R160.reuse, R4 ;  /* 0x000000a09c04723c */ /* 0x0a0fe20000001804 */
[----:B------:R-:W5:Y:S07]  /*c4b0*/  LDSM.16.M88.4 R184, [R217+0x9080] ;  /* 0x00908000d9b8783b */ /* 0x000f6e0000000200 */
[C---:B-1----:R-:W-:Y:S01]  /*c4c0*/  HMMA.16816.F32 R8, R164.reuse, R160, R8 ;  /* 0x000000a0a408723c */ /* 0x042fe20000001808 */
[----:B------:R-:W1:Y:S07]  /*c4d0*/  LDSM.16.M88.4 R152, [R216+0x4c80] ;  /* 0x004c8000d898783b */ /* 0x000e6e0000000200 */
[-C--:B------:R-:W-:Y:S01]  /*c4e0*/  HMMA.16816.F32 R12, R164, R162.reuse, R12 ;  /* 0x000000a2a40c723c */ /* 0x080fe2000000180c */
[----:B----4-:R-:W4:Y:S07]  /*c4f0*/  LDSM.16.M88.4 R188, [R216+0x5080] ;  /* 0x00508000d8bc783b */ /* 0x010f2e0000000200 */
[C---:B------:R-:W-:Y:S01]  /*c500*/  HMMA.16816.F32 R16, R156.reuse, R162, R16 ;  /* 0x000000a29c10723c */ /* 0x040fe20000001810 */
[----:B------:R-:W-:Y:S07]  /*c510*/  LDSM.16.M88.4 R160, [R213+0x8080] ;  /* 0x00808000d5a0783b */ /* 0x000fee0000000200 */
[-C--:B--2---:R-:W-:Y:S01]  /*c520*/  HMMA.16816.F32 R20, R156, R168.reuse, R20 ;  /* 0x000000a89c14723c */ /* 0x084fe20000001814 */
[----:B------:R-:W2:Y:S07]  /*c530*/  LDSM.16.M88.4 R192, [R209] ;  /* 0x00000000d1c0783b */ /* 0x000eae0000000200 */
[C---:B------:R-:W-:Y:S01]  /*c540*/  HMMA.16816.F32 R24, R164.reuse, R168, R24 ;  /* 0x000000a8a418723c */ /* 0x040fe20000001818 */
[----:B------:R-:W1:Y:S07]  /*c550*/  LDSM.16.M88.4 R196, [R213+0x9080] ;  /* 0x00908000d5c4783b */ /* 0x000e6e0000000200 */
        /* <DEDUP_REMOVED lines=10> */
[----:B------:R-:W-:Y:S07]  /*c600*/  LDSM.16.M88.4 R172, [R217+0xb080] ;  /* 0x00b08000d9ac783b */ /* 0x000fee0000000200 */
[C---:B-----5:R-:W-:Y:S08]  /*c610*/  HMMA.16816.F32 R8, R184.reuse, R180, R8 ;  /* 0x000000b4b808723c */ /* 0x060ff00000001808 */
        /* <DEDUP_REMOVED lines=66> */
[-C--:B------:R-:W-:Y:S03]  /*ca40*/  @P1 IADD3 R152, P0, R230, R162.reuse, RZ ;  /* 0x000000a2e6981210 */ /* 0x080fe60007f1e0ff */
[----:B------:R-:W-:Y:S04]  /*ca50*/  IMAD.IADD R3, R163, 0x1, R3 ;  /* 0x00000001a3037824 */ /* 0x000fe800078e0203 */
[C---:B------:R-:W-:Y:S01]  /*ca60*/  @P1 IMAD.X R149, R3.reuse, 0x1, R237, P0 ;  /* 0x0000000103951824 */ /* 0x040fe200000e06ed */
[-C--:B------:R-:W-:Y:S05]  /*ca70*/  @P1 IADD3 R154, P0, R200, R162.reuse, RZ ;  /* 0x000000a2c89a1210 */ /* 0x080fea0007f1e0ff */
[C---:B------:R-:W-:Y:S01]  /*ca80*/  @P1 IMAD.X R151, R3.reuse, 0x1, R246, P0 ;  /* 0x0000000103971824 */ /* 0x040fe200000e06f6 */
[----:B------:R-:W-:Y:S05]  /*ca90*/  @P1 IADD3 R156, P0, R244, R162, RZ ;  /* 0x000000a2f49c1210 */ /* 0x000fea0007f1e0ff */
[C---:B------:R-:W-:Y:S01]  /*caa0*/  @P1 IMAD.X R153, R3.reuse, 0x1, R242, P0 ;  /* 0x0000000103991824 */ /* 0x040fe200000e06f2 */
        /* <DEDUP_REMOVED lines=30> */
.L_x_1067:
[----:B-1----:R-:W-:Y:S01]  /*cc90*/  IMAD.MOV.U32 R157, RZ, RZ, R227 ;  /* 0x000000ffff9d7224 */ /* 0x002fe200078e00e3 */
[----:B------:R-:W-:Y:S01]  /*cca0*/  ISETP.NE.AND P0, PT, R222, 0x1, PT ;  /* 0x00000001de00780c */ /* 0x000fe20003f05270 */
[----:B------:R-:W0:Y:S01]  /*ccb0*/  LDGDEPBAR ;  /* 0x00000000000079af */ /* 0x000e220000000000 */
[----:B------:R-:W-:Y:S01]  /*ccc0*/  ISETP.GE.AND P1, PT, R221, 0x1, PT ;  /* 0x00000001dd00780c */ /* 0x000fe20003f26270 */
[----:B------:R-:W-:Y:S04]  /*ccd0*/  IMAD R162, R232, -0x30, RZ ;  /* 0xffffffd0e8a27824 */ /* 0x000fe800078e02ff */
[----:B------:R-:W-:Y:S01]  /*cce0*/  IMAD.IADD R153, R162, 0x1, -R233 ;  /* 0x00000001a2997824 */ /* 0x000fe200078e0ae9 */
[----:B------:R-:W-:Y:S04]  /*ccf0*/  IADD3 R155, -R233, 0x1, R162 ;  /* 0x00000001e99b7810 */ /* 0x000fe80007ffe1a2 */
[----:B------:R-:W-:Y:S01]  /*cd00*/  IADD3 R155, -R225, R155, R220 ;  /* 0x0000009be19b7210 */ /* 0x000fe20007ffe1dc */
[----:B------:R-:W-:Y:S03]  /*cd10*/  @P0 IMAD.HI.U32 R3, R227, c[0x0][0x2c8], RZ ;  /* 0x0000b200e3030a27 */ /* 0x000fe600078e00ff */
[C---:B------:R-:W-:Y:S02]  /*cd20*/  IADD3 R156, R155.reuse, c[0x0][0x328], RZ ;  /* 0x0000ca009b9c7a10 */ /* 0x040fe40007ffe0ff */
[----:B------:R-:W-:Y:S02]  /*cd30*/  @P0 SHF.R.U32.HI R157, RZ, c[0x0][0x2cc], R3 ;  /* 0x0000b300ff9d0a19 */ /* 0x000fe40000011603 */
[----:B------:R-:W-:Y:S03]  /*cd40*/  IADD3 R155, R155, UR10, RZ ;  /* 0x0000000a9b9b7c10 */ /* 0x000fe6000fffe0ff */
[----:B------:R-:W1:Y:S02]  /*cd50*/  SHFL.IDX PT, R152, R157, RZ, 0x1c1f ;  /* 0x001c1fff9d987589 */ /* 0x000e6400000e0000 */
[--C-:B-1----:R-:W-:Y:S02]  /*cd60*/  IMAD.IADD R161, R156, 0x1, R152.reuse ;  /* 0x000000019ca17824 */ /* 0x102fe400078e0298 */
        /* <DEDUP_REMOVED lines=15> */
.L_x_1070:
[----:B------:R-:W-:Y:S04]  /*ce60*/  MOV R3, c[0x0][0x32c] ;  /* 0x0000cb0000037a02 */ /* 0x000fe80000000f00 */
[----:B------:R-:W-:Y:S11]  /*ce70*/  ISETP.NE.AND P0, PT, R3, 0x1, PT ;  /* 0x000000010300780c */ /* 0x000ff60003f05270 */
[----:B------:R-:W-:Y:S02]  /*ce80*/  @!UPT UIADD3 URZ, URZ, URZ, URZ ;  /* 0x0000003f3f3ff290 */ /* 0x000fe4000fffe03f */
[----:B------:R-:W-:Y:S05]  /*ce90*/  @P0 IMAD.HI.U32 R3, R152, c[0x0][0x330], RZ ;  /* 0x0000cc0098030a27 */ /* 0x000fea00078e00ff */
[----:B------:R-:W-:Y:S02]  /*cea0*/  @P0 SHF.R.U32.HI R152, RZ, c[0x0][0x334], R3 ;  /* 0x0000cd00ff980a19 */ /* 0x000fe40000011603 */
.L_x_1071:
[----:B------:R-:W-:Y:S05]  /*ceb0*/  BSYNC B0 ;  /* 0x0000000000007941 */ /* 0x000fea0003800000 */
.L_x_1069:
[----:B------:R-:W-:Y:S05]  /*cec0*/  IMAD R3, R152, c[0x0][0x32c], R153 ;  /* 0x0000cb0098037a24 */ /* 0x000fea00078e0299 */
[----:B------:R-:W-:Y:S02]  /*ced0*/  IADD3 R152, R3, c[0x0][0x32c], RZ ;  /* 0x0000cb0003987a10 */ /* 0x000fe40007ffe0ff */
[----:B------:R-:W-:Y:S02]  /*cee0*/  IMNMX R160, R160, R3, !PT ;  /* 0x00000003a0a07217 */ /* 0x000fe40007800200 */
[----:B------:R-:W-:Y:S02]  /*cef0*/  IMNMX R161, R161, R152, PT ;  /* 0x00000098a1a17217 */ /* 0x000fe40003800200 */
.L_x_1068:
        /* <DEDUP_REMOVED lines=17> */
.L_x_1074:
[----:B------:R-:W-:Y:S04]  /*d010*/  MOV R3, c[0x0][0x32c] ;  /* 0x0000cb0000037a02 */ /* 0x000fe80000000f00 */
[----:B------:R-:W-:Y:S11]  /*d020*/  ISETP.NE.AND P0, PT, R3, 0x1, PT ;  /* 0x000000010300780c */ /* 0x000ff60003f05270 */
[----:B------:R-:W-:Y:S02]  /*d030*/  @!UPT UIADD3 URZ, URZ, URZ, URZ ;  /* 0x0000003f3f3ff290 */ /* 0x000fe4000fffe03f */
[----:B------:R-:W-:Y:S05]  /*d040*/  @P0 IMAD.HI.U32 R3, R152, c[0x0][0x330], RZ ;  /* 0x0000cc0098030a27 */ /* 0x000fea00078e00ff */
[----:B------:R-:W-:Y:S02]  /*d050*/  @P0 SHF.R.U32.HI R152, RZ, c[0x0][0x334], R3 ;  /* 0x0000cd00ff980a19 */ /* 0x000fe40000011603 */
.L_x_1075:
[----:B------:R-:W-:Y:S05]  /*d060*/  BSYNC B0 ;  /* 0x0000000000007941 */ /* 0x000fea0003800000 */
.L_x_1073:
[----:B------:R-:W-:Y:S05]  /*d070*/  IMAD R3, R152, c[0x0][0x32c], R153 ;  /* 0x0000cb0098037a24 */ /* 0x000fea00078e0299 */
[----:B------:R-:W-:Y:S02]  /*d080*/  IADD3 R152, R3, c[0x0][0x32c], RZ ;  /* 0x0000cb0003987a10 */ /* 0x000fe40007ffe0ff */
[----:B------:R-:W-:Y:S02]  /*d090*/  IMNMX R158, R158, R3, !PT ;  /* 0x000000039e9e7217 */ /* 0x000fe40007800200 */
[----:B------:R-:W-:Y:S02]  /*d0a0*/  IMNMX R159, R159, R152, PT ;  /* 0x000000989f9f7217 */ /* 0x000fe40003800200 */
.L_x_1072:
[C---:B------:R-:W-:Y:S02]  /*d0b0*/  ISETP.GE.AND P0, PT, R162.reuse, 0x2, PT ;  /* 0x00000002a200780c */ /* 0x040fe40003f06270 */
[----:B------:R-:W-:Y:S02]  /*d0c0*/  ISETP.GE.AND P1, PT, R162, 0x9, PT ;  /* 0x00000009a200780c */ /* 0x000fe40003f26270 */
[----:B------:R-:W-:Y:S02]  /*d0d0*/  P2R R151, PR, RZ, 0x1 ;  /* 0x00000001ff977803 */ /* 0x000fe40000000000 */
[----:B------:R-:W-:Y:S02]  /*d0e0*/  ISETP.GT.AND P0, PT, R160, 0x1, !P0 ;  /* 0x00000001a000780c */ /* 0x000fe40004704270 */
[----:B------:R-:W-:Y:S02]  /*d0f0*/  P2R R149, PR, RZ, 0x2 ;  /* 0x00000002ff957803 */ /* 0x000fe40000000000 */
        /* <DEDUP_REMOVED lines=28> */
[----:B------:R-:W-:Y:S01]  /*d2c0*/  ISETP.GT.AND P0, PT, R160, 0x19, !P5 ;  /* 0x00000019a000780c */ /* 0x000fe20006f04270 */
[----:B------:R-:W1:Y:S01]  /*d2d0*/  SHFL.IDX PT, R32, R157, 0x2, 0x1c1f ;  /* 0x005c1f009d207f89 */ /* 0x000e6200000e0000 */
[----:B------:R-:W-:Y:S02]  /*d2e0*/  ISETP.GE.AND P1, PT, R162, 0x1, PT ;  /* 0x00000001a200780c */ /* 0x000fe40003f26270 */
[----:B------:R-:W-:Y:S04]  /*d2f0*/  ISETP.LT.OR P0, PT, R161, 0x1a, P0 ;  /* 0x0000001aa100780c */ /* 0x000fe80000701670 */
[----:B------:R-:W-:Y:S02]  /*d300*/  FSEL R194, R33, -INF , !P0 ;  /* 0xff80000021c27808 */ /* 0x000fe40004000000 */
[----:B------:R-:W-:Y:S04]  /*d310*/  ISETP.GT.AND P0, PT, R160, 0x20, !P4 ;  /* 0x00000020a000780c */ /* 0x000fe80006704270 */
[C---:B------:R-:W-:Y:S04]  /*d320*/  ISETP.LT.OR P0, PT, R161.reuse, 0x21, P0 ;  /* 0x00000021a100780c */ /* 0x040fe80000701670 */
[----:B------:R-:W-:Y:S02]  /*d330*/  FSEL R180, R36, -INF , !P0 ;  /* 0xff80000024b47808 */ /* 0x000fe40004000000 */
[----:B------:R-:W-:Y:S04]  /*d340*/  ISETP.GT.AND P0, PT, R160, 0x21, !P3 ;  /* 0x00000021a000780c */ /* 0x000fe80005f04270 */
[----:B------:R-:W-:Y:S01]  /*d350*/  ISETP.LT.OR P0, PT, R161, 0x22, P0 ;  /* 0x00000022a100780c */ /* 0x000fe20000701670 */
[--C-:B-1----:R-:W-:Y:S02]  /*d360*/  IMAD.IADD R36, R156, 0x1, R32.reuse ;  /* 0x000000019c247824 */ /* 0x102fe400078e0220 */
[----:B------:R-:W-:Y:S01]  /*d370*/  IMAD.IADD R33, R155, 0x1, R32 ;  /* 0x000000019b217824 */ /* 0x000fe200078e0220 */
        /* <DEDUP_REMOVED lines=28> */
.L_x_1078:
[----:B------:R-:W-:Y:S04]  /*d540*/  MOV R20, c[0x0][0x32c] ;  /* 0x0000cb0000147a02 */ /* 0x000fe80000000f00 */
[----:B------:R-:W-:Y:S11]  /*d550*/  ISETP.NE.AND P0, PT, R20, 0x1, PT ;  /* 0x000000011400780c */ /* 0x000ff60003f05270 */
[----:B------:R-:W-:Y:S02]  /*d560*/  @!UPT UIADD3 URZ, URZ, URZ, URZ ;  /* 0x0000003f3f3ff290 */ /* 0x000fe4000fffe03f */
[----:B------:R-:W-:Y:S05]  /*d570*/  @P0 IMAD.HI.U32 R20, R32, c[0x0][0x330], RZ ;  /* 0x0000cc0020140a27 */ /* 0x000fea00078e00ff */
[----:B------:R-:W-:Y:S02]  /*d580*/  @P0 SHF.R.U32.HI R32, RZ, c[0x0][0x334], R20 ;  /* 0x0000cd00ff200a19 */ /* 0x000fe40000011614 */
.L_x_1079:
[----:B------:R-:W-:Y:S05]  /*d590*/  BSYNC B0 ;  /* 0x0000000000007941 */ /* 0x000fea0003800000 */
.L_x_1077:
[----:B------:R-:W-:Y:S05]  /*d5a0*/  IMAD R32, R32, c[0x0][0x32c], R153 ;  /* 0x0000cb0020207a24 */ /* 0x000fea00078e0299 */
[----:B------:R-:W-:Y:S02]  /*d5b0*/  IADD3 R37, R32, c[0x0][0x32c], RZ ;  /* 0x0000cb0020257a10 */ /* 0x000fe40007ffe0ff */
[----:B------:R-:W-:Y:S02]  /*d5c0*/  IMNMX R33, R33, R32, !PT ;  /* 0x0000002021217217 */ /* 0x000fe40007800200 */
[----:B------:R-:W-:Y:S02]  /*d5d0*/  IMNMX R36, R36, R37, PT ;  /* 0x0000002524247217 */ /* 0x000fe40003800200 */
.L_x_1076:
        /* <DEDUP_REMOVED lines=29> */
[C---:B------:R-:W-:Y:S04]  /*d7b0*/  ISETP.GT.AND P0, PT, R158.reuse, 0x1, !P0 ;  /* 0x000000019e00780c */ /* 0x040fe80004704270 */
[----:B------:R-:W-:Y:S04]  /*d7c0*/  ISETP.LT.OR P0, PT, R159, 0x2, P0 ;  /* 0x000000029f00780c */ /* 0x000fe80000701670 */
[----:B------:R-:W-:Y:S02]  /*d7d0*/  FSEL R32, R7, -INF , !P0 ;  /* 0xff80000007207808 */ /* 0x000fe40004000000 */
[----:B------:R-:W-:Y:S01]  /*d7e0*/  ISETP.GT.AND P0, PT, R158, RZ, !P1 ;  /* 0x000000ff9e00720c */ /* 0x000fe20004f04270 */
[----:B------:R-:W1:Y:S03]  /*d7f0*/  SHFL.IDX PT, R7, R157, 0x3, 0x1c1f ;  /* 0x007c1f009d077f89 */ /* 0x000e6600000e0000 */
[C---:B------:R-:W-:Y:S04]  /*d800*/  ISETP.LT.OR P0, PT, R159.reuse, 0x1, P0 ;  /* 0x000000019f00780c */ /* 0x040fe80000701670 */
[----:B------:R-:W-:Y:S02]  /*d810*/  FSEL R6, R6, -INF , !P0 ;  /* 0xff80000006067808 */ /* 0x000fe40004000000 */
[----:B------:R-:W-:Y:S04]  /*d820*/  ISETP.GT.AND P0, PT, R158, 0x28, !P2 ;  /* 0x000000289e00780c */ /* 0x000fe80005704270 */
[----:B------:R-:W-:Y:S04]  /*d830*/  ISETP.LT.OR P0, PT, R159, 0x29, P0 ;  /* 0x000000299f00780c */ /* 0x000fe80000701670 */
[----:B------:R-:W-:Y:S02]  /*d840*/  FSEL R168, R50, -INF , !P0 ;  /* 0xff80000032a87808 */ /* 0x000fe40004000000 */
[----:B------:R-:W-:Y:S04]  /*d850*/  ISETP.NE.AND P0, PT, R21, RZ, PT ;  /* 0x000000ff1500720c */ /* 0x000fe80003f05270 */
[----:B------:R-:W-:Y:S01]  /*d860*/  ISETP.GT.AND P0, PT, R158, 0x29, !P0 ;  /* 0x000000299e00780c */ /* 0x000fe20004704270 */
[--C-:B-1----:R-:W-:Y:S03]  /*d870*/  IMAD.IADD R156, R156, 0x1, R7.reuse ;  /* 0x000000019c9c7824 */ /* 0x102fe600078e0207 */
[----:B------:R-:W-:Y:S04]  /*d880*/  ISETP.LT.OR P0, PT, R159, 0x2a, P0 ;  /* 0x0000002a9f00780c */ /* 0x000fe80000701670 */
[----:B------:R-:W-:Y:S02]  /*d890*/  FSEL R167, R51, -INF , !P0 ;  /* 0xff80000033a77808 */ /* 0x000fe40004000000 */
[----:B------:R-:W-:Y:S04]  /*d8a0*/  ISETP.GT.AND P0, PT, R33, RZ, !P1 ;  /* 0x000000ff2100720c */ /* 0x000fe80004f04270 */
        /* <DEDUP_REMOVED lines=17> */
[----:B------:R-:W-:Y:S01]  /*d9c0*/  FSEL R184, R24, -INF , !P0 ;  /* 0xff80000018b87808 */ /* 0x000fe20004000000 */
[----:B------:R-:W-:Y:S01]  /*d9d0*/  IMAD.IADD R24, R155, 0x1, R7 ;  /* 0x000000019b187824 */ /* 0x000fe200078e0207 */
        /* <DEDUP_REMOVED lines=39> */
.L_x_1082:
[----:B------:R-:W-:Y:S04]  /*dc50*/  MOV R7, c[0x0][0x32c] ;  /* 0x0000cb0000077a02 */ /* 0x000fe80000000f00 */
[----:B------:R-:W-:Y:S11]  /*dc60*/  ISETP.NE.AND P0, PT, R7, 0x1, PT ;  /* 0x000000010700780c */ /* 0x000ff60003f05270 */
[----:B------:R-:W-:Y:S02]  /*dc70*/  @!UPT UIADD3 URZ, URZ, URZ, URZ ;  /* 0x0000003f3f3ff290 */ /* 0x000fe4000fffe03f */
[----:B------:R-:W-:Y:S05]  /*dc80*/  @P0 IMAD.HI.U32 R7, R28, c[0x0][0x330], RZ ;  /* 0x0000cc001c070a27 */ /* 0x000fea00078e00ff */
[----:B------:R-:W-:Y:S02]  /*dc90*/  @P0 SHF.R.U32.HI R28, RZ, c[0x0][0x334], R7 ;  /* 0x0000cd00ff1c0a19 */ /* 0x000fe40000011607 */
.L_x_1083:
[----:B------:R-:W-:Y:S05]  /*dca0*/  BSYNC B0 ;  /* 0x0000000000007941 */ /* 0x000fea0003800000 */
.L_x_1081:
[----:B------:R-:W-:Y:S05]  /*dcb0*/  IMAD R153, R28, c[0x0][0x32c], R153 ;  /* 0x0000cb001c997a24 */ /* 0x000fea00078e0299 */
[----:B------:R-:W-:Y:S02]  /*dcc0*/  IADD3 R7, R153, c[0x0][0x32c], RZ ;  /* 0x0000cb0099077a10 */ /* 0x000fe40007ffe0ff */
[----:B------:R-:W-:Y:S02]  /*dcd0*/  IMNMX R24, R24, R153, !PT ;  /* 0x0000009918187217 */ /* 0x000fe40007800200 */
[----:B------:R-:W-:Y:S02]  /*dce0*/  IMNMX R156, R156, R7, PT ;  /* 0x000000079c9c7217 */ /* 0x000fe40003800200 */
.L_x_1080:
[----:B------:R-:W-:Y:S01]  /*dcf0*/  ISETP.GT.AND P0, PT, R24, RZ, !P1 ;  /* 0x000000ff1800720c */ /* 0x000fe20004f04270 */
[----:B------:R-:W-:Y:S01]  /*dd00*/  LDSM.16.MT88.4 R36, [R214+0x2480] ;  /* 0x00248000d624783b */ /* 0x000fe20000004200 */
[----:B------:R-:W-:Y:S02]  /*dd10*/  ISETP.NE.AND P1, PT, R17, RZ, PT ;  /* 0x000000ff1100720c */ /* 0x000fe40003f25270 */
        /* <DEDUP_REMOVED lines=46> */
[----:B------:R-:W-:Y:S02]  /*e000*/  FMNMX.FTZ R26, R168, R7, !PT ;  /* 0x00000007a81a7209 */ /* 0x000fe40007810000 */
[----:B------:R-:W-:Y:S02]  /*e010*/  FMNMX.FTZ R5, R170, R3, !PT ;  /* 0x00000003aa057209 */ /* 0x000fe40007810000 */
[----:B------:R-:W-:Y:S02]  /*e020*/  FMNMX.FTZ R3, R19, R2, !PT ;  /* 0x0000000213037209 */ /* 0x000fe40007810000 */
[----:B------:R-:W-:Y:S01]  /*e030*/  ISETP.LT.OR P0, PT, R156, 0x1a, P0 ;  /* 0x0000001a9c00780c */ /* 0x000fe20000701670 */
[----:B------:R-:W1:Y:S01]  /*e040*/  SHFL.BFLY PT, R14, R5, 0x2, 0x1f ;  /* 0x0c401f00050e7f89 */ /* 0x000e6200000e0000 */
[----:B------:R-:W-:Y:S02]  /*e050*/  FMNMX.FTZ R3, R22, R3, !PT ;  /* 0x0000000316037209 */ /* 0x000fe40007810000 */
[----:B------:R-:W-:Y:S02]  /*e060*/  FMNMX.FTZ R10, R167, R26, !PT ;  /* 0x0000001aa70a7209 */ /* 0x000fe40007810000 */
[----:B------:R-:W-:Y:S02]  /*e070*/  FMNMX.FTZ R3, R12, R3, !PT ;  /* 0x000000030c037209 */ /* 0x000fe40007810000 */
[----:B------:R-:W-:Y:S01]  /*e080*/  FSEL R41, R31, -INF , !P0 ;  /* 0xff8000001f297808 */ /* 0x000fe20004000000 */
[----:B------:R-:W2:Y:S01]  /*e090*/  SHFL.BFLY PT, R149, R10, 0x2, 0x1f ;  /* 0x0c401f000a957f89 */ /* 0x000ea200000e0000 */
[----:B------:R-:W-:Y:S02]  /*e0a0*/  FMNMX.FTZ R3, R8, R3, !PT ;  /* 0x0000000308037209 */ /* 0x000fe40007810000 */
        /* <DEDUP_REMOVED lines=10> */
[----:B------:R-:W-:Y:S02]  /*e150*/  FMNMX.FTZ R3, R171, R26, !PT ;  /* 0x0000001aab037209 */ /* 0x000fe40007810000 */
[----:B-1----:R-:W-:Y:S02]  /*e160*/  FMNMX.FTZ R14, R5, R14, !PT ;  /* 0x0000000e050e7209 */ /* 0x002fe40007810000 */
[----:B------:R-:W-:Y:S02]  /*e170*/  ISETP.GT.AND P0, PT, R24, 0x28, !P2 ;  /* 0x000000281800780c */ /* 0x000fe40005704270 */
[----:B------:R-:W-:Y:S01]  /*e180*/  FMNMX.FTZ R3, R50, R3, !PT ;  /* 0x0000000332037209 */ /* 0x000fe20007810000 */
[----:B------:R-:W1:Y:S01]  /*e190*/  SHFL.BFLY PT, R151, R14, 0x1, 0x1f ;  /* 0x0c201f000e977f89 */ /* 0x000e6200000e0000 */
[----:B------:R-:W-:Y:S02]  /*e1a0*/  ISETP.LT.OR P0, PT, R156, 0x29, P0 ;  /* 0x000000299c00780c */ /* 0x000fe40000701670 */
[----:B------:R-:W-:Y:S02]  /*e1b0*/  ISETP.NE.AND P1, PT, R21, RZ, PT ;  /* 0x000000ff1500720c */ /* 0x000fe40003f25270 */
[----:B------:R-:W-:Y:S02]  /*e1c0*/  FSEL R46, R46, -INF , !P0 ;  /* 0xff8000002e2e7808 */ /* 0x000fe40004000000 */
[----:B------:R-:W-:Y:S02]  /*e1d0*/  ISETP.GT.AND P0, PT, R24, 0x29, !P1 ;  /* 0x000000291800780c */ /* 0x000fe40004f04270 */
[----:B--2---:R-:W-:Y:S02]  /*e1e0*/  FMNMX.FTZ R149, R10, R149, !PT ;  /* 0x000000950a957209 */ /* 0x004fe40007810000 */
[----:B------:R-:W-:Y:S04]  /*e1f0*/  ISETP.LT.OR P0, PT, R156, 0x2a, P0 ;  /* 0x0000002a9c00780c */ /* 0x000fe80000701670 */
[----:B------:R-:W-:Y:S02]  /*e200*/  FSEL R23, R47, -INF , !P0 ;  /* 0xff8000002f177808 */ /* 0x000fe40004000000 */
[----:B-1----:R-:W-:Y:S02]  /*e210*/  FMNMX.FTZ R151, R14, R151, !PT ;  /* 0x000000970e977209 */ /* 0x002fe40007810000 */
[----:B------:R-:W-:Y:S02]  /*e220*/  FMNMX.FTZ R14, R48, R3, !PT ;  /* 0x00000003300e7209 */ /* 0x000fe40007810000 */
[C---:B------:R-:W-:Y:S01]  /*e230*/  FSETP.NEU.FTZ.AND P0, PT, R151.reuse, -INF , PT ;  /* 0xff8000009700780b */ /* 0x040fe20003f1d000 */
[----:B------:R-:W-:Y:S01]  /*e240*/  FMUL.FTZ R185, R151, c[0x0][0x2d0] ;  /* 0x0000b40097b97a20 */ /* 0x000fe20000410000 */
[----:B------:R-:W-:Y:S02]  /*e250*/  FMNMX.FTZ R10, R45, R14, !PT ;  /* 0x0000000e2d0a7209 */ /* 0x000fe40007810000 */
[----:B------:R-:W1:Y:S01]  /*e260*/  SHFL.BFLY PT, R14, R149, 0x1, 0x1f ;  /* 0x0c201f00950e7f89 */ /* 0x000e6200000e0000 */
[----:B------:R-:W-:Y:S02]  /*e270*/  FSEL R9, R151, RZ, P0 ;  /* 0x000000ff97097208 */ /* 0x000fe40000000000 */
[----:B------:R-:W-:Y:S03]  /*e280*/  FSEL R185, R185, RZ, P0 ;  /* 0x000000ffb9b97208 */ /* 0x000fe60000000000 */
[----:B------:R-:W-:Y:S02]  /*e290*/  FADD.FTZ R9, -R9, R150 ;  /* 0x0000009609097221 */ /* 0x000fe40000010100 */
[--C-:B------:R-:W-:Y:S01]  /*e2a0*/  FFMA.FTZ R158, R4, c[0x0][0x2d0], -R185.reuse ;  /* 0x0000b400049e7a23 */ /* 0x100fe200000108b9 */
[----:B------:R-:W-:Y:S01]  /*e2b0*/  FMNMX.FTZ R4, R17, R0, !PT ;  /* 0x0000000011047209 */ /* 0x000fe20007810000 */
[----:B------:R-:W2:Y:S01]  /*e2c0*/  SHFL.BFLY PT, R3, R10, 0x2, 0x1f ;  /* 0x0c401f000a037f89 */ /* 0x000ea200000e0000 */
[--C-:B------:R-:W-:Y:S02]  /*e2d0*/  FFMA.FTZ R156, R154, c[0x0][0x2d0], -R185.reuse ;  /* 0x0000b4009a9c7a23 */ /* 0x100fe400000108b9 */
[----:B------:R-:W-:Y:S01]  /*e2e0*/  FMNMX.FTZ R4, R13, R4, !PT ;  /* 0x000000040d047209 */ /* 0x000fe20007810000 */
[--C-:B------:R-:W-:Y:S01]  /*e2f0*/  FFMA.FTZ R154, R16, c[0x0][0x2d0], -R185.reuse ;  /* 0x0000b400109a7a23 */ /* 0x100fe200000108b9 */
[----:B------:R-:W-:Y:S01]  /*e300*/  MUFU.EX2 R158, R158 ;  /* 0x0000009e009e7308 */ /* 0x000fe20000000800 */
[--C-:B------:R-:W-:Y:S01]  /*e310*/  FFMA.FTZ R155, R152, c[0x0][0x2d0], -R185.reuse ;  /* 0x0000b400989b7a23 */ /* 0x100fe200000108b9 */
[----:B------:R-:W-:Y:S01]  /*e320*/  FMNMX.FTZ R4, R11, R4, !PT ;  /* 0x000000040b047209 */ /* 0x000fe20007810000 */
[----:B------:R-:W-:Y:S02]  /*e330*/  FMUL.FTZ R21, R9, c[0x0][0x2d0] ;  /* 0x0000b40009157a20 */ /* 0x000fe40000410000 */
[--C-:B------:R-:W-:Y:S01]  /*e340*/  FFMA.FTZ R179, R194, c[0x0][0x2d0], -R185.reuse ;  /* 0x0000b400c2b37a23 */ /* 0x100fe200000108b9 */
[----:B------:R-:W-:Y:S01]  /*e350*/  FMNMX.FTZ R4, R15, R4, !PT ;  /* 0x000000040f047209 */ /* 0x000fe20007810000 */
[--C-:B------:R-:W-:Y:S01]  /*e360*/  FFMA.FTZ R166, R166, c[0x0][0x2d0], -R185.reuse ;  /* 0x0000b400a6a67a23 */ /* 0x100fe200000108b9 */
[----:B-1----:R-:W-:Y:S02]  /*e370*/  FMNMX.FTZ R149, R149, R14, !PT ;  /* 0x0000000e95957209 */ /* 0x002fe40007810000 */
[----:B------:R-:W1:Y:S01]  /*e380*/  MUFU.EX2 R156, R156 ;  /* 0x0000009c009c7308 */ /* 0x000e620000000800 */
[----:B------:R-:W-:Y:S01]  /*e390*/  FMNMX.FTZ R4, R195, R4, !PT ;  /* 0x00000004c3047209 */ /* 0x000fe20007810000 */
[--C-:B------:R-:W-:Y:S01]  /*e3a0*/  FFMA.FTZ R169, R198, c[0x0][0x2d0], -R185.reuse ;  /* 0x0000b400c6a97a23 */ /* 0x100fe200000108b9 */
[C---:B------:R-:W-:Y:S01]  /*e3b0*/  FSETP.NEU.FTZ.AND P0, PT, R149.reuse, -INF , PT ;  /* 0xff8000009500780b */ /* 0x040fe20003f1d000 */
[----:B------:R-:W-:Y:S01]  /*e3c0*/  FMUL.FTZ R181, R149, c[0x0][0x2d0] ;  /* 0x0000b40095b57a20 */ /* 0x000fe20000410000 */
[----:B------:R-:W-:Y:S01]  /*e3d0*/  FMNMX.FTZ R4, R191, R4, !PT ;  /* 0x00000004bf047209 */ /* 0x000fe20007810000 */
[--C-:B------:R-:W-:Y:S01]  /*e3e0*/  FFMA.FTZ R174, R174, c[0x0][0x2d0], -R185.reuse ;  /* 0x0000b400aeae7a23 */ /* 0x100fe200000108b9 */
[----:B------:R-:W-:Y:S01]  /*e3f0*/  FSEL R7, R149, RZ, P0 ;  /* 0x000000ff95077208 */ /* 0x000fe20000000000 */
[--C-:B------:R-:W-:Y:S01]  /*e400*/  FFMA.FTZ R180, R180, c[0x0][0x2d0], -R185.reuse ;  /* 0x0000b400b4b47a23 */ /* 0x100fe200000108b9 */
[----:B------:R-:W-:Y:S01]  /*e410*/  FSEL R181, R181, RZ, P0 ;  /* 0x000000ffb5b57208 */ /* 0x000fe20000000000 */
[----:B------:R-:W-:Y:S01]  /*e420*/  MUFU.EX2 R155, R155 ;  /* 0x0000009b009b7308 */ /* 0x000fe20000000800 */
[----:B------:R-:W-:Y:S01]  /*e430*/  FMNMX.FTZ R4, R193, R4, !PT ;  /* 0x00000004c1047209 */ /* 0x000fe20007810000 */
[----:B------:R-:W-:Y:S01]  /*e440*/  FFMA.FTZ R177, R177, c[0x0][0x2d0], -R185 ;  /* 0x0000b400b1b17a23 */ /* 0x000fe200000108b9 */
[----:B--2---:R-:W-:Y:S01]  /*e450*/  FMNMX.FTZ R3, R10, R3, !PT ;  /* 0x000000030a037209 */ /* 0x004fe20007810000 */
[--C-:B------:R-:W-:Y:S01]  /*e460*/  FFMA.FTZ R153, R6, c[0x0][0x2d0], -R181.reuse ;  /* 0x0000b40006997a23 */ /* 0x100fe200000108b5 */
[----:B------:R-:W-:Y:S01]  /*e470*/  FMNMX.FTZ R6, R41, R4, !PT ;  /* 0x0000000429067209 */ /* 0x000fe20007810000 */
[--C-:B------:R-:W-:Y:S02]  /*e480*/  FFMA.FTZ R159, R18, c[0x0][0x2d0], -R181.reuse ;  /* 0x0000b400129f7a23 */ /* 0x100fe400000108b5 */
[----:B------:R-:W2:Y:S01]  /*e490*/  SHFL.BFLY PT, R10, R3, 0x1, 0x1f ;  /* 0x0c201f00030a7f89 */ /* 0x000ea200000e0000 */
[----:B------:R-:W-:Y:S01]  /*e4a0*/  FMNMX.FTZ R6, R51, R6, !PT ;  /* 0x0000000633067209 */ /* 0x000fe20007810000 */
[--C-:B------:R-:W-:Y:S01]  /*e4b0*/  FFMA.FTZ R152, R32, c[0x0][0x2d0], -R181.reuse ;  /* 0x0000b40020987a23 */ /* 0x100fe200000108b5 */
[----:B------:R-:W3:Y:S01]  /*e4c0*/  MUFU.EX2 R154, R154 ;  /* 0x0000009a009a7308 */ /* 0x000ee20000000800 */
[--C-:B------:R-:W-:Y:S01]  /*e4d0*/  FFMA.FTZ R162, R20, c[0x0][0x2d0], -R181.reuse ;  /* 0x0000b40014a27a23 */ /* 0x100fe200000108b5 */
[----:B------:R-:W-:Y:S01]  /*e4e0*/  FMNMX.FTZ R5, R49, R6, !PT ;  /* 0x0000000631057209 */ /* 0x000fe20007810000 */
[--C-:B------:R-:W-:Y:S01]  /*e4f0*/  FFMA.FTZ R175, R196, c[0x0][0x2d0], -R181.reuse ;  /* 0x0000b400c4af7a23 */ /* 0x100fe200000108b5 */
[----:B-1----:R-:W-:Y:S01]  /*e500*/  F2FP.PACK_AB R24, R156, R158 ;  /* 0x0000009e9c18723e */ /* 0x002fe200000000ff */
[----:B------:R-:W-:Y:S01]  /*e510*/  LDSM.16.MT88.4 R32, [R212+0x1880] ;  /* 0x00188000d420783b */ /* 0x000fe20000004200 */
[----:B------:R-:W-:Y:S01]  /*e520*/  FMNMX.FTZ R6, R46, R5, !PT ;  /* 0x000000052e067209 */ /* 0x000fe20007810000 */
[----:B------:R-:W-:Y:S02]  /*e530*/  FFMA.FTZ R183, R192, c[0x0][0x2d0], -R181 ;  /* 0x0000b400c0b77a23 */ /* 0x000fe400000108b5 */
[--C-:B------:R-:W-:Y:S01]  /*e540*/  FFMA.FTZ R173, R173, c[0x0][0x2d0], -R185.reuse ;  /* 0x0000b400adad7a23 */ /* 0x100fe200000108b9 */
[----:B------:R-:W-:Y:S01]  /*e550*/  FMNMX.FTZ R4, R23, R6, !PT ;  /* 0x0000000617047209 */ /* 0x000fe20007810000 */
[----:B------:R-:W-:Y:S01]  /*e560*/  MUFU.EX2 R153, R153 ;  /* 0x0000009900997308 */ /* 0x000fe20000000800 */
[----:B------:R-:W-:Y:S02]  /*e570*/  FFMA.FTZ R185, R170, c[0x0][0x2d0], -R185 ;  /* 0x0000b400aab97a23 */ /* 0x000fe400000108b9 */
[--C-:B------:R-:W-:Y:S01]  /*e580*/  FFMA.FTZ R172, R172, c[0x0][0x2d0], -R181.reuse ;  /* 0x0000b400acac7a23 */ /* 0x100fe200000108b5 */
[----:B------:R-:W1:Y:S01]  /*e590*/  SHFL.BFLY PT, R5, R4, 0x2, 0x1f ;  /* 0x0c401f0004057f89 */ /* 0x000e6200000e0000 */
[--C-:B------:R-:W-:Y:S02]  /*e5a0*/  FFMA.FTZ R182, R182, c[0x0][0x2d0], -R181.reuse ;  /* 0x0000b400b6b67a23 */ /* 0x100fe400000108b5 */
[--C-:B------:R-:W-:Y:S02]  /*e5b0*/  FFMA.FTZ R178, R178, c[0x0][0x2d0], -R181.reuse ;  /* 0x0000b400b2b27a23 */ /* 0x100fe400000108b5 */
[----:B------:R-:W-:Y:S01]  /*e5c0*/  FFMA.FTZ R168, R168, c[0x0][0x2d0], -R181 ;  /* 0x0000b400a8a87a23 */ /* 0x000fe200000108b5 */
[----:B--2---:R-:W-:Y:S01]  /*e5d0*/  FMNMX.FTZ R3, R3, R10, !PT ;  /* 0x0000000a03037209 */ /* 0x004fe20007810000 */
[----:B------:R-:W2:Y:S01]  /*e5e0*/  MUFU.EX2 R152, R152 ;  /* 0x0000009800987308 */ /* 0x000ea20000000800 */
[----:B---3--:R-:W-:Y:S03]  /*e5f0*/  F2FP.PACK_AB R26, R154, R155 ;  /* 0x0000009b9a1a723e */ /* 0x008fe600000000ff */
[C---:B------:R-:W-:Y:S01]  /*e600*/  FMUL.FTZ R47, R3.reuse, c[0x0][0x2d0] ;  /* 0x0000b400032f7a20 */ /* 0x040fe20000410000 */
[----:B------:R-:W-:Y:S04]  /*e610*/  FSETP.NEU.FTZ.AND P0, PT, R3, -INF , PT ;  /* 0xff8000000300780b */ /* 0x000fe80003f1d000 */
[----:B------:R-:W-:Y:S01]  /*e620*/  FSEL R47, R47, RZ, P0 ;  /* 0x000000ff2f2f7208 */ /* 0x000fe20000000000 */
[----:B------:R-:W-:Y:S04]  /*e630*/  MUFU.EX2 R162, R162 ;  /* 0x000000a200a27308 */ /* 0x000fe80000000800 */
[--C-:B------:R-:W-:Y:S02]  /*e640*/  FFMA.FTZ R157, R22, c[0x0][0x2d0], -R47.reuse ;  /* 0x0000b400169d7a23 */ /* 0x100fe4000001082f */
[--C-:B------:R-:W-:Y:S01]  /*e650*/  FFMA.FTZ R160, R19, c[0x0][0x2d0], -R47.reuse ;  /* 0x0000b40013a07a23 */ /* 0x100fe2000001082f */
[----:B-1----:R-:W-:Y:S01]  /*e660*/  FMNMX.FTZ R5, R4, R5, !PT ;  /* 0x0000000504057209 */ /* 0x002fe20007810000 */
[----:B------:R-:W-:Y:S01]  /*e670*/  FADD.FTZ R4, -R7, R148 ;  /* 0x0000009407047221 */ /* 0x000fe20000010100 */
[----:B------:R-:W-:Y:S01]  /*e680*/  FSEL R7, R3, RZ, P0 ;  /* 0x000000ff03077208 */ /* 0x000fe20000000000 */
[----:B------:R-:W1:Y:S01]  /*e690*/  MUFU.EX2 R159, R159 ;  /* 0x0000009f009f7308 */ /* 0x000e620000000800 */
[--C-:B------:R-:W-:Y:S01]  /*e6a0*/  FFMA.FTZ R164, R12, c[0x0][0x2d0], -R47.reuse ;  /* 0x0000b4000ca47a23 */ /* 0x100fe2000001082f */
[----:B------:R-:W3:Y:S01]  /*e6b0*/  SHFL.BFLY PT, R22, R5, 0x1, 0x1f ;  /* 0x0c201f0005167f89 */ /* 0x000ee200000e0000 */
[----:B------:R-:W-:Y:S01]  /*e6c0*/  FMUL.FTZ R20, R4, c[0x0][0x2d0] ;  /* 0x0000b40004147a20 */ /* 0x000fe20000410000 */
[----:B--2---:R-:W-:Y:S01]  /*e6d0*/  F2FP.PACK_AB R25, R152, R153 ;  /* 0x000000999819723e */ /* 0x004fe200000000ff */
[----:B------:R-:W-:Y:S02]  /*e6e0*/  FADD.FTZ R2, -R7, R2 ;  /* 0x0000000207027221 */ /* 0x000fe40000010100 */
[--C-:B------:R-:W-:Y:S02]  /*e6f0*/  FFMA.FTZ R161, R8, c[0x0][0x2d0], -R47.reuse ;  /* 0x0000b40008a17a23 */ /* 0x100fe4000001082f */
[----:B------:R-:W-:Y:S01]  /*e700*/  FMUL.FTZ R6, R2, c[0x0][0x2d0] ;  /* 0x0000b40002067a20 */ /* 0x000fe20000410000 */
[----:B------:R-:W2:Y:S01]  /*e710*/  MUFU.EX2 R21, R21 ;  /* 0x0000001500157308 */ /* 0x000ea20000000800 */
[--C-:B------:R-:W-:Y:S02]  /*e720*/  FFMA.FTZ R184, R184, c[0x0][0x2d0], -R47.reuse ;  /* 0x0000b400b8b87a23 */ /* 0x100fe4000001082f */
[--C-:B------:R-:W-:Y:S02]  /*e730*/  FFMA.FTZ R187, R190, c[0x0][0x2d0], -R47.reuse ;  /* 0x0000b400bebb7a23 */ /* 0x100fe4000001082f */
[--C-:B------:R-:W-:Y:S02]  /*e740*/  FFMA.FTZ R186, R186, c[0x0][0x2d0], -R47.reuse ;  /* 0x0000b400baba7a23 */ /* 0x100fe4000001082f */
[----:B------:R-:W-:Y:S03]  /*e750*/  FFMA.FTZ R189, R188, c[0x0][0x2d0], -R47 ;  /* 0x0000b400bcbd7a23 */ /* 0x000fe6000001082f */
[----:B------:R-:W4:Y:S01]  /*e760*/  MUFU.EX2 R20, R20 ;  /* 0x0000001400147308 */ /* 0x000f220000000800 */
[----:B-1----:R-:W-:Y:S02]  /*e770*/  F2FP.PACK_AB R27, R159, R162 ;  /* 0x000000a29f1b723e */ /* 0x002fe400000000ff */
[----:B---3--:R-:W-:Y:S04]  /*e780*/  FMNMX.FTZ R22, R5, R22, !PT ;  /* 0x0000001605167209 */ /* 0x008fe80007810000 */
[C---:B------:R-:W-:Y:S01]  /*e790*/  FSETP.NEU.FTZ.AND P0, PT, R22.reuse, -INF , PT ;  /* 0xff8000001600780b */ /* 0x040fe20003f1d000 */
[C---:B------:R-:W-:Y:S02]  /*e7a0*/  FMUL.FTZ R44, R22.reuse, c[0x0][0x2d0] ;  /* 0x0000b400162c7a20 */ /* 0x040fe40000410000 */
[----:B------:R1:W3:Y:S01]  /*e7b0*/  MUFU.EX2 R2, R6 ;  /* 0x0000000600027308 */ /* 0x0002e20000000800 */
[----:B------:R-:W-:Y:S01]  /*e7c0*/  FSEL R5, R22, RZ, P0 ;  /* 0x000000ff16057208 */ /* 0x000fe20000000000 */
[C---:B--2---:R-:W-:Y:S01]  /*e7d0*/  FMUL.FTZ R4, R21.reuse, R144 ;  /* 0x0000009015047220 */ /* 0x044fe20000410000 */
[----:B------:R-:W-:Y:S01]  /*e7e0*/  FSEL R44, R44, RZ, P0 ;  /* 0x000000ff2c2c7208 */ /* 0x000fe20000000000 */
[----:B------:R-:W-:Y:S01]  /*e7f0*/  FMUL.FTZ R100, R21, R100 ;  /* 0x0000006415647220 */ /* 0x000fe20000410000 */
[C---:B------:R-:W-:Y:S01]  /*e800*/  ISETP.GT.AND P0, PT, R232.reuse, R219, PT ;  /* 0x000000dbe800720c */ /* 0x040fe20003f04270 */
[----:B------:R-:W-:Y:S01]  /*e810*/  FADD.FTZ R5, -R5, R0 ;  /* 0x0000000005057221 */ /* 0x000fe20000010100 */
[----:B------:R-:W-:Y:S01]  /*e820*/  IADD3 R232, R232, -0x1, RZ ;  /* 0xffffffffe8e87810 */ /* 0x000fe20007ffe0ff */
[--C-:B------:R-:W-:Y:S02]  /*e830*/  FFMA.FTZ R165, R17, c[0x0][0x2d0], -R44.reuse ;  /* 0x0000b40011a57a23 */ /* 0x100fe4000001082c */
[----:B------:R-:W-:Y:S01]  /*e840*/  MUFU.EX2 R160, R160 ;  /* 0x000000a000a07308 */ /* 0x000fe20000000800 */
[----:B------:R-:W2:Y:S01]  /*e850*/  LDSM.16.MT88.4 R16, [R214+0x1880] ;  /* 0x00188000d610783b */ /* 0x000ea20000004200 */
[--C-:B------:R-:W-:Y:S02]  /*e860*/  FFMA.FTZ R150, R13, c[0x0][0x2d0], -R44.reuse ;  /* 0x0000b4000d967a23 */ /* 0x100fe4000001082c */
[--C-:B------:R-:W-:Y:S02]  /*e870*/  FFMA.FTZ R163, R11, c[0x0][0x2d0], -R44.reuse ;  /* 0x0000b4000ba37a23 */ /* 0x100fe4000001082c */
[--C-:B------:R-:W-:Y:S02]  /*e880*/  FFMA.FTZ R148, R15, c[0x0][0x2d0], -R44.reuse ;  /* 0x0000b4000f947a23 */ /* 0x100fe4000001082c */
[----:B------:R-:W-:Y:S02]  /*e890*/  FMUL.FTZ R0, R5, c[0x0][0x2d0] ;  /* 0x0000b40005007a20 */ /* 0x000fe40000410000 */
[----:B------:R-:W5:Y:S01]  /*e8a0*/  MUFU.EX2 R157, R157 ;  /* 0x0000009d009d7308 */ /* 0x000f620000000800 */
[----:B------:R-:W-:Y:S02]  /*e8b0*/  FMUL.FTZ R5, R21, R145 ;  /* 0x0000009115057220 */ /* 0x000fe40000410000 */
[C---:B----4-:R-:W-:Y:S02]  /*e8c0*/  FMUL.FTZ R7, R20.reuse, R147 ;  /* 0x0000009314077220 */ /* 0x050fe40000410000 */
[----:B-1----:R-:W-:Y:S02]  /*e8d0*/  FMUL.FTZ R6, R20, R146 ;  /* 0x0000009214067220 */ /* 0x002fe40000410000 */
[--C-:B------:R-:W-:Y:S02]  /*e8e0*/  FFMA.FTZ R190, R41, c[0x0][0x2d0], -R44.reuse ;  /* 0x0000b40029be7a23 */ /* 0x100fe4000001082c */
[----:B------:R-:W-:Y:S01]  /*e8f0*/  LDSM.16.MT88.4 R40, [R212+0x1c80] ;  /* 0x001c8000d428783b */ /* 0x000fe20000004200 */
[----:B------:R-:W-:Y:S01]  /*e900*/  MUFU.EX2 R164, R164 ;  /* 0x000000a400a47308 */ /* 0x000fe20000000800 */
[--C-:B------:R-:W-:Y:S02]  /*e910*/  FFMA.FTZ R194, R49, c[0x0][0x2d0], -R44.reuse ;  /* 0x0000b40031c27a23 */ /* 0x100fe4000001082c */
[--C-:B------:R-:W-:Y:S02]  /*e920*/  FFMA.FTZ R196, R46, c[0x0][0x2d0], -R44.reuse ;  /* 0x0000b4002ec47a23 */ /* 0x100fe4000001082c */
[C---:B------:R-:W-:Y:S02]  /*e930*/  FMUL.FTZ R104, R21.reuse, R104 ;  /* 0x0000006815687220 */ /* 0x040fe40000410000 */
[----:B------:R-:W-:Y:S02]  /*e940*/  FMUL.FTZ R105, R21, R105 ;  /* 0x0000006915697220 */ /* 0x000fe40000410000 */
[C---:B------:R-:W-:Y:S01]  /*e950*/  FMUL.FTZ R106, R20.reuse, R106 ;  /* 0x0000006a146a7220 */ /* 0x040fe20000410000 */
[----:B------:R-:W1:Y:S01]  /*e960*/  MUFU.EX2 R161, R161 ;  /* 0x000000a100a17308 */ /* 0x000e620000000800 */
[----:B------:R-:W-:Y:S02]  /*e970*/  FMUL.FTZ R107, R20, R107 ;  /* 0x0000006b146b7220 */ /* 0x000fe40000410000 */
[C---:B---3--:R-:W-:Y:S01]  /*e980*/  FMUL.FTZ R108, R2.reuse, R108 ;  /* 0x0000006c026c7220 */ /* 0x048fe20000410000 */
[----:B-----5:R-:W-:Y:S01]  /*e990*/  F2FP.PACK_AB R28, R157, R160 ;  /* 0x000000a09d1c723e */ /* 0x020fe200000000ff */
[C---:B------:R-:W-:Y:S02]  /*e9a0*/  FMUL.FTZ R109, R2.reuse, R109 ;  /* 0x0000006d026d7220 */ /* 0x040fe40000410000 */
[C---:B------:R-:W-:Y:S02]  /*e9b0*/  FMUL.FTZ R112, R2.reuse, R112 ;  /* 0x0000007002707220 */ /* 0x040fe40000410000 */
[C---:B------:R-:W-:Y:S01]  /*e9c0*/  FMUL.FTZ R113, R2.reuse, R113 ;  /* 0x0000007102717220 */ /* 0x040fe20000410000 */
[----:B------:R-:W-:Y:S01]  /*e9d0*/  MUFU.EX2 R165, R165 ;  /* 0x000000a500a57308 */ /* 0x000fe20000000800 */
[-C--:B--2---:R-:W-:Y:S01]  /*e9e0*/  HMMA.16816.F32 R4, R24, R16.reuse, R4 ;  /* 0x000000101804723c */ /* 0x084fe20000001804 */
[C---:B------:R-:W-:Y:S02]  /*e9f0*/  FMUL.FTZ R8, R2.reuse, R140 ;  /* 0x0000008c02087220 */ /* 0x040fe40000410000 */
[C---:B------:R-:W-:Y:S02]  /*ea00*/  FMUL.FTZ R9, R2.reuse, R141 ;  /* 0x0000008d02097220 */ /* 0x040fe40000410000 */
[C---:B------:R-:W-:Y:S02]  /*ea10*/  FMUL.FTZ R12, R2.reuse, R136 ;  /* 0x00000088020c7220 */ /* 0x040fe40000410000 */
[----:B------:R-:W-:Y:S02]  /*ea20*/  FMUL.FTZ R13, R2, R137 ;  /* 0x00000089020d7220 */ /* 0x000fe40000410000 */
[----:B------:R-:W2:Y:S03]  /*ea30*/  MUFU.EX2 R150, R150 ;  /* 0x0000009600967308 */ /* 0x000ea60000000800 */
[----:B------:R-:W-:Y:S01]  /*ea40*/  FMUL.FTZ R101, R21, R101 ;  /* 0x0000006515657220 */ /* 0x000fe20000410000 */
[----:B-1----:R-:W-:Y:S01]  /*ea50*/  F2FP.PACK_AB R30, R161, R164 ;  /* 0x000000a4a11e723e */ /* 0x002fe200000000ff */
        /* <DEDUP_REMOVED lines=10> */
[C---:B------:R-:W-:Y:S02]  /*eb00*/  FMUL.FTZ R122, R20.reuse, R122 ;  /* 0x0000007a147a7220 */ /* 0x040fe40000410000 */
[----:B------:R-:W-:Y:S01]  /*eb10*/  FMUL.FTZ R123, R20, R123 ;  /* 0x0000007b147b7220 */ /* 0x000fe20000410000 */
[----:B--2---:R-:W-:Y:S01]  /*eb20*/  F2FP.PACK_AB R29, R150, R165 ;  /* 0x000000a5961d723e */ /* 0x004fe200000000ff */
[C---:B------:R-:W-:Y:S02]  /*eb30*/  FMUL.FTZ R124, R2.reuse, R124 ;  /* 0x0000007c027c7220 */ /* 0x040fe40000410000 */
[----:B------:R-:W-:Y:S02]  /*eb40*/  FMUL.FTZ R125, R2, R125 ;  /* 0x0000007d027d7220 */ /* 0x000fe40000410000 */
[C---:B------:R-:W-:Y:S01]  /*eb50*/  FMUL.FTZ R128, R21.reuse, R128 ;  /* 0x0000008015807220 */ /* 0x040fe20000410000 */
[----:B------:R-:W2:Y:S01]  /*eb60*/  MUFU.EX2 R0, R0 ;  /* 0x0000000000007308 */ /* 0x000ea20000000800 */
[C---:B------:R-:W-:Y:S02]  /*eb70*/  FMUL.FTZ R129, R21.reuse, R129 ;  /* 0x0000008115817220 */ /* 0x040fe40000410000 */
[C---:B------:R-:W-:Y:S02]  /*eb80*/  FMUL.FTZ R130, R20.reuse, R130 ;  /* 0x0000008214827220 */ /* 0x040fe40000410000 */
[C---:B------:R-:W-:Y:S02]  /*eb90*/  FMUL.FTZ R131, R20.reuse, R131 ;  /* 0x0000008314837220 */ /* 0x040fe40000410000 */
[C---:B------:R-:W-:Y:S02]  /*eba0*/  FMUL.FTZ R52, R21.reuse, R52 ;  /* 0x0000003415347220 */ /* 0x040fe40000410000 */
[C---:B------:R-:W-:Y:S01]  /*ebb0*/  FMUL.FTZ R53, R21.reuse, R53 ;  /* 0x0000003515357220 */ /* 0x040fe20000410000 */
[----:B------:R3:W-:Y:S01]  /*ebc0*/  MUFU.EX2 R170, R185 ;  /* 0x000000b900aa7308 */ /* 0x0007e20000000800 */
[C---:B------:R-:W-:Y:S02]  /*ebd0*/  FMUL.FTZ R54, R20.reuse, R54 ;  /* 0x0000003614367220 */ /* 0x040fe40000410000 */
[----:B------:R-:W-:Y:S01]  /*ebe0*/  FMUL.FTZ R55, R20, R55 ;  /* 0x0000003714377220 */ /* 0x000fe20000410000 */
[----:B-1----:R-:W-:Y:S01]  /*ebf0*/  F2FP.PACK_AB R31, R148, R163 ;  /* 0x000000a3941f723e */ /* 0x002fe200000000ff */
[C---:B------:R-:W-:Y:S02]  /*ec00*/  FMUL.FTZ R56, R2.reuse, R56 ;  /* 0x0000003802387220 */ /* 0x040fe40000410000 */
[C---:B------:R-:W-:Y:S02]  /*ec10*/  FMUL.FTZ R57, R2.reuse, R57 ;  /* 0x0000003902397220 */ /* 0x040fe40000410000 */
[C---:B------:R-:W-:Y:S01]  /*ec20*/  FMUL.FTZ R60, R2.reuse, R60 ;  /* 0x0000003c023c7220 */ /* 0x040fe20000410000 */
[----:B------:R-:W-:Y:S01]  /*ec30*/  MUFU.EX2 R166, R166 ;  /* 0x000000a600a67308 */ /* 0x000fe20000000800 */
[----:B------:R-:W-:Y:S02]  /*ec40*/  FMUL.FTZ R61, R2, R61 ;  /* 0x0000003d023d7220 */ /* 0x000fe40000410000 */
[----:B------:R-:W-:Y:S02]  /*ec50*/  FMUL.FTZ R64, R21, R64 ;  /* 0x0000004015407220 */ /* 0x000fe40000410000 */
        /* <DEDUP_REMOVED lines=9> */
[--C-:B---3--:R-:W-:Y:S01]  /*ecf0*/  FFMA.FTZ R185, R51, c[0x0][0x2d0], -R44.reuse ;  /* 0x0000b40033b97a23 */ /* 0x108fe2000001082c */
[----:B------:R-:W-:Y:S01]  /*ed00*/  MUFU.EX2 R172, R172 ;  /* 0x000000ac00ac7308 */ /* 0x000fe20000000800 */
[C---:B------:R-:W-:Y:S02]  /*ed10*/  FMUL.FTZ R115, R0.reuse, R115 ;  /* 0x0000007300737220 */ /* 0x040fe40000410000 */
[C---:B------:R-:W-:Y:S01]  /*ed20*/  FMUL.FTZ R126, R0.reuse, R126 ;  /* 0x0000007e007e7220 */ /* 0x040fe20000410000 */
[-C--:B------:R-:W-:Y:S02]  /*ed30*/  HMMA.16816.F32 R12, R28, R18.reuse, R12 ;  /* 0x000000121c0c723c */ /* 0x080fe4000000180c */
[----:B------:R-:W-:Y:S02]  /*ed40*/  FMUL.FTZ R127, R0, R127 ;  /* 0x0000007f007f7220 */ /* 0x000fe40000410000 */
[C---:B------:R-:W-:Y:S02]  /*ed50*/  FMUL.FTZ R16, R2.reuse, R132 ;  /* 0x0000008402107220 */ /* 0x040fe40000410000 */
[----:B------:R-:W-:Y:S01]  /*ed60*/  FMUL.FTZ R17, R2, R133 ;  /* 0x0000008502117220 */ /* 0x000fe20000410000 */
        /* <DEDUP_REMOVED lines=8> */
[C---:B------:R-:W-:Y:S02]  /*edf0*/  FMUL.FTZ R19, R0.reuse, R135 ;  /* 0x0000008700137220 */ /* 0x040fe40000410000 */
[----:B------:R-:W-:Y:S02]  /*ee00*/  FMUL.FTZ R63, R0, R63 ;  /* 0x0000003f003f7220 */ /* 0x000fe40000410000 */
[C---:B------:R-:W-:Y:S01]  /*ee10*/  HMMA.16816.F32 R108, R28.reuse, R32, R108 ;  /* 0x000000201c6c723c */ /* 0x040fe2000000186c */
[C---:B------:R-:W-:Y:S03]  /*ee20*/  FMUL.FTZ R65, R21.reuse, R65 ;  /* 0x0000004115417220 */ /* 0x040fe60000410000 */
[C---:B------:R-:W-:Y:S01]  /*ee30*/  FMUL.FTZ R66, R20.reuse, R66 ;  /* 0x0000004214427220 */ /* 0x040fe20000410000 */
[----:B------:R-:W-:Y:S01]  /*ee40*/  MUFU.EX2 R179, R179 ;  /* 0x000000b300b37308 */ /* 0x000fe20000000800 */
[C---:B------:R-:W-:Y:S02]  /*ee50*/  FMUL.FTZ R67, R20.reuse, R67 ;  /* 0x0000004314437220 */ /* 0x040fe40000410000 */
[-C--:B------:R-:W-:Y:S01]  /*ee60*/  HMMA.16816.F32 R112, R28, R34.reuse, R112 ;  /* 0x000000221c70723c */ /* 0x080fe20000001870 */
[C---:B------:R-:W-:Y:S03]  /*ee70*/  FMUL.FTZ R68, R21.reuse, R68 ;  /* 0x0000004415447220 */ /* 0x040fe60000410000 */
[C---:B------:R-:W-:Y:S02]  /*ee80*/  FMUL.FTZ R69, R21.reuse, R69 ;  /* 0x0000004515457220 */ /* 0x040fe40000410000 */
        /* <DEDUP_REMOVED lines=17> */
[----:B------:R-:W-:Y:S03]  /*efa0*/  FMUL.FTZ R79, R0, R79 ;  /* 0x0000004f004f7220 */ /* 0x000fe60000410000 */
[C---:B------:R-:W-:Y:S02]  /*efb0*/  FMUL.FTZ R80, R21.reuse, R80 ;  /* 0x0000005015507220 */ /* 0x040fe40000410000 */
[C---:B------:R-:W-:Y:S01]  /*efc0*/  FMUL.FTZ R81, R21.reuse, R81 ;  /* 0x0000005115517220 */ /* 0x040fe20000410000 */
[----:B------:R-:W2:Y:S01]  /*efd0*/  MUFU.EX2 R187, R187 ;  /* 0x000000bb00bb7308 */ /* 0x000ea20000000800 */
[C---:B------:R-:W-:Y:S01]  /*efe0*/  HMMA.16816.F32 R128, R24.reuse, R38, R128 ;  /* 0x000000261880723c */ /* 0x040fe20000001880 */
[----:B------:R-:W3:Y:S03]  /*eff0*/  LDSM.16.MT88.4 R36, [R214+0x3080] ;  /* 0x00308000d624783b */ /* 0x000ee60000004200 */
[C---:B------:R-:W-:Y:S02]  /*f000*/  FMUL.FTZ R82, R20.reuse, R82 ;  /* 0x0000005214527220 */ /* 0x040fe40000410000 */
[C---:B------:R-:W-:Y:S02]  /*f010*/  FMUL.FTZ R83, R20.reuse, R83 ;  /* 0x0000005314537220 */ /* 0x040fe40000410000 */
        /* <DEDUP_REMOVED lines=10> */
[C---:B------:R-:W-:Y:S02]  /*f0c0*/  FMUL.FTZ R90, R0.reuse, R90 ;  /* 0x0000005a005a7220 */ /* 0x040fe40000410000 */
[-C--:B------:R-:W-:Y:S01]  /*f0d0*/  HMMA.16816.F32 R60, R28, R34.reuse, R60 ;  /* 0x000000221c3c723c */ /* 0x080fe2000000183c */
[----:B------:R-:W-:Y:S03]  /*f0e0*/  FMUL.FTZ R91, R0, R91 ;  /* 0x0000005b005b7220 */ /* 0x000fe60000410000 */
[--C-:B------:R-:W-:Y:S01]  /*f0f0*/  FFMA.FTZ R188, R195, c[0x0][0x2d0], -R44.reuse ;  /* 0x0000b400c3bc7a23 */ /* 0x100fe2000001082c */
[----:B------:R-:W-:Y:S01]  /*f100*/  MUFU.EX2 R190, R190 ;  /* 0x000000be00be7308 */ /* 0x000fe20000000800 */
[--C-:B------:R-:W-:Y:S02]  /*f110*/  FFMA.FTZ R191, R191, c[0x0][0x2d0], -R44.reuse ;  /* 0x0000b400bfbf7a23 */ /* 0x100fe4000001082c */
[C---:B------:R-:W-:Y:S01]  /*f120*/  HMMA.16816.F32 R64, R24.reuse, R34, R64 ;  /* 0x000000221840723c */ /* 0x040fe20000001840 */
[----:B------:R-:W4:Y:S03]  /*f130*/  LDSM.16.MT88.4 R32, [R212+0x3080] ;  /* 0x00308000d420783b */ /* 0x000f260000004200 */
[--C-:B------:R-:W-:Y:S02]  /*f140*/  FFMA.FTZ R193, R193, c[0x0][0x2d0], -R44.reuse ;  /* 0x0000b400c1c17a23 */ /* 0x100fe4000001082c */
[----:B------:R-:W-:Y:S01]  /*f150*/  FFMA.FTZ R44, R23, c[0x0][0x2d0], -R44 ;  /* 0x0000b400172c7a23 */ /* 0x000fe2000001082c */
[----:B------:R-:W-:Y:S01]  /*f160*/  MUFU.EX2 R188, R188 ;  /* 0x000000bc00bc7308 */ /* 0x000fe20000000800 */
[-C--:B---3--:R-:W-:Y:S01]  /*f170*/  HMMA.16816.F32 R68, R24, R36.reuse, R68 ;  /* 0x000000241844723c */ /* 0x088fe20000001844 */
[C---:B------:R-:W-:Y:S03]  /*f180*/  FMUL.FTZ R92, R2.reuse, R92 ;  /* 0x0000005c025c7220 */ /* 0x040fe60000410000 */
[----:B------:R-:W-:Y:S02]  /*f190*/  FMUL.FTZ R93, R2, R93 ;  /* 0x0000005d025d7220 */ /* 0x000fe40000410000 */
[C---:B------:R-:W-:Y:S02]  /*f1a0*/  FMUL.FTZ R94, R0.reuse, R94 ;  /* 0x0000005e005e7220 */ /* 0x040fe40000410000 */
[C---:B------:R-:W-:Y:S01]  /*f1b0*/  HMMA.16816.F32 R72, R28.reuse, R36, R72 ;  /* 0x000000241c48723c */ /* 0x040fe20000001848 */
[----:B------:R-:W-:Y:S03]  /*f1c0*/  MUFU.EX2 R23, R44 ;  /* 0x0000002c00177308 */ /* 0x000fe60000000800 */
[----:B------:R-:W-:Y:S02]  /*f1d0*/  FMUL.FTZ R95, R0, R95 ;  /* 0x0000005f005f7220 */ /* 0x000fe40000410000 */
[C---:B------:R-:W-:Y:S02]  /*f1e0*/  FMUL.FTZ R96, R21.reuse, R96 ;  /* 0x0000006015607220 */ /* 0x040fe40000410000 */
[-C--:B------:R-:W-:Y:S01]  /*f1f0*/  HMMA.16816.F32 R76, R28, R38.reuse, R76 ;  /* 0x000000261c4c723c */ /* 0x080fe2000000184c */
[----:B------:R-:W-:Y:S02]  /*f200*/  FMUL.FTZ R97, R21, R97 ;  /* 0x0000006115617220 */ /* 0x000fe40000410000 */
[----:B------:R-:W3:Y:S01]  /*f210*/  MUFU.EX2 R191, R191 ;  /* 0x000000bf00bf7308 */ /* 0x000ee20000000800 */
[C---:B------:R-:W-:Y:S02]  /*f220*/  FMUL.FTZ R98, R20.reuse, R98 ;  /* 0x0000006214627220 */ /* 0x040fe40000410000 */
[----:B------:R-:W-:Y:S02]  /*f230*/  FMUL.FTZ R99, R20, R99 ;  /* 0x0000006314637220 */ /* 0x000fe40000410000 */
[C---:B------:R-:W-:Y:S01]  /*f240*/  HMMA.16816.F32 R80, R24.reuse, R38, R80 ;  /* 0x000000261850723c */ /* 0x040fe20000001850 */
[----:B------:R-:W5:Y:S03]  /*f250*/  LDSM.16.MT88.4 R36, [R214+0x1c80] ;  /* 0x001c8000d624783b */ /* 0x000f660000004200 */
[----:B------:R-:W-:Y:S01]  /*f260*/  FFMA.FTZ R195, R176, c[0x0][0x2d0], -R181 ;  /* 0x0000b400b0c37a23 */ /* 0x000fe200000108b5 */
[----:B------:R-:W1:Y:S01]  /*f270*/  MUFU.EX2 R193, R193 ;  /* 0x000000c100c17308 */ /* 0x000e620000000800 */
[----:B------:R-:W-:Y:S02]  /*f280*/  FFMA.FTZ R176, R50, c[0x0][0x2d0], -R47 ;  /* 0x0000b40032b07a23 */ /* 0x000fe4000001082f */
[----:B------:R-:W-:Y:S01]  /*f290*/  FFMA.FTZ R181, R167, c[0x0][0x2d0], -R181 ;  /* 0x0000b400a7b57a23 */ /* 0x000fe200000108b5 */
[-C--:B----4-:R-:W-:Y:S03]  /*f2a0*/  HMMA.16816.F32 R84, R24, R32.reuse, R84 ;  /* 0x000000201854723c */ /* 0x090fe60000001854 */
[--C-:B------:R-:W-:Y:S02]  /*f2b0*/  FFMA.FTZ R167, R171, c[0x0][0x2d0], -R47.reuse ;  /* 0x0000b400aba77a23 */ /* 0x100fe4000001082f */
[--C-:B------:R-:W-:Y:S01]  /*f2c0*/  FFMA.FTZ R171, R48, c[0x0][0x2d0], -R47.reuse ;  /* 0x0000b40030ab7a23 */ /* 0x100fe2000001082f */
[----:B------:R-:W-:Y:S01]  /*f2d0*/  MUFU.EX2 R180, R180 ;  /* 0x000000b400b47308 */ /* 0x000fe20000000800 */
[----:B------:R-:W-:Y:S01]  /*f2e0*/  LDSM.16.MT88.4 R48, [R212+0x2c80] ;  /* 0x002c8000d430783b */ /* 0x000fe20000004200 */
[C---:B------:R-:W-:Y:S01]  /*f2f0*/  HMMA.16816.F32 R88, R28.reuse, R32, R88 ;  /* 0x000000201c58723c */ /* 0x040fe20000001858 */
[----:B------:R-:W-:Y:S03]  /*f300*/  FFMA.FTZ R47, R45, c[0x0][0x2d0], -R47 ;  /* 0x0000b4002d2f7a23 */ /* 0x000fe6000001082f */
[----:B------:R-:W-:Y:S02]  /*f310*/  FFMA.FTZ R158, R21, R245, R158 ;  /* 0x000000f5159e7223 */ /* 0x000fe4000001009e */
[----:B------:R-:W-:Y:S02]  /*f320*/  FFMA.FTZ R153, R20, R243, R153 ;  /* 0x000000f314997223 */ /* 0x000fe40000010099 */
[-C--:B------:R-:W-:Y:S01]  /*f330*/  HMMA.16816.F32 R92, R28, R34.reuse, R92 ;  /* 0x000000221c5c723c */ /* 0x080fe2000000185c */
[----:B------:R4:W-:Y:S03]  /*f340*/  MUFU.EX2 R192, R47 ;  /* 0x0000002f00c07308 */ /* 0x0009e60000000800 */
[----:B------:R-:W-:Y:S01]  /*f350*/  FFMA.FTZ R160, R2, R241, R160 ;  /* 0x000000f102a07223 */ /* 0x000fe200000100a0 */
[----:B------:R-:W-:Y:S01]  /*f360*/  MOV R2, R3 ;  /* 0x0000000300027202 */ /* 0x000fe20000000f00 */
[----:B------:R-:W-:Y:S01]  /*f370*/  FFMA.FTZ R165, R0, R239, R165 ;  /* 0x000000ef00a57223 */ /* 0x000fe200000100a5 */
[----:B--2---:R-:W-:Y:S01]  /*f380*/  F2FP.PACK_AB R28, R187, R184 ;  /* 0x000000b8bb1c723e */ /* 0x004fe200000000ff */
[----:B------:R-:W-:Y:S01]  /*f390*/  HMMA.16816.F32 R96, R24, R34, R96 ;  /* 0x000000221860723c */ /* 0x000fe20000001860 */
[----:B-1----:R-:W-:Y:S01]  /*f3a0*/  F2FP.PACK_AB R30, R189, R186 ;  /* 0x000000babd1e723e */ /* 0x002fe200000000ff */
[----:B------:R-:W1:Y:S01]  /*f3b0*/  LDSM.16.MT88.4 R32, [R214+0x2880] ;  /* 0x00288000d620783b */ /* 0x000e620000004200 */
[----:B------:R-:W-:Y:S01]  /*f3c0*/  MUFU.EX2 R177, R177 ;  /* 0x000000b100b17308 */ /* 0x000fe20000000800 */
[----:B---3--:R-:W-:Y:S01]  /*f3d0*/  F2FP.PACK_AB R29, R191, R188 ;  /* 0x000000bcbf1d723e */ /* 0x008fe200000000ff */
[----:B------:R-:W-:Y:S01]  /*f3e0*/  FADD.FTZ R158, R156, R158 ;  /* 0x0000009e9c9e7221 */ /* 0x000fe20000010000 */
[----:B------:R-:W-:Y:S01]  /*f3f0*/  F2FP.PACK_AB R31, R190, R193 ;  /* 0x000000c1be1f723e */ /* 0x000fe200000000ff */
[----:B------:R-:W-:Y:S01]  /*f400*/  FADD.FTZ R153, R152, R153 ;  /* 0x0000009998997221 */ /* 0x000fe20000010000 */
[----:B------:R-:W-:Y:S01]  /*f410*/  F2FP.PACK_AB R24, R169, R166 ;  /* 0x000000a6a918723e */ /* 0x000fe200000000ff */
[----:B------:R-:W-:Y:S03]  /*f420*/  FADD.FTZ R157, R157, R160 ;  /* 0x000000a09d9d7221 */ /* 0x000fe60000010000 */
[----:B------:R-:W-:Y:S01]  /*f430*/  F2FP.PACK_AB R25, R175, R172 ;  /* 0x000000acaf19723e */ /* 0x000fe200000000ff */
[----:B------:R-:W-:Y:S01]  /*f440*/  MUFU.EX2 R178, R178 ;  /* 0x000000b200b27308 */ /* 0x000fe20000000800 */
[----:B------:R-:W-:Y:S01]  /*f450*/  F2FP.PACK_AB R26, R179, R174 ;  /* 0x000000aeb31a723e */ /* 0x000fe200000000ff */
[----:B------:R-:W-:Y:S01]  /*f460*/  FADD.FTZ R150, R150, R165 ;  /* 0x000000a596967221 */ /* 0x000fe20000010000 */
[----:B------:R-:W-:Y:S01]  /*f470*/  F2FP.PACK_AB R27, R183, R182 ;  /* 0x000000b6b71b723e */ /* 0x000fe200000000ff */
[----:B----4-:R-:W-:Y:S01]  /*f480*/  LDSM.16.MT88.4 R44, [R214+0x2c80] ;  /* 0x002c8000d62c783b */ /* 0x010fe20000004200 */
[-C--:B------:R-:W-:Y:S01]  /*f490*/  MOV R152, R22.reuse ;  /* 0x0000001600987202 */ /* 0x080fe20000000f00 */
[----:B------:R-:W-:Y:S01]  /*f4a0*/  FADD.FTZ R155, R155, R158 ;  /* 0x0000009e9b9b7221 */ /* 0x000fe20000010000 */
[----:B------:R-:W-:Y:S01]  /*f4b0*/  MOV R0, R22 ;  /* 0x0000001600007202 */ /* 0x000fe20000000f00 */
[----:B------:R-:W-:Y:S02]  /*f4c0*/  FADD.FTZ R162, R162, R153 ;  /* 0x00000099a2a27221 */ /* 0x000fe40000010000 */
[-C--:B-----5:R-:W-:Y:S01]  /*f4d0*/  HMMA.16816.F32 R4, R24, R36.reuse, R4 ;  /* 0x000000241804723c */ /* 0x0a0fe20000001804 */
[----:B------:R-:W-:Y:S01]  /*f4e0*/  MUFU.EX2 R195, R195 ;  /* 0x000000c300c37308 */ /* 0x000fe20000000800 */
[----:B------:R-:W-:Y:S02]  /*f4f0*/  FADD.FTZ R164, R164, R157 ;  /* 0x0000009da4a47221 */ /* 0x000fe40000010000 */
[----:B------:R-:W-:Y:S01]  /*f500*/  FADD.FTZ R163, R163, R150 ;  /* 0x00000096a3a37221 */ /* 0x000fe20000010000 */
[----:B------:R-:W-:Y:S01]  /*f510*/  MOV R150, R151 ;  /* 0x0000009700967202 */ /* 0x000fe20000000f00 */
[----:B------:R-:W-:Y:S02]  /*f520*/  FADD.FTZ R155, R154, R155 ;  /* 0x0000009b9a9b7221 */ /* 0x000fe40000010000 */
[C---:B------:R-:W-:Y:S01]  /*f530*/  HMMA.16816.F32 R8, R28.reuse, R36, R8 ;  /* 0x000000241c08723c */ /* 0x040fe20000001808 */
[----:B------:R-:W-:Y:S02]  /*f540*/  FADD.FTZ R159, R159, R162 ;  /* 0x000000a29f9f7221 */ /* 0x000fe40000010000 */
[----:B------:R-:W-:Y:S01]  /*f550*/  MUFU.EX2 R173, R173 ;  /* 0x000000ad00ad7308 */ /* 0x000fe20000000800 */
[----:B------:R-:W-:Y:S02]  /*f560*/  FADD.FTZ R161, R161, R164 ;  /* 0x000000a4a1a17221 */ /* 0x000fe40000010000 */
[----:B------:R-:W-:Y:S01]  /*f570*/  FADD.FTZ R163, R148, R163 ;  /* 0x000000a394a37221 */ /* 0x000fe20000010000 */
[----:B------:R-:W-:Y:S01]  /*f580*/  MOV R148, R149 ;  /* 0x0000009500947202 */ /* 0x000fe20000000f00 */
[-C--:B------:R-:W-:Y:S01]  /*f590*/  HMMA.16816.F32 R12, R28, R38.reuse, R12 ;  /* 0x000000261c0c723c */ /* 0x080fe2000000180c */
[----:B------:R-:W-:Y:S03]  /*f5a0*/  FADD.FTZ R166, R166, R155 ;  /* 0x0000009ba6a67221 */ /* 0x000fe60000010000 */
[----:B------:R-:W-:Y:S01]  /*f5b0*/  FADD.FTZ R172, R172, R159 ;  /* 0x0000009facac7221 */ /* 0x000fe20000010000 */
[----:B------:R-:W-:Y:S01]  /*f5c0*/  MUFU.EX2 R168, R168 ;  /* 0x000000a800a87308 */ /* 0x000fe20000000800 */
[----:B------:R-:W-:Y:S02]  /*f5d0*/  FADD.FTZ R184, R184, R161 ;  /* 0x000000a1b8b87221 */ /* 0x000fe40000010000 */
[C---:B------:R-:W-:Y:S01]  /*f5e0*/  HMMA.16816.F32 R100, R24.reuse, R38, R100 ;  /* 0x000000261864723c */ /* 0x040fe20000001864 */
[----:B------:R-:W2:Y:S03]  /*f5f0*/  LDSM.16.MT88.4 R36, [R212+0x2880] ;  /* 0x00288000d424783b */ /* 0x000ea60000004200 */
[----:B------:R-:W-:Y:S02]  /*f600*/  FADD.FTZ R188, R188, R163 ;  /* 0x000000a3bcbc7221 */ /* 0x000fe40000010000 */
[----:B------:R-:W-:Y:S01]  /*f610*/  FADD.FTZ R169, R169, R166 ;  /* 0x000000a6a9a97221 */ /* 0x000fe20000010000 */
[----:B------:R-:W-:Y:S01]  /*f620*/  MUFU.EX2 R181, R181 ;  /* 0x000000b500b57308 */ /* 0x000fe20000000800 */
[-C--:B------:R-:W-:Y:S01]  /*f630*/  HMMA.16816.F32 R104, R24, R40.reuse, R104 ;  /* 0x000000281868723c */ /* 0x080fe20000001868 */
[----:B------:R-:W-:Y:S03]  /*f640*/  FADD.FTZ R175, R175, R172 ;  /* 0x000000acafaf7221 */ /* 0x000fe60000010000 */
[----:B------:R-:W-:Y:S02]  /*f650*/  FADD.FTZ R187, R187, R184 ;  /* 0x000000b8bbbb7221 */ /* 0x000fe40000010000 */
[----:B------:R-:W-:Y:S02]  /*f660*/  FADD.FTZ R188, R191, R188 ;  /* 0x000000bcbfbc7221 */ /* 0x000fe40000010000 */
[C---:B------:R-:W-:Y:S01]  /*f670*/  HMMA.16816.F32 R108, R28.reuse, R40, R108 ;  /* 0x000000281c6c723c */ /* 0x040fe2000000186c */
[----:B------:R-:W-:Y:S03]  /*f680*/  MUFU.EX2 R167, R167 ;  /* 0x000000a700a77308 */ /* 0x000fe60000000800 */
[----:B------:R-:W-:Y:S02]  /*f690*/  FADD.FTZ R174, R174, R169 ;  /* 0x000000a9aeae7221 */ /* 0x000fe40000010000 */
[----:B------:R-:W-:Y:S02]  /*f6a0*/  FADD.FTZ R182, R182, R175 ;  /* 0x000000afb6b67221 */ /* 0x000fe40000010000 */
[-C--:B------:R-:W-:Y:S01]  /*f6b0*/  HMMA.16816.F32 R112, R28, R42.reuse, R112 ;  /* 0x0000002a1c70723c */ /* 0x080fe20000001870 */
[----:B------:R-:W-:Y:S02]  /*f6c0*/  FADD.FTZ R186, R186, R187 ;  /* 0x000000bbbaba7221 */ /* 0x000fe40000010000 */
[----:B------:R-:W3:Y:S01]  /*f6d0*/  MUFU.EX2 R176, R176 ;  /* 0x000000b000b07308 */ /* 0x000ee20000000800 */
[----:B------:R-:W-:Y:S02]  /*f6e0*/  FADD.FTZ R193, R193, R188 ;  /* 0x000000bcc1c17221 */ /* 0x000fe40000010000 */
[----:B------:R-:W-:Y:S02]  /*f6f0*/  FADD.FTZ R179, R179, R174 ;  /* 0x000000aeb3b37221 */ /* 0x000fe40000010000 */
[C---:B------:R-:W-:Y:S01]  /*f700*/  HMMA.16816.F32 R116, R24.reuse, R42, R116 ;  /* 0x0000002a1874723c */ /* 0x040fe20000001874 */
[----:B------:R-:W4:Y:S03]  /*f710*/  LDSM.16.MT88.4 R40, [R214+0x3480] ;  /* 0x00348000d628783b */ /* 0x000f260000004200 */
[----:B------:R-:W-:Y:S01]  /*f720*/  FADD.FTZ R183, R183, R182 ;  /* 0x000000b6b7b77221 */ /* 0x000fe20000010000 */
[----:B------:R-:W5:Y:S01]  /*f730*/  MUFU.EX2 R171, R171 ;  /* 0x000000ab00ab7308 */ /* 0x000f620000000800 */
[----:B------:R-:W-:Y:S02]  /*f740*/  FADD.FTZ R186, R189, R186 ;  /* 0x000000babdba7221 */ /* 0x000fe40000010000 */
[-C--:B-1----:R-:W-:Y:S01]  /*f750*/  HMMA.16816.F32 R120, R24, R32.reuse, R120 ;  /* 0x000000201878723c */ /* 0x082fe20000001878 */
[----:B------:R-:W-:Y:S06]  /*f760*/  FADD.FTZ R190, R190, R193 ;  /* 0x000000c1bebe7221 */ /* 0x000fec0000010000 */
[----:B------:R-:W-:Y:S01]  /*f770*/  MUFU.EX2 R185, R185 ;  /* 0x000000b900b97308 */ /* 0x000fe20000000800 */
[C---:B------:R-:W-:Y:S08]  /*f780*/  HMMA.16816.F32 R124, R28.reuse, R32, R124 ;  /* 0x000000201c7c723c */ /* 0x040ff0000000187c */
[-C--:B------:R-:W-:Y:S01]  /*f790*/  HMMA.16816.F32 R16, R28, R34.reuse, R16 ;  /* 0x000000221c10723c */ /* 0x080fe20000001810 */
[----:B------:R-:W1:Y:S07]  /*f7a0*/  MUFU.EX2 R194, R194 ;  /* 0x000000c200c27308 */ /* 0x000e6e0000000800 */
[C---:B------:R-:W-:Y:S01]  /*f7b0*/  HMMA.16816.F32 R128, R24.reuse, R34, R128 ;  /* 0x000000221880723c */ /* 0x040fe20000001880 */
[----:B------:R-:W1:Y:S02]  /*f7c0*/  LDSM.16.MT88.4 R32, [R212+0x3480] ;  /* 0x00348000d420783b */ /* 0x000e640000004200 */
[----:B------:R-:W1:Y:S05]  /*f7d0*/  MUFU.EX2 R196, R196 ;  /* 0x000000c400c47308 */ /* 0x000e6a0000000800 */
        /* <DEDUP_REMOVED lines=65> */
.L_x_1066:
[----:B------:R-:W1:Y:S01]  /*fbf0*/  SHFL.BFLY PT, R4, R243, 0x2, 0x1f ;  /* 0x0c401f00f3047f89 */ /* 0x000e6200000e0000 */
[----:B------:R-:W-:-:S02]  /*fc00*/  MOV R10, 0xff800000 ;  /* 0xff800000000a7802 */ /* 0x000fc40000000f00 */
[----:B------:R-:W-:Y:S01]  /*fc10*/  PLOP3.LUT P4, PT, PT, PT, PT, 0x8, 0x0 ;  /* 0x000000000000781c */ /* 0x000fe20003f8e170 */
[----:B------:R-:W2:Y:S04]  /*fc20*/  SHFL.BFLY PT, R0, R245, 0x2, 0x1f ;  /* 0x0c401f00f5007f89 */ /* 0x000ea800000e0000 */
        /* <DEDUP_REMOVED lines=17> */
[----:B------:R-:W-:Y:S01]  /*fd40*/  MOV R11, 0xff800000 ;  /* 0xff800000000b7802 */ /* 0x000fe20000000f00 */
[----:B----4-:R-:W-:Y:S01]  /*fd50*/  FADD.FTZ R2, R2, R9 ;  /* 0x0000000902027221 */ /* 0x010fe20000010000 */
[----:B------:R-:W-:Y:S01]  /*fd60*/  FSETP.NE.FTZ.AND P1, PT, R6, RZ, PT ;  /* 0x000000ff0600720b */ /* 0x000fe20003f35000 */
[----:B------:R-:W-:-:S03]  /*fd70*/  CS2R R8, SRZ ;  /* 0x0000000000087805 */ /* 0x000fc6000001ff00 */
[----:B------:R-:W-:Y:S01]  /*fd80*/  FSETP.NE.FTZ.AND P0, PT, R2, RZ, PT ;  /* 0x000000ff0200720b */ /* 0x000fe20003f15000 */
[----:B------:R-:W1:Y:S01]  /*fd90*/  @P2 MUFU.RCP R4, R7 ;  /* 0x0000000700042308 */ /* 0x000e620000001000 */
[----:B------:R-:W-:-:S03]  /*fda0*/  @P2 MOV R14, 0x3f317218 ;  /* 0x3f317218000e2802 */ /* 0x000fc60000000f00 */
[----:B------:R-:W-:Y:S02]  /*fdb0*/  @P3 MOV R15, 0x3f317218 ;  /* 0x3f317218000f3802 */ /* 0x000fe40000000f00 */
[----:B------:R-:W-:Y:S02]  /*fdc0*/  @P2 FMUL.FTZ R14, R14, c[0x0][0x2d0] ;  /* 0x0000b4000e0e2a20 */ /* 0x000fe40000410000 */
[----:B------:R-:W-:Y:S01]  /*fdd0*/  @P3 MUFU.RCP R5, R0 ;  /* 0x0000000000053308 */ /* 0x000fe20000001000 */
[----:B------:R-:W-:Y:S01]  /*fde0*/  @P1 MOV R13, 0x3f317218 ;  /* 0x3f317218000d1802 */ /* 0x000fe20000000f00 */
[----:B------:R-:W-:Y:S02]  /*fdf0*/  @P3 FMUL.FTZ R15, R15, c[0x0][0x2d0] ;  /* 0x0000b4000f0f3a20 */ /* 0x000fe40000410000 */
[----:B------:R-:W-:Y:S02]  /*fe00*/  @P0 MOV R12, 0x3f317218 ;  /* 0x3f317218000c0802 */ /* 0x000fe40000000f00 */
[----:B------:R-:W-:-:S02]  /*fe10*/  @P1 FMUL.FTZ R13, R13, c[0x0][0x2d0] ;  /* 0x0000b4000d0d1a20 */ /* 0x000fc40000410000 */
[----:B------:R-:W-:Y:S01]  /*fe20*/  @P1 MUFU.RCP R8, R6 ;  /* 0x0000000600081308 */ /* 0x000fe20000001000 */
[----:B------:R-:W-:Y:S02]  /*fe30*/  @P0 FMUL.FTZ R12, R12, c[0x0][0x2d0] ;  /* 0x0000b4000c0c0a20 */ /* 0x000fe40000410000 */
[C---:B-1----:R-:W-:Y:S02]  /*fe40*/  FMUL.FTZ R146, R4.reuse, R146 ;  /* 0x0000009204927220 */ /* 0x042fe40000410000 */
[C---:B------:R-:W-:Y:S02]  /*fe50*/  FMUL.FTZ R147, R4.reuse, R147 ;  /* 0x0000009304937220 */ /* 0x040fe40000410000 */
[C---:B------:R-:W-:Y:S01]  /*fe60*/  FMUL.FTZ R102, R4.reuse, R102 ;  /* 0x0000006604667220 */ /* 0x040fe20000410000 */
[----:B------:R-:W-:Y:S01]  /*fe70*/  @P0 MUFU.RCP R9, R2 ;  /* 0x0000000200090308 */ /* 0x000fe20000001000 */
[C---:B------:R-:W-:Y:S02]  /*fe80*/  FMUL.FTZ R103, R4.reuse, R103 ;  /* 0x0000006704677220 */ /* 0x040fe40000410000 */
        /* <DEDUP_REMOVED lines=12> */
[C---:B------:R-:W-:Y:S01]  /*ff50*/  FMUL.FTZ R66, R4.reuse, R66 ;  /* 0x0000004204427220 */ /* 0x040fe20000410000 */
[----:B------:R-:W3:Y:S01]  /*ff60*/  @P1 MUFU.LG2 R6, R6 ;  /* 0x0000000600061308 */ /* 0x000ee20000000c00 */
[----:B-1----:R-:W-:Y:S02]  /*ff70*/  @P2 FMUL.FTZ R16, R7, 0.69314718246459960938 ;  /* 0x3f31721807102820 */ /* 0x002fe40000410000 */
[C---:B------:R-:W-:Y:S02]  /*ff80*/  FMUL.FTZ R67, R4.reuse, R67 ;  /* 0x0000004304437220 */ /* 0x040fe40000410000 */
[----:B------:R-:W-:-:S02]  /*ff90*/  FMUL.FTZ R70, R4, R70 ;  /* 0x0000004604467220 */ /* 0x000fc40000410000 */
[----:B------:R-:W-:Y:S01]  /*ffa0*/  FMUL.FTZ R71, R4, R71 ;  /* 0x0000004704477220 */ /* 0x000fe20000410000 */
[----:B------:R-:W1:Y:S01]  /*ffb0*/  @P0 MUFU.LG2 R2, R2 ;  /* 0x0000000200020308 */ /* 0x000e620000000c00 */
[----:B--2---:R-:W-:Y:S02]  /*ffc0*/  @P3 FMUL.FTZ R0, R0, 0.69314718246459960938 ;  /* 0x3f31721800003820 */ /* 0x004fe40000410000 */
[C---:B------:R-:W-:Y:S02]  /*ffd0*/  FMUL.FTZ R82, R4.reuse, R82 ;  /* 0x0000005204527220 */ /* 0x040fe40000410000 */
[C---:B------:R-:W-:Y:S02]  /*ffe0*/  FMUL.FTZ R83, R4.reuse, R83 ;  /* 0x0000005304537220 */ /* 0x040fe40000410000 */
[----:B------:R-:W-:Y:S02]  /*fff0*/  FMUL.FTZ R86, R4, R86 ;  /* 0x0000005604567220 */ /* 0x000fe40000410000 */
[----:B---3--:R-:W-:-:S02]  /*10000*/  @P1 FMUL.FTZ R6, R6, 0.69314718246459960938 ;  /* 0x3f31721806061820 */ /* 0x008fc40000410000 */
[C---:B------:R-:W-:Y:S02]  /*10010*/  FMUL.FTZ R87, R4.reuse, R87 ;  /* 0x0000005704577220 */ /* 0x040fe40000410000 */
[C---:B------:R-:W-:Y:S02]  /*10020*/  FMUL.FTZ R98, R4.reuse, R98 ;  /* 0x0000006204627220 */ /* 0x040fe40000410000 */
[----:B------:R-:W-:Y:S01]  /*10030*/  FMUL.FTZ R99, R4, R99 ;  /* 0x0000006304637220 */ /* 0x000fe20000410000 */
[----:B------:R-:W-:Y:S01]  /*10040*/  MOV R4, 0xff800000 ;  /* 0xff80000000047802 */ /* 0x000fe20000000f00 */
[----:B-1----:R-:W-:Y:S02]  /*10050*/  @P0 FMUL.FTZ R7, R2, 0.69314718246459960938 ;  /* 0x3f31721802070820 */ /* 0x002fe40000410000 */
        /* <DEDUP_REMOVED lines=71> */
[----:B------:R-:W-:Y:S02]  /*104d0*/  FMUL.FTZ R5, R5, R97 ;  /* 0x0000006105057220 */ /* 0x000fe40000410000 */
[----:B------:R-:W-:Y:S02]  /*104e0*/  FMUL.FTZ R9, R9, R95 ;  /* 0x0000005f09097220 */ /* 0x000fe40000410000 */
[----:B------:R-:W-:Y:S02]  /*104f0*/  @P3 FFMA.FTZ R4, R15, R151, R0 ;  /* 0x000000970f043223 */ /* 0x000fe40000010000 */
[----:B------:R-:W-:-:S02]  /*10500*/  @P2 FFMA.FTZ R8, R14, R149, R16 ;  /* 0x000000950e082223 */ /* 0x000fc40000010010 */
[----:B------:R-:W-:Y:S02]  /*10510*/  @P1 FFMA.FTZ R10, R13, R3, R6 ;  /* 0x000000030d0a1223 */ /* 0x000fe40000010006 */
[----:B------:R-:W-:Y:S02]  /*10520*/  @P0 FFMA.FTZ R11, R12, R152, R7 ;  /* 0x000000980c0b0223 */ /* 0x000fe40000010007 */
.L_x_1012:
[----:B------:R-:W-:Y:S05]  /*10530*/  @P4 BRA `(.L_x_1085) ;  /* 0x0000175000004947 */ /* 0x000fea0003800000 */
[----:B------:R-:W1:Y:S01]  /*10540*/  S2R R0, SR_TID.X ;  /* 0x0000000000007919 */ /* 0x000e620000002100 */
[----:B------:R-:W-:Y:S01]  /*10550*/  F2FP.PACK_AB R144, R145, R144 ;  /* 0x000000909190723e */ /* 0x000fe200000000ff */
[----:B------:R-:W-:Y:S01]  /*10560*/  IMAD.MOV.U32 R21, RZ, RZ, 0x4 ;  /* 0x00000004ff157424 */ /* 0x000fe200078e00ff */
[----:B------:R-:W-:Y:S01]  /*10570*/  F2FP.PACK_AB R146, R147, R146 ;  /* 0x000000929392723e */ /* 0x000fe200000000ff */
[----:B------:R-:W-:Y:S01]  /*10580*/  BAR.SYNC.DEFER_BLOCKING 0x1, 0x80 ;  /* 0x0042000000007b1d */ /* 0x000fe20000010000 */
[----:B------:R-:W-:Y:S01]  /*10590*/  F2FP.PACK_AB R100, R101, R100 ;  /* 0x000000646564723e */ /* 0x000fe200000000ff */
[----:B------:R-:W-:Y:S01]  /*105a0*/  IMAD.WIDE R22, R224, R21, c[0x0][0x500] ;  /* 0x00014000e0167625 */ /* 0x000fe200078e0215 */
        /* <DEDUP_REMOVED lines=29> */
[C---:B------:R-:W-:Y:S01]  /*10780*/  LOP3.LUT P0, RZ, R14.reuse, 0x2, RZ, 0xc0, !PT ;  /* 0x000000020eff7812 */ /* 0x040fe2000780c0ff */
[----:B------:R-:W-:Y:S01]  /*10790*/  IMAD.SHL.U32 R13, R14, 0x40, RZ ;  /* 0x000000400e0d7824 */ /* 0x000fe200078e00ff */
[----:B------:R-:W-:Y:S01]  /*107a0*/  F2FP.PACK_AB R128, R129, R128 ;  /* 0x000000808180723e */ /* 0x000fe200000000ff */
[----:B------:R-:W-:Y:S01]  /*107b0*/  IMAD.IADD R16, R7, 0x1, -R16 ;  /* 0x0000000107107824 */ /* 0x000fe200078e0a10 */
[----:B------:R-:W-:Y:S01]  /*107c0*/  F2FP.PACK_AB R130, R131, R130 ;  /* 0x000000828382723e */ /* 0x000fe200000000ff */
[----:B------:R-:W-:Y:S01]  /*107d0*/  IMAD R7, R2, 0x100, R15 ;  /* 0x0000010002077824 */ /* 0x000fe200078e020f */
[----:B------:R-:W-:Y:S02]  /*107e0*/  LOP3.LUT R13, R13, 0xc0, RZ, 0xc0, !PT ;  /* 0x000000c00d0d7812 */ /* 0x000fe400078ec0ff */
[----:B------:R-:W-:Y:S01]  /*107f0*/  F2FP.PACK_AB R124, R125, R124 ;  /* 0x0000007c7d7c723e */ /* 0x000fe200000000ff */
[----:B------:R-:W-:Y:S01]  /*10800*/  IMAD R7, R16, 0x10, R7 ;  /* 0x0000001010077824 */ /* 0x000fe200078e0207 */
[----:B------:R-:W-:-:S02]  /*10810*/  LEA.HI R18, R13, R13, RZ, 0x1d ;  /* 0x0000000d0d127211 */ /* 0x000fc400078fe8ff */
[----:B------:R-:W-:Y:S01]  /*10820*/  LOP3.LUT R16, R14, 0x1, RZ, 0xc0, !PT ;  /* 0x000000010e107812 */ /* 0x000fe200078ec0ff */
[----:B------:R-:W-:Y:S01]  /*10830*/  IMAD.MOV.U32 R14, RZ, RZ, 0x20 ;  /* 0x00000020ff0e7424 */ /* 0x000fe200078e00ff */
[----:B------:R-:W-:Y:S01]  /*10840*/  F2FP.PACK_AB R126, R127, R126 ;  /* 0x0000007e7f7e723e */ /* 0x000fe200000000ff */
[----:B------:R-:W-:Y:S01]  /*10850*/  IMAD.U32 R7, R7, 0x2, R18 ;  /* 0x0000000207077824 */ /* 0x000fe200078e0012 */
[----:B------:R-:W-:Y:S02]  /*10860*/  ISETP.NE.U32.AND P1, PT, R16, 0x1, PT ;  /* 0x000000011000780c */ /* 0x000fe40003f25070 */
[----:B------:R-:W-:Y:S01]  /*10870*/  SEL R14, R14, 0xffffffe0, !P0 ;  /* 0xffffffe00e0e7807 */ /* 0x000fe20004000000 */
[----:B------:R-:W-:Y:S01]  /*10880*/  IMAD.SHL.U32 R7, R7, 0x2, RZ ;  /* 0x0000000207077824 */ /* 0x000fe200078e00ff */
[----:B------:R-:W-:Y:S02]  /*10890*/  F2FP.PACK_AB R132, R133, R132 ;  /* 0x000000848584723e */ /* 0x000fe400000000ff */
[----:B------:R-:W-:Y:S01]  /*108a0*/  F2FP.PACK_AB R134, R135, R134 ;  /* 0x000000868786723e */ /* 0x000fe200000000ff */
[C---:B------:R-:W-:Y:S01]  /*108b0*/  IMAD.IADD R17, R7.reuse, 0x1, R14 ;  /* 0x0000000107117824 */ /* 0x040fe200078e020e */
[C---:B------:R-:W-:Y:S01]  /*108c0*/  IADD3 R16, R7.reuse, 0x80, RZ ;  /* 0x0000008007107810 */ /* 0x040fe20007ffe0ff */
[----:B------:R-:W-:Y:S01]  /*108d0*/  STS [R7+0x80], R144 ;  /* 0x0000809007007388 */ /* 0x000fe20000000800 */
[----:B------:R-:W-:-:S02]  /*108e0*/  IADD3 R13, R7, 0x70, RZ ;  /* 0x00000070070d7810 */ /* 0x000fc40007ffe0ff */
[----:B------:R-:W-:Y:S01]  /*108f0*/  F2FP.PACK_AB R52, R53, R52 ;  /* 0x000000343534723e */ /* 0x000fe200000000ff */
[----:B------:R-:W-:Y:S01]  /*10900*/  STS [R7+0x280], R146 ;  /* 0x0002809207007388 */ /* 0x000fe20000000800 */
[----:B------:R-:W-:Y:S02]  /*10910*/  @P1 IADD3 R13, R16, 0x10, RZ ;  /* 0x00000010100d1810 */ /* 0x000fe40007ffe0ff */
[----:B------:R-:W-:Y:S02]  /*10920*/  F2FP.PACK_AB R54, R55, R54 ;  /* 0x000000363736723e */ /* 0x000fe400000000ff */
[----:B------:R-:W-:Y:S01]  /*10930*/  F2FP.PACK_AB R64, R65, R64 ;  /* 0x000000404140723e */ /* 0x000fe200000000ff */
[----:B------:R-:W-:Y:S01]  /*10940*/  IMAD.IADD R19, R14, 0x1, R13 ;  /* 0x000000010e137824 */ /* 0x000fe200078e020d */
        /* <DEDUP_REMOVED lines=37> */
[----:B------:R-:W-:Y:S01]  /*10ba0*/  STS [R19+0x1200], R114 ;  /* 0x0012007213007388 */ /* 0x000fe20000000800 */
        /* <DEDUP_REMOVED lines=33> */
[----:B------:R-:W-:Y:S01]  /*10dc0*/  BAR.SYNC.DEFER_BLOCKING 0x1, 0x80 ;  /* 0x0042000000007b1d */ /* 0x000fe20000010000 */
[----:B-1----:R-:W-:-:S02]  /*10dd0*/  IMAD.MOV.U32 R7, RZ, RZ, c[0x0][0x388] ;  /* 0x0000e200ff077624 */ /* 0x002fc400078e00ff */
[----:B------:R-:W-:-:S03]  /*10de0*/  @P0 IMAD.WIDE R24, R224, R21, c[0x0][0x508] ;  /* 0x00014200e0180625 */ /* 0x000fc600078e0215 */
[----:B--2---:R-:W2:Y:S04]  /*10df0*/  @P1 LDG.E R13, [R22.64] ;  /* 0x00000008160d1981 */ /* 0x004ea8000c1e1900 */
[----:B------:R3:W5:Y:S01]  /*10e00*/  @P0 LDG.E R7, [R24.64] ;  /* 0x0000000818070981 */ /* 0x000762000c1e1900 */
[----:B------:R-:W-:Y:S02]  /*10e10*/  CS2R R20, SRZ ;  /* 0x0000000000147805 */ /* 0x000fe4000001ff00 */
[--C-:B--2---:R-:W-:Y:S01]  /*10e20*/  @P1 SHF.R.S32.HI R21, RZ, 0x1f, R13.reuse ;  /* 0x0000001fff151819 */ /* 0x104fe2000001140d */
[----:B------:R-:W-:Y:S01]  /*10e30*/  @P1 IMAD.MOV.U32 R20, RZ, RZ, R13 ;  /* 0x000000ffff141224 */ /* 0x000fe200078e000d */
[----:B------:R-:W-:Y:S05]  /*10e40*/  @P0 BRA `(.L_x_1086) ;  /* 0x0000004000000947 */ /* 0x000fea0003800000 */
[----:B---3--:R-:W-:Y:S05]  /*10e50*/  @!P1 BRA `(.L_x_1086) ;  /* 0x0000003000009947 */ /* 0x008fea0003800000 */
[----:B-----5:R-:W2:Y:S04]  /*10e60*/  LDG.E R7, [R22.64] ;  /* 0x0000000816077981 */ /* 0x020ea8000c1e1900 */
[----:B------:R-:W2:Y:S02]  /*10e70*/  LDG.E R14, [R22.64+0x4] ;  /* 0x00000408160e7981 */ /* 0x000ea4000c1e1900 */
[----:B--2---:R-:W-:-:S02]  /*10e80*/  IADD3 R7, -R7, R14, RZ ;  /* 0x0000000e07077210 */ /* 0x004fc40007ffe1ff */
.L_x_1086:
[----:B---3--:R-:W-:Y:S01]  /*10e90*/  LOP3.LUT R19, R12, 0xffffffe0, RZ, 0xc0, !PT ;  /* 0xffffffe00c137812 */ /* 0x008fe200078ec0ff */
        /* <DEDUP_REMOVED lines=11> */
[C---:B------:R-:W-:Y:S01]  /*10f50*/  IMAD.WIDE.U32 R22, R20.reuse, c[0x0][0x3a0], RZ ;  /* 0x0000e80014167a25 */ /* 0x040fe200078e00ff */
[----:B------:R-:W-:Y:S01]  /*10f60*/  LOP3.LUT R13, R13, 0xffffffc, RZ, 0xc0, !PT ;  /* 0x0ffffffc0d0d7812 */ /* 0x000fe200078ec0ff */
[----:B------:R-:W-:Y:S01]  /*10f70*/  BSSY B0, `(.L_x_1087) ;  /* 0x0000089000007945 */ /* 0x000fe20003800000 */
[----:B------:R-:W-:Y:S01]  /*10f80*/  LEA.HI R14, R25, R16, RZ, 0x2 ;  /* 0x00000010190e7211 */ /* 0x000fe200078f10ff */
[----:B------:R-:W-:Y:S01]  /*10f90*/  IMAD R25, R20, c[0x0][0x3a4], R18 ;  /* 0x0000e90014197a24 */ /* 0x000fe200078e0212 */
[----:B------:R-:W-:Y:S01]  /*10fa0*/  IADD3 R12, R15, -R12, RZ ;  /* 0x8000000c0f0c7210 */ /* 0x000fe20007ffe0ff */
[----:B------:R-:W-:Y:S01]  /*10fb0*/  IMAD.IADD R13, R2, 0x1, -R13 ;  /* 0x00000001020d7824 */ /* 0x000fe200078e0a0d */
[----:B------:R-:W-:Y:S01]  /*10fc0*/  LOP3.LUT R9, R9, 0xffffffc0, RZ, 0xc0, !PT ;  /* 0xffffffc009097812 */ /* 0x000fe200078ec0ff */
[----:B------:R-:W-:Y:S01]  /*10fd0*/  IMAD.IADD R23, R23, 0x1, R25 ;  /* 0x0000000117177824 */ /* 0x000fe200078e0219 */
[----:B------:R-:W-:-:S02]  /*10fe0*/  SHF.R.S32.HI R14, RZ, 0x2, R14 ;  /* 0x00000002ff0e7819 */ /* 0x000fc4000001140e */
[----:B------:R-:W-:Y:S01]  /*10ff0*/  LEA.HI R19, R6, R6, RZ, 0x1 ;  /* 0x0000000606137211 */ /* 0x000fe200078f08ff */
[----:B------:R-:W-:Y:S01]  /*11000*/  IMAD R9, R12, 0x8, R9 ;  /* 0x000000080c097824 */ /* 0x000fe200078e0209 */
[----:B------:R-:W-:Y:S02]  /*11010*/  ISETP.NE.AND P2, PT, R17, 0x1, PT ;  /* 0x000000011100780c */ /* 0x000fe40003f45270 */
[----:B------:R-:W-:Y:S02]  /*11020*/  LEA R14, R13, R14, 0x4 ;  /* 0x0000000e0d0e7211 */ /* 0x000fe400078e20ff */
[----:B------:R-:W-:Y:S01]  /*11030*/  LOP3.LUT R19, R19, 0x3fffffe, RZ, 0xc0, !PT ;  /* 0x03fffffe13137812 */ /* 0x000fe200078ec0ff */
[----:B--2---:R-:W-:Y:S01]  /*11040*/  IMAD.WIDE.U32 R22, R5, c[0x0][0x3e8], R22 ;  /* 0x0000fa0005167a25 */ /* 0x004fe200078e0016 */
[----:B------:R-:W-:Y:S02]  /*11050*/  LOP3.LUT P0, RZ, R16, 0x3, RZ, 0xc0, !PT ;  /* 0x0000000310ff7812 */ /* 0x000fe4000780c0ff */
[----:B------:R-:W-:-:S02]  /*11060*/  IADD3 R16, R14, R9, RZ ;  /* 0x000000090e107210 */ /* 0x000fc40007ffe0ff */
[----:B------:R-:W-:Y:S01]  /*11070*/  LEA.HI R0, R3, R0, RZ, 0x3 ;  /* 0x0000000003007211 */ /* 0x000fe200078f18ff */
[----:B------:R-:W-:Y:S01]  /*11080*/  IMAD.IADD R3, R6, 0x1, -R19 ;  /* 0x0000000106037824 */ /* 0x000fe200078e0a13 */
[----:B------:R-:W-:Y:S01]  /*11090*/  SHF.R.S32.HI R12, RZ, 0x1f, R5 ;  /* 0x0000001fff0c7819 */ /* 0x000fe20000011405 */
[----:B-1----:R-:W-:Y:S01]  /*110a0*/  IMAD R9, R57, 0x80, R16 ;  /* 0x0000008039097824 */ /* 0x002fe200078e0210 */
[----:B------:R-:W-:Y:S01]  /*110b0*/  MOV R18, R20 ;  /* 0x0000001400127202 */ /* 0x000fe20000000f00 */
[----:B------:R-:W-:Y:S02]  /*110c0*/  IMAD R3, R2, 0x8, R3 ;  /* 0x0000000802037824 */ /* 0x000fe400078e0203 */
[----:B------:R-:W-:-:S04]  /*110d0*/  @P2 IMAD.HI.U32 R2, R9, c[0x0][0x4ec], RZ ;  /* 0x00013b0009022a27 */ /* 0x000fc800078e00ff */
[----:B------:R-:W-:Y:S02]  /*110e0*/  IMAD R16, R12, c[0x0][0x490], RZ ;  /* 0x000124000c107a24 */ /* 0x000fe400078e02ff */
[----:B------:R-:W-:Y:S02]  /*110f0*/  IMAD.MOV.U32 R19, RZ, RZ, R21 ;  /* 0x000000ffff137224 */ /* 0x000fe400078e0015 */
[----:B------:R-:W-:Y:S01]  /*11100*/  IMAD.MOV.U32 R13, RZ, RZ, R9 ;  /* 0x000000ffff0d7224 */ /* 0x000fe200078e0009 */
[----:B------:R-:W-:Y:S01]  /*11110*/  @P2 SHF.R.U32.HI R13, RZ, c[0x0][0x4f0], R2 ;  /* 0x00013c00ff0d2a19 */ /* 0x000fe20000011602 */
[C---:B------:R-:W-:Y:S01]  /*11120*/  IMAD R17, R5.reuse, c[0x0][0x494], R16 ;  /* 0x0001250005117a24 */ /* 0x040fe200078e0210 */
[----:B------:R-:W-:Y:S01]  /*11130*/  SHF.R.S32.HI R16, RZ, 0x1f, R224 ;  /* 0x0000001fff107819 */ /* 0x000fe200000114e0 */
[----:B------:R-:W-:Y:S01]  /*11140*/  IMAD.WIDE.U32 R18, R5, c[0x0][0x490], R18 ;  /* 0x0001240005127a25 */ /* 0x000fe200078e0012 */
[----:B------:R-:W-:Y:S02]  /*11150*/  SEL R224, R224, RZ, !P1 ;  /* 0x000000ffe0e07207 */ /* 0x000fe40004800000 */
[----:B------:R-:W-:Y:S01]  /*11160*/  SEL R16, R16, RZ, !P1 ;  /* 0x000000ff10107207 */ /* 0x000fe20004800000 */
[----:B------:R-:W-:Y:S01]  /*11170*/  IMAD.MOV R20, RZ, RZ, -R13 ;  /* 0x000000ffff147224 */ /* 0x000fe200078e0a0d */
[----:B------:R-:W-:Y:S01]  /*11180*/  LEA R2, R15, R6, 0x5 ;  /* 0x000000060f027211 */ /* 0x000fe200078e28ff */
[----:B------:R-:W-:-:S02]  /*11190*/  IMAD R12, R12, c[0x0][0x3e8], RZ ;  /* 0x0000fa000c0c7a24 */ /* 0x000fc400078e02ff */
[----:B------:R-:W-:Y:S01]  /*111a0*/  IMAD.IADD R19, R19, 0x1, R17 ;  /* 0x0000000113137824 */ /* 0x000fe200078e0211 */
[----:B------:R-:W-:Y:S01]  /*111b0*/  LEA R2, R57, R2, 0x7 ;  /* 0x0000000239027211 */ /* 0x000fe200078e38ff */
[----:B------:R-:W-:Y:S02]  /*111c0*/  IMAD R20, R20, c[0x0][0x4e8], R9 ;  /* 0x00013a0014147a24 */ /* 0x000fe400078e0209 */
        /* <DEDUP_REMOVED lines=9> */
[----:B------:R-:W-:Y:S01]  /*11260*/  IMAD R13, R16, c[0x0][0x3f0], RZ ;  /* 0x0000fc00100d7a24 */ /* 0x000fe200078e02ff */
[----:B------:R-:W-:Y:S01]  /*11270*/  SHF.R.S32.HI R9, RZ, 0x1f, R20 ;  /* 0x0000001fff097819 */ /* 0x000fe20000011414 */
[----:B------:R-:W-:Y:S01]  /*11280*/  IMAD.MOV.U32 R5, RZ, RZ, R2 ;  /* 0x000000ffff057224 */ /* 0x000fe200078e0002 */
[----:B------:R-:W-:Y:S01]  /*11290*/  @P2 SHF.R.U32.HI R5, RZ, c[0x0][0x4f0], R17 ;  /* 0x00013c00ff052a19 */ /* 0x000fe20000011611 */
[----:B------:R-:W-:Y:S01]  /*112a0*/  IMAD R13, R224, c[0x0][0x3f4], R13 ;  /* 0x0000fd00e00d7a24 */ /* 0x000fe200078e020d */
[----:B------:R-:W-:Y:S01]  /*112b0*/  SHF.L.U32 R12, R0, 0x3, RZ ;  /* 0x00000003000c7819 */ /* 0x000fe200000006ff */
[----:B------:R-:W-:Y:S02]  /*112c0*/  IMAD R9, R9, c[0x0][0x488], RZ ;  /* 0x0001220009097a24 */ /* 0x000fe400078e02ff */
[----:B------:R-:W-:-:S04]  /*112d0*/  IMAD.WIDE.U32 R24, R224, c[0x0][0x3f0], R22 ;  /* 0x0000fc00e0187a25 */ /* 0x000fc800078e0016 */
[----:B------:R-:W-:Y:S01]  /*112e0*/  IMAD.WIDE.U32 R18, R20, c[0x0][0x488], R18 ;  /* 0x0001220014127a25 */ /* 0x000fe200078e0012 */
[----:B------:R-:W-:-:S03]  /*112f0*/  IADD3 R25, R25, R13, RZ ;  /* 0x0000000d19197210 */ /* 0x000fc60007ffe0ff */
[----:B------:R-:W-:Y:S01]  /*11300*/  IMAD R17, R20, c[0x0][0x48c], R9 ;  /* 0x0001230014117a24 */ /* 0x000fe200078e0209 */
[--C-:B------:R-:W-:Y:S01]  /*11310*/  SHF.R.S32.HI R20, RZ, 0x1f, R5.reuse ;  /* 0x0000001fff147819 */ /* 0x100fe20000011405 */
[----:B------:R-:W-:Y:S01]  /*11320*/  IMAD.SHL.U32 R0, R15, 0x8, RZ ;  /* 0x000000080f007824 */ /* 0x000fe200078e00ff */
[----:B------:R-:W-:Y:S01]  /*11330*/  LOP3.LUT R15, R12, 0xc0, RZ, 0xc0, !PT ;  /* 0x000000c00c0f7812 */ /* 0x000fe200078ec0ff */
[----:B------:R-:W-:Y:S01]  /*11340*/  IMAD.MOV R9, RZ, RZ, -R5 ;  /* 0x000000ffff097224 */ /* 0x000fe200078e0a05 */
[C---:B------:R-:W-:Y:S01]  /*11350*/  LEA R12, P1, R18.reuse, c[0x0][0x450], 0x2 ;  /* 0x00011400120c7a11 */ /* 0x040fe200078210ff */
[----:B------:R-:W-:Y:S01]  /*11360*/  IMAD.IADD R13, R19, 0x1, R17 ;  /* 0x00000001130d7824 */ /* 0x000fe200078e0211 */
[----:B------:R-:W-:Y:S01]  /*11370*/  SHF.R.U32.HI R16, RZ, 0x3, R15 ;  /* 0x00000003ff107819 */ /* 0x000fe2000001160f */
[----:B------:R-:W-:Y:S01]  /*11380*/  IMAD R48, R9, c[0x0][0x4e8], R2 ;  /* 0x00013a0009307a24 */ /* 0x000fe200078e0202 */
[----:B------:R-:W-:Y:S01]  /*11390*/  LOP3.LUT R15, R15, 0x18, R0, 0xf8, !PT ;  /* 0x000000180f0f7812 */ /* 0x000fe200078ef800 */
[----:B------:R-:W-:Y:S01]  /*113a0*/  SHFL.IDX PT, R22, R12, RZ, 0x1c1f ;  /* 0x001c1fff0c167589 */ /* 0x000fe200000e0000 */
[----:B------:R-:W-:Y:S01]  /*113b0*/  LEA.HI.X R9, R18, c[0x0][0x454], R13, 0x2, P1 ;  /* 0x0001150012097a11 */ /* 0x000fe200008f140d */
[----:B-----5:R-:W-:Y:S01]  /*113c0*/  IMAD R2, R7, c[0x0][0x4e8], RZ ;  /* 0x00013a0007027a24 */ /* 0x020fe200078e02ff */
[----:B------:R-:W-:Y:S01]  /*113d0*/  LOP3.LUT R16, R15, R16, RZ, 0x3c, !PT ;  /* 0x000000100f107212 */ /* 0x000fe200078e3cff */
[----:B------:R-:W-:Y:S01]  /*113e0*/  SHFL.IDX PT, R18, R12, 0x1, 0x1c1f ;  /* 0x003c1f000c127f89 */ /* 0x000fe200000e0000 */
[----:B------:R-:W-:-:S02]  /*113f0*/  IMAD R7, R57, 0x80, R14 ;  /* 0x0000008039077824 */ /* 0x000fc400078e020e */
[----:B------:R-:W-:Y:S01]  /*11400*/  IMAD R20, R20, c[0x0][0x3e0], RZ ;  /* 0x0000f80014147a24 */ /* 0x000fe200078e02ff */
[----:B------:R-:W1:Y:S01]  /*11410*/  SHFL.IDX PT, R23, R9, RZ, 0x1c1f ;  /* 0x001c1fff09177589 */ /* 0x000e6200000e0000 */
[----:B------:R-:W-:Y:S01]  /*11420*/  IMAD.WIDE.U32 R24, R5, c[0x0][0x3e0], R24 ;  /* 0x0000f80005187a25 */ /* 0x000fe200078e0018 */
[C---:B------:R-:W-:Y:S02]  /*11430*/  IADD3 R15, R7.reuse, 0x8, RZ ;  /* 0x00000008070f7810 */ /* 0x040fe40007ffe0ff */
[----:B------:R-:W2:Y:S01]  /*11440*/  SHFL.IDX PT, R19, R9, 0x1, 0x1c1f ;  /* 0x003c1f0009137f89 */ /* 0x000ea200000e0000 */
[-C--:B------:R-:W-:Y:S01]  /*11450*/  ISETP.GE.OR P3, PT, R7, R2.reuse, P0 ;  /* 0x000000020700720c */ /* 0x080fe20000766670 */
[----:B------:R-:W-:Y:S01]  /*11460*/  IMAD R20, R5, c[0x0][0x3e4], R20 ;  /* 0x0000f90005147a24 */ /* 0x000fe200078e0214 */
[C---:B------:R-:W-:Y:S01]  /*11470*/  IADD3 R13, R7.reuse, 0x40, RZ ;  /* 0x00000040070d7810 */ /* 0x040fe20007ffe0ff */
[----:B------:R-:W-:Y:S01]  /*11480*/  SHFL.IDX PT, R50, R12, 0x2, 0x1c1f ;  /* 0x005c1f000c327f89 */ /* 0x000fe200000e0000 */
[----:B------:R-:W-:Y:S01]  /*11490*/  IADD3 R7, R7, 0x48, RZ ;  /* 0x0000004807077810 */ /* 0x000fe20007ffe0ff */
[----:B------:R-:W-:Y:S01]  /*114a0*/  IMAD.U32 R16, R3, 0x20, R16 ;  /* 0x0000002003107824 */ /* 0x000fe200078e0010 */
[-C--:B------:R-:W-:Y:S01]  /*114b0*/  ISETP.GE.OR P2, PT, R15, R2.reuse, P0 ;  /* 0x000000020f00720c */ /* 0x080fe20000746670 */
[----:B------:R-:W3:Y:S01]  /*114c0*/  SHFL.IDX PT, R51, R9, 0x2, 0x1c1f ;  /* 0x005c1f0009337f89 */ /* 0x000ee200000e0000 */
[-C--:B------:R-:W-:Y:S01]  /*114d0*/  ISETP.GE.OR P1, PT, R13, R2.reuse, P0 ;  /* 0x000000020d00720c */ /* 0x080fe20000726670 */
[----:B------:R-:W-:Y:S01]  /*114e0*/  IMAD.SHL.U32 R58, R16, 0x2, RZ ;  /* 0x00000002103a7824 */ /* 0x000fe200078e00ff */
[----:B------:R-:W-:Y:S01]  /*114f0*/  ISETP.GE.OR P0, PT, R7, R2, P0 ;  /* 0x000000020700720c */ /* 0x000fe20000706670 */
[----:B------:R-:W-:Y:S01]  /*11500*/  SHFL.IDX PT, R52, R12, 0x3, 0x1c1f ;  /* 0x007c1f000c347f89 */ /* 0x000fe200000e0000 */
[----:B------:R-:W-:Y:S01]  /*11510*/  SHF.R.S32.HI R5, RZ, 0x1f, R48 ;  /* 0x0000001fff057819 */ /* 0x000fe20000011430 */
[----:B------:R-:W-:Y:S01]  /*11520*/  IMAD R57, R57, 0x80, R6 ;  /* 0x0000008039397824 */ /* 0x000fe200078e0206 */
[----:B------:R-:W-:Y:S01]  /*11530*/  IADD3 R25, R25, R20, RZ ;  /* 0x0000001419197210 */ /* 0x000fe20007ffe0ff */
[----:B------:R-:W4:Y:S02]  /*11540*/  SHFL.IDX PT, R53, R9, 0x3, 0x1c1f ;  /* 0x007c1f0009357f89 */ /* 0x000f2400000e0000 */
[----:B------:R-:W-:-:S02]  /*11550*/  IMAD R5, R5, c[0x0][0x3d8], RZ ;  /* 0x0000f60005057a24 */ /* 0x000fc400078e02ff */
[----:B-1----:R-:W-:Y:S02]  /*11560*/  @!P3 ST.E [R22.64], R4 ;  /* 0x000000041600b985 */ /* 0x002fe4000c101908 */
[C---:B------:R-:W-:Y:S02]  /*11570*/  IMAD R3, R48.reuse, c[0x0][0x3dc], R5 ;  /* 0x0000f70030037a24 */ /* 0x040fe400078e0205 */
[----:B--2---:R-:W-:Y:S01]  /*11580*/  @!P2 ST.E [R18.64], R8 ;  /* 0x000000081200a985 */ /* 0x004fe2000c101908 */
[----:B------:R-:W-:-:S05]  /*11590*/  IMAD.WIDE.U32 R48, R48, c[0x0][0x3d8], R24 ;  /* 0x0000f60030307a25 */ /* 0x000fca00078e0018 */
[----:B------:R-:W-:Y:S01]  /*115a0*/  IADD3 R3, R49, R3, RZ ;  /* 0x0000000331037210 */ /* 0x000fe20007ffe0ff */
[----:B---3--:R-:W-:Y:S04]  /*115b0*/  @!P1 ST.E [R50.64], R10 ;  /* 0x0000000a32009985 */ /* 0x008fe8000c101908 */
[----:B----4-:R1:W-:Y:S04]  /*115c0*/  @!P0 ST.E [R52.64], R11 ;  /* 0x0000000b34008985 */ /* 0x0103e8000c101908 */
[----:B------:R2:W3:Y:S04]  /*115d0*/  LDS.128 R44, [R58+0x880] ;  /* 0x000880003a2c7984 */ /* 0x0004e80000000c00 */
[----:B------:R2:W4:Y:S04]  /*115e0*/  LDS.128 R40, [R58+0x1080] ;  /* 0x001080003a287984 */ /* 0x0005280000000c00 */
[----:B------:R2:W2:Y:S04]  /*115f0*/  LDS.128 R36, [R58+0x1880] ;  /* 0x001880003a247984 */ /* 0x0004a80000000c00 */
[----:B------:R2:W2:Y:S04]  /*11600*/  LDS.128 R32, [R58+0x2880] ;  /* 0x002880003a207984 */ /* 0x0004a80000000c00 */
[----:B------:R2:W2:Y:S04]  /*11610*/  LDS.128 R28, [R58+0x3080] ;  /* 0x003080003a1c7984 */ /* 0x0004a80000000c00 */
[----:B------:R2:W2:Y:S01]  /*11620*/  LDS.128 R24, [R58+0x3880] ;  /* 0x003880003a187984 */ /* 0x0004a20000000c00 */
[----:B-1----:R-:W-:-:S03]  /*11630*/  LEA R52, P0, R48, c[0x0][0x380], 0x1 ;  /* 0x0000e00030347a11 */ /* 0x002fc600078008ff */
        /* <DEDUP_REMOVED lines=10> */
[----:B------:R-:W-:Y:S01]  /*116e0*/  IADD3 R54, R0, 0x40, RZ ;  /* 0x0000004000367810 */ /* 0x000fe20007ffe0ff */
[----:B------:R-:W5:Y:S01]  /*116f0*/  LDS.128 R8, [R58+0x2080] ;  /* 0x002080003a087984 */ /* 0x000f620000000c00 */
[----:B------:R-:W-:Y:S02]  /*11700*/  ISETP.GE.AND P1, PT, R56, c[0x0][0x3c8], PT ;  /* 0x0000f20038007a0c */ /* 0x000fe40003f26270 */
[----:B------:R-:W-:Y:S01]  /*11710*/  ISETP.GE.AND P0, PT, R54, c[0x0][0x3c8], PT ;  /* 0x0000f20036007a0c */ /* 0x000fe20003f06270 */
[----:B------:R4:W2:Y:S01]  /*11720*/  LDS.128 R4, [R58+0x4080] ;  /* 0x004080003a047984 */ /* 0x0008a20000000c00 */
[----:B------:R-:W-:-:S09]  /*11730*/  ISETP.GE.AND P2, PT, R0, c[0x0][0x3c8], PT ;  /* 0x0000f20000007a0c */ /* 0x000fd20003f46270 */
[----:B------:R-:W-:Y:S02]  /*11740*/  @!P1 SHF.R.S32.HI R55, RZ, 0x1f, R56 ;  /* 0x0000001fff379819 */ /* 0x000fe40000011438 */
[----:B------:R-:W-:Y:S02]  /*11750*/  @!P0 SHF.R.S32.HI R53, RZ, 0x1f, R54 ;  /* 0x0000001fff358819 */ /* 0x000fe40000011436 */
[----:B------:R-:W-:Y:S02]  /*11760*/  @!P1 LEA.HI R55, R55, R56, RZ, 0x3 ;  /* 0x0000003837379211 */ /* 0x000fe400078f18ff */
[----:B------:R-:W-:Y:S02]  /*11770*/  @!P0 LEA.HI R53, R53, R54, RZ, 0x3 ;  /* 0x0000003635358211 */ /* 0x000fe400078f18ff */
[----:B------:R-:W-:Y:S02]  /*11780*/  @!P1 LOP3.LUT R55, R55, 0xfffffff8, RZ, 0xc0, !PT ;  /* 0xfffffff837379812 */ /* 0x000fe400078ec0ff */
[----:B------:R-:W-:Y:S01]  /*11790*/  @!P0 LOP3.LUT R53, R53, 0xfffffff8, RZ, 0xc0, !PT ;  /* 0xfffffff835358812 */ /* 0x000fe200078ec0ff */
[----:B-12-4-:R-:W-:-:S04]  /*117a0*/  @!P2 IMAD.WIDE R58, R0, 0x2, R60 ;  /* 0x00000002003aa825 */ /* 0x016fc800078e023c */
[----:B------:R-:W-:-:S04]  /*117b0*/  @!P1 IMAD.WIDE R54, R55, 0x2, R60 ;  /* 0x0000000237369825 */ /* 0x000fc800078e023c */
[----:B------:R-:W-:Y:S01]  /*117c0*/  @!P0 IMAD.WIDE R60, R53, 0x2, R60 ;  /* 0x00000002353c8825 */ /* 0x000fe200078e023c */
[----:B---3--:R1:W-:Y:S04]  /*117d0*/  @!P2 ST.E.128 [R58.64], R48 ;  /* 0x000000303a00a985 */ /* 0x0083e8000c101d08 */
[----:B-----5:R1:W-:Y:S04]  /*117e0*/  @!P1 ST.E.128 [R54.64], R8 ;  /* 0x0000000836009985 */ /* 0x0203e8000c101d08 */
[----:B------:R1:W-:Y:S02]  /*117f0*/  @!P0 ST.E.128 [R60.64], R4 ;  /* 0x000000043c008985 */ /* 0x0003e4000c101d08 */
.L_x_1088:
[----:B---3--:R-:W-:Y:S05]  /*11800*/  BSYNC B0 ;  /* 0x0000000000007941 */ /* 0x008fea0003800000 */
.L_x_1087:
[----:B-1----:R-:W-:Y:S01]  /*11810*/  IADD3 R5, R57, 0x20, RZ ;  /* 0x0000002039057810 */ /* 0x002fe20007ffe0ff */
[----:B------:R1:W3:Y:S01]  /*11820*/  SHFL.IDX PT, R9, R3, 0x1, 0x1c1f ;  /* 0x003c1f0003097f89 */ /* 0x0002e200000e0000 */
[----:B------:R-:W-:Y:S02]  /*11830*/  BSSY B0, `(.L_x_1089) ;  /* 0x0000015000007945 */ /* 0x000fe40003800000 */
[----:B------:R-:W-:Y:S01]  /*11840*/  ISETP.GE.AND P0, PT, R5, R2, PT ;  /* 0x000000020500720c */ /* 0x000fe20003f06270 */
[----:B------:R1:W4:-:S12]  /*11850*/  SHFL.IDX PT, R8, R52, 0x1, 0x1c1f ;  /* 0x003c1f0034087f89 */ /* 0x00031800000e0000 */
        /* <DEDUP_REMOVED lines=16> */
[----:B--2---:R3:W-:Y:S04]  /*11960*/  @!P1 ST.E.128 [R6.64], R32 ;  /* 0x0000002006009985 */ /* 0x0047e8000c101d08 */
[----:B------:R3:W-:Y:S02]  /*11970*/  @!P0 ST.E.128 [R4.64], R20 ;  /* 0x0000001404008985 */ /* 0x0007e4000c101d08 */
.L_x_1090:
[----:B------:R-:W-:Y:S05]  /*11980*/  BSYNC B0 ;  /* 0x0000000000007941 */ /* 0x000fea0003800000 */
.L_x_1089:
[----:B---3--:R-:W-:Y:S01]  /*11990*/  IADD3 R5, R57, 0x40, RZ ;  /* 0x0000004039057810 */ /* 0x008fe20007ffe0ff */
[----:B------:R3:W1:Y:S01]  /*119a0*/  SHFL.IDX PT, R9, R3, 0x2, 0x1c1f ;  /* 0x005c1f0003097f89 */ /* 0x00066200000e0000 */
[----:B------:R-:W-:Y:S02]  /*119b0*/  BSSY B0, `(.L_x_1091) ;  /* 0x0000015000007945 */ /* 0x000fe40003800000 */
[----:B------:R-:W-:Y:S01]  /*119c0*/  ISETP.GE.AND P0, PT, R5, R2, PT ;  /* 0x000000020500720c */ /* 0x000fe20003f06270 */
[----:B----4-:R3:W4:-:S12]  /*119d0*/  SHFL.IDX PT, R8, R52, 0x2, 0x1c1f ;  /* 0x005c1f0034087f89 */ /* 0x01071800000e0000 */
        /* <DEDUP_REMOVED lines=18> */
.L_x_1092:
[----:B------:R-:W-:Y:S05]  /*11b00*/  BSYNC B0 ;  /* 0x0000000000007941 */ /* 0x000fea0003800000 */
.L_x_1091:
[----:B------:R-:W-:Y:S01]  /*11b10*/  IADD3 R57, R57, 0x60, RZ ;  /* 0x0000006039397810 */ /* 0x000fe20007ffe0ff */
[----:B-1----:R1:W3:Y:S03]  /*11b20*/  SHFL.IDX PT, R5, R3, 0x3, 0x1c1f ;  /* 0x007c1f0003057f89 */ /* 0x0022e600000e0000 */
[----:B------:R-:W-:Y:S01]  /*11b30*/  ISETP.GE.AND P0, PT, R57, R2, PT ;  /* 0x000000023900720c */ /* 0x000fe20003f06270 */
[----:B------:R1:W4:-:S12]  /*11b40*/  SHFL.IDX PT, R4, R52, 0x3, 0x1c1f ;  /* 0x007c1f0034047f89 */ /* 0x00031800000e0000 */
[----:B------:R-:W-:Y:S05]  /*11b50*/  @P0 EXIT ;  /* 0x000000000000094d */ /* 0x000fea0003800000 */
[C---:B-1-3--:R-:W-:Y:S02]  /*11b60*/  IADD3 R3, R0.reuse, 0x20, RZ ;  /* 0x0000002000037810 */ /* 0x04afe40007ffe0ff */
[C---:B------:R-:W-:Y:S02]  /*11b70*/  ISETP.GE.AND P1, PT, R0.reuse, c[0x0][0x3c8], PT ;  /* 0x0000f20000007a0c */ /* 0x040fe40003f26270 */
[----:B------:R-:W-:Y:S02]  /*11b80*/  ISETP.GE.AND P0, PT, R3, c[0x0][0x3c8], PT ;  /* 0x0000f20003007a0c */ /* 0x000fe40003f06270 */
[----:B------:R-:W-:-:S09]  /*11b90*/  IADD3 R9, R0, 0x40, RZ ;  /* 0x0000004000097810 */ /* 0x000fd20007ffe0ff */
[----:B----4-:R-:W-:Y:S02]  /*11ba0*/  @!P1 IMAD.WIDE R6, R0, 0x2, R4 ;  /* 0x0000000200069825 */ /* 0x010fe400078e0204 */
[----:B------:R-:W-:-:S03]  /*11bb0*/  @!P0 SHF.R.S32.HI R2, RZ, 0x1f, R3 ;  /* 0x0000001fff028819 */ /* 0x000fc60000011403 */
[----:B--2---:R1:W-:Y:S01]  /*11bc0*/  @!P1 ST.E.128 [R6.64], R36 ;  /* 0x0000002406009985 */ /* 0x0043e2000c101d08 */
        /* <DEDUP_REMOVED lines=12> */
.L_x_1085:
[----:B------:R-:W-:Y:S01]  /*11c90*/  ISETP.NE.U32.AND P1, PT, RZ, c[0x0][0x508], PT ;  /* 0x00014200ff007a0c */ /* 0x000fe20003f25070 */
[----:B------:R-:W-:Y:S01]  /*11ca0*/  IMAD.MOV.U32 R7, RZ, RZ, 0x4 ;  /* 0x00000004ff077424 */ /* 0x000fe200078e00ff */
[----:B------:R-:W-:Y:S02]  /*11cb0*/  ISETP.NE.U32.AND P0, PT, RZ, c[0x0][0x500], PT ;  /* 0x00014000ff007a0c */ /* 0x000fe40003f05070 */
[----:B------:R-:W-:Y:S01]  /*11cc0*/  ISETP.NE.AND.EX P1, PT, RZ, c[0x0][0x50c], PT, P1 ;  /* 0x00014300ff007a0c */ /* 0x000fe20003f25310 */
[----:B------:R-:W-:Y:S01]  /*11cd0*/  IMAD.WIDE R4, R224, R7, c[0x0][0x500] ;  /* 0x00014000e0047625 */ /* 0x000fe200078e0207 */
[----:B------:R-:W-:-:S03]  /*11ce0*/  ISETP.NE.AND.EX P0, PT, RZ, c[0x0][0x504], PT, P0 ;  /* 0x00014100ff007a0c */ /* 0x000fc60003f05300 */
[----:B------:R-:W-:-:S08]  /*11cf0*/  IMAD.MOV.U32 R2, RZ, RZ, c[0x0][0x388] ;  /* 0x0000e200ff027624 */ /* 0x000fd000078e00ff */
        /* <DEDUP_REMOVED lines=8> */
[----:B-----5:R-:W2:Y:S04]  /*11d80*/  LDG.E R2, [R4.64] ;  /* 0x0000000804027981 */ /* 0x020ea8000c1e1900 */
[----:B------:R-:W2:Y:S02]  /*11d90*/  LDG.E R3, [R4.64+0x4] ;  /* 0x0000040804037981 */ /* 0x000ea4000c1e1900 */
[----:B--2---:R-:W-:-:S02]  /*11da0*/  IADD3 R2, -R2, R3, RZ ;  /* 0x0000000302027210 */ /* 0x004fc40007ffe1ff */
.L_x_1093:
        /* <DEDUP_REMOVED lines=15> */
[----:B------:R-:W-:Y:S01]  /*11ea0*/  MOV R10, R12 ;  /* 0x0000000c000a7202 */ /* 0x000fe20000000f00 */
[----:B------:R-:W-:Y:S01]  /*11eb0*/  IMAD.MOV.U32 R6, RZ, RZ, R7 ;  /* 0x000000ffff067224 */ /* 0x000fe200078e0007 */
[----:B------:R-:W-:-:S13]  /*11ec0*/  ISETP.NE.AND P0, PT, R3, 0x1, PT ;  /* 0x000000010300780c */ /* 0x000fda0003f05270 */
[----:B------:R-:W-:-:S05]  /*11ed0*/  @P0 IMAD.HI.U32 R5, R7, c[0x0][0x4ec], RZ ;  /* 0x00013b0007050a27 */ /* 0x000fca00078e00ff */
[----:B------:R-:W-:Y:S01]  /*11ee0*/  @P0 SHF.R.U32.HI R6, RZ, c[0x0][0x4f0], R5 ;  /* 0x00013c00ff060a19 */ /* 0x000fe20000011605 */
[----:B-1----:R-:W-:Y:S01]  /*11ef0*/  IMAD.WIDE.U32 R10, R4, c[0x0][0x490], R10 ;  /* 0x00012400040a7a25 */ /* 0x002fe200078e000a */
[----:B------:R-:W-:Y:S02]  /*11f00*/  SHF.R.S32.HI R3, RZ, 0x1f, R4 ;  /* 0x0000001fff037819 */ /* 0x000fe40000011404 */
[----:B------:R-:W-:-:S03]  /*11f10*/  SHF.R.S32.HI R8, RZ, 0x1f, R6 ;  /* 0x0000001fff087819 */ /* 0x000fc60000011406 */
[----:B------:R-:W-:-:S04]  /*11f20*/  IMAD R3, R3, c[0x0][0x490], RZ ;  /* 0x0001240003037a24 */ /* 0x000fc800078e02ff */
[----:B------:R-:W-:Y:S01]  /*11f30*/  IMAD R3, R4, c[0x0][0x494], R3 ;  /* 0x0001250004037a24 */ /* 0x000fe200078e0203 */
[----:B------:R-:W-:-:S03]  /*11f40*/  IADD3 R4, -R6, RZ, RZ ;  /* 0x000000ff06047210 */ /* 0x000fc60007ffe1ff */
[----:B------:R-:W-:Y:S02]  /*11f50*/  IMAD.IADD R11, R3, 0x1, R11 ;  /* 0x00000001030b7824 */ /* 0x000fe400078e020b */
[----:B------:R-:W-:Y:S02]  /*11f60*/  IMAD R3, R9, c[0x0][0x498], RZ ;  /* 0x0001260009037a24 */ /* 0x000fe400078e02ff */
[----:B------:R-:W-:Y:S02]  /*11f70*/  IMAD R4, R4, c[0x0][0x4e8], R7 ;  /* 0x00013a0004047a24 */ /* 0x000fe400078e0207 */
[----:B------:R-:W-:-:S03]  /*11f80*/  IMAD.WIDE.U32 R10, R224, c[0x0][0x498], R10 ;  /* 0x00012600e00a7a25 */ /* 0x000fc600078e000a */
[----:B------:R-:W-:Y:S01]  /*11f90*/  SHF.R.S32.HI R5, RZ, 0x1f, R4 ;  /* 0x0000001fff057819 */ /* 0x000fe20000011404 */
[----:B------:R-:W-:Y:S01]  /*11fa0*/  IMAD R3, R224, c[0x0][0x49c], R3 ;  /* 0x00012700e0037a24 */ /* 0x000fe200078e0203 */
[----:B------:R-:W-:-:S03]  /*11fb0*/  IADD3 R6, P0, R6, R10, RZ ;  /* 0x0000000a06067210 */ /* 0x000fc60007f1e0ff */
[----:B------:R-:W-:Y:S01]  /*11fc0*/  IMAD R5, R5, c[0x0][0x488], RZ ;  /* 0x0001220005057a24 */ /* 0x000fe200078e02ff */
[----:B------:R-:W-:Y:S02]  /*11fd0*/  IADD3.X R7, R8, R11, R3, P0, !PT ;  /* 0x0000000b08077210 */ /* 0x000fe400007fe403 */
[----:B------:R-:W-:Y:S01]  /*11fe0*/  MOV R3, 0xff800000 ;  /* 0xff80000000037802 */ /* 0x000fe20000000f00 */
[C---:B------:R-:W-:Y:S02]  /*11ff0*/  IMAD R5, R4.reuse, c[0x0][0x48c], R5 ;  /* 0x0001230004057a24 */ /* 0x040fe400078e0205 */
[----:B------:R-:W-:-:S05]  /*12000*/  IMAD.WIDE.U32 R6, R4, c[0x0][0x488], R6 ;  /* 0x0001220004067a25 */ /* 0x000fca00078e0006 */
[----:B------:R-:W-:Y:S02]  /*12010*/  IADD3 R5, R7, R5, RZ ;  /* 0x0000000507057210 */ /* 0x000fe40007ffe0ff */
[----:B------:R-:W-:-:S04]  /*12020*/  LEA R4, P0, R6, c[0x0][0x450], 0x2 ;  /* 0x0001140006047a11 */ /* 0x000fc800078010ff */
[----:B------:R-:W-:-:S05]  /*12030*/  LEA.HI.X R5, R6, c[0x0][0x454], R5, 0x2, P0 ;  /* 0x0001150006057a11 */ /* 0x000fca00000f1405 */
[----:B------:R1:W-:Y:S04]  /*12040*/  STG.E [R4.64], R3 ;  /* 0x0000000304007986 */ /* 0x0003e8000c101908 */
.L_x_1095:
[----:B------:R-:W-:Y:S05]  /*12050*/  BSYNC B0 ;  /* 0x0000000000007941 */ /* 0x000fea0003800000 */
.L_x_1094:
[----:B------:R-:W2:Y:S01]  /*12060*/  S2R R7, SR_CTAID.Y ;  /* 0x0000000000077919 */ /* 0x000ea20000002600 */
[----:B-1----:R-:W-:Y:S01]  /*12070*/  SHF.R.S32.HI R3, RZ, 0x1f, R0 ;  /* 0x0000001fff037819 */ /* 0x002fe20000011400 */
[----:B------:R-:W-:Y:S01]  /*12080*/  IMAD R5, R13, c[0x0][0x3a0], RZ ;  /* 0x0000e8000d057a24 */ /* 0x000fe200078e02ff */
[----:B------:R-:W-:Y:S01]  /*12090*/  BSSY B0, `(.L_x_1096) ;  /* 0x000003f000007945 */ /* 0x000fe20003800000 */
[----:B------:R-:W1:Y:S01]  /*120a0*/  S2R R8, SR_CTAID.X ;  /* 0x0000000000087919 */ /* 0x000e620000002500 */
[----:B------:R-:W-:Y:S01]  /*120b0*/  LEA.HI R4, R3, R0, RZ, 0x2 ;  /* 0x0000000003047211 */ /* 0x000fe200078f10ff */
[C---:B------:R-:W-:Y:S01]  /*120c0*/  IMAD R10, R12.reuse, c[0x0][0x3a4], R5 ;  /* 0x0000e9000c0a7a24 */ /* 0x040fe200078e0205 */
[----:B------:R-:W-:Y:S01]  /*120d0*/  MOV R3, c[0x0][0x4e8] ;  /* 0x00013a0000037a02 */ /* 0x000fe20000000f00 */
[----:B------:R-:W-:Y:S01]  /*120e0*/  IMAD.WIDE.U32 R12, R12, c[0x0][0x3a0], RZ ;  /* 0x0000e8000c0c7a25 */ /* 0x000fe200078e00ff */
[----:B------:R-:W-:Y:S02]  /*120f0*/  LOP3.LUT R5, R4, 0xfffffffc, RZ, 0xc0, !PT ;  /* 0xfffffffc04057812 */ /* 0x000fe400078ec0ff */
[----:B------:R-:W-:Y:S01]  /*12100*/  ISETP.NE.AND P0, PT, R3, 0x1, PT ;  /* 0x000000010300780c */ /* 0x000fe20003f05270 */
[----:B------:R-:W-:Y:S01]  /*12110*/  IMAD R9, R9, c[0x0][0x3f0], RZ ;  /* 0x0000fc0009097a24 */ /* 0x000fe200078e02ff */
[----:B------:R-:W-:Y:S01]  /*12120*/  SHF.R.S32.HI R4, RZ, 0x2, R4 ;  /* 0x00000002ff047819 */ /* 0x000fe20000011404 */
[----:B------:R-:W-:Y:S01]  /*12130*/  IMAD.IADD R5, R0, 0x1, -R5 ;  /* 0x0000000100057824 */ /* 0x000fe200078e0a05 */
[----:B------:R-:W-:Y:S01]  /*12140*/  IADD3 R13, R13, R10, RZ ;  /* 0x0000000a0d0d7210 */ /* 0x000fe20007ffe0ff */
[----:B------:R-:W-:-:S02]  /*12150*/  IMAD R9, R224, c[0x0][0x3f4], R9 ;  /* 0x0000fd00e0097a24 */ /* 0x000fc400078e0209 */
[----:B-----5:R-:W-:Y:S01]  /*12160*/  IMAD R2, R2, c[0x0][0x4e8], RZ ;  /* 0x00013a0002027a24 */ /* 0x020fe200078e02ff */
[C---:B------:R-:W-:Y:S02]  /*12170*/  LEA R3, R5.reuse, R4, 0x5 ;  /* 0x0000000405037211 */ /* 0x040fe400078e28ff */
[----:B------:R-:W-:Y:S02]  /*12180*/  SHF.L.U32 R11, R5, 0x3, RZ ;  /* 0x00000003050b7819 */ /* 0x000fe400000006ff */
[----:B--2---:R-:W-:Y:S01]  /*12190*/  SHF.R.S32.HI R6, RZ, 0x1f, R7 ;  /* 0x0000001fff067819 */ /* 0x004fe20000011407 */
[----:B------:R-:W-:Y:S01]  /*121a0*/  IMAD.WIDE.U32 R12, R7, c[0x0][0x3e8], R12 ;  /* 0x0000fa00070c7a25 */ /* 0x000fe200078e000c */
[----:B------:R-:W-:-:S03]  /*121b0*/  IADD3 R5, R11, 0x20, RZ ;  /* 0x000000200b057810 */ /* 0x000fc60007ffe0ff */
[----:B------:R-:W-:Y:S02]  /*121c0*/  IMAD R6, R6, c[0x0][0x3e8], RZ ;  /* 0x0000fa0006067a24 */ /* 0x000fe400078e02ff */
[----:B-1----:R-:W-:Y:S02]  /*121d0*/  IMAD R3, R8, 0x80, R3 ;  /* 0x0000008008037824 */ /* 0x002fe400078e0203 */
[----:B------:R-:W-:Y:S02]  /*121e0*/  IMAD R6, R7, c[0x0][0x3ec], R6 ;  /* 0x0000fb0007067a24 */ /* 0x000fe400078e0206 */
[----:B------:R-:W-:-:S03]  /*121f0*/  @P0 IMAD.HI.U32 R0, R3, c[0x0][0x4ec], RZ ;  /* 0x00013b0003000a27 */ /* 0x000fc600078e00ff */
[----:B------:R-:W-:Y:S02]  /*12200*/  IADD3 R13, R6, R13, RZ ;  /* 0x0000000d060d7210 */ /* 0x000fe40007ffe0ff */
[----:B------:R-:W-:Y:S02]  /*12210*/  MOV R6, R3 ;  /* 0x0000000300067202 */ /* 0x000fe40000000f00 */
[----:B------:R-:W-:Y:S01]  /*12220*/  @P0 SHF.R.U32.HI R6, RZ, c[0x0][0x4f0], R0 ;  /* 0x00013c00ff060a19 */ /* 0x000fe20000011600 */
[----:B------:R-:W-:-:S03]  /*12230*/  IMAD.WIDE.U32 R12, R224, c[0x0][0x3f0], R12 ;  /* 0x0000fc00e00c7a25 */ /* 0x000fc600078e000c */
[--C-:B------:R-:W-:Y:S01]  /*12240*/  SHF.R.S32.HI R7, RZ, 0x1f, R6.reuse ;  /* 0x0000001fff077819 */ /* 0x100fe20000011406 */
[----:B------:R-:W-:Y:S01]  /*12250*/  IMAD.MOV R0, RZ, RZ, -R6 ;  /* 0x000000ffff007224 */ /* 0x000fe200078e0a06 */
[----:B------:R-:W-:Y:S02]  /*12260*/  IADD3 R13, R13, R9, RZ ;  /* 0x000000090d0d7210 */ /* 0x000fe40007ffe0ff */
[----:B------:R-:W-:Y:S01]  /*12270*/  LEA R9, R8, R4, 0x7 ;  /* 0x0000000408097211 */ /* 0x000fe200078e38ff */
[----:B------:R-:W-:Y:S01]  /*12280*/  IMAD R7, R7, c[0x0][0x3e0], RZ ;  /* 0x0000f80007077a24 */ /* 0x000fe200078e02ff */
[----:B------:R-:W-:Y:S01]  /*12290*/  IADD3 R4, R11, 0x40, RZ ;  /* 0x000000400b047810 */ /* 0x000fe20007ffe0ff */
[----:B------:R-:W-:Y:S02]  /*122a0*/  IMAD R0, R0, c[0x0][0x4e8], R3 ;  /* 0x00013a0000007a24 */ /* 0x000fe400078e0203 */
        /* <DEDUP_REMOVED lines=29> */
.L_x_1097:
[----:B------:R-:W-:Y:S05]  /*12480*/  BSYNC B0 ;  /* 0x0000000000007941 */ /* 0x000fea0003800000 */
.L_x_1096:
[----:B--23--:R-:W-:Y:S01]  /*12490*/  IADD3 R7, R9, 0x20, RZ ;  /* 0x0000002009077810 */ /* 0x00cfe20007ffe0ff */
[----:B------:R2:W3:Y:S01]  /*124a0*/  SHFL.IDX PT, R13, R0, 0x1, 0x1c1f ;  /* 0x003c1f00000d7f89 */ /* 0x0004e200000e0000 */
        /* <DEDUP_REMOVED lines=9> */
[----:B------:R-:W-:Y:S02]  /*12540*/  @!P1 LEA.HI R7, R6, R5, RZ, 0x3 ;  /* 0x0000000506079211 */ /* 0x000fe400078f18ff */
[----:B------:R-:W-:Y:S01]  /*12550*/  @!P0 LEA.HI R6, R15, R4, RZ, 0x3 ;  /* 0x000000040f068211 */ /* 0x000fe200078f18ff */
[----:B---34-:R-:W-:Y:S01]  /*12560*/  @!P2 IMAD.WIDE R14, R11, 0x2, R12 ;  /* 0x000000020b0ea825 */ /* 0x018fe200078e020c */
[----:B------:R-:W-:Y:S02]  /*12570*/  @!P1 LOP3.LUT R7, R7, 0xfffffff8, RZ, 0xc0, !PT ;  /* 0xfffffff807079812 */ /* 0x000fe400078ec0ff */
[----:B------:R-:W-:-:S02]  /*12580*/  @!P0 LOP3.LUT R6, R6, 0xfffffff8, RZ, 0xc0, !PT ;  /* 0xfffffff806068812 */ /* 0x000fc400078ec0ff */
[----:B------:R3:W-:Y:S01]  /*12590*/  @!P2 ST.E.128 [R14.64], RZ ;  /* 0x000000ff0e00a985 */ /* 0x0007e2000c101d08 */
[----:B------:R-:W-:-:S04]  /*125a0*/  @!P1 IMAD.WIDE R16, R7, 0x2, R12 ;  /* 0x0000000207109825 */ /* 0x000fc800078e020c */
[----:B------:R-:W-:Y:S01]  /*125b0*/  @!P0 IMAD.WIDE R6, R6, 0x2, R12 ;  /* 0x0000000206068825 */ /* 0x000fe200078e020c */
[----:B------:R3:W-:Y:S04]  /*125c0*/  @!P1 ST.E.128 [R16.64], RZ ;  /* 0x000000ff10009985 */ /* 0x0007e8000c101d08 */
[----:B------:R3:W-:Y:S02]  /*125d0*/  @!P0 ST.E.128 [R6.64], RZ ;  /* 0x000000ff06008985 */ /* 0x0007e4000c101d08 */
.L_x_1099:
[----:B------:R-:W-:Y:S05]  /*125e0*/  BSYNC B0 ;  /* 0x0000000000007941 */ /* 0x000fea0003800000 */
.L_x_1098:
        /* <DEDUP_REMOVED lines=13> */
[----:B-1--4-:R-:W-:Y:S01]  /*126c0*/  @!P2 IMAD.WIDE R14, R11, 0x2, R12 ;  /* 0x000000020b0ea825 */ /* 0x012fe200078e020c */
[----:B------:R-:W-:Y:S02]  /*126d0*/  @!P1 LOP3.LUT R7, R7, 0xfffffff8, RZ, 0xc0, !PT ;  /* 0xfffffff807079812 */ /* 0x000fe400078ec0ff */
[----:B------:R-:W-:-:S02]  /*126e0*/  @!P0 LOP3.LUT R6, R6, 0xfffffff8, RZ, 0xc0, !PT ;  /* 0xfffffff806068812 */ /* 0x000fc400078ec0ff */
[----:B------:R1:W-:Y:S01]  /*126f0*/  @!P2 ST.E.128 [R14.64], RZ ;  /* 0x000000ff0e00a985 */ /* 0x0003e2000c101d08 */
[----:B------:R-:W-:-:S04]  /*12700*/  @!P1 IMAD.WIDE R16, R7, 0x2, R12 ;  /* 0x0000000207109825 */ /* 0x000fc800078e020c */
[----:B------:R-:W-:Y:S01]  /*12710*/  @!P0 IMAD.WIDE R6, R6, 0x2, R12 ;  /* 0x0000000206068825 */ /* 0x000fe200078e020c */
[----:B------:R1:W-:Y:S04]  /*12720*/  @!P1 ST.E.128 [R16.64], RZ ;  /* 0x000000ff10009985 */ /* 0x0003e8000c101d08 */
[----:B------:R1:W-:Y:S02]  /*12730*/  @!P0 ST.E.128 [R6.64], RZ ;  /* 0x000000ff06008985 */ /* 0x0003e4000c101d08 */
.L_x_1101:
[----:B------:R-:W-:Y:S05]  /*12740*/  BSYNC B0 ;  /* 0x0000000000007941 */ /* 0x000fea0003800000 */
.L_x_1100:
[----:B------:R-:W-:Y:S01]  /*12750*/  IADD3 R9, R9, 0x60, RZ ;  /* 0x0000006009097810 */ /* 0x000fe20007ffe0ff */
[----:B-1----:R1:W2:Y:S03]  /*12760*/  SHFL.IDX PT, R7, R0, 0x3, 0x1c1f ;  /* 0x007c1f0000077f89 */ /* 0x0022a600000e0000 */
[----:B------:R-:W-:Y:S01]  /*12770*/  ISETP.GE.AND P0, PT, R9, R2, PT ;  /* 0x000000020900720c */ /* 0x000fe20003f06270 */
[----:B------:R1:W3:-:S12]  /*12780*/  SHFL.IDX PT, R6, R3, 0x3, 0x1c1f ;  /* 0x007c1f0003067f89 */ /* 0x0002d800000e0000 */
[----:B------:R-:W-:Y:S05]  /*12790*/  @P0 EXIT ;  /* 0x000000000000094d */ /* 0x000fea0003800000 */
[----:B------:R-:W-:Y:S02]  /*127a0*/  ISETP.GE.AND P0, PT, R5, c[0x0][0x3c8], PT ;  /* 0x0000f20005007a0c */ /* 0x000fe40003f06270 */
[----:B------:R-:W-:-:S11]  /*127b0*/  ISETP.GE.AND P1, PT, R11, c[0x0][0x3c8], PT ;  /* 0x0000f2000b007a0c */ /* 0x000fd60003f26270 */
[----:B-123--:R-:W-:Y:S02]  /*127c0*/  @!P0 SHF.R.S32.HI R0, RZ, 0x1f, R5 ;  /* 0x0000001fff008819 */ /* 0x00efe40000011405 */
[----:B------:R-:W-:Y:S02]  /*127d0*/  @!P1 IMAD.WIDE R8, R11, 0x2, R6 ;  /* 0x000000020b089825 */ /* 0x000fe400078e0206 */
[----:B------:R-:W-:-:S03]  /*127e0*/  @!P0 LEA.HI R0, R0, R5, RZ, 0x3 ;  /* 0x0000000500008211 */ /* 0x000fc600078f18ff */
[----:B------:R1:W-:Y:S01]  /*127f0*/  @!P1 ST.E.128 [R8.64], RZ ;  /* 0x000000ff08009985 */ /* 0x0003e2000c101d08 */
[----:B------:R-:W-:-:S05]  /*12800*/  @!P0 LOP3.LUT R3, R0, 0xfffffff8, RZ, 0xc0, !PT ;  /* 0xfffffff800038812 */ /* 0x000fca00078ec0ff */
[----:B------:R-:W-:-:S05]  /*12810*/  @!P0 IMAD.WIDE R2, R3, 0x2, R6 ;  /* 0x0000000203028825 */ /* 0x000fca00078e0206 */
[----:B------:R1:W-:Y:S01]  /*12820*/  @!P0 ST.E.128 [R2.64], RZ ;  /* 0x000000ff02008985 */ /* 0x0003e2000c101d08 */
[----:B------:R-:W-:-:S13]  /*12830*/  ISETP.GE.AND P0, PT, R4, c[0x0][0x3c8], PT ;  /* 0x0000f20004007a0c */ /* 0x000fda0003f06270 */
[----:B------:R-:W-:Y:S05]  /*12840*/  @P0 EXIT ;  /* 0x000000000000094d */ /* 0x000fea0003800000 */
[----:B-1----:R-:W-:-:S04]  /*12850*/  SHF.R.S32.HI R3, RZ, 0x1f, R4 ;  /* 0x0000001fff037819 */ /* 0x002fc80000011404 */
[----:B------:R-:W-:-:S04]  /*12860*/  LEA.HI R3, R3, R4, RZ, 0x3 ;  /* 0x0000000403037211 */ /* 0x000fc800078f18ff */
[----:B------:R-:W-:-:S05]  /*12870*/  LOP3.LUT R3, R3, 0xfffffff8, RZ, 0xc0, !PT ;  /* 0xfffffff803037812 */ /* 0x000fca00078ec0ff */
[----:B------:R-:W-:-:S05]  /*12880*/  IMAD.WIDE R6, R3, 0x2, R6 ;  /* 0x0000000203067825 */ /* 0x000fca00078e0206 */
[----:B------:R-:W-:Y:S01]  /*12890*/  ST.E.128 [R6.64], RZ ;  /* 0x000000ff06007985 */ /* 0x000fe2000c101d08 */
[----:B------:R-:W-:Y:S05]  /*128a0*/  EXIT ;  /* 0x000000000000794d */ /* 0x000fea0003800000 */
.L_x_1102:
        /* <DEDUP_REMOVED lines=13> */
.L_x_1523:


//--------------------- .text._ZN7cutlass13device_kernelIN5flash19enable_sm80_to_sm89INS1_16FlashAttnFwdSm80INS1_25CollectiveMainloopFwdSm80ILi4ELi1ELb0EN4cute5tupleIJNS5_1CILi128EEENS7_ILi48EEENS7_ILi96EEEEEELi96ENS_6half_tEfNS_4arch4Sm80ELb0ELb1ELb0ELb1ELb0ELb1ELb1ELb0EEENS1_21CollectiveEpilogueFwdINS6_IJS8_SA_S9_EEENS6_IJNS7_ILi1EEESI_SI_EEESC_SE_Li128ELb1ELb1ELb0ELb0EEENS1_19SingleTileSchedulerILb1ELb0ELb1ELi128EEEEEEEEEvNT_6ParamsE --------------------------
	.section	.text._ZN7cutlass13device_kernelIN5flash19enable_sm80_to_sm89INS1_16FlashAttnFwdSm80INS1_25CollectiveMainloopFwdSm80ILi4ELi1ELb0EN4cute5tupleIJNS5_1CILi128EEENS7_ILi48EEENS7_ILi96EEEEEELi96ENS_6half_tEfNS_4arch4Sm80ELb0ELb1ELb0ELb1ELb0ELb1ELb1ELb0EEENS1_21CollectiveEpilogueFwdINS6_IJS8_SA_S9_EEENS6_IJNS7_ILi1EEESI_SI_EEESC_SE_Li128ELb1ELb1ELb0ELb0EEENS1_19SingleTileSchedulerILb1ELb0ELb1ELi128EEEEEEEEEvNT_6ParamsE,"ax",@progbits
	.sectioninfo	@"SHI_REGISTERS=255"
	.align	128
.text._ZN7cutlass13device_kernelIN5flash19enable_sm80_to_sm89INS1_16FlashAttnFwdSm80INS1_25CollectiveMainloopFwdSm80ILi4ELi1ELb0EN4cute5tupleIJNS5_1CILi128EEENS7_ILi48EEENS7_ILi96EEEEEELi96ENS_6half_tEfNS_4arch4Sm80ELb0ELb1ELb0ELb1ELb0ELb1ELb1ELb0EEENS1_21CollectiveEpilogueFwdINS6_IJS8_SA_S9_EEENS6_IJNS7_ILi1EEESI_SI_EEESC_SE_Li128ELb1ELb1ELb0ELb0EEENS1_19SingleTileSchedulerILb1ELb0ELb1ELi128EEEEEEEEEvNT_6ParamsE:
        .type           _ZN7cutlass13device_kernelIN5flash19enable_sm80_to_sm89INS1_16FlashAttnFwdSm80INS1_25CollectiveMainloopFwdSm80ILi4ELi1ELb0EN4cute5tupleIJNS5_1CILi128EEENS7_ILi48EEENS7_ILi96EEEEEELi96ENS_6half_tEfNS_4arch4Sm80ELb0ELb1ELb0ELb1ELb0ELb1ELb1ELb0EEENS1_21CollectiveEpilogueFwdINS6_IJS8_SA_S9_EEENS6_IJNS7_ILi1EEESI_SI_EEESC_SE_Li128ELb1ELb1ELb0ELb0EEENS1_19SingleTileSchedulerILb1ELb0ELb1ELi128EEEEEEEEEvNT_6ParamsE,@function
        .size           _ZN7cutlass13device_kernelIN5flash19enable_sm80_to_sm89INS1_16FlashAttnFwdSm80INS1_25CollectiveMainloopFwdSm80ILi4ELi1ELb0EN4cute5tupleIJNS5_1CILi128EEENS7_ILi48EEENS7_ILi96EEEEEELi96ENS_6half_tEfNS_4arch4Sm80ELb0ELb1ELb0ELb1ELb0ELb1ELb1ELb0EEENS1_21CollectiveEpilogueFwdINS6_IJS8_SA_S9_EEENS6_IJNS7_ILi1EEESI_SI_EEESC_SE_Li128ELb1ELb1ELb0ELb0EEENS1_19SingleTileSchedulerILb1ELb0ELb1ELi128EEEEEEEEEvNT_6ParamsE,(.L_x_1524 - _ZN7cutlass13device_kernelIN5flash19enable_sm80_to_sm89INS1_16FlashAttnFwdSm80INS1_25CollectiveMainloopFwdSm80ILi4ELi1ELb0EN4cute5tupleIJNS5_1CILi128EEENS7_ILi48EEENS7_ILi96EEEEEELi96ENS_6half_tEfNS_4arch4Sm80ELb0ELb1ELb0ELb1ELb0ELb1ELb1ELb0EEENS1_21CollectiveEpilogueFwdINS6_IJS8_SA_S9_EEENS6_IJNS7_ILi1EEESI_SI_EEESC_SE_Li128ELb1ELb1ELb0ELb0EEENS1_19SingleTileSchedulerILb1ELb0ELb1ELi128EEEEEEEEEvNT_6ParamsE)
        .other          _ZN7cutlass13device_kernelIN5flash19enable_sm80_to_sm89INS1_16FlashAttnFwdSm80INS1_25CollectiveMainloopFwdSm80ILi4ELi1ELb0EN4cute5tupleIJNS5_1CILi128EEENS7_ILi48EEENS7_ILi96EEEEEELi96ENS_6half_tEfNS_4arch4Sm80ELb0ELb1ELb0ELb1ELb0ELb1ELb1ELb0EEENS1_21CollectiveEpilogueFwdINS6_IJS8_SA_S9_EEENS6_IJNS7_ILi1EEESI_SI_EEESC_SE_Li128ELb1ELb1ELb0ELb0EEENS1_19SingleTileSchedulerILb1ELb0ELb1ELi128EEEEEEEEEvNT_6ParamsE,@"STO_CUDA_ENTRY STV_DEFAULT"
_ZN7cutlass13device_kernelIN5flash19enable_sm80_to_sm89INS1_16FlashAttnFwdSm80INS1_25CollectiveMainloopFwdSm80ILi4ELi1ELb0EN4cute5tupleIJNS5_1CILi128EEENS7_ILi48EEENS7_ILi96EEEEEELi96ENS_6half_tEfNS_4arch4Sm80ELb0ELb1ELb0ELb1ELb0ELb1ELb1ELb0EEENS1_21CollectiveEpilogueFwdINS6_IJS8_SA_S9_EEENS6_IJNS7_ILi1EEESI_SI_EEESC_SE_Li128ELb1ELb1ELb0ELb0EEENS1_19SingleTileSchedulerILb1ELb0ELb1ELi128EEEEEEEEEvNT_6ParamsE:
        /* <DEDUP_REMOVED lines=16> */
.L_x_1104:
        /* <DEDUP_REMOVED lines=8> */
.L_x_1106:
[----:B------:R-:W-:-:S04]  /*0180*/  MOV R0, c[0x0][0x54c] ;  /* 0x0001530000007a02 */ /* 0x000fc80000000f00 */
.L_x_1105:
[----:B------:R-:W-:Y:S01]  /*0190*/  USHF.L.U32 UR4, UR4, 0x7, URZ ;  /* 0x0000000704047899 */ /* 0x000fe2000800063f */
[----:B-----5:R-:W-:-:S05]  /*01a0*/  IMAD R0, R0, c[0x0][0x548], RZ ;  /* 0x0001520000007a24 */ /* 0x020fca00078e02ff */
[----:B------:R-:W-:-:S04]  /*01b0*/  MOV R6, UR4 ;  /* 0x0000000400067c02 */ /* 0x000fc80008000f00 */
[----:B------:R-:W-:-:S04]  /*01c0*/  ISETP.GE.AND P0, PT, R6, R0, PT ;  /* 0x000000000600720c */ /* 0x000fc80003f06270 */
[----:B------:R-:W-:Y:S01]  /*01d0*/  SEL R225, R225, 0xffffffff, !P0 ;  /* 0xffffffffe1e17807 */ /* 0x000fe20004000000 */
[----:B------:R-:W-:Y:S05]  /*01e0*/  BRA `(.L_x_1107) ;  /* 0x0000013000007947 */ /* 0x000fea0003800000 */
.L_x_1103:
[----:B------:R-:W-:-:S04]  /*01f0*/  ISETP.NE.U32.AND P0, PT, RZ, c[0x0][0x568], PT ;  /* 0x00015a00ff007a0c */ /* 0x000fc80003f05070 */
[----:B------:R-:W-:-:S13]  /*0200*/  ISETP.NE.AND.EX P0, PT, RZ, c[0x0][0x56c], PT, P0 ;  /* 0x00015b00ff007a0c */ /* 0x000fda0003f05300 */
[----:B------:R-:W-:Y:S05]  /*0210*/  @!P0 BRA `(.L_x_1108) ;  /* 0x0000002000008947 */ /* 0x000fea0003800000 */
[----:B------:R1:W5:Y:S01]  /*0220*/  LDG.E R0, [R4.64] ;  /* 0x0000000c04007981 */ /* 0x000362000c1e1900 */
[----:B------:R-:W-:Y:S05]  /*0230*/  BRA `(.L_x_1109) ;  /* 0x0000009000007947 */ /* 0x000fea0003800000 */
.L_x_1108:
        /* <DEDUP_REMOVED lines=8> */
.L_x_1110:
[----:B------:R-:W-:-:S04]  /*02c0*/  MOV R0, c[0x0][0x54c] ;  /* 0x0001530000007a02 */ /* 0x000fc80000000f00 */
.L_x_1109:
[----:B------:R-:W-:Y:S01]  /*02d0*/  USHF.L.U32 UR4, UR4, 0x7, URZ ;  /* 0x0000000704047899 */ /* 0x000fe2000800063f */
[----:B-----5:R-:W-:-:S05]  /*02e0*/  IMAD R0, R0, c[0x0][0x548], RZ ;  /* 0x0001520000007a24 */ /* 0x020fca00078e02ff */
[----:B------:R-:W-:-:S04]  /*02f0*/  MOV R6, UR4 ;  /* 0x0000000400067c02 */ /* 0x000fc80008000f00 */
[----:B------:R-:W-:-:S04]  /*0300*/  ISETP.GE.AND P0, PT, R6, R0, PT ;  /* 0x000000000600720c */ /* 0x000fc80003f06270 */
[----:B------:R-:W-:-:S04]  /*0310*/  SEL R225, R225, 0xffffffff, !P0 ;  /* 0xffffffffe1e17807 */ /* 0x000fc80004000000 */
.L_x_1107:
[----:B------:R-:W-:-:S13]  /*0320*/  ISETP.GE.AND P0, PT, R225, RZ, PT ;  /* 0x000000ffe100720c */ /* 0x000fda0003f06270 */
[----:B------:R-:W-:Y:S05]  /*0330*/  @!P0 EXIT ;  /* 0x000000000000894d */ /* 0x000fea0003800000 */
[----:B------:R-:W-:Y:S01]  /*0340*/  ISETP.NE.U32.AND P0, PT, RZ, c[0x0][0x370], PT ;  /* 0x0000dc00ff007a0c */ /* 0x000fe20003f05070 */
[----:B------:R-:W-:Y:S01]  /*0350*/  IMAD.MOV.U32 R124, RZ, RZ, RZ ;  /* 0x000000ffff7c7224 */ /* 0x000fe200078e00ff */
[----:B------:R-:W-:Y:S01]  /*0360*/  ISETP.NE.U32.AND P1, PT, RZ, c[0x0][0x360], PT ;  /* 0x0000d800ff007a0c */ /* 0x000fe20003f25070 */
[----:B------:R-:W-:Y:S01]  /*0370*/  IMAD.MOV.U32 R224, RZ, RZ, c[0x0][0x168] ;  /* 0x00005a00ffe07624 */ /* 0x000fe200078e00ff */
[----:B------:R-:W-:Y:S01]  /*0380*/  ISETP.NE.AND.EX P2, PT, RZ, c[0x0][0x374], PT, P0 ;  /* 0x0000dd00ff007a0c */ /* 0x000fe20003f45300 */
[----:B------:R-:W-:Y:S01]  /*0390*/  IMAD.MOV.U32 R74, RZ, RZ, RZ ;  /* 0x000000ffff4a7224 */ /* 0x000fe200078e00ff */
[----:B------:R-:W-:Y:S01]  /*03a0*/  ISETP.NE.AND.EX P0, PT, RZ, c[0x0][0x364], PT, P1 ;  /* 0x0000d900ff007a0c */ /* 0x000fe20003f05310 */
[----:B------:R-:W-:Y:S01]  /*03b0*/  IMAD.MOV.U32 R123, RZ, RZ, RZ ;  /* 0x000000ffff7b7224 */ /* 0x000fe200078e00ff */
[----:B------:R-:W-:Y:S01]  /*03c0*/  ISETP.NE.U32.AND P1, PT, RZ, c[0x0][0x348], PT ;  /* 0x0000d200ff007a0c */ /* 0x000fe20003f25070 */
[----:B------:R-:W-:Y:S01]  /*03d0*/  IMAD.MOV.U32 R89, RZ, RZ, RZ ;  /* 0x000000ffff597224 */ /* 0x000fe200078e00ff */
[----:B------:R-:W-:Y:S01]  /*03e0*/  ISETP.NE.U32.AND P3, PT, RZ, c[0x0][0x350], PT ;  /* 0x0000d400ff007a0c */ /* 0x000fe20003f65070 */
[----:B-1----:R-:W-:Y:S01]  /*03f0*/  IMAD.WIDE R4, R225, R3, c[0x0][0x348] ;  /* 0x0000d200e1047625 */ /* 0x002fe200078e0203 */
[----:B------:R-:W-:-:S02]  /*0400*/  ISETP.NE.U32.AND P4, PT, RZ, c[0x0][0x358], PT ;  /* 0x0000d600ff007a0c */ /* 0x000fc40003f85070 */
[----:B------:R-:W-:Y:S01]  /*0410*/  ISETP.NE.AND.EX P1, PT, RZ, c[0x0][0x34c], PT, P1 ;  /* 0x0000d300ff007a0c */ /* 0x000fe20003f25310 */
[CC--:B------:R-:W-:Y:S01]  /*0420*/  IMAD.WIDE R10, R225.reuse, R3.reuse, c[0x0][0x350] ;  /* 0x0000d400e10a7625 */ /* 0x0c0fe200078e0203 */
[----:B------:R-:W-:Y:S02]  /*0430*/  ISETP.NE.AND.EX P5, PT, RZ, c[0x0][0x354], PT, P3 ;  /* 0x0000d500ff007a0c */ /* 0x000fe40003fa5330 */
[----:B------:R-:W-:Y:S01]  /*0440*/  ISETP.NE.AND.EX P4, PT, RZ, c[0x0][0x35c], PT, P4 ;  /* 0x0000d700ff007a0c */ /* 0x000fe20003f85340 */
[----:B------:R-:W-:-:S04]  /*0450*/  @P2 IMAD.WIDE R16, R225, R3, c[0x0][0x370] ;  /* 0x0000dc00e1102625 */ /* 0x000fc800078e0203 */
[CC--:B------:R-:W-:Y:S01]  /*0460*/  IMAD.WIDE R8, R225.reuse, R3.reuse, c[0x0][0x358] ;  /* 0x0000d600e1087625 */ /* 0x0c0fe200078e0203 */
[----:B------:R1:W5:Y:S01]  /*0470*/  @P2 LDG.E R124, [R16.64] ;  /* 0x0000000c107c2981 */ /* 0x000362000c1e1900 */
[----:B------:R-:W-:Y:S02]  /*0480*/  P2R R14, PR, RZ, 0x20 ;  /* 0x00000020ff0e7803 */ /* 0x000fe40000000000 */
[----:B------:R-:W-:Y:S01]  /*0490*/  @P0 IMAD.WIDE R12, R225, R3, c[0x0][0x360] ;  /* 0x0000d800e10c0625 */ /* 0x000fe200078e0203 */
[----:B------:R1:W5:Y:S04]  /*04a0*/  @P1 LDG.E R74, [R4.64] ;  /* 0x0000000c044a1981 */ /* 0x000368000c1e1900 */
[----:B------:R1:W5:Y:S04]  /*04b0*/  @P0 LDG.E R224, [R12.64] ;  /* 0x0000000c0ce00981 */ /* 0x000368000c1e1900 */
[----:B------:R1:W5:Y:S04]  /*04c0*/  @P5 LDG.E R123, [R10.64] ;  /* 0x0000000c0a7b5981 */ /* 0x000368000c1e1900 */
[----:B------:R1:W5:Y:S04]  /*04d0*/  @P4 LDG.E R89, [R8.64] ;  /* 0x0000000c08594981 */ /* 0x000368000c1e1900 */
[----:B------:R-:W2:Y:S01]  /*04e0*/  S2R R222, SR_CTAID.Y ;  /* 0x0000000000de7919 */ /* 0x000ea20000002600 */
[----:B------:R-:W-:-:S02]  /*04f0*/  IMAD.MOV.U32 R2, RZ, RZ, c[0x0][0x1d0] ;  /* 0x00007400ff027624 */ /* 0x000fc400078e00ff */
[----:B------:R-:W-:Y:S01]  /*0500*/  IMAD.MOV.U32 R0, RZ, RZ, c[0x0][0x228] ;  /* 0x00008a00ff007624 */ /* 0x000fe200078e00ff */
[----:B--2---:R-:W-:Y:S01]  /*0510*/  SHF.R.S32.HI R221, RZ, 0x1f, R222 ;  /* 0x0000001fffdd7819 */ /* 0x004fe200000114de */
[----:B------:R-:W-:Y:S05]  /*0520*/  @P0 BRA `(.L_x_1111) ;  /* 0x0000004000000947 */ /* 0x000fea0003800000 */
[----:B-1----:R-:W-:Y:S05]  /*0530*/  @!P1 BRA `(.L_x_1111) ;  /* 0x0000003000009947 */ /* 0x002fea0003800000 */
[----:B-----5:R1:W2:Y:S04]  /*0540*/  LDG.E R224, [R4.64] ;  /* 0x0000000c04e07981 */ /* 0x0202a8000c1e1900 */
[----:B-1----:R-:W2:Y:S02]  /*0550*/  LDG.E R4, [R4.64+0x4] ;  /* 0x0000040c04047981 */ /* 0x002ea4000c1e1900 */
[----:B--2---:R-:W-:Y:S02]  /*0560*/  IADD3 R224, -R224, R4, RZ ;  /* 0x00000004e0e07210 */ /* 0x004fe40007ffe1ff */
.L_x_1111:
[----:B-1----:R-:W-:-:S04]  /*0570*/  ISETP.NE.U32.AND P0, PT, RZ, c[0x0][0x368], PT ;  /* 0x0000da00ff007a0c */ /* 0x002fc80003f05070 */
[----:B------:R-:W-:-:S13]  /*0580*/  ISETP.NE.AND.EX P0, PT, RZ, c[0x0][0x36c], PT, P0 ;  /* 0x0000db00ff007a0c */ /* 0x000fda0003f05300 */
[----:B------:R-:W-:Y:S05]  /*0590*/  @!P0 BRA `(.L_x_1112) ;  /* 0x0000003000008947 */ /* 0x000fea0003800000 */
[----:B------:R-:W-:-:S05]  /*05a0*/  IMAD.WIDE R4, R225, R3, c[0x0][0x368] ;  /* 0x0000da00e1047625 */ /* 0x000fca00078e0203 */
[----:B------:R1:W5:Y:S01]  /*05b0*/  LDG.E R2, [R4.64] ;  /* 0x0000000c04027981 */ /* 0x000362000c1e1900 */
[----:B------:R-:W-:Y:S05]  /*05c0*/  BRA `(.L_x_1113) ;  /* 0x0000004000007947 */ /* 0x000fea0003800000 */
.L_x_1112:
[----:B------:R-:W-:Y:S05]  /*05d0*/  @!P5 BRA `(.L_x_1113) ;  /* 0x000000300000d947 */ /* 0x000fea0003800000 */
[----:B------:R1:W2:Y:S04]  /*05e0*/  LDG.E R2, [R10.64] ;  /* 0x0000000c0a027981 */ /* 0x0002a8000c1e1900 */
[----:B-1----:R-:W2:Y:S02]  /*05f0*/  LDG.E R10, [R10.64+0x4] ;  /* 0x0000040c0a0a7981 */ /* 0x002ea4000c1e1900 */
[----:B--2---:R-:W-:Y:S02]  /*0600*/  IADD3 R2, -R2, R10, RZ ;  /* 0x0000000a02027210 */ /* 0x004fe40007ffe1ff */
.L_x_1113:
[----:B-1----:R1:W2:Y:S04]  /*0610*/  @P4 LDG.E R4, [R8.64] ;  /* 0x0000000c08044981 */ /* 0x0022a8000c1e1900 */
[----:B------:R1:W2:Y:S01]  /*0620*/  @P4 LDG.E R7, [R8.64+0x4] ;  /* 0x0000040c08074981 */ /* 0x0002a2000c1e1900 */
[----:B------:R-:W-:Y:S01]  /*0630*/  IMAD.MOV.U32 R220, RZ, RZ, c[0x0][0x2c4] ;  /* 0x0000b100ffdc7624 */ /* 0x000fe200078e00ff */
[----:B------:R-:W-:Y:S01]  /*0640*/  ISETP.NE.U32.AND P0, PT, RZ, c[0x0][0x378], PT ;  /* 0x0000de00ff007a0c */ /* 0x000fe20003f05070 */
[----:B-----5:R-:W-:-:S03]  /*0650*/  IMAD.MOV.U32 R73, RZ, RZ, R2 ;  /* 0x000000ffff497224 */ /* 0x020fc600078e0002 */
[----:B------:R-:W-:Y:S01]  /*0660*/  ISETP.NE.AND P2, PT, R220, 0x1, PT ;  /* 0x00000001dc00780c */ /* 0x000fe20003f45270 */
[----:B------:R-:W-:Y:S01]  /*0670*/  IMAD.MOV.U32 R77, RZ, RZ, R6 ;  /* 0x000000ffff4d7224 */ /* 0x000fe200078e0006 */
[----:B------:R-:W-:Y:S01]  /*0680*/  ISETP.NE.AND.EX P0, PT, RZ, c[0x0][0x37c], PT, P0 ;  /* 0x0000df00ff007a0c */ /* 0x000fe20003f05300 */
[----:B------:R-:W-:Y:S01]  /*0690*/  IMAD.MOV.U32 R219, RZ, RZ, c[0x0][0x32c] ;  /* 0x0000cb00ffdb7624 */ /* 0x000fe200078e00ff */
[----:B------:R-:W-:-:S04]  /*06a0*/  LOP3.LUT R226, R226, 0xfffff7ff, RZ, 0xc0, !PT ;  /* 0xfffff7ffe2e27812 */ /* 0x000fc800078ec0ff */
[----:B------:R-:W-:-:S05]  /*06b0*/  ISETP.GE.AND P1, PT, R219, 0x1, PT ;  /* 0x00000001db00780c */ /* 0x000fca0003f26270 */
[----:B------:R-:W-:-:S05]  /*06c0*/  @P2 IADD3 R5, R77, 0x7f, RZ ;  /* 0x0000007f4d052810 */ /* 0x000fca0007ffe0ff */
[----:B------:R-:W-:Y:S01]  /*06d0*/  @P2 IMAD.HI.U32 R5, R5, c[0x0][0x2c8], RZ ;  /* 0x0000b20005052a27 */ /* 0x000fe200078e00ff */
[----:B------:R-:W-:Y:S02]  /*06e0*/  IADD3 R6, R6, 0x7f, RZ ;  /* 0x0000007f06067810 */ /* 0x000fe40007ffe0ff */
[----:B------:R-:W-:Y:S01]  /*06f0*/  @P2 LOP3.LUT R226, R226, 0x800, RZ, 0xfc, !PT ;  /* 0x00000800e2e22812 */ /* 0x000fe200078efcff */
[----:B-1----:R-:W-:Y:S01]  /*0700*/  @P0 IMAD.WIDE R8, R225, R3, c[0x0][0x378] ;  /* 0x0000de00e1080625 */ /* 0x002fe200078e0203 */
[----:B------:R-:W-:Y:S02]  /*0710*/  @P2 SHF.R.U32.HI R6, RZ, c[0x0][0x2cc], R5 ;  /* 0x0000b300ff062a19 */ /* 0x000fe40000011605 */
[----:B------:R-:W-:Y:S02]  /*0720*/  LOP3.LUT R226, R226, 0xfffffbff, RZ, 0xc0, !PT ;  /* 0xfffffbffe2e27812 */ /* 0x000fe400078ec0ff */
[----:B------:R1:W5:Y:S02]  /*0730*/  @P0 LDG.E R73, [R8.64] ;  /* 0x0000000c08490981 */ /* 0x000364000c1e1900 */
[----:B------:R-:W-:Y:S01]  /*0740*/  @P1 LOP3.LUT R226, R226, 0x400, RZ, 0xfc, !PT ;  /* 0x00000400e2e21812 */ /* 0x000fe200078efcff */
[----:B--2---:R-:W-:-:S02]  /*0750*/  @P4 IMAD.IADD R0, R7, 0x1, -R4 ;  /* 0x0000000107004824 */ /* 0x004fc400078e0a04 */
[----:B------:R-:W-:-:S04]  /*0760*/  IMAD.IADD R4, R2, 0x1, -R124 ;  /* 0x0000000102047824 */ /* 0x000fc800078e0a7c */
[----:B------:R-:W-:-:S05]  /*0770*/  IMAD.IADD R218, R4, 0x1, R0 ;  /* 0x0000000104da7824 */ /* 0x000fca00078e0200 */
[----:B------:R-:W-:-:S05]  /*0780*/  IADD3 R93, R218, 0x1, -R224 ;  /* 0x00000001da5d7810 */ /* 0x000fca0007ffe8e0 */
[----:B------:R-:W-:-:S05]  /*0790*/  IMAD.IADD R6, R93, 0x1, R6 ;  /* 0x000000015d067824 */ /* 0x000fca00078e0206 */
[----:B-1----:R-:W-:Y:S01]  /*07a0*/  IADD3 R8, R6, c[0x0][0x328], RZ ;  /* 0x0000ca0006087a10 */ /* 0x002fe20007ffe0ff */
        /* <DEDUP_REMOVED lines=10> */
.L_x_1115:
[----:B------:R-:W-:-:S13]  /*0850*/  ISETP.NE.AND P0, PT, R219, 0x1, PT ;  /* 0x00000001db00780c */ /* 0x000fda0003f05270 */
[----:B------:R-:W-:-:S05]  /*0860*/  @P0 IMAD.HI.U32 R6, R5, c[0x0][0x330], RZ ;  /* 0x0000cc0005060a27 */ /* 0x000fca00078e00ff */
[----:B------:R-:W-:-:S05]  /*0870*/  @P0 SHF.R.U32.HI R5, RZ, c[0x0][0x334], R6 ;  /* 0x0000cd00ff050a19 */ /* 0x000fca0000011606 */
.L_x_1116:
[----:B------:R-:W-:-:S05]  /*0880*/  IMAD R5, R5, R219, c[0x0][0x32c] ;  /* 0x0000cb0005057624 */ /* 0x000fca00078e02db */
[----:B------:R-:W-:Y:S02]  /*0890*/  IMNMX R8, R8, R5, PT ;  /* 0x0000000508087217 */ /* 0x000fe40003800200 */
.L_x_1114:
[----:B------:R-:W-:Y:S01]  /*08a0*/  @P2 IMAD.HI.U32 R7, R77, c[0x0][0x2c8], RZ ;  /* 0x0000b2004d072a27 */ /* 0x000fe200078e00ff */
[----:B------:R-:W-:-:S03]  /*08b0*/  IADD3 R5, R218, 0x2f, RZ ;  /* 0x0000002fda057810 */ /* 0x000fc60007ffe0ff */
        /* <DEDUP_REMOVED lines=17> */
.L_x_1118:
[----:B------:R-:W-:-:S13]  /*09d0*/  ISETP.NE.AND P0, PT, R219, 0x1, PT ;  /* 0x00000001db00780c */ /* 0x000fda0003f05270 */
[----:B------:R-:W-:-:S05]  /*09e0*/  @P0 IMAD.HI.U32 R5, R6, c[0x0][0x330], RZ ;  /* 0x0000cc0006050a27 */ /* 0x000fca00078e00ff */
[----:B------:R-:W-:-:S05]  /*09f0*/  @P0 SHF.R.U32.HI R6, RZ, c[0x0][0x334], R5 ;  /* 0x0000cd00ff060a19 */ /* 0x000fca0000011605 */
.L_x_1119:
[----:B------:R-:W-:-:S05]  /*0a00*/  IMAD R6, R6, c[0x0][0x32c], RZ ;  /* 0x0000cb0006067a24 */ /* 0x000fca00078e02ff */
[----:B------:R-:W-:-:S04]  /*0a10*/  IMNMX R7, R7, R6, !PT ;  /* 0x0000000607077217 */ /* 0x000fc80007800200 */
.L_x_1117:
        /* <DEDUP_REMOVED lines=12> */
[----:B------:R-:W-:-:S04]  /*0ae0*/  IMNMX R6, R6, R0, PT ;  /* 0x0000000006067217 */ /* 0x000fc80003800200 */
[----:B------:R-:W-:Y:S01]  /*0af0*/  ISETP.GT.AND P0, PT, R6, R5, PT ;  /* 0x000000050600720c */ /* 0x000fe20003f04270 */
[----:B------:R-:W-:-:S05]  /*0b00*/  IMAD.WIDE.U32 R4, R5, -0x55555555, RZ ;  /* 0xaaaaaaab05047825 */ /* 0x000fca00078e00ff */
[----:B------:R-:W-:-:S05]  /*0b10*/  SHF.R.U32.HI R91, RZ, 0x5, R5 ;  /* 0x00000005ff5b7819 */ /* 0x000fca0000011605 */
[----:B------:R-:W-:Y:S02]  /*0b20*/  IMAD.MOV.U32 R5, RZ, RZ, R91 ;  /* 0x000000ffff057224 */ /* 0x000fe400078e005b */
        /* <DEDUP_REMOVED lines=8> */
[----:B------:R-:W-:Y:S01]  /*0bb0*/  IMAD R4, R221, c[0x0][0x240], RZ ;  /* 0x00009000dd047a24 */ /* 0x000fe200078e02ff */
[----:B------:R-:W-:Y:S01]  /*0bc0*/  ISETP.NE.AND.EX P3, PT, RZ, c[0x0][0x344], PT, P3 ;  /* 0x0000d100ff007a0c */ /* 0x000fe20003f65330 */
[----:B------:R-:W-:Y:S01]  /*0bd0*/  UMOV UR6, 0x30 ;  /* 0x0000003000067882 */ /* 0x000fe20000000000 */
[----:B------:R-:W-:Y:S01]  /*0be0*/  SHF.R.S32.HI R8, RZ, 0x1f, R225 ;  /* 0x0000001fff087819 */ /* 0x000fe200000114e1 */
[----:B------:R-:W-:-:S10]  /*0bf0*/  ULDC.64 UR4, c[0x0][0x238] ;  /* 0x00008e0000047ab9 */ /* 0x000fd40000000a00 */
[----:B------:R-:W-:-:S05]  /*0c00*/  @P3 IMAD.WIDE R6, R225, R3, c[0x0][0x340] ;  /* 0x0000d000e1063625 */ /* 0x000fca00078e0203 */
[----:B------:R1:W2:Y:S01]  /*0c10*/  @P3 LDG.E R13, [R6.64] ;  /* 0x0000000c060d3981 */ /* 0x0002a2000c1e1900 */
[----:B------:R-:W-:Y:S01]  /*0c20*/  SHF.R.S32.HI R3, RZ, 0x1f, R223 ;  /* 0x0000001fff037819 */ /* 0x000fe200000114df */
[----:B------:R-:W-:Y:S01]  /*0c30*/  IMAD R4, R222, c[0x0][0x244], R4 ;  /* 0x00009100de047a24 */ /* 0x000fe200078e0204 */
[----:B------:R-:W-:Y:S01]  /*0c40*/  IADD3 R42, R5, -0x1, RZ ;  /* 0xffffffff052a7810 */ /* 0x000fe20007ffe0ff */
[----:B------:R-:W-:Y:S01]  /*0c50*/  UIMAD.WIDE.U32 UR8, UR6, UR4, URZ ;  /* 0x00000004060872a5 */ /* 0x000fe2000f8e003f */
[----:B------:R-:W-:Y:S01]  /*0c60*/  LEA.HI R11, R3, R223, RZ, 0x2 ;  /* 0x000000df030b7211 */ /* 0x000fe200078f10ff */
[----:B------:R-:W-:Y:S01]  /*0c70*/  UIMAD UR7, UR6, UR5, URZ ;  /* 0x00000005060772a4 */ /* 0x000fe2000f8e023f */
[----:B------:R-:W-:Y:S01]  /*0c80*/  SEL R87, R8, RZ, !P4 ;  /* 0x000000ff08577207 */ /* 0x000fe20006000000 */
[----:B------:R-:W-:Y:S01]  /*0c90*/  IMAD R5, R42, -0x30, R0 ;  /* 0xffffffd02a057824 */ /* 0x000fe200078e0200 */
[----:B------:R-:W-:Y:S01]  /*0ca0*/  LOP3.LUT R22, R11, 0x1ffffffc, RZ, 0xc0, !PT ;  /* 0x1ffffffc0b167812 */ /* 0x000fe200078ec0ff */
[----:B------:R-:W-:Y:S01]  /*0cb0*/  UIADD3 UR7, UR9, UR7, URZ ;  /* 0x0000000709077290 */ /* 0x000fe2000fffe03f */
[----:B------:R-:W-:Y:S01]  /*0cc0*/  SHF.R.S32.HI R121, RZ, 0x2, R11 ;  /* 0x00000002ff797819 */ /* 0x000fe2000001140b */
[----:B------:R-:W-:Y:S01]  /*0cd0*/  IMAD R146, R87, c[0x0][0x248], RZ ;  /* 0x0000920057927a24 */ /* 0x000fe200078e02ff */
[----:B------:R-:W-:Y:S01]  /*0ce0*/  IMNMX R5, R5, 0x30, PT ;  /* 0x0000003005057817 */ /* 0x000fe20003800200 */
[----:B------:R-:W-:Y:S01]  /*0cf0*/  IMAD.IADD R22, R223, 0x1, -R22 ;  /* 0x00000001df167824 */ /* 0x000fe200078e0a16 */
[----:B------:R-:W-:Y:S01]  /*0d00*/  IADD3 R89, P0, R121, R89, RZ ;  /* 0x0000005979597210 */ /* 0x000fe20007f1e0ff */
[----:B------:R-:W-:Y:S01]  /*0d10*/  USHF.L.U32 UR11, UR4, 0x5, URZ ;  /* 0x00000005040b7899 */ /* 0x000fe2000800063f */
[----:B------:R-:W-:Y:S01]  /*0d20*/  SEL R138, R225, RZ, !P4 ;  /* 0x000000ffe18a7207 */ /* 0x000fe20006000000 */
[----:B------:R-:W-:Y:S01]  /*0d30*/  IMAD.SHL.U32 R22, R22, 0x8, RZ ;  /* 0x0000000816167824 */ /* 0x000fe200078e00ff */
[----:B------:R-:W-:Y:S01]  /*0d40*/  LEA.HI.X.SX32 R88, R121, R88, 0x1, P0 ;  /* 0x0000005879587211 */ /* 0x000fe200000f0eff */
[----:B------:R-:W-:Y:S01]  /*0d50*/  IMAD.IADD R5, R5, 0x1, -R121 ;  /* 0x0000000105057824 */ /* 0x000fe200078e0a79 */
[----:B------:R-:W-:Y:S01]  /*0d60*/  LEA.HI R9, R3, R223, RZ, 0x5 ;  /* 0x000000df03097211 */ /* 0x000fe200078f28ff */
[----:B------:R-:W-:Y:S01]  /*0d70*/  IMAD R146, R138, c[0x0][0x24c], R146 ;  /* 0x000093008a927a24 */ /* 0x000fe200078e0292 */
[----:B------:R-:W-:Y:S01]  /*0d80*/  SHF.R.S32.HI R23, RZ, 0x1f, R22 ;  /* 0x0000001fff177819 */ /* 0x000fe20000011416 */
[----:B------:R-:W-:Y:S01]  /*0d90*/  IMAD R140, R88, c[0x0][0x238], RZ ;  /* 0x00008e00588c7a24 */ /* 0x000fe200078e02ff */
[C---:B------:R-:W-:Y:S01]  /*0da0*/  ISETP.GE.AND P1, PT, R5.reuse, 0x1, PT ;  /* 0x000000010500780c */ /* 0x040fe20003f26270 */
[----:B------:R-:W-:Y:S01]  /*0db0*/  UMOV UR10, 0x5 ;  /* 0x00000005000a7882 */ /* 0x000fe20000000000 */
[----:B------:R-:W-:Y:S01]  /*0dc0*/  ISETP.GT.AND P0, PT, R5, 0x20, PT ;  /* 0x000000200500780c */ /* 0x000fe20003f04270 */
[----:B------:R-:W-:Y:S01]  /*0dd0*/  IMAD R140, R89, c[0x0][0x23c], R140 ;  /* 0x00008f00598c7a24 */ /* 0x000fe200078e028c */
[----:B------:R-:W-:Y:S01]  /*0de0*/  LEA.HI R11, R11, R121, RZ, 0x1 ;  /* 0x000000790b0b7211 */ /* 0x000fe200078f08ff */
[----:B-1----:R-:W-:Y:S01]  /*0df0*/  IMAD.WIDE.U32 R6, R89, c[0x0][0x238], R22 ;  /* 0x00008e0059067a25 */ /* 0x002fe200078e0016 */
[----:B------:R-:W-:Y:S01]  /*0e00*/  USHF.L.U64.HI UR10, UR4, UR10, UR5 ;  /* 0x0000000a040a7299 */ /* 0x000fe20008010205 */
[----:B------:R-:W-:-:S02]  /*0e10*/  ISETP.GE.AND P6, PT, R22, c[0x0][0x1d4], PT ;  /* 0x0000750016007a0c */ /* 0x000fc40003fc6270 */
[----:B------:R-:W-:Y:S01]  /*0e20*/  IMAD.IADD R141, R7, 0x1, R140 ;  /* 0x00000001078d7824 */ /* 0x000fe200078e028c */
[----:B------:R-:W-:Y:S01]  /*0e30*/  LOP3.LUT R11, R11, 0x7fffffe, RZ, 0xc0, !PT ;  /* 0x07fffffe0b0b7812 */ /* 0x000fe200078ec0ff */
[----:B------:R-:W-:Y:S01]  /*0e40*/  IMAD.MOV.U32 R140, RZ, RZ, R6 ;  /* 0x000000ffff8c7224 */ /* 0x000fe200078e0006 */
[----:B------:R-:W-:Y:S01]  /*0e50*/  SHF.R.S32.HI R6, RZ, 0x1f, R42 ;  /* 0x0000001fff067819 */ /* 0x000fe2000001142a */
[----:B------:R-:W-:Y:S01]  /*0e60*/  IMAD.SHL.U32 R9, R9, 0x8, RZ ;  /* 0x0000000809097824 */ /* 0x000fe200078e00ff */
[----:B------:R-:W-:Y:S01]  /*0e70*/  ULDC.64 UR4, c[0x0][0x1e0] ;  /* 0x0000780000047ab9 */ /* 0x000fe20000000a00 */
[----:B------:R-:W-:Y:S01]  /*0e80*/  IMAD.WIDE.U32 R140, R222, c[0x0][0x240], R140 ;  /* 0x00009000de8c7a25 */ /* 0x000fe200078e008c */
[----:B------:R-:W-:Y:S01]  /*0e90*/  UIMAD.WIDE.U32 UR16, UR6, UR4, URZ ;  /* 0x00000004061072a5 */ /* 0x000fe2000f8e003f */
[----:B------:R-:W-:Y:S01]  /*0ea0*/  IADD3 R118, -R121, 0x30, RZ ;  /* 0x0000003079767810 */ /* 0x000fe20007ffe1ff */
[----:B------:R-:W-:Y:S01]  /*0eb0*/  UIMAD UR14, UR6, UR5, URZ ;  /* 0x00000005060e72a4 */ /* 0x000fe2000f8e023f */
[----:B------:R-:W-:Y:S01]  /*0ec0*/  IMAD.IADD R141, R141, 0x1, R4 ;  /* 0x000000018d8d7824 */ /* 0x000fe200078e0204 */
[----:B------:R-:W-:Y:S01]  /*0ed0*/  LOP3.LUT R9, R9, 0xffffff00, RZ, 0xc0, !PT ;  /* 0xffffff0009097812 */ /* 0x000fe200078ec0ff */
[----:B------:R-:W-:Y:S01]  /*0ee0*/  IMAD R4, R42, UR7, RZ ;  /* 0x000000072a047c24 */ /* 0x000fe2000f8e02ff */
[----:B------:R-:W-:Y:S01]  /*0ef0*/  ULDC.64 UR4, c[0x0][0x280] ;  /* 0x0000a00000047ab9 */ /* 0x000fe20000000a00 */
[----:B------:R-:W-:Y:S01]  /*0f00*/  IMAD.WIDE.U32 R140, R138, c[0x0][0x248], R140 ;  /* 0x000092008a8c7a25 */ /* 0x000fe200078e008c */
[----:B------:R-:W-:-:S02]  /*0f10*/  UIMAD.WIDE.U32 UR18, UR6, UR4, URZ ;  /* 0x00000004061272a5 */ /* 0x000fc4000f8e003f */
[----:B------:R-:W-:Y:S01]  /*0f20*/  UIMAD UR15, UR6, UR5, URZ ;  /* 0x00000005060f72a4 */ /* 0x000fe2000f8e023f */
[----:B------:R-:W-:Y:S01]  /*0f30*/  IMAD.IADD R147, R141, 0x1, R146 ;  /* 0x000000018d937824 */ /* 0x000fe200078e0292 */
[----:B------:R-:W-:Y:S01]  /*0f40*/  UIADD3 UR14, UR17, UR14, URZ ;  /* 0x0000000e110e7290 */ /* 0x000fe2000fffe03f */
[----:B------:R-:W-:Y:S01]  /*0f50*/  IMAD.MOV.U32 R146, RZ, RZ, R140 ;  /* 0x000000ffff927224 */ /* 0x000fe200078e008c */
[----:B------:R-:W-:Y:S01]  /*0f60*/  ULDC.64 UR4, c[0x0][0x290] ;  /* 0x0000a40000047ab9 */ /* 0x000fe20000000a00 */
[----:B------:R-:W-:Y:S01]  /*0f70*/  IMAD R4, R6, UR8, R4 ;  /* 0x0000000806047c24 */ /* 0x000fe2000f8e0204 */
[----:B------:R-:W-:Y:S01]  /*0f80*/  LEA.HI R6, R3, R223, RZ, 0x3 ;  /* 0x000000df03067211 */ /* 0x000fe200078f18ff */
[----:B------:R-:W-:Y:S01]  /*0f90*/  IMAD.WIDE.U32 R18, R42, UR8, R146 ;  /* 0x000000082a127c25 */ /* 0x000fe2000f8e0092 */
[----:B------:R-:W-:Y:S02]  /*0fa0*/  UIMAD.WIDE.U32 UR20, UR6, UR4, URZ ;  /* 0x00000004061472a5 */ /* 0x000fe4000f8e003f */
[----:B------:R-:W-:Y:S01]  /*0fb0*/  SHF.R.S32.HI R6, RZ, 0x3, R6 ;  /* 0x00000003ff067819 */ /* 0x000fe20000011406 */
[----:B------:R-:W-:Y:S01]  /*0fc0*/  IMAD.IADD R4, R19, 0x1, R4 ;  /* 0x0000000113047824 */ /* 0x000fe200078e0204 */
[C---:B------:R-:W-:Y:S01]  /*0fd0*/  @P1 LEA R16, P2, R18.reuse, c[0x0][0x220], 0x1 ;  /* 0x0000880012101a11 */ /* 0x040fe200078408ff */
[----:B------:R-:W-:Y:S01]  /*0fe0*/  IMAD.IADD R11, R121, 0x1, -R11 ;  /* 0x00000001790b7824 */ /* 0x000fe200078e0a0b */
[----:B------:R-:W-:Y:S01]  /*0ff0*/  ULDC.U8 UR4, c[0x0][0x298] ;  /* 0x0000a60000047ab9 */ /* 0x000fe20000000000 */
[----:B------:R-:W-:Y:S01]  /*1000*/  IMAD.IADD R86, R123, 0x1, R2 ;  /* 0x000000017b567824 */ /* 0x000fe200078e0202 */
[C---:B------:R-:W-:Y:S01]  /*1010*/  @P1 LEA.HI.X R17, R18.reuse, c[0x0][0x224], R4, 0x1, P2 ;  /* 0x0000890012111a11 */ /* 0x040fe200010f0c04 */
[----:B------:R-:W-:Y:S01]  /*1020*/  IMAD R9, R11, 0x20, R9 ;  /* 0x000000200b097824 */ /* 0x000fe200078e0209 */
[----:B------:R-:W-:Y:S01]  /*1030*/  @P0 IADD3 R5, P2, R18, UR11, RZ ;  /* 0x0000000b12050c10 */ /* 0x000fe2000ff5e0ff */
[----:B------:R-:W-:Y:S01]  /*1040*/  IMAD.SHL.U32 R6, R6, 0x40, RZ ;  /* 0x0000004006067824 */ /* 0x000fe200078e00ff */
[----:B------:R-:W-:Y:S01]  /*1050*/  SHF.R.S32.HI R85, RZ, 0x1f, R86 ;  /* 0x0000001fff557819 */ /* 0x000fe20000011456 */
[----:B------:R-:W-:Y:S01]  /*1060*/  IMAD R142, R221, c[0x0][0x1e8], RZ ;  /* 0x00007a00dd8e7a24 */ /* 0x000fe200078e02ff */
[----:B------:R-:W-:Y:S01]  /*1070*/  @P0 IADD3.X R4, R4, UR10, RZ, P2, !PT ;  /* 0x0000000a04040c10 */ /* 0x000fe200097fe4ff */
[----:B------:R-:W-:Y:S01]  /*1080*/  IMAD.MOV.U32 R94, RZ, RZ, c[0x0][0x27c] ;  /* 0x00009f00ff5e7624 */ /* 0x000fe200078e00ff */
[----:B------:R-:W-:Y:S01]  /*1090*/  @P0 LEA R10, P2, R5, c[0x0][0x220], 0x1 ;  /* 0x00008800050a0a11 */ /* 0x000fe200078408ff */
[----:B------:R-:W-:Y:S01]  /*10a0*/  IMAD R2, R85, c[0x0][0x1e0], RZ ;  /* 0x0000780055027a24 */ /* 0x000fe200078e02ff */
[----:B------:R-:W-:Y:S01]  /*10b0*/  LOP3.LUT R6, R6, 0xc0, RZ, 0xc0, !PT ;  /* 0x000000c006067812 */ /* 0x000fe200078ec0ff */
[----:B------:R-:W-:Y:S01]  /*10c0*/  IMAD R142, R222, c[0x0][0x1ec], R142 ;  /* 0x00007b00de8e7a24 */ /* 0x000fe200078e028e */
[----:B------:R-:W-:Y:S01]  /*10d0*/  @P0 LEA.HI.X R11, R5, c[0x0][0x224], R4, 0x1, P2 ;  /* 0x00008900050b0a11 */ /* 0x000fe200010f0c04 */
[----:B------:R-:W-:Y:S01]  /*10e0*/  IMAD R2, R86, c[0x0][0x1e4], R2 ;  /* 0x0000790056027a24 */ /* 0x000fe200078e0202 */
[----:B------:R-:W-:Y:S01]  /*10f0*/  IADD3 R4, R22, 0x20, RZ ;  /* 0x0000002016047810 */ /* 0x000fe20007ffe0ff */
[----:B------:R-:W-:Y:S01]  /*1100*/  IMAD R136, R221, c[0x0][0x210], RZ ;  /* 0x00008400dd887a24 */ /* 0x000fe200078e02ff */
[----:B------:R-:W-:Y:S01]  /*1110*/  LOP3.LUT R12, R6, 0x18, R22, 0xf8, !PT ;  /* 0x00000018060c7812 */ /* 0x000fe200078ef816 */
[----:B------:R-:W-:Y:S01]  /*1120*/  IMAD R87, R87, c[0x0][0x268], RZ ;  /* 0x00009a0057577a24 */ /* 0x000fe200078e02ff */
[----:B------:R-:W-:Y:S01]  /*1130*/  ISETP.GE.AND P5, PT, R4, c[0x0][0x1d4], PT ;  /* 0x0000750004007a0c */ /* 0x000fe20003fa6270 */
[----:B------:R-:W-:Y:S01]  /*1140*/  IMAD R136, R222, c[0x0][0x214], R136 ;  /* 0x00008500de887a24 */ /* 0x000fe200078e0288 */
[----:B------:R-:W-:Y:S01]  /*1150*/  IADD3 R4, R22, 0x40, RZ ;  /* 0x0000004016047810 */ /* 0x000fe20007ffe0ff */
[----:B------:R-:W-:Y:S01]  /*1160*/  IMAD.WIDE.U32 R22, R222, c[0x0][0x260], R22 ;  /* 0x00009800de167a25 */ /* 0x000fe200078e0016 */
[----:B------:R-:W-:Y:S01]  /*1170*/  SHF.R.U32.HI R6, RZ, 0x3, R6 ;  /* 0x00000003ff067819 */ /* 0x000fe20000011606 */
[----:B------:R-:W-:Y:S01]  /*1180*/  UIMAD UR5, UR6, UR5, URZ ;  /* 0x00000005060572a4 */ /* 0x000fe2000f8e023f */
[----:B------:R-:W-:Y:S01]  /*1190*/  ISETP.GE.AND P4, PT, R4, c[0x0][0x1d4], PT ;  /* 0x0000750004007a0c */ /* 0x000fe20003f86270 */
[----:B------:R-:W-:Y:S01]  /*11a0*/  IMAD.WIDE.U32 R4, R86, c[0x0][0x1e0], RZ ;  /* 0x0000780056047a25 */ /* 0x000fe200078e00ff */
[----:B------:R-:W-:Y:S01]  /*11b0*/  LOP3.LUT R12, R12, R6, RZ, 0x3c, !PT ;  /* 0x000000060c0c7212 */ /* 0x000fe200078e3cff */
[----:B------:R-:W-:Y:S01]  /*11c0*/  UIADD3 UR15, UR19, UR15, URZ ;  /* 0x0000000f130f7290 */ /* 0x000fe2000fffe03f */
[----:B------:R-:W-:Y:S01]  /*11d0*/  ISETP.NE.AND P2, PT, R14, RZ, PT ;  /* 0x000000ff0e00720c */ /* 0x000fe20003f45270 */
[----:B------:R-:W-:Y:S01]  /*11e0*/  IMAD.IADD R5, R5, 0x1, R2 ;  /* 0x0000000105057824 */ /* 0x000fe200078e0202 */
[----:B------:R-:W-:Y:S01]  /*11f0*/  UIADD3 UR5, UR21, UR5, URZ ;  /* 0x0000000515057290 */ /* 0x000fe2000fffe03f */
[----:B------:R-:W-:-:S02]  /*1200*/  IMAD.IADD R9, R9, 0x1, R12 ;  /* 0x0000000109097824 */ /* 0x000fc400078e020c */
[----:B------:R-:W-:-:S04]  /*1210*/  IMAD.WIDE.U32 R4, R222, c[0x0][0x1e8], R4 ;  /* 0x00007a00de047a25 */ /* 0x000fc800078e0004 */
[----:B------:R-:W-:Y:S01]  /*1220*/  IMAD.IADD R143, R5, 0x1, R142 ;  /* 0x00000001058f7824 */ /* 0x000fe200078e028e */
[-C--:B------:R-:W-:Y:S01]  /*1230*/  LEA.HI R5, R3, R223.reuse, RZ, 0x4 ;  /* 0x000000df03057211 */ /* 0x080fe200078f20ff */
[----:B------:R-:W-:Y:S01]  /*1240*/  IMAD.MOV.U32 R142, RZ, RZ, R4 ;  /* 0x000000ffff8e7224 */ /* 0x000fe200078e0004 */
[----:B------:R-:W-:Y:S01]  /*1250*/  LEA.HI R4, R223, R223, RZ, 0x1 ;  /* 0x000000dfdf047211 */ /* 0x000fe200078f08ff */
[----:B------:R-:W-:Y:S02]  /*1260*/  IMAD.SHL.U32 R120, R9, 0x2, RZ ;  /* 0x0000000209787824 */ /* 0x000fe400078e00ff */
[----:B------:R-:W-:Y:S01]  /*1270*/  IMAD.SHL.U32 R5, R5, 0x10, RZ ;  /* 0x0000001005057824 */ /* 0x000fe200078e00ff */
[----:B------:R-:W-:Y:S01]  /*1280*/  SHF.R.S32.HI R122, RZ, 0x1, R4 ;  /* 0x00000001ff7a7819 */ /* 0x000fe20000011404 */
[----:B------:R-:W-:Y:S01]  /*1290*/  IMAD.SHL.U32 R9, R94, 0x2, RZ ;  /* 0x000000025e097824 */ /* 0x000fe200078e00ff */
[----:B------:R-:W-:Y:S01]  /*12a0*/  LOP3.LUT R20, R4, 0xfffffffe, RZ, 0xc0, !PT ;  /* 0xfffffffe04147812 */ /* 0x000fe200078ec0ff */
[----:B------:R-:W-:Y:S01]  /*12b0*/  @!PT LDS RZ, [RZ] ;  /* 0x00000000fffff984 */ /* 0x000fe20000000800 */
[----:B------:R-:W-:Y:S01]  /*12c0*/  @!PT LDS RZ, [RZ] ;  /* 0x00000000fffff984 */ /* 0x000fe20000000800 */
[----:B------:R-:W-:Y:S01]  /*12d0*/  @!PT LDS RZ, [RZ] ;  /* 0x00000000fffff984 */ /* 0x000fe20000000800 */
[----:B------:R1:W-:Y:S01]  /*12e0*/  @P1 LDGSTS.E.BYPASS.LTC128B.128 [R120+0x3c80], [R16.64], !P6 ;  /* 0x03c8000010781fae */ /* 0x0003e2000f101d4c */
[----:B------:R-:W-:Y:S01]  /*12f0*/  SHF.R.S32.HI R128, RZ, 0x1f, R122 ;  /* 0x0000001fff807819 */ /* 0x000fe2000001147a */
[----:B------:R-:W-:Y:S01]  /*1300*/  IMAD.WIDE.U32 R144, R122, c[0x0][0x1e0], RZ ;  /* 0x000078007a907a25 */ /* 0x000fe200078e00ff */
[----:B------:R-:W-:Y:S01]  /*1310*/  LOP3.LUT R5, R5, 0xffffff00, RZ, 0xc0, !PT ;  /* 0xffffff0005057812 */ /* 0x000fe200078ec0ff */
[----:B------:R1:W-:Y:S02]  /*1320*/  @P1 LDGSTS.E.BYPASS.LTC128B.128 [R120+0x4880], [R16.64+0x40], !P5 ;  /* 0x0488004010781fae */ /* 0x0003e4000e901d4c */
[----:B------:R-:W-:-:S02]  /*1330*/  IMAD.IADD R20, R223, 0x1, -R20 ;  /* 0x00000001df147824 */ /* 0x000fc400078e0a14 */
[----:B------:R-:W-:Y:S01]  /*1340*/  IMAD R95, R128, c[0x0][0x1e0], RZ ;  /* 0x00007800805f7a24 */ /* 0x000fe200078e02ff */
[----:B------:R1:W-:Y:S01]  /*1350*/  @P1 LDGSTS.E.BYPASS.LTC128B.128 [R120+0x5480], [R16.64+0x80], !P4 ;  /* 0x0548008010781fae */ /* 0x0003e2000e101d4c */
[C---:B------:R-:W-:Y:S02]  /*1360*/  IMAD.SHL.U32 R18, R20.reuse, 0x4, RZ ;  /* 0x0000000414127824 */ /* 0x040fe400078e00ff */
[----:B------:R-:W-:Y:S01]  /*1370*/  IMAD.SHL.U32 R20, R20, 0x8, RZ ;  /* 0x0000000814147824 */ /* 0x000fe200078e00ff */
[----:B------:R3:W-:Y:S01]  /*1380*/  @P0 LDGSTS.E.BYPASS.LTC128B.128 [R120+0x4480], [R10.64], !P6 ;  /* 0x044800000a780fae */ /* 0x0007e2000f101d4c */
[----:B------:R-:W-:Y:S01]  /*1390*/  IMAD R95, R122, c[0x0][0x1e4], R95 ;  /* 0x000079007a5f7a24 */ /* 0x000fe200078e025f */
[----:B------:R-:W-:Y:S01]  /*13a0*/  IADD3 R15, R18, 0x20, RZ ;  /* 0x00000020120f7810 */ /* 0x000fe20007ffe0ff */
[----:B------:R-:W-:Y:S01]  /*13b0*/  IMAD R130, R128, c[0x0][0x280], RZ ;  /* 0x0000a00080827a24 */ /* 0x000fe200078e02ff */
[----:B------:R3:W-:Y:S01]  /*13c0*/  @P0 LDGSTS.E.BYPASS.LTC128B.128 [R120+0x5080], [R10.64+0x40], !P5 ;  /* 0x050800400a780fae */ /* 0x0007e2000e901d4c */
[----:B------:R-:W-:Y:S01]  /*13d0*/  IMAD.IADD R95, R145, 0x1, R95 ;  /* 0x00000001915f7824 */ /* 0x000fe200078e025f */
[----:B------:R-:W-:Y:S01]  /*13e0*/  SHF.R.S32.HI R21, RZ, 0x1f, R20 ;  /* 0x0000001fff157819 */ /* 0x000fe20000011414 */
[----:B------:R-:W-:Y:S01]  /*13f0*/  IMAD.IADD R14, R18, 0x1, R15 ;  /* 0x00000001120e7824 */ /* 0x000fe200078e020f */
[----:B------:R3:W-:Y:S01]  /*1400*/  @P0 LDGSTS.E.BYPASS.LTC128B.128 [R120+0x5c80], [R10.64+0x80], !P4 ;  /* 0x05c800800a780fae */ /* 0x0007e2000e101d4c */
[----:B------:R-:W-:Y:S01]  /*1410*/  SHF.R.S32.HI R19, RZ, 0x1f, R18 ;  /* 0x0000001fff137819 */ /* 0x000fe20000011412 */
[----:B------:R-:W-:Y:S01]  /*1420*/  IMAD R130, R122, c[0x0][0x284], R130 ;  /* 0x0000a1007a827a24 */ /* 0x000fe200078e0282 */
[----:B------:R-:W-:Y:S01]  /*1430*/  IADD3 R12, R18, 0x8, RZ ;  /* 0x00000008120c7810 */ /* 0x000fe20007ffe0ff */
[----:B------:R-:W0:Y:S01]  /*1440*/  LDGDEPBAR ;  /* 0x00000000000079af */ /* 0x000e220000000000 */
[----:B------:R-:W-:Y:S01]  /*1450*/  IMAD.WIDE.U32 R24, R222, c[0x0][0x210], R20 ;  /* 0x00008400de187a25 */ /* 0x000fe200078e0014 */
[----:B------:R-:W-:-:S02]  /*1460*/  IADD3 R110, R20, 0x30, RZ ;  /* 0x00000030146e7810 */ /* 0x000fc40007ffe0ff */
[----:B------:R-:W-:Y:S01]  /*1470*/  IADD3 R109, R20, 0x40, RZ ;  /* 0x00000040146d7810 */ /* 0x000fe20007ffe0ff */
[----:B------:R-:W-:Y:S01]  /*1480*/  IMAD.WIDE.U32 R134, R122, c[0x0][0x280], R18 ;  /* 0x0000a0007a867a25 */ /* 0x000fe200078e0012 */
[----:B------:R-:W-:-:S03]  /*1490*/  IADD3 R108, R20, 0x50, RZ ;  /* 0x00000050146c7810 */ /* 0x000fc60007ffe0ff */
[----:B------:R-:W-:Y:S01]  /*14a0*/  IMAD.WIDE.U32 R132, R122, c[0x0][0x290], R18 ;  /* 0x0000a4007a847a25 */ /* 0x000fe200078e0012 */
[----:B-1----:R-:W-:-:S03]  /*14b0*/  IADD3 R16, R18, 0x10, RZ ;  /* 0x0000001012107810 */ /* 0x002fc60007ffe0ff */
[----:B------:R-:W-:-:S04]  /*14c0*/  IMAD.WIDE.U32 R28, R122, c[0x0][0x280], R20 ;  /* 0x0000a0007a1c7a25 */ /* 0x000fc800078e0014 */
[----:B------:R-:W-:-:S04]  /*14d0*/  IMAD.WIDE.U32 R26, R122, c[0x0][0x290], R20 ;  /* 0x0000a4007a1a7a25 */ /* 0x000fc800078e0014 */
[----:B------:R-:W-:Y:S02]  /*14e0*/  IMAD.IADD R137, R25, 0x1, R136 ;  /* 0x0000000119897824 */ /* 0x000fe400078e0288 */
[----:B------:R-:W-:Y:S02]  /*14f0*/  IMAD.IADD R135, R135, 0x1, R130 ;  /* 0x0000000187877824 */ /* 0x000fe400078e0282 */
[----:B------:R-:W-:Y:S02]  /*1500*/  IMAD.IADD R131, R130, 0x1, R29 ;  /* 0x0000000182837824 */ /* 0x000fe400078e021d */
[----:B------:R-:W-:Y:S02]  /*1510*/  IMAD.MOV.U32 R136, RZ, RZ, R24 ;  /* 0x000000ffff887224 */ /* 0x000fe400078e0018 */
[----:B------:R-:W-:Y:S02]  /*1520*/  IMAD.MOV.U32 R130, RZ, RZ, R28 ;  /* 0x000000ffff827224 */ /* 0x000fe400078e001c */
[----:B------:R-:W-:-:S02]  /*1530*/  IMAD R87, R138, c[0x0][0x26c], R87 ;  /* 0x00009b008a577a24 */ /* 0x000fc400078e0257 */
[----:B-----5:R-:W-:-:S04]  /*1540*/  IMAD.WIDE.U32 R134, R73, c[0x0][0x280], R134 ;  /* 0x0000a00049867a25 */ /* 0x020fc800078e0086 */
[----:B------:R-:W-:Y:S01]  /*1550*/  IMAD.WIDE.U32 R130, R73, c[0x0][0x280], R130 ;  /* 0x0000a00049827a25 */ /* 0x000fe200078e0082 */
[----:B--2---:R-:W-:-:S03]  /*1560*/  @P3 SHF.R.S32.HI R7, RZ, 0x1f, R13 ;  /* 0x0000001fff073819 */ /* 0x004fc6000001140d */
[----:B------:R-:W-:Y:S01]  /*1570*/  @!P3 IMAD.MOV.U32 R7, RZ, RZ, R8 ;  /* 0x000000ffff07b224 */ /* 0x000fe200078e0008 */
[----:B------:R-:W-:Y:S01]  /*1580*/  LEA.HI R8, R122, R122, RZ, 0x1 ;  /* 0x0000007a7a087211 */ /* 0x000fe200078f08ff */
[----:B------:R-:W-:Y:S02]  /*1590*/  @P3 IMAD.MOV.U32 R6, RZ, RZ, R13 ;  /* 0x000000ffff063224 */ /* 0x000fe400078e000d */
[----:B------:R-:W-:Y:S01]  /*15a0*/  @!P3 IMAD.MOV.U32 R6, RZ, RZ, R225 ;  /* 0x000000ffff06b224 */ /* 0x000fe200078e00e1 */
[----:B------:R-:W-:Y:S01]  /*15b0*/  SEL R2, R7, RZ, !P2 ;  /* 0x000000ff07027207 */ /* 0x000fe20005000000 */
[----:B------:R-:W-:Y:S01]  /*15c0*/  IMAD.IADD R13, R18, 0x1, R16 ;  /* 0x00000001120d7824 */ /* 0x000fe200078e0210 */
[----:B------:R-:W-:Y:S02]  /*15d0*/  LOP3.LUT R8, R8, 0x7fffffe, RZ, 0xc0, !PT ;  /* 0x07fffffe08087812 */ /* 0x000fe400078ec0ff */
[----:B------:R-:W-:Y:S01]  /*15e0*/  SEL R84, R6, RZ, !P2 ;  /* 0x000000ff06547207 */ /* 0x000fe20005000000 */
[----:B------:R-:W-:Y:S01]  /*15f0*/  IMAD R90, R2, c[0x0][0x1f0], RZ ;  /* 0x00007c00025a7a24 */ /* 0x000fe200078e02ff */
[----:B------:R-:W-:Y:S01]  /*1600*/  IADD3 R6, -R9, c[0x0][0x1d4], RZ ;  /* 0x0000750009067a10 */ /* 0x000fe20007ffe1ff */
[----:B------:R-:W-:-:S02]  /*1610*/  IMAD.IADD R8, R122, 0x1, -R8 ;  /* 0x000000017a087824 */ /* 0x000fc400078e0a08 */
[----:B------:R-:W-:-:S04]  /*1620*/  IMAD.WIDE.U32 R142, R84, c[0x0][0x1f0], R142 ;  /* 0x00007c00548e7a25 */ /* 0x000fc800078e008e */
[----:B------:R-:W-:Y:S01]  /*1630*/  IMAD R90, R84, c[0x0][0x1f4], R90 ;  /* 0x00007d00545a7a24 */ /* 0x000fe200078e025a */
[----:B------:R-:W-:Y:S01]  /*1640*/  BAR.SYNC.DEFER_BLOCKING 0x0 ;  /* 0x0000000000007b1d */ /* 0x000fe20000010000 */
[----:B------:R-:W-:Y:S01]  /*1650*/  IADD3 R79, P1, P0, R142, R144, R20 ;  /* 0x000000908e4f7210 */ /* 0x000fe2000783e014 */
[----:B------:R-:W-:Y:S02]  /*1660*/  IMAD R5, R8, 0x20, R5 ;  /* 0x0000002008057824 */ /* 0x000fe400078e0205 */
[----:B------:R-:W-:Y:S02]  /*1670*/  IMAD.IADD R90, R143, 0x1, R90 ;  /* 0x000000018f5a7824 */ /* 0x000fe400078e025a */
[----:B------:R-:W-:-:S03]  /*1680*/  IMAD.WIDE.U32 R136, R84, c[0x0][0x218], R136 ;  /* 0x0000860054887a25 */ /* 0x000fc600078e0088 */
[----:B------:R-:W-:Y:S02]  /*1690*/  IADD3.X R78, R90, R95, R21, P1, P0 ;  /* 0x0000005f5a4e7210 */ /* 0x000fe40000fe0415 */
[----:B------:R-:W-:Y:S02]  /*16a0*/  ISETP.GE.AND P0, PT, R20, c[0x0][0x27c], PT ;  /* 0x00009f0014007a0c */ /* 0x000fe40003f06270 */
[----:B------:R-:W-:Y:S02]  /*16b0*/  ISETP.GE.AND P1, PT, R13, c[0x0][0x27c], PT ;  /* 0x00009f000d007a0c */ /* 0x000fe40003f26270 */
[----:B------:R-:W-:Y:S02]  /*16c0*/  SEL R4, RZ, c[0x0][0x27c], !P0 ;  /* 0x00009f00ff047a07 */ /* 0x000fe40004000000 */
[----:B---3--:R-:W-:Y:S02]  /*16d0*/  SEL R10, R9, R6, !P0 ;  /* 0x00000006090a7207 */ /* 0x008fe40004000000 */
[----:B------:R-:W-:Y:S01]  /*16e0*/  ISETP.GE.AND P0, PT, R14, c[0x0][0x27c], PT ;  /* 0x00009f000e007a0c */ /* 0x000fe20003f06270 */
[----:B------:R-:W-:Y:S01]  /*16f0*/  IMAD.IADD R4, R20, 0x1, R4 ;  /* 0x0000000114047824 */ /* 0x000fe200078e0204 */
[----:B------:R-:W-:-:S02]  /*1700*/  SEL R3, RZ, c[0x0][0x27c], !P1 ;  /* 0x00009f00ff037a07 */ /* 0x000fc40004800000 */
[-C--:B------:R-:W-:Y:S02]  /*1710*/  SEL R7, R9, R6.reuse, !P1 ;  /* 0x0000000609077207 */ /* 0x080fe40004800000 */
[----:B------:R-:W-:Y:S01]  /*1720*/  SHF.R.S32.HI R8, RZ, 0x1f, R4 ;  /* 0x0000001fff087819 */ /* 0x000fe20000011404 */
[----:B------:R-:W-:Y:S01]  /*1730*/  IMAD.IADD R3, R3, 0x1, R13 ;  /* 0x0000000103037824 */ /* 0x000fe200078e020d */
[----:B------:R-:W-:Y:S02]  /*1740*/  SEL R6, R9, R6, !P0 ;  /* 0x0000000609067207 */ /* 0x000fe40004000000 */
[CC--:B------:R-:W-:Y:S02]  /*1750*/  LEA.HI R119, R8.reuse, R4.reuse, RZ, 0x3 ;  /* 0x0000000408777211 */ /* 0x0c0fe400078f18ff */
[----:B------:R-:W-:Y:S02]  /*1760*/  LEA.HI R8, R8, R4, RZ, 0x5 ;  /* 0x0000000408087211 */ /* 0x000fe400078f28ff */
[----:B------:R-:W-:-:S02]  /*1770*/  SHF.R.S32.HI R4, RZ, 0x1f, R121 ;  /* 0x0000001fff047819 */ /* 0x000fc40000011479 */
[----:B------:R-:W-:Y:S02]  /*1780*/  SEL R9, RZ, c[0x0][0x27c], !P0 ;  /* 0x00009f00ff097a07 */ /* 0x000fe40004000000 */
[----:B------:R-:W-:Y:S02]  /*1790*/  LEA.HI R4, R4, R121, RZ, 0x2 ;  /* 0x0000007904047211 */ /* 0x000fe400078f10ff */
[----:B------:R-:W-:Y:S01]  /*17a0*/  IADD3 R86, P0, R86, R122, RZ ;  /* 0x0000007a56567210 */ /* 0x000fe20007f1e0ff */
[----:B------:R-:W-:Y:S01]  /*17b0*/  IMAD.IADD R9, R9, 0x1, R14 ;  /* 0x0000000109097824 */ /* 0x000fe200078e020e */
[----:B------:R-:W-:Y:S02]  /*17c0*/  LOP3.LUT R4, R4, 0xfffffffc, RZ, 0xc0, !PT ;  /* 0xfffffffc04047812 */ /* 0x000fe400078ec0ff */
[----:B------:R-:W-:Y:S01]  /*17d0*/  SHF.R.S32.HI R111, RZ, 0x1f, R6 ;  /* 0x0000001fff6f7819 */ /* 0x000fe20000011406 */
[----:B------:R-:W-:Y:S01]  /*17e0*/  IMAD.X R85, R85, 0x1, R128, P0 ;  /* 0x0000000155557824 */ /* 0x000fe200000e0680 */
[----:B------:R-:W-:Y:S01]  /*17f0*/  SHF.R.S32.HI R112, RZ, 0x1f, R7 ;  /* 0x0000001fff707819 */ /* 0x000fe20000011407 */
[----:B------:R-:W-:Y:S01]  /*1800*/  IMAD.IADD R4, R121, 0x1, -R4 ;  /* 0x0000000179047824 */ /* 0x000fe200078e0a04 */
[----:B------:R-:W-:Y:S01]  /*1810*/  LEA.HI R111, R111, R6, RZ, 0x4 ;  /* 0x000000066f6f7211 */ /* 0x000fe200078f20ff */
[----:B------:R-:W-:Y:S01]  /*1820*/  IMAD R128, R128, c[0x0][0x290], RZ ;  /* 0x0000a40080807a24 */ /* 0x000fe200078e02ff */
[----:B------:R-:W-:-:S02]  /*1830*/  SHF.R.S32.HI R6, RZ, 0x1f, R3 ;  /* 0x0000001fff067819 */ /* 0x000fc40000011403 */
[C---:B------:R-:W-:Y:S01]  /*1840*/  LOP3.LUT P0, RZ, R4.reuse, 0x2, RZ, 0xc0, !PT ;  /* 0x0000000204ff7812 */ /* 0x040fe2000780c0ff */
[----:B------:R-:W-:Y:S01]  /*1850*/  IMAD.SHL.U32 R4, R4, 0x40, RZ ;  /* 0x0000004004047824 */ /* 0x000fe200078e00ff */
[----:B------:R-:W-:Y:S01]  /*1860*/  SHF.R.S32.HI R115, RZ, 0x1f, R10 ;  /* 0x0000001fff737819 */ /* 0x000fe2000001140a */
[----:B------:R-:W-:Y:S01]  /*1870*/  IMAD R128, R122, c[0x0][0x294], R128 ;  /* 0x0000a5007a807a24 */ /* 0x000fe200078e0280 */
[CC--:B------:R-:W-:Y:S02]  /*1880*/  LEA.HI R117, R6.reuse, R3.reuse, RZ, 0x3 ;  /* 0x0000000306757211 */ /* 0x0c0fe400078f18ff */
[----:B------:R-:W-:Y:S01]  /*1890*/  LEA.HI R6, R6, R3, RZ, 0x5 ;  /* 0x0000000306067211 */ /* 0x000fe200078f28ff */
[----:B------:R-:W-:Y:S01]  /*18a0*/  IMAD.IADD R133, R133, 0x1, R128 ;  /* 0x0000000185857824 */ /* 0x000fe200078e0280 */
[----:B------:R-:W-:Y:S01]  /*18b0*/  LOP3.LUT R4, R4, 0xc0, RZ, 0xc0, !PT ;  /* 0x000000c004047812 */ /* 0x000fe200078ec0ff */
[----:B------:R-:W-:Y:S01]  /*18c0*/  IMAD.IADD R129, R128, 0x1, R27 ;  /* 0x0000000180817824 */ /* 0x000fe200078e021b */
[----:B------:R-:W-:Y:S01]  /*18d0*/  LEA.HI R112, R112, R7, RZ, 0x4 ;  /* 0x0000000770707211 */ /* 0x000fe200078f20ff */
[----:B------:R-:W-:Y:S01]  /*18e0*/  IMAD.MOV.U32 R128, RZ, RZ, R26 ;  /* 0x000000ffff807224 */ /* 0x000fe200078e001a */
[----:B------:R-:W-:Y:S01]  /*18f0*/  LEA.HI R115, R115, R10, RZ, 0x4 ;  /* 0x0000000a73737211 */ /* 0x000fe200078f20ff */
[----:B------:R-:W-:Y:S01]  /*1900*/  IMAD R10, R221, c[0x0][0x260], RZ ;  /* 0x00009800dd0a7a24 */ /* 0x000fe200078e02ff */
[----:B------:R-:W-:Y:S01]  /*1910*/  SHF.R.S32.HI R7, RZ, 0x1f, R9 ;  /* 0x0000001fff077819 */ /* 0x000fe20000011409 */
[----:B------:R-:W-:Y:S01]  /*1920*/  IMAD.WIDE.U32 R132, R73, c[0x0][0x290], R132 ;  /* 0x0000a40049847a25 */ /* 0x000fe200078e0084 */
[----:B------:R-:W-:-:S02]  /*1930*/  SHF.R.U32.HI R3, RZ, 0x3, R4 ;  /* 0x00000003ff037819 */ /* 0x000fc40000011604 */
[----:B------:R-:W-:Y:S01]  /*1940*/  SHF.R.S32.HI R6, RZ, 0x5, R6 ;  /* 0x00000005ff067819 */ /* 0x000fe20000011406 */
[----:B------:R-:W-:Y:S01]  /*1950*/  IMAD R10, R222, c[0x0][0x264], R10 ;  /* 0x00009900de0a7a24 */ /* 0x000fe200078e020a */
[----:B------:R-:W-:Y:S01]  /*1960*/  LOP3.LUT R105, R4, 0x18, R117, 0xf8, !PT ;  /* 0x0000001804697812 */ /* 0x000fe200078ef875 */
[----:B------:R-:W-:Y:S01]  /*1970*/  IMAD.WIDE.U32 R128, R73, c[0x0][0x290], R128 ;  /* 0x0000a40049807a25 */ /* 0x000fe200078e0080 */
[----:B------:R-:W-:Y:S02]  /*1980*/  SHF.R.S32.HI R115, RZ, 0x4, R115 ;  /* 0x00000004ff737819 */ /* 0x000fe40000011473 */
[----:B------:R-:W-:Y:S01]  /*1990*/  LEA.HI R116, R7, R9, RZ, 0x3 ;  /* 0x0000000907747211 */ /* 0x000fe200078f18ff */
[----:B------:R-:W-:Y:S01]  /*19a0*/  IMAD R6, R6, 0x600, R5 ;  /* 0x0000060006067824 */ /* 0x000fe200078e0205 */
[----:B------:R-:W-:Y:S01]  /*19b0*/  SHF.R.S32.HI R112, RZ, 0x4, R112 ;  /* 0x00000004ff707819 */ /* 0x000fe20000011470 */
[----:B------:R-:W-:Y:S01]  /*19c0*/  IMAD.IADD R11, R23, 0x1, R10 ;  /* 0x00000001170b7824 */ /* 0x000fe200078e020a */
[----:B------:R-:W-:Y:S01]  /*19d0*/  SHF.R.S32.HI R111, RZ, 0x4, R111 ;  /* 0x00000004ff6f7819 */ /* 0x000fe2000001146f */
[----:B------:R-:W-:Y:S01]  /*19e0*/  IMAD.MOV.U32 R10, RZ, RZ, R22 ;  /* 0x000000ffff0a7224 */ /* 0x000fe200078e0016 */
[----:B------:R-:W-:-:S02]  /*19f0*/  LOP3.LUT R105, R105, R3, RZ, 0x3c, !PT ;  /* 0x0000000369697212 */ /* 0x000fc400078e3cff */
[----:B------:R-:W-:Y:S01]  /*1a00*/  LEA.HI.SX32 R115, R119, R115, 0x1d ;  /* 0x0000007377737211 */ /* 0x000fe200078feaff */
[----:B------:R-:W-:Y:S01]  /*1a10*/  IMAD.WIDE.U32 R138, R138, c[0x0][0x268], R10 ;  /* 0x00009a008a8a7a25 */ /* 0x000fe200078e000a */
[----:B------:R-:W-:Y:S02]  /*1a20*/  LEA.HI.SX32 R112, R117, R112, 0x1d ;  /* 0x0000007075707211 */ /* 0x000fe400078feaff */
[----:B------:R-:W-:Y:S01]  /*1a30*/  LEA.HI.SX32 R111, R116, R111, 0x1d ;  /* 0x0000006f746f7211 */ /* 0x000fe200078feaff */
[----:B------:R-:W-:Y:S01]  /*1a40*/  IMAD.IADD R105, R6, 0x1, R105 ;  /* 0x0000000106697824 */ /* 0x000fe200078e0269 */
[----:B------:R-:W-:Y:S01]  /*1a50*/  SHF.R.S32.HI R6, RZ, 0x1f, R115 ;  /* 0x0000001fff067819 */ /* 0x000fe20000011473 */
[----:B------:R-:W-:Y:S01]  /*1a60*/  IMAD.IADD R87, R139, 0x1, R87 ;  /* 0x000000018b577824 */ /* 0x000fe200078e0257 */
[----:B------:R-:W-:Y:S01]  /*1a70*/  SHF.R.S32.HI R104, RZ, 0x1f, R112 ;  /* 0x0000001fff687819 */ /* 0x000fe20000011470 */
[----:B------:R-:W-:Y:S01]  /*1a80*/  IMAD.SHL.U32 R105, R105, 0x2, RZ ;  /* 0x0000000269697824 */ /* 0x000fe200078e00ff */
[----:B------:R-:W-:-:S02]  /*1a90*/  SHF.R.S32.HI R102, RZ, 0x1f, R111 ;  /* 0x0000001fff667819 */ /* 0x000fc4000001146f */
[----:B------:R-:W-:Y:S02]  /*1aa0*/  LEA.HI R7, R7, R9, RZ, 0x5 ;  /* 0x0000000907077211 */ /* 0x000fe400078f28ff */
[----:B------:R-:W-:Y:S02]  /*1ab0*/  LOP3.LUT R114, R4, 0x8, R20, 0xf8, !PT ;  /* 0x0000000804727812 */ /* 0x000fe400078ef814 */
[----:B------:R-:W-:Y:S01]  /*1ac0*/  LEA.HI R6, R6, R115, RZ, 0x2 ;  /* 0x0000007306067211 */ /* 0x000fe200078f10ff */
[----:B------:R-:W-:Y:S01]  /*1ad0*/  IMAD.SHL.U32 R115, R115, 0x8, RZ ;  /* 0x0000000873737824 */ /* 0x000fe200078e00ff */
[----:B------:R-:W-:Y:S01]  /*1ae0*/  LEA.HI R104, R104, R112, RZ, 0x2 ;  /* 0x0000007068687211 */ /* 0x000fe200078f10ff */
[----:B------:R-:W-:Y:S01]  /*1af0*/  IMAD.SHL.U32 R112, R112, 0x8, RZ ;  /* 0x0000000870707824 */ /* 0x000fe200078e00ff */
[----:B------:R-:W-:Y:S01]  /*1b00*/  LEA.HI R102, R102, R111, RZ, 0x2 ;  /* 0x0000006f66667211 */ /* 0x000fe200078f10ff */
[----:B------:R-:W-:Y:S01]  /*1b10*/  IMAD.SHL.U32 R111, R111, 0x8, RZ ;  /* 0x000000086f6f7824 */ /* 0x000fe200078e00ff */
[----:B------:R-:W-:-:S02]  /*1b20*/  SHF.R.S32.HI R8, RZ, 0x5, R8 ;  /* 0x00000005ff087819 */ /* 0x000fc40000011408 */
[----:B------:R-:W-:Y:S02]  /*1b30*/  LOP3.LUT R114, R114, R3, RZ, 0x3c, !PT ;  /* 0x0000000372727212 */ /* 0x000fe400078e3cff */
[----:B------:R-:W-:Y:S01]  /*1b40*/  SHF.R.S32.HI R7, RZ, 0x5, R7 ;  /* 0x00000005ff077819 */ /* 0x000fe20000011407 */
[--C-:B------:R-:W-:Y:S01]  /*1b50*/  IMAD R8, R8, 0x600, R5.reuse ;  /* 0x0000060008087824 */ /* 0x100fe200078e0205 */
[----:B------:R-:W-:Y:S01]  /*1b60*/  SHF.R.S32.HI R6, RZ, 0x2, R6 ;  /* 0x00000002ff067819 */ /* 0x000fe20000011406 */
[----:B------:R-:W-:Y:S01]  /*1b70*/  IMAD.IADD R114, R5, 0x1, R114 ;  /* 0x0000000105727824 */ /* 0x000fe200078e0272 */
[----:B------:R-:W-:Y:S01]  /*1b80*/  SHF.R.S32.HI R104, RZ, 0x2, R104 ;  /* 0x00000002ff687819 */ /* 0x000fe20000011468 */
[--C-:B------:R-:W-:Y:S01]  /*1b90*/  IMAD R7, R7, 0x600, R5.reuse ;  /* 0x0000060007077824 */ /* 0x100fe200078e0205 */
[----:B------:R-:W-:Y:S01]  /*1ba0*/  SHF.R.S32.HI R102, RZ, 0x2, R102 ;  /* 0x00000002ff667819 */ /* 0x000fe20000011466 */
[----:B------:R-:W-:Y:S01]  /*1bb0*/  IMAD R6, R6, 0x600, R5 ;  /* 0x0000060006067824 */ /* 0x000fe200078e0205 */
[----:B------:R-:W-:Y:S01]  /*1bc0*/  LOP3.LUT R107, R4, 0x18, R119, 0xf8, !PT ;  /* 0x00000018046b7812 */ /* 0x000fe200078ef877 */
[--C-:B------:R-:W-:Y:S01]  /*1bd0*/  IMAD R104, R104, 0x600, R5.reuse ;  /* 0x0000060068687824 */ /* 0x100fe200078e0205 */
[----:B------:R-:W-:Y:S01]  /*1be0*/  LOP3.LUT R103, R4, 0x18, R116, 0xf8, !PT ;  /* 0x0000001804677812 */ /* 0x000fe200078ef874 */
[----:B------:R-:W-:Y:S01]  /*1bf0*/  IMAD R102, R102, 0x600, R5 ;  /* 0x0000060066667824 */ /* 0x000fe200078e0205 */
[----:B------:R-:W-:-:S02]  /*1c00*/  LOP3.LUT R106, R4, 0x18, R115, 0xf8, !PT ;  /* 0x00000018046a7812 */ /* 0x000fc400078ef873 */
[C---:B------:R-:W-:Y:S02]  /*1c10*/  LOP3.LUT R5, R4.reuse, 0x18, R112, 0xf8, !PT ;  /* 0x0000001804057812 */ /* 0x040fe400078ef870 */
[----:B------:R-:W-:Y:S02]  /*1c20*/  LOP3.LUT R4, R4, 0x18, R111, 0xf8, !PT ;  /* 0x0000001804047812 */ /* 0x000fe400078ef86f */
[-C--:B------:R-:W-:Y:S02]  /*1c30*/  LOP3.LUT R107, R107, R3.reuse, RZ, 0x3c, !PT ;  /* 0x000000036b6b7212 */ /* 0x080fe400078e3cff */
[-C--:B------:R-:W-:Y:S02]  /*1c40*/  LOP3.LUT R103, R103, R3.reuse, RZ, 0x3c, !PT ;  /* 0x0000000367677212 */ /* 0x080fe400078e3cff */
[-C--:B------:R-:W-:Y:S01]  /*1c50*/  LOP3.LUT R106, R106, R3.reuse, RZ, 0x3c, !PT ;  /* 0x000000036a6a7212 */ /* 0x080fe200078e3cff */
[----:B------:R-:W-:Y:S01]  /*1c60*/  IMAD.IADD R107, R8, 0x1, R107 ;  /* 0x00000001086b7824 */ /* 0x000fe200078e026b */
[-C--:B------:R-:W-:Y:S01]  /*1c70*/  LOP3.LUT R5, R5, R3.reuse, RZ, 0x3c, !PT ;  /* 0x0000000305057212 */ /* 0x080fe200078e3cff */
[----:B------:R-:W-:Y:S01]  /*1c80*/  IMAD.IADD R103, R7, 0x1, R103 ;  /* 0x0000000107677824 */ /* 0x000fe200078e0267 */
[----:B------:R-:W-:Y:S01]  /*1c90*/  LOP3.LUT R4, R4, R3, RZ, 0x3c, !PT ;  /* 0x0000000304047212 */ /* 0x000fe200078e3cff */
[----:B------:R-:W-:Y:S01]  /*1ca0*/  IMAD R3, R2, c[0x0][0x218], RZ ;  /* 0x0000860002037a24 */ /* 0x000fe200078e02ff */
[----:B------:R-:W-:Y:S01]  /*1cb0*/  SHF.R.S32.HI R2, RZ, 0x1f, R73 ;  /* 0x0000001fff027819 */ /* 0x000fe20000011449 */
[----:B------:R-:W-:Y:S01]  /*1cc0*/  IMAD.IADD R106, R6, 0x1, R106 ;  /* 0x00000001066a7824 */ /* 0x000fe200078e026a */
[----:B------:R-:W-:Y:S01]  /*1cd0*/  LEA R114, R114, 0x1880, 0x1 ;  /* 0x0000188072727811 */ /* 0x000fe200078e08ff */
[----:B------:R-:W-:Y:S01]  /*1ce0*/  IMAD.IADD R104, R104, 0x1, R5 ;  /* 0x0000000168687824 */ /* 0x000fe200078e0205 */
[----:B------:R-:W-:Y:S01]  /*1cf0*/  LOP3.LUT R119, R119, 0xfffffff8, RZ, 0xc0, !PT ;  /* 0xfffffff877777812 */ /* 0x000fe200078ec0ff */
[----:B------:R-:W-:Y:S01]  /*1d00*/  IMAD R81, R2, c[0x0][0x280], RZ ;  /* 0x0000a00002517a24 */ /* 0x000fe200078e02ff */
[----:B------:R-:W-:Y:S01]  /*1d10*/  IADD3 R113, R114, 0x20, RZ ;  /* 0x0000002072717810 */ /* 0x000fe20007ffe0ff */
[----:B------:R-:W-:Y:S01]  /*1d20*/  IMAD R80, R2, c[0x0][0x290], RZ ;  /* 0x0000a40002507a24 */ /* 0x000fe200078e02ff */
[----:B------:R-:W-:Y:S01]  /*1d30*/  @P0 IADD3 R113, R114, -0x20, RZ ;  /* 0xffffffe072710810 */ /* 0x000fe20007ffe0ff */
[C---:B------:R-:W-:Y:S01]  /*1d40*/  IMAD R81, R73.reuse, c[0x0][0x284], R81 ;  /* 0x0000a10049517a24 */ /* 0x040fe200078e0251 */
[----:B------:R-:W-:Y:S01]  /*1d50*/  ISETP.NE.AND P0, PT, RZ, UR4, PT ;  /* 0x00000004ff007c0c */ /* 0x000fe2000bf05270 */
[----:B------:R-:W-:Y:S01]  /*1d60*/  IMAD R80, R73, c[0x0][0x294], R80 ;  /* 0x0000a50049507a24 */ /* 0x000fe200078e0250 */
[----:B------:R-:W-:Y:S01]  /*1d70*/  LOP3.LUT R117, R117, 0xfffffff8, RZ, 0xc0, !PT ;  /* 0xfffffff875757812 */ /* 0x000fe200078ec0ff */
[----:B------:R-:W-:Y:S01]  /*1d80*/  IMAD.IADD R102, R102, 0x1, R4 ;  /* 0x0000000166667824 */ /* 0x000fe200078e0204 */
[----:B------:R-:W-:Y:S01]  /*1d90*/  LOP3.LUT R116, R116, 0xfffffff8, RZ, 0xc0, !PT ;  /* 0xfffffff874747812 */ /* 0x000fe200078ec0ff */
[----:B------:R-:W-:Y:S01]  /*1da0*/  IMAD R84, R84, c[0x0][0x21c], R3 ;  /* 0x0000870054547a24 */ /* 0x000fe200078e0203 */
[----:B------:R-:W-:Y:S01]  /*1db0*/  ISETP.GE.AND P1, PT, R94, 0x1, PT ;  /* 0x000000015e00780c */ /* 0x000fe20003f26270 */
[----:B------:R-:W-:Y:S01]  /*1dc0*/  IMAD.IADD R83, R135, 0x1, R81 ;  /* 0x0000000187537824 */ /* 0x000fe200078e0251 */
[----:B------:R-:W-:Y:S01]  /*1dd0*/  P2R R125, PR, RZ, 0x1 ;  /* 0x00000001ff7d7803 */ /* 0x000fe20000000000 */
[----:B------:R-:W-:Y:S01]  /*1de0*/  IMAD.IADD R82, R133, 0x1, R80 ;  /* 0x0000000185527824 */ /* 0x000fe200078e0250 */
[C---:B------:R-:W-:Y:S01]  /*1df0*/  IADD3 R11, R18.reuse, 0x18, RZ ;  /* 0x00000018120b7810 */ /* 0x040fe20007ffe0ff */
[----:B------:R-:W-:Y:S01]  /*1e00*/  IMAD.IADD R81, R81, 0x1, R131 ;  /* 0x0000000151517824 */ /* 0x000fe200078e0283 */
[----:B------:R-:W-:Y:S01]  /*1e10*/  IADD3 R10, R18, 0x28, RZ ;  /* 0x00000028120a7810 */ /* 0x000fe20007ffe0ff */
[----:B------:R-:W-:Y:S01]  /*1e20*/  IMAD.IADD R80, R80, 0x1, R129 ;  /* 0x0000000150507824 */ /* 0x000fe200078e0281 */
[----:B------:R-:W-:Y:S01]  /*1e30*/  SHF.R.S32.HI R101, RZ, 0x1f, R119 ;  /* 0x0000001fff657819 */ /* 0x000fe20000011477 */
[----:B------:R-:W-:Y:S01]  /*1e40*/  IMAD.IADD R84, R137, 0x1, R84 ;  /* 0x0000000189547824 */ /* 0x000fe200078e0254 */
[----:B------:R-:W-:Y:S01]  /*1e50*/  SHF.R.S32.HI R98, RZ, 0x1f, R115 ;  /* 0x0000001fff627819 */ /* 0x000fe20000011473 */
[----:B------:R-:W-:Y:S01]  /*1e60*/  IMAD.SHL.U32 R107, R107, 0x2, RZ ;  /* 0x000000026b6b7824 */ /* 0x000fe200078e00ff */
[----:B------:R-:W-:Y:S01]  /*1e70*/  SHF.R.S32.HI R100, RZ, 0x1f, R117 ;  /* 0x0000001fff647819 */ /* 0x000fe20000011475 */
[----:B------:R-:W-:Y:S01]  /*1e80*/  IMAD.SHL.U32 R103, R103, 0x2, RZ ;  /* 0x0000000267677824 */ /* 0x000fe200078e00ff */
[----:B------:R-:W-:Y:S01]  /*1e90*/  SHF.R.S32.HI R99, RZ, 0x1f, R116 ;  /* 0x0000001fff637819 */ /* 0x000fe20000011474 */
[----:B------:R-:W-:Y:S01]  /*1ea0*/  IMAD.SHL.U32 R106, R106, 0x2, RZ ;  /* 0x000000026a6a7824 */ /* 0x000fe200078e00ff */
[----:B------:R-:W-:Y:S01]  /*1eb0*/  SHF.R.S32.HI R97, RZ, 0x1f, R112 ;  /* 0x0000001fff617819 */ /* 0x000fe20000011470 */
[----:B------:R-:W-:Y:S01]  /*1ec0*/  IMAD.SHL.U32 R104, R104, 0x2, RZ ;  /* 0x0000000268687824 */ /* 0x000fe200078e00ff */
[----:B------:R-:W-:Y:S01]  /*1ed0*/  SHF.R.S32.HI R96, RZ, 0x1f, R111 ;  /* 0x0000001fff607819 */ /* 0x000fe2000001146f */
[----:B------:R-:W-:-:S02]  /*1ee0*/  IMAD.SHL.U32 R102, R102, 0x2, RZ ;  /* 0x0000000266667824 */ /* 0x000fc400078e00ff */
.L_x_1146:
[C---:B------:R-:W-:Y:S01]  /*1ef0*/  IMAD R127, R42.reuse, UR14, RZ ;  /* 0x0000000e2a7f7c24 */ /* 0x040fe2000f8e02ff */
[----:B------:R-:W-:Y:S01]  /*1f00*/  SHF.R.S32.HI R75, RZ, 0x1f, R42 ;  /* 0x0000001fff4b7819 */ /* 0x000fe2000001142a */
[----:B------:R-:W-:Y:S01]  /*1f10*/  IMAD.WIDE.U32 R148, R42, UR16, RZ ;  /* 0x000000102a947c25 */ /* 0x000fe2000f8e00ff */
[----:B------:R-:W-:Y:S04]  /*1f20*/  DEPBAR.LE SB0, 0x0 ;  /* 0x000080000000791a */ /* 0x000fe80000000000 */
[----:B------:R-:W-:Y:S01]  /*1f30*/  BAR.SYNC.DEFER_BLOCKING 0x0 ;  /* 0x0000000000007b1d */ /* 0x000fe20000010000 */
[----:B------:R-:W-:Y:S01]  /*1f40*/  ISETP.GE.AND P1, PT, R94, 0x1, PT ;  /* 0x000000015e00780c */ /* 0x000fe20003f26270 */
[----:B------:R-:W-:Y:S01]  /*1f50*/  IMAD R127, R75, UR16, R127 ;  /* 0x000000104b7f7c24 */ /* 0x000fe2000f8e027f */
[----:B------:R-:W-:Y:S03]  /*1f60*/  IADD3 R3, P0, R79, R148, RZ ;  /* 0x000000944f037210 */ /* 0x000fe60007f1e0ff */
[----:B------:R-:W-:Y:S04]  /*1f70*/  IMAD.IADD R127, R149, 0x1, R127 ;  /* 0x00000001957f7824 */ /* 0x000fe800078e027f */
[----:B------:R-:W-:Y:S01]  /*1f80*/  IMAD.X R2, R127, 0x1, R78, P0 ;  /* 0x000000017f027824 */ /* 0x000fe200000e064e */
[C---:B------:R-:W-:Y:S04]  /*1f90*/  LEA R62, P0, R3.reuse, c[0x0][0x1c8], 0x1 ;  /* 0x00007200033e7a11 */ /* 0x040fe800078008ff */
[----:B------:R-:W-:Y:S01]  /*1fa0*/  LEA.HI.X R63, R3, c[0x0][0x1cc], R2, 0x1, P0 ;  /* 0x00007300033f7a11 */ /* 0x000fe200000f0c02 */
[----:B------:R-:W-:Y:S01]  /*1fb0*/  BSSY B1, `(.L_x_1121) ;  /* 0x000038c000017945 */ /* 0x000fe20003800000 */
[----:B-1----:R-:W-:-:S05]  /*1fc0*/  @!P1 BRA `(.L_x_1122) ;  /* 0x000036d000009947 */ /* 0x002fca0003800000 */
[C---:B------:R-:W-:Y:S01]  /*1fd0*/  IMAD R3, R42.reuse, UR15, RZ ;  /* 0x0000000f2a037c24 */ /* 0x040fe2000f8e02ff */
[----:B------:R-:W-:Y:S01]  /*1fe0*/  ISETP.NE.AND P1, PT, R125, RZ, PT ;  /* 0x000000ff7d00720c */ /* 0x000fe20003f25270 */
[C---:B------:R-:W-:Y:S02]  /*1ff0*/  IMAD R4, R42.reuse, UR5, RZ ;  /* 0x000000052a047c24 */ /* 0x040fe4000f8e02ff */
[C---:B------:R-:W-:Y:S02]  /*2000*/  IMAD R2, R42.reuse, -0x30, R0 ;  /* 0xffffffd02a027824 */ /* 0x040fe400078e0200 */
[----:B------:R-:W-:Y:S03]  /*2010*/  IMAD.WIDE.U32 R38, R42, UR18, RZ ;  /* 0x000000122a267c25 */ /* 0x000fe6000f8e00ff */
        /* <DEDUP_REMOVED lines=38> */
[----:B------:R-:W-:Y:S01]  /*2280*/  LEA.HI.X R5, R38, c[0x0][0x274], R3, 0x1, P0 ;  /* 0x00009d0026057a11 */ /* 0x000fe200000f0c03 */
[----:B------:R-:W-:Y:S01]  /*2290*/  CS2R R22, SRZ ;  /* 0x0000000000167805 */ /* 0x000fe2000001ff00 */
[C---:B------:R-:W-:Y:S04]  /*22a0*/  LEA R6, P0, R8.reuse, c[0x0][0x288], 0x1 ;  /* 0x0000a20008067a11 */ /* 0x040fe800078008ff */
[----:B------:R-:W-:Y:S02]  /*22b0*/  LEA.HI.X R7, R8, c[0x0][0x28c], R2, 0x1, P0 ;  /* 0x0000a30008077a11 */ /* 0x000fe400000f0c02 */
[----:B------:R-:W-:Y:S11]  /*22c0*/  ISETP.GE.AND P0, PT, R18, c[0x0][0x27c], PT ;  /* 0x00009f0012007a0c */ /* 0x000ff60003f06270 */
[----:B------:R-:W-:Y:S02]  /*22d0*/  @!UPT UIADD3 URZ, URZ, URZ, URZ ;  /* 0x0000003f3f3ff290 */ /* 0x000fe4000fffe03f */
        /* <DEDUP_REMOVED lines=22> */
.L_x_1125:
[----:B------:R-:W-:Y:S05]  /*2440*/  BSYNC B0 ;  /* 0x0000000000007941 */ /* 0x000fea0003800000 */
.L_x_1124:
        /* <DEDUP_REMOVED lines=48> */
[----:B------:R-:W-:Y:S02]  /*2750*/  @!P0 HADD2.F32 R41, -RZ, R41.H0_H0 ;  /* 0x20000029ff298230 */ /* 0x000fe40000004100 */
[----:B------:R-:W-:Y:S02]  /*2760*/  @!P0 HADD2.F32 R44, -RZ, R44.H0_H0 ;  /* 0x2000002cff2c8230 */ /* 0x000fe40000004100 */
[----:B------:R-:W-:Y:S01]  /*2770*/  @!P0 HADD2.F32 R5, -RZ, R5.H0_H0 ;  /* 0x20000005ff058230 */ /* 0x000fe20000004100 */
[----:B-1----:R-:W-:Y:S01]  /*2780*/  @!P0 IMAD.MOV.U32 R35, RZ, RZ, R25 ;  /* 0x000000ffff238224 */ /* 0x002fe200078e0019 */
[----:B------:R-:W-:Y:S04]  /*2790*/  @!P0 MOV R34, R24 ;  /* 0x0000001800228202 */ /* 0x000fe80000000f00 */
[--C-:B------:R-:W-:Y:S02]  /*27a0*/  @!P0 HADD2.F32 R40, -RZ, R35.reuse.H1_H1 ;  /* 0x30000023ff288230 */ /* 0x100fe40000004100 */
[--C-:B------:R-:W-:Y:S02]  /*27b0*/  @!P0 HADD2.F32 R38, -RZ, R34.reuse.H1_H1 ;  /* 0x30000022ff268230 */ /* 0x100fe40000004100 */
[----:B------:R-:W-:Y:S01]  /*27c0*/  @!P0 HADD2.F32 R34, -RZ, R34.H0_H0 ;  /* 0x20000022ff228230 */ /* 0x000fe20000004100 */
[----:B------:R-:W-:Y:S02]  /*27d0*/  @!P0 FMUL.FTZ R61, R40, R3 ;  /* 0x00000003283d8220 */ /* 0x000fe40000410000 */
[-C--:B------:R-:W-:Y:S02]  /*27e0*/  @!P0 FMUL.FTZ R60, R38, R2.reuse ;  /* 0x00000002263c8220 */ /* 0x080fe40000410000 */
[C---:B------:R-:W-:Y:S02]  /*27f0*/  @!P0 FMUL.FTZ R2, R34.reuse, R2 ;  /* 0x0000000222028220 */ /* 0x040fe40000410000 */
[-C--:B------:R-:W-:Y:S01]  /*2800*/  @!P0 FFMA.FTZ R60, R34, R39.reuse, -R60 ;  /* 0x00000027223c8223 */ /* 0x080fe2000001083c */
[----:B------:R-:W-:Y:S01]  /*2810*/  @!P0 HADD2.F32 R34, -RZ, R35.H0_H0 ;  /* 0x20000023ff228230 */ /* 0x000fe20000004100 */
[----:B------:R-:W-:Y:S01]  /*2820*/  @!P0 FFMA.FTZ R2, R38, R39, R2 ;  /* 0x0000002726028223 */ /* 0x000fe20000010002 */
[----:B------:R-:W-:Y:S01]  /*2830*/  @!P0 MOV R35, R26 ;  /* 0x0000001a00238202 */ /* 0x000fe20000000f00 */
[----:B------:R-:W-:Y:S02]  /*2840*/  @!P0 HADD2.F32 R39, -RZ, R43.H0_H0 ;  /* 0x2000002bff278230 */ /* 0x000fe40000004100 */
[----:B------:R-:W-:Y:S01]  /*2850*/  @!P0 FMUL.FTZ R3, R34, R3 ;  /* 0x0000000322038220 */ /* 0x000fe20000410000 */
[----:B------:R-:W-:Y:S01]  /*2860*/  @!P0 F2FP.PACK_AB R2, R2, R60 ;  /* 0x0000003c0202823e */ /* 0x000fe200000000ff */
[----:B------:R-:W-:Y:S01]  /*2870*/  @!P0 FFMA.FTZ R61, R34, R41, -R61 ;  /* 0x00000029223d8223 */ /* 0x000fe2000001083d */
[----:B------:R-:W-:Y:S01]  /*2880*/  @!P0 MOV R34, R27 ;  /* 0x0000001b00228202 */ /* 0x000fe20000000f00 */
[----:B------:R-:W-:Y:S01]  /*2890*/  @!P0 FFMA.FTZ R3, R40, R41, R3 ;  /* 0x0000002928038223 */ /* 0x000fe20000010003 */
[--C-:B------:R-:W-:Y:S01]  /*28a0*/  @!P0 HADD2.F32 R38, -RZ, R35.reuse.H1_H1 ;  /* 0x30000023ff268230 */ /* 0x100fe20000004100 */
[----:B------:R-:W-:Y:S01]  /*28b0*/  @!P0 IMAD.MOV.U32 R24, RZ, RZ, R2 ;  /* 0x000000ffff188224 */ /* 0x000fe200078e0002 */
[----:B------:R-:W-:Y:S02]  /*28c0*/  @!P0 HADD2.F32 R35, -RZ, R35.H0_H0 ;  /* 0x20000023ff238230 */ /* 0x000fe40000004100 */
[--C-:B------:R-:W-:Y:S01]  /*28d0*/  @!P0 HADD2.F32 R43, -RZ, R34.reuse.H1_H1 ;  /* 0x30000022ff2b8230 */ /* 0x100fe20000004100 */
[-C--:B------:R-:W-:Y:S01]  /*28e0*/  @!P0 FMUL.FTZ R65, R38, R4.reuse ;  /* 0x0000000426418220 */ /* 0x080fe20000410000 */
[----:B------:R-:W-:Y:S01]  /*28f0*/  @!P0 HADD2.F32 R34, -RZ, R34.H0_H0 ;  /* 0x20000022ff228230 */ /* 0x000fe20000004100 */
[----:B------:R-:W-:Y:S01]  /*2900*/  @!P0 FMUL.FTZ R4, R35, R4 ;  /* 0x0000000423048220 */ /* 0x000fe20000410000 */
[----:B------:R-:W-:Y:S01]  /*2910*/  @!P0 F2FP.PACK_AB R3, R3, R61 ;  /* 0x0000003d0303823e */ /* 0x000fe200000000ff */
[-C--:B------:R-:W-:Y:S02]  /*2920*/  @!P0 FMUL.FTZ R64, R43, R5.reuse ;  /* 0x000000052b408220 */ /* 0x080fe40000410000 */
[----:B------:R-:W-:Y:S01]  /*2930*/  @!P0 FMUL.FTZ R5, R34, R5 ;  /* 0x0000000522058220 */ /* 0x000fe20000410000 */
[----:B------:R-:W-:Y:S01]  /*2940*/  @!P0 MOV R25, R3 ;  /* 0x0000000300198202 */ /* 0x000fe20000000f00 */
[-C--:B------:R-:W-:Y:S02]  /*2950*/  @!P0 FFMA.FTZ R4, R38, R39.reuse, R4 ;  /* 0x0000002726048223 */ /* 0x080fe40000010004 */
[----:B------:R-:W-:Y:S02]  /*2960*/  @!P0 FFMA.FTZ R35, R35, R39, -R65 ;  /* 0x0000002723238223 */ /* 0x000fe40000010841 */
[-C--:B------:R-:W-:Y:S02]  /*2970*/  @!P0 FFMA.FTZ R64, R34, R44.reuse, -R64 ;  /* 0x0000002c22408223 */ /* 0x080fe40000010840 */
[----:B------:R-:W-:Y:S01]  /*2980*/  @!P0 FFMA.FTZ R5, R43, R44, R5 ;  /* 0x0000002c2b058223 */ /* 0x000fe20000010005 */
[----:B------:R-:W-:Y:S04]  /*2990*/  @!P0 F2FP.PACK_AB R4, R4, R35 ;  /* 0x000000230404823e */ /* 0x000fe800000000ff */
[----:B------:R-:W-:Y:S02]  /*29a0*/  @!P0 F2FP.PACK_AB R5, R5, R64 ;  /* 0x000000400505823e */ /* 0x000fe400000000ff */
[----:B------:R-:W-:Y:S02]  /*29b0*/  @!P0 MOV R26, R4 ;  /* 0x00000004001a8202 */ /* 0x000fe40000000f00 */
[----:B------:R-:W-:Y:S05]  /*29c0*/  @!P0 MOV R27, R5 ;  /* 0x00000005001b8202 */ /* 0x000fea0000000f00 */
[----:B------:R1:W-:Y:S02]  /*29d0*/  STG.E.128 [R62.64], R24 ;  /* 0x000000183e007986 */ /* 0x0003e4000c101d0c */
.L_x_1128:
[----:B------:R-:W-:Y:S05]  /*29e0*/  BSYNC B0 ;  /* 0x0000000000007941 */ /* 0x000fea0003800000 */
.L_x_1127:
[----:B------:R-:W-:Y:S01]  /*29f0*/  ISETP.GE.AND P0, PT, R13, c[0x0][0x1d4], PT ;  /* 0x000075000d007a0c */ /* 0x000fe20003f06270 */
[----:B------:R-:W-:Y:S01]  /*2a00*/  @!UPT UIADD3 URZ, URZ, URZ, URZ ;  /* 0x0000003f3f3ff290 */ /* 0x000fe2000fffe03f */
[----:B------:R-:W-:Y:S11]  /*2a10*/  BSSY B0, `(.L_x_1129) ;  /* 0x0000036000007945 */ /* 0x000ff60003800000 */
[----:B------:R-:W-:-:S05]  /*2a20*/  @P0 BRA `(.L_x_1130) ;  /* 0x0000034000000947 */ /* 0x000fca0003800000 */
[----:B------:R-:W-:Y:S01]  /*2a30*/  ISETP.GE.AND P0, PT, R12, c[0x0][0x27c], PT ;  /* 0x00009f000c007a0c */ /* 0x000fe20003f06270 */
[----:B-1----:R-:W1:Y:S11]  /*2a40*/  LDS.128 R24, [R113+0x2400] ;  /* 0x0024000071187984 */ /* 0x002e760000000c00 */
[----:B------:R-:W-:Y:S01]  /*2a50*/  @!UPT UIADD3 URZ, URZ, URZ, URZ ;  /* 0x0000003f3f3ff290 */ /* 0x000fe2000fffe03f */
[--C-:B------:R-:W-:Y:S01]  /*2a60*/  @!P0 HADD2.F32 R5, -RZ, R17.reuse.H1_H1 ;  /* 0x30000011ff058230 */ /* 0x100fe20000004100 */
[----:B------:R-:W-:Y:S01]  /*2a70*/  @!P0 SHF.R.U64 R2, R36, 0x10, R37 ;  /* 0x0000001024028819 */ /* 0x000fe20000001225 */
[----:B------:R-:W-:Y:S01]  /*2a80*/  @!P0 HADD2.F32 R17, -RZ, R17.H0_H0 ;  /* 0x20000011ff118230 */ /* 0x000fe20000004100 */
[----:B------:R-:W-:Y:S01]  /*2a90*/  @!P0 SHF.R.U64 R39, R58, 0x10, R59 ;  /* 0x000000103a278819 */ /* 0x000fe2000000123b */
[--C-:B------:R-:W-:Y:S01]  /*2aa0*/  @!P0 HADD2.F32 R40, -RZ, R55.reuse.H0_H0 ;  /* 0x20000037ff288230 */ /* 0x100fe20000004100 */
[----:B------:R-:W-:Y:S01]  /*2ab0*/  @!P0 SHF.R.U32.HI R36, RZ, 0x10, R37 ;  /* 0x00000010ff248819 */ /* 0x000fe20000011625 */
[----:B------:R-:W-:Y:S01]  /*2ac0*/  @!P0 HADD2.F32 R34, -RZ, R2.H0_H0 ;  /* 0x20000002ff228230 */ /* 0x000fe20000004100 */
[----:B------:R-:W-:Y:S01]  /*2ad0*/  @!P0 SHF.R.U32.HI R43, RZ, 0x10, R59 ;  /* 0x00000010ff2b8819 */ /* 0x000fe2000001163b */
[----:B------:R-:W-:Y:S02]  /*2ae0*/  @!P0 HADD2.F32 R37, -RZ, R55.H1_H1 ;  /* 0x30000037ff258230 */ /* 0x000fe40000004100 */
        /* <DEDUP_REMOVED lines=8> */
[-C--:B------:R-:W-:Y:S02]  /*2b70*/  @!P0 FMUL.FTZ R44, R35, R5.reuse ;  /* 0x00000005232c8220 */ /* 0x080fe40000410000 */
[C---:B------:R-:W-:Y:S01]  /*2b80*/  @!P0 FMUL.FTZ R2, R3.reuse, R5 ;  /* 0x0000000503028220 */ /* 0x040fe20000410000 */
[----:B------:R-:W-:Y:S01]  /*2b90*/  @!P0 HADD2.F32 R5, -RZ, R4.H0_H0 ;  /* 0x20000004ff058230 */ /* 0x000fe20000004100 */
[C---:B------:R-:W-:Y:S01]  /*2ba0*/  @!P0 FMUL.FTZ R58, R38.reuse, R34 ;  /* 0x00000022263a8220 */ /* 0x040fe20000410000 */
[----:B------:R-:W-:Y:S01]  /*2bb0*/  @!P0 MOV R4, R26 ;  /* 0x0000001a00048202 */ /* 0x000fe20000000f00 */
[----:B------:R-:W-:Y:S02]  /*2bc0*/  @!P0 FFMA.FTZ R44, R3, R37, -R44 ;  /* 0x00000025032c8223 */ /* 0x000fe4000001082c */
[C---:B------:R-:W-:Y:S02]  /*2bd0*/  @!P0 FMUL.FTZ R3, R5.reuse, R34 ;  /* 0x0000002205038220 */ /* 0x040fe40000410000 */
[----:B------:R-:W-:Y:S01]  /*2be0*/  @!P0 FFMA.FTZ R58, R5, R39, -R58 ;  /* 0x00000027053a8223 */ /* 0x000fe2000001083a */
[----:B------:R-:W-:Y:S01]  /*2bf0*/  @!P0 MOV R5, R27 ;  /* 0x0000001b00058202 */ /* 0x000fe20000000f00 */
[----:B------:R-:W-:Y:S01]  /*2c00*/  @!P0 FFMA.FTZ R2, R35, R37, R2 ;  /* 0x0000002523028223 */ /* 0x000fe20000010002 */
[--C-:B------:R-:W-:Y:S01]  /*2c10*/  @!P0 HADD2.F32 R37, -RZ, R4.reuse.H1_H1 ;  /* 0x30000004ff258230 */ /* 0x100fe20000004100 */
[----:B------:R-:W-:Y:S01]  /*2c20*/  @!P0 FFMA.FTZ R3, R38, R39, R3 ;  /* 0x0000002726038223 */ /* 0x000fe20000010003 */
[----:B------:R-:W-:Y:S02]  /*2c30*/  @!P0 HADD2.F32 R35, -RZ, R4.H0_H0 ;  /* 0x20000004ff238230 */ /* 0x000fe40000004100 */
[----:B------:R-:W-:Y:S01]  /*2c40*/  @!P0 F2FP.PACK_AB R2, R2, R44 ;  /* 0x0000002c0202823e */ /* 0x000fe200000000ff */
[--C-:B------:R-:W-:Y:S01]  /*2c50*/  @!P0 HADD2.F32 R41, -RZ, R5.reuse.H1_H1 ;  /* 0x30000005ff298230 */ /* 0x100fe20000004100 */
[----:B------:R-:W-:Y:S01]  /*2c60*/  @!P0 F2FP.PACK_AB R3, R3, R58 ;  /* 0x0000003a0303823e */ /* 0x000fe200000000ff */
[-C--:B------:R-:W-:Y:S01]  /*2c70*/  @!P0 FMUL.FTZ R4, R35, R17.reuse ;  /* 0x0000001123048220 */ /* 0x080fe20000410000 */
[----:B------:R-:W-:Y:S01]  /*2c80*/  @!P0 HADD2.F32 R34, -RZ, R5.H0_H0 ;  /* 0x20000005ff228230 */ /* 0x000fe20000004100 */
[----:B------:R-:W-:Y:S01]  /*2c90*/  @!P0 FMUL.FTZ R5, R37, R17 ;  /* 0x0000001125058220 */ /* 0x000fe20000410000 */
[----:B------:R-:W-:Y:S01]  /*2ca0*/  @!P0 MOV R24, R2 ;  /* 0x0000000200188202 */ /* 0x000fe20000000f00 */
[----:B------:R-:W-:Y:S01]  /*2cb0*/  @!P0 FMUL.FTZ R55, R41, R36 ;  /* 0x0000002429378220 */ /* 0x000fe20000410000 */
[----:B------:R-:W-:Y:S01]  /*2cc0*/  @!P0 MOV R25, R3 ;  /* 0x0000000300198202 */ /* 0x000fe20000000f00 */
        /* <DEDUP_REMOVED lines=10> */
.L_x_1130:
[----:B------:R-:W-:Y:S05]  /*2d70*/  BSYNC B0 ;  /* 0x0000000000007941 */ /* 0x000fea0003800000 */
.L_x_1129:
        /* <DEDUP_REMOVED lines=8> */
[--C-:B------:R-:W-:Y:S01]  /*2e00*/  @!P0 SHF.R.U64 R2, R32, 0x10, R33.reuse ;  /* 0x0000001020028819 */ /* 0x100fe20000001221 */
[----:B------:R-:W-:Y:S01]  /*2e10*/  @!P0 HADD2.F32 R34, -RZ, R54.H1_H1 ;  /* 0x30000036ff228230 */ /* 0x000fe20000004100 */
        /* <DEDUP_REMOVED lines=15> */
[----:B------:R-:W-:Y:S01]  /*2f10*/  @!P0 FMUL.FTZ R2, R3, R5 ;  /* 0x0000000503028220 */ /* 0x000fe20000410000 */
[----:B------:R-:W-:Y:S01]  /*2f20*/  @!P0 HADD2.F32 R5, -RZ, R4.H0_H0 ;  /* 0x20000004ff058230 */ /* 0x000fe20000004100 */
[-C--:B------:R-:W-:Y:S01]  /*2f30*/  @!P0 FMUL.FTZ R41, R35, R17.reuse ;  /* 0x0000001123298220 */ /* 0x080fe20000410000 */
        /* <DEDUP_REMOVED lines=12> */
[CC--:B------:R-:W-:Y:S01]  /*3000*/  @!P0 FMUL.FTZ R4, R33.reuse, R9.reuse ;  /* 0x0000000921048220 */ /* 0x0c0fe20000410000 */
[----:B------:R-:W-:Y:S01]  /*3010*/  @!P0 HADD2.F32 R17, -RZ, R5.H0_H0 ;  /* 0x20000005ff118230 */ /* 0x000fe20000004100 */
[----:B------:R-:W-:Y:S01]  /*3020*/  @!P0 FMUL.FTZ R5, R34, R9 ;  /* 0x0000000922058220 */ /* 0x000fe20000410000 */
[----:B------:R-:W-:Y:S01]  /*3030*/  @!P0 MOV R24, R2 ;  /* 0x0000000200188202 */ /* 0x000fe20000000f00 */
[-C--:B------:R-:W-:Y:S01]  /*3040*/  @!P0 FMUL.FTZ R43, R38, R32.reuse ;  /* 0x00000020262b8220 */ /* 0x080fe20000410000 */
[----:B------:R-:W-:Y:S01]  /*3050*/  @!P0 MOV R25, R3 ;  /* 0x0000000300198202 */ /* 0x000fe20000000f00 */
[-C--:B------:R-:W-:Y:S02]  /*3060*/  @!P0 FFMA.FTZ R33, R33, R37.reuse, -R5 ;  /* 0x0000002521218223 */ /* 0x080fe40000010805 */
        /* <DEDUP_REMOVED lines=9> */
.L_x_1132:
[----:B------:R-:W-:Y:S05]  /*3100*/  BSYNC B0 ;  /* 0x0000000000007941 */ /* 0x000fea0003800000 */
.L_x_1131:
        /* <DEDUP_REMOVED lines=47> */
[----:B------:R-:W-:Y:S02]  /*3400*/  @!P0 FMUL.FTZ R5, R9, R30 ;  /* 0x0000001e09058220 */ /* 0x000fe40000410000 */
        /* <DEDUP_REMOVED lines=8> */
.L_x_1134:
[----:B------:R-:W-:Y:S05]  /*3490*/  BSYNC B0 ;  /* 0x0000000000007941 */ /* 0x000fea0003800000 */
.L_x_1133:
        /* <DEDUP_REMOVED lines=9> */
[----:B------:R-:W-:Y:S01]  /*3530*/  @!P0 HADD2.F32 R17, -RZ, R46.H1_H1 ;  /* 0x3000002eff118230 */ /* 0x000fe20000004100 */
[----:B------:R-:W-:Y:S01]  /*3540*/  @!P0 SHF.R.U64 R30, R50, 0x10, R51 ;  /* 0x00000010321e8819 */ /* 0x000fe20000001233 */
[----:B------:R-:W-:Y:S01]  /*3550*/  @!P0 HADD2.F32 R7, -RZ, R7.H0_H0 ;  /* 0x20000007ff078230 */ /* 0x000fe20000004100 */
[----:B------:R-:W-:Y:S01]  /*3560*/  @!P0 SHF.R.U32.HI R28, RZ, 0x10, R29 ;  /* 0x00000010ff1c8819 */ /* 0x000fe2000001161d */
        /* <DEDUP_REMOVED lines=14> */
[----:B------:R-:W-:Y:S01]  /*3650*/  @!P0 FMUL.FTZ R35, R29, R8 ;  /* 0x000000081d238220 */ /* 0x000fe20000410000 */
[----:B------:R-:W-:Y:S01]  /*3660*/  @!P0 MOV R4, R26 ;  /* 0x0000001a00048202 */ /* 0x000fe20000000f00 */
[----:B------:R-:W-:Y:S02]  /*3670*/  @!P0 FFMA.FTZ R34, R3, R17, -R34 ;  /* 0x0000001103228223 */ /* 0x000fe40000010822 */
[C---:B------:R-:W-:Y:S02]  /*3680*/  @!P0 FMUL.FTZ R3, R5.reuse, R8 ;  /* 0x0000000805038220 */ /* 0x040fe40000410000 */
[-C--:B------:R-:W-:Y:S01]  /*3690*/  @!P0 FFMA.FTZ R35, R5, R30.reuse, -R35 ;  /* 0x0000001e05238223 */ /* 0x080fe20000010823 */
        /* <DEDUP_REMOVED lines=24> */
.L_x_1136:
[----:B------:R-:W-:Y:S05]  /*3820*/  BSYNC B0 ;  /* 0x0000000000007941 */ /* 0x000fea0003800000 */
.L_x_1135:
[----:B------:R-:W-:Y:S11]  /*3830*/  ISETP.GE.AND P0, PT, R108, c[0x0][0x1d4], PT ;  /* 0x000075006c007a0c */ /* 0x000ff60003f06270 */
[----:B------:R-:W-:Y:S02]  /*3840*/  @!UPT UIADD3 URZ, URZ, URZ, URZ ;  /* 0x0000003f3f3ff290 */ /* 0x000fe4000fffe03f */
[----:B------:R-:W-:-:S05]  /*3850*/  @P0 BRA `(.L_x_1126) ;  /* 0x0000201000000947 */ /* 0x000fca0003800000 */
[----:B------:R-:W-:Y:S01]  /*3860*/  ISETP.GE.AND P0, PT, R10, c[0x0][0x27c], PT ;  /* 0x00009f000a007a0c */ /* 0x000fe20003f06270 */
[----:B-1----:R-:W1:Y:S11]  /*3870*/  LDS.128 R24, [R113+0x3c00] ;  /* 0x003c000071187984 */ /* 0x002e760000000c00 */
[----:B------:R-:W-:Y:S01]  /*3880*/  @!UPT UIADD3 URZ, URZ, URZ, URZ ;  /* 0x0000003f3f3ff290 */ /* 0x000fe2000fffe03f */
[--C-:B------:R-:W-:Y:S01]  /*3890*/  @!P0 HADD2.F32 R5, -RZ, R6.reuse.H1_H1 ;  /* 0x30000006ff058230 */ /* 0x100fe20000004100 */
[--C-:B------:R-:W-:Y:S01]  /*38a0*/  @!P0 SHF.R.U64 R2, R22, 0x10, R23.reuse ;  /* 0x0000001016028819 */ /* 0x100fe20000001217 */
[--C-:B------:R-:W-:Y:S01]  /*38b0*/  @!P0 HADD2.F32 R9, -RZ, R45.reuse.H1_H1 ;  /* 0x3000002dff098230 */ /* 0x100fe20000004100 */
        /* <DEDUP_REMOVED lines=14> */
[CC--:B------:R-:W-:Y:S02]  /*39a0*/  @!P0 FMUL.FTZ R31, R8.reuse, R5.reuse ;  /* 0x00000005081f8220 */ /* 0x0c0fe40000410000 */
[----:B------:R-:W-:Y:S01]  /*39b0*/  @!P0 FMUL.FTZ R2, R3, R5 ;  /* 0x0000000503028220 */ /* 0x000fe20000410000 */
[----:B------:R-:W-:Y:S01]  /*39c0*/  @!P0 HADD2.F32 R5, -RZ, R4.H0_H0 ;  /* 0x20000004ff058230 */ /* 0x000fe20000004100 */
[----:B------:R-:W-:Y:S01]  /*39d0*/  @!P0 FMUL.FTZ R32, R17, R7 ;  /* 0x0000000711208220 */ /* 0x000fe20000410000 */
        /* <DEDUP_REMOVED lines=29> */
.L_x_1123:
        /* <DEDUP_REMOVED lines=47> */
.L_x_1138:
[----:B------:R-:W-:Y:S05]  /*3ea0*/  BSYNC B0 ;  /* 0x0000000000007941 */ /* 0x000fea0003800000 */
.L_x_1137:
[----:B------:R-:W-:Y:S04]  /*3eb0*/  IADD3 R148, P0, R144, R148, RZ ;  /* 0x0000009490947210 */ /* 0x000fe80007f1e0ff */
[----:B------:R-:W-:Y:S01]  /*3ec0*/  IADD3.X R127, R95, R127, RZ, P0, !PT ;  /* 0x0000007f5f7f7210 */ /* 0x000fe200007fe4ff */
[----:B------:R-:W-:-:S05]  /*3ed0*/  @P1 BRA `(.L_x_1126) ;  /* 0x0000199000001947 */ /* 0x000fca0003800000 */
[----:B-----5:R-:W-:Y:S01]  /*3ee0*/  MOV R2, R57 ;  /* 0x0000003900027202 */ /* 0x020fe20000000f00 */
        /* <DEDUP_REMOVED lines=19> */
[----:B-1----:R-:W-:Y:S01]  /*4020*/  PRMT R22, R2, 0x5410, R3 ;  /* 0x0000541002167816 */ /* 0x002fe20000000003 */
        /* <DEDUP_REMOVED lines=11> */
[----:B------:R-:W-:Y:S02]  /*40e0*/  MOV R38, R4 ;  /* 0x0000000400267202 */ /* 0x000fe40000000f00 */
[-C--:B------:R-:W-:Y:S02]  /*40f0*/  IADD3.X R8, R90, R127.reuse, R101, P1, P0 ;  /* 0x0000007f5a087210 */ /* 0x080fe40000fe0465 */
[----:B------:R-:W-:Y:S01]  /*4100*/  MOV R72, R44 ;  /* 0x0000002c00487202 */ /* 0x000fe20000000f00 */
[----:B------:R-:W1:Y:S01]  /*4110*/  LDS.128 R28, [R107+0x3c80] ;  /* 0x003c80006b1c7984 */ /* 0x000e620000000c00 */
[----:B------:R-:W-:Y:S03]  /*4120*/  MOV R48, R46 ;  /* 0x0000002e00307202 */ /* 0x000fe60000000f00 */
[----:B------:R-:W-:Y:S04]  /*4130*/  @!P2 IADD3 R3, P1, P0, R142, R148, R115 ;  /* 0x000000948e03a210 */ /* 0x000fe8000783e073 */
[----:B------:R-:W-:Y:S02]  /*4140*/  @!P2 IADD3.X R2, R90, R127, R98, P1, P0 ;  /* 0x0000007f5a02a210 */ /* 0x000fe40000fe0462 */
[C---:B------:R-:W-:Y:S04]  /*4150*/  LEA R152, P0, R9.reuse, c[0x0][0x1c8], 0x1 ;  /* 0x0000720009987a11 */ /* 0x040fe800078008ff */
[----:B------:R-:W-:Y:S01]  /*4160*/  LEA.HI.X R153, R9, c[0x0][0x1cc], R8, 0x1, P0 ;  /* 0x0000730009997a11 */ /* 0x000fe200000f0c08 */
[----:B------:R-:W-:Y:S01]  /*4170*/  IMAD.MOV.U32 R8, RZ, RZ, R7 ;  /* 0x000000ffff087224 */ /* 0x000fe200078e0007 */
[C---:B------:R-:W-:Y:S02]  /*4180*/  @!P2 LEA R150, P0, R3.reuse, c[0x0][0x1c8], 0x1 ;  /* 0x000072000396aa11 */ /* 0x040fe400078008ff */
[----:B------:R-:W-:Y:S02]  /*4190*/  MOV R9, R6 ;  /* 0x0000000600097202 */ /* 0x000fe40000000f00 */
[----:B------:R-:W-:Y:S01]  /*41a0*/  @!P2 LEA.HI.X R151, R3, c[0x0][0x1cc], R2, 0x1, P0 ;  /* 0x000073000397aa11 */ /* 0x000fe200000f0c02 */
[----:B------:R-:W-:Y:S01]  /*41b0*/  IMAD.MOV.U32 R2, RZ, RZ, R5 ;  /* 0x000000ffff027224 */ /* 0x000fe200078e0005 */
[----:B------:R-:W-:Y:S11]  /*41c0*/  ISETP.GE.AND P0, PT, R20, c[0x0][0x27c], PT ;  /* 0x00009f0014007a0c */ /* 0x000ff60003f06270 */
[----:B------:R-:W-:Y:S02]  /*41d0*/  @!UPT UIADD3 URZ, URZ, URZ, URZ ;  /* 0x0000003f3f3ff290 */ /* 0x000fe4000fffe03f */
[--C-:B------:R-:W-:Y:S01]  /*41e0*/  @!P0 SHF.R.U64 R6, R6, 0x10, R7.reuse ;  /* 0x0000001006068819 */ /* 0x100fe20000001207 */
[----:B------:R-:W-:Y:S01]  /*41f0*/  @!P0 HADD2.F32 R40, -RZ, R38.H0_H0 ;  /* 0x20000026ff288230 */ /* 0x000fe20000004100 */
[----:B------:R-:W-:Y:S01]  /*4200*/  @!P0 SHF.R.U32.HI R37, RZ, 0x10, R7 ;  /* 0x00000010ff258819 */ /* 0x000fe20000011607 */
[----:B------:R-:W-:Y:S01]  /*4210*/  @!P0 HADD2.F32 R48, -RZ, R48.H0_H0 ;  /* 0x20000030ff308230 */ /* 0x000fe20000004100 */
[--C-:B------:R-:W-:Y:S01]  /*4220*/  @!P0 SHF.R.U64 R50, R46, 0x10, R47.reuse ;  /* 0x000000102e328819 */ /* 0x100fe2000000122f */
[----:B-1----:R-:W-:Y:S01]  /*4230*/  @!P0 IMAD.MOV.U32 R7, RZ, RZ, R28 ;  /* 0x000000ffff078224 */ /* 0x002fe200078e001c */
[----:B------:R-:W-:Y:S01]  /*4240*/  @!P0 MOV R71, R65 ;  /* 0x0000004100478202 */ /* 0x000fe20000000f00 */
[----:B------:R-:W-:Y:S01]  /*4250*/  @!P0 HADD2.F32 R46, -RZ, R53.H0_H0 ;  /* 0x20000035ff2e8230 */ /* 0x000fe20000004100 */
[----:B------:R-:W-:Y:S01]  /*4260*/  @!P0 MOV R39, R29 ;  /* 0x0000001d00278202 */ /* 0x000fe20000000f00 */
[----:B------:R-:W-:Y:S01]  /*4270*/  @!P0 HADD2.F32 R50, -RZ, R50.H0_H0 ;  /* 0x20000032ff328230 */ /* 0x000fe20000004100 */
[----:B------:R-:W-:Y:S01]  /*4280*/  @!P0 SHF.R.U32.HI R70, RZ, 0x10, R47 ;  /* 0x00000010ff468819 */ /* 0x000fe2000001162f */
[----:B------:R-:W-:Y:S01]  /*4290*/  @!P0 HADD2.F32 R41, -RZ, R7.H0_H0 ;  /* 0x20000007ff298230 */ /* 0x000fe20000004100 */
[----:B------:R-:W-:Y:S01]  /*42a0*/  @!P0 MOV R47, R64 ;  /* 0x00000040002f8202 */ /* 0x000fe20000000f00 */
[----:B------:R-:W-:Y:S01]  /*42b0*/  @!P0 HADD2.F32 R38, -RZ, R39.H0_H0 ;  /* 0x20000027ff268230 */ /* 0x000fe20000004100 */
[--C-:B------:R-:W-:Y:S01]  /*42c0*/  @!P0 SHF.R.U32.HI R3, RZ, 0x10, R5.reuse ;  /* 0x00000010ff038819 */ /* 0x100fe20000011605 */
[----:B------:R-:W-:Y:S01]  /*42d0*/  @!P0 HADD2.F32 R7, -RZ, R7.H1_H1 ;  /* 0x30000007ff078230 */ /* 0x000fe20000004100 */
[----:B------:R-:W-:Y:S01]  /*42e0*/  @!P0 SHF.R.U64 R5, R4, 0x10, R5 ;  /* 0x0000001004058819 */ /* 0x000fe20000001205 */
[----:B------:R-:W-:Y:S01]  /*42f0*/  @!P0 HADD2.F32 R4, -RZ, R2.H0_H0 ;  /* 0x20000002ff048230 */ /* 0x000fe20000004100 */
[-C--:B------:R-:W-:Y:S01]  /*4300*/  @!P0 FMUL.FTZ R2, R41, R40.reuse ;  /* 0x0000002829028220 */ /* 0x080fe20000410000 */
[--C-:B------:R-:W-:Y:S01]  /*4310*/  @!P0 SHF.R.U32.HI R51, RZ, 0x10, R45.reuse ;  /* 0x00000010ff338819 */ /* 0x100fe2000001162d */
[----:B------:R-:W-:Y:S01]  /*4320*/  @!P0 HADD2.F32 R43, -RZ, R47.H0_H0 ;  /* 0x2000002fff2b8230 */ /* 0x000fe20000004100 */
[----:B------:R-:W-:Y:S01]  /*4330*/  @!P0 SHF.R.U64 R49, R44, 0x10, R45 ;  /* 0x000000102c318819 */ /* 0x000fe2000000122d */
[----:B------:R-:W-:Y:S01]  /*4340*/  @!P0 HADD2.F32 R45, -RZ, R71.H0_H0 ;  /* 0x20000047ff2d8230 */ /* 0x000fe20000004100 */
[----:B------:R-:W-:Y:S01]  /*4350*/  @!P0 MOV R53, R67 ;  /* 0x0000004300358202 */ /* 0x000fe20000000f00 */
[----:B------:R-:W-:Y:S01]  /*4360*/  @!P0 HADD2.F32 R44, -RZ, R72.H0_H0 ;  /* 0x20000048ff2c8230 */ /* 0x000fe20000004100 */
[----:B------:R-:W-:Y:S01]  /*4370*/  @!P0 FMUL.FTZ R72, R43, R40 ;  /* 0x000000282b488220 */ /* 0x000fe20000410000 */
[----:B------:R-:W-:Y:S01]  /*4380*/  @!P0 HADD2.F32 R40, -RZ, R47.H1_H1 ;  /* 0x3000002fff288230 */ /* 0x000fe20000004100 */
[-C--:B------:R-:W-:Y:S01]  /*4390*/  @!P0 FMUL.FTZ R149, R45, R4.reuse ;  /* 0x000000042d958220 */ /* 0x080fe20000410000 */
[----:B------:R-:W-:Y:S01]  /*43a0*/  @!P0 HADD2.F32 R3, -RZ, R3.H0_H0 ;  /* 0x20000003ff038230 */ /* 0x000fe20000004100 */
[C---:B------:R-:W-:Y:S01]  /*43b0*/  @!P0 FMUL.FTZ R4, R38.reuse, R4 ;  /* 0x0000000426048220 */ /* 0x040fe20000410000 */
[----:B------:R-:W-:Y:S01]  /*43c0*/  @!P0 HADD2.F32 R39, -RZ, R39.H1_H1 ;  /* 0x30000027ff278230 */ /* 0x000fe20000004100 */
[----:B------:R-:W-:Y:S01]  /*43d0*/  @!P0 FFMA.FTZ R149, R38, R46, -R149 ;  /* 0x0000002e26958223 */ /* 0x000fe20000010895 */
[----:B------:R-:W-:Y:S01]  /*43e0*/  @!P0 HADD2.F32 R38, -RZ, R5.H0_H0 ;  /* 0x20000005ff268230 */ /* 0x000fe20000004100 */
[-C--:B------:R-:W-:Y:S01]  /*43f0*/  @!P0 FFMA.FTZ R2, R43, R44.reuse, R2 ;  /* 0x0000002c2b028223 */ /* 0x080fe20000010002 */
[----:B------:R-:W-:Y:S01]  /*4400*/  @!P0 HADD2.F32 R43, -RZ, R71.H1_H1 ;  /* 0x30000047ff2b8230 */ /* 0x000fe20000004100 */
[----:B------:R-:W-:Y:S01]  /*4410*/  @!P0 FFMA.FTZ R72, R41, R44, -R72 ;  /* 0x0000002c29488223 */ /* 0x000fe20000010848 */
[----:B------:R-:W-:Y:S01]  /*4420*/  @!P0 HADD2.F32 R41, -RZ, R49.H0_H0 ;  /* 0x20000031ff298230 */ /* 0x000fe20000004100 */
[CC--:B------:R-:W-:Y:S01]  /*4430*/  @!P0 FMUL.FTZ R154, R40.reuse, R38.reuse ;  /* 0x00000026289a8220 */ /* 0x0c0fe20000410000 */
[----:B------:R-:W-:Y:S01]  /*4440*/  @!P0 HADD2.F32 R44, -RZ, R51.H0_H0 ;  /* 0x20000033ff2c8230 */ /* 0x000fe20000004100 */
[----:B------:R-:W-:Y:S01]  /*4450*/  @!P0 IMAD.MOV.U32 R47, RZ, RZ, R66 ;  /* 0x000000ffff2f8224 */ /* 0x000fe200078e0042 */
[--C-:B------:R-:W-:Y:S01]  /*4460*/  @!P0 HADD2.F32 R51, -RZ, R53.reuse.H0_H0 ;  /* 0x20000035ff338230 */ /* 0x100fe20000004100 */
[-C--:B------:R-:W-:Y:S01]  /*4470*/  @!P0 FMUL.FTZ R71, R43, R3.reuse ;  /* 0x000000032b478220 */ /* 0x080fe20000410000 */
[----:B------:R-:W-:Y:S01]  /*4480*/  @!P0 HADD2.F32 R53, -RZ, R53.H1_H1 ;  /* 0x30000035ff358230 */ /* 0x000fe20000004100 */
[----:B------:R-:W-:Y:S01]  /*4490*/  @!P0 FMUL.FTZ R5, R39, R3 ;  /* 0x0000000327058220 */ /* 0x000fe20000410000 */
[--C-:B------:R-:W-:Y:S01]  /*44a0*/  @!P0 HADD2.F32 R49, -RZ, R47.reuse.H1_H1 ;  /* 0x3000002fff318230 */ /* 0x100fe20000004100 */
[C---:B------:R-:W-:Y:S01]  /*44b0*/  @!P0 FMUL.FTZ R3, R7.reuse, R38 ;  /* 0x0000002607038220 */ /* 0x040fe20000410000 */
[----:B------:R-:W-:Y:S01]  /*44c0*/  @!P0 HADD2.F32 R47, -RZ, R47.H0_H0 ;  /* 0x2000002fff2f8230 */ /* 0x000fe20000004100 */
[-C--:B------:R-:W-:Y:S01]  /*44d0*/  @!P0 FFMA.FTZ R154, R7, R41.reuse, -R154 ;  /* 0x00000029079a8223 */ /* 0x080fe2000001089a */
[----:B------:R-:W-:Y:S01]  /*44e0*/  @!P0 MOV R7, R30 ;  /* 0x0000001e00078202 */ /* 0x000fe20000000f00 */
[----:B------:R-:W-:Y:S01]  /*44f0*/  @!P0 FFMA.FTZ R71, R39, R44, -R71 ;  /* 0x0000002c27478223 */ /* 0x000fe20000010847 */
[----:B------:R-:W-:Y:S01]  /*4500*/  @!P0 HADD2.F32 R39, -RZ, R6.H0_H0 ;  /* 0x20000006ff278230 */ /* 0x000fe20000004100 */
[----:B------:R-:W-:Y:S01]  /*4510*/  @!P0 FFMA.FTZ R3, R40, R41, R3 ;  /* 0x0000002928038223 */ /* 0x000fe20000010003 */
[----:B------:R-:W-:Y:S01]  /*4520*/  @!P0 HADD2.F32 R9, -RZ, R9.H0_H0 ;  /* 0x20000009ff098230 */ /* 0x000fe20000004100 */
[----:B------:R-:W-:Y:S01]  /*4530*/  @!P0 FFMA.FTZ R4, R45, R46, R4 ;  /* 0x0000002e2d048223 */ /* 0x000fe20000010004 */
[--C-:B------:R-:W-:Y:S01]  /*4540*/  @!P0 HADD2.F32 R6, -RZ, R7.reuse.H1_H1 ;  /* 0x30000007ff068230 */ /* 0x100fe20000004100 */
[----:B------:R-:W-:Y:S01]  /*4550*/  @!P0 FMUL.FTZ R155, R49, R39 ;  /* 0x00000027319b8220 */ /* 0x000fe20000410000 */
[----:B------:R-:W-:Y:S01]  /*4560*/  @!P0 HADD2.F32 R38, -RZ, R7.H0_H0 ;  /* 0x20000007ff268230 */ /* 0x000fe20000004100 */
[----:B------:R-:W-:Y:S01]  /*4570*/  @!P0 FMUL.FTZ R156, R47, R9 ;  /* 0x000000092f9c8220 */ /* 0x000fe20000410000 */
[----:B------:R-:W-:Y:S01]  /*4580*/  @!P0 F2FP.PACK_AB R71, R71, R149 ;  /* 0x000000954747823e */ /* 0x000fe200000000ff */
[----:B------:R-:W-:Y:S01]  /*4590*/  @!P0 FMUL.FTZ R7, R6, R39 ;  /* 0x0000002706078220 */ /* 0x000fe20000410000 */
[----:B------:R-:W-:Y:S01]  /*45a0*/  @!P0 F2FP.PACK_AB R72, R154, R72 ;  /* 0x000000489a48823e */ /* 0x000fe200000000ff */
[----:B------:R-:W-:Y:S01]  /*45b0*/  @!P0 IMAD.MOV.U32 R39, RZ, RZ, R31 ;  /* 0x000000ffff278224 */ /* 0x000fe200078e001f */
[----:B------:R-:W-:Y:S01]  /*45c0*/  @!P0 MOV R29, R71 ;  /* 0x00000047001d8202 */ /* 0x000fe20000000f00 */
[----:B------:R-:W-:Y:S01]  /*45d0*/  @!P0 FFMA.FTZ R155, R6, R50, -R155 ;  /* 0x00000032069b8223 */ /* 0x000fe2000001089b */
[----:B------:R-:W-:Y:S01]  /*45e0*/  @!P0 MOV R28, R72 ;  /* 0x00000048001c8202 */ /* 0x000fe20000000f00 */
[C---:B------:R-:W-:Y:S01]  /*45f0*/  @!P0 FMUL.FTZ R6, R38.reuse, R9 ;  /* 0x0000000926068220 */ /* 0x040fe20000410000 */
[----:B------:R-:W-:Y:S01]  /*4600*/  @!P0 HADD2.F32 R8, -RZ, R8.H0_H0 ;  /* 0x20000008ff088230 */ /* 0x000fe20000004100 */
[----:B------:R-:W-:Y:S01]  /*4610*/  @!P0 FFMA.FTZ R156, R38, R48, -R156 ;  /* 0x00000030269c8223 */ /* 0x000fe2000001089c */
[----:B------:R-:W-:Y:S01]  /*4620*/  @!P0 HADD2.F32 R9, -RZ, R37.H0_H0 ;  /* 0x20000025ff098230 */ /* 0x000fe20000004100 */
[----:B------:R-:W-:Y:S01]  /*4630*/  @!P0 FFMA.FTZ R5, R43, R44, R5 ;  /* 0x0000002c2b058223 */ /* 0x000fe20000010005 */
[----:B------:R-:W-:Y:S01]  /*4640*/  @!P0 HADD2.F32 R52, -RZ, R52.H0_H0 ;  /* 0x20000034ff348230 */ /* 0x000fe20000004100 */
[----:B------:R-:W-:Y:S01]  /*4650*/  @!P0 FMUL.FTZ R157, R51, R8 ;  /* 0x00000008339d8220 */ /* 0x000fe20000410000 */
[--C-:B------:R-:W-:Y:S01]  /*4660*/  @!P0 HADD2.F32 R38, -RZ, R39.reuse.H0_H0 ;  /* 0x20000027ff268230 */ /* 0x100fe20000004100 */
[----:B------:R-:W-:Y:S01]  /*4670*/  @!P0 FFMA.FTZ R6, R47, R48, R6 ;  /* 0x000000302f068223 */ /* 0x000fe20000010006 */
[----:B------:R-:W-:Y:S01]  /*4680*/  @!P0 F2FP.PACK_AB R155, R155, R156 ;  /* 0x0000009c9b9b823e */ /* 0x000fe200000000ff */
[----:B------:R-:W-:Y:S01]  /*4690*/  @!P0 FFMA.FTZ R7, R49, R50, R7 ;  /* 0x0000003231078223 */ /* 0x000fe20000010007 */
[----:B------:R-:W-:Y:S01]  /*46a0*/  @!P0 F2FP.PACK_AB R4, R5, R4 ;  /* 0x000000040504823e */ /* 0x000fe200000000ff */
[C---:B------:R-:W-:Y:S01]  /*46b0*/  @!P0 FMUL.FTZ R8, R38.reuse, R8 ;  /* 0x0000000826088220 */ /* 0x040fe20000410000 */
[----:B------:R-:W-:Y:S01]  /*46c0*/  @!P0 HADD2.F32 R37, -RZ, R39.H1_H1 ;  /* 0x30000027ff258230 */ /* 0x000fe20000004100 */
[----:B------:R-:W-:Y:S01]  /*46d0*/  @!P0 FFMA.FTZ R38, R38, R52, -R157 ;  /* 0x0000003426268223 */ /* 0x000fe2000001089d */
[----:B------:R-:W-:Y:S01]  /*46e0*/  @!P0 HADD2.F32 R39, -RZ, R70.H0_H0 ;  /* 0x20000046ff278230 */ /* 0x000fe20000004100 */
[-C--:B------:R-:W-:Y:S01]  /*46f0*/  @!P0 FMUL.FTZ R70, R53, R9.reuse ;  /* 0x0000000935468220 */ /* 0x080fe20000410000 */
[----:B------:R-:W-:Y:S01]  /*4700*/  @!P0 F2FP.PACK_AB R2, R3, R2 ;  /* 0x000000020302823e */ /* 0x000fe200000000ff */
[----:B------:R-:W-:Y:S01]  /*4710*/  @!P0 FMUL.FTZ R9, R37, R9 ;  /* 0x0000000925098220 */ /* 0x000fe20000410000 */
[----:B------:R-:W-:Y:S01]  /*4720*/  @!P0 F2FP.PACK_AB R6, R7, R6 ;  /* 0x000000060706823e */ /* 0x000fe200000000ff */
[-C--:B------:R-:W-:Y:S01]  /*4730*/  @!P0 FFMA.FTZ R37, R37, R39.reuse, -R70 ;  /* 0x0000002725258223 */ /* 0x080fe20000010846 */
[----:B------:R-:W-:Y:S01]  /*4740*/  @!P0 MOV R64, R2 ;  /* 0x0000000200408202 */ /* 0x000fe20000000f00 */
[----:B------:R-:W-:Y:S01]  /*4750*/  @!P0 FFMA.FTZ R8, R51, R52, R8 ;  /* 0x0000003433088223 */ /* 0x000fe20000010008 */
[----:B------:R-:W-:Y:S01]  /*4760*/  @!P0 MOV R66, R6 ;  /* 0x0000000600428202 */ /* 0x000fe20000000f00 */
[----:B------:R-:W-:Y:S01]  /*4770*/  @!P0 FFMA.FTZ R9, R53, R39, R9 ;  /* 0x0000002735098223 */ /* 0x000fe20000010009 */
[----:B------:R-:W-:Y:S01]  /*4780*/  @!P0 F2FP.PACK_AB R37, R37, R38 ;  /* 0x000000262525823e */ /* 0x000fe200000000ff */
[----:B------:R-:W-:Y:S02]  /*4790*/  @!P0 IMAD.MOV.U32 R30, RZ, RZ, R155 ;  /* 0x000000ffff1e8224 */ /* 0x000fe400078e009b */
[----:B------:R-:W-:Y:S01]  /*47a0*/  @!P0 IMAD.MOV.U32 R65, RZ, RZ, R4 ;  /* 0x000000ffff418224 */ /* 0x000fe200078e0004 */
[----:B------:R-:W-:Y:S02]  /*47b0*/  @!P0 MOV R31, R37 ;  /* 0x00000025001f8202 */ /* 0x000fe40000000f00 */
[----:B------:R-:W-:Y:S03]  /*47c0*/  @!P0 F2FP.PACK_AB R8, R9, R8 ;  /* 0x000000080908823e */ /* 0x000fe600000000ff */
[----:B------:R1:W-:Y:S01]  /*47d0*/  STG.E.128 [R152.64], R28 ;  /* 0x0000001c98007986 */ /* 0x0003e2000c101d0c */
[----:B------:R-:W-:Y:S07]  /*47e0*/  @!P0 MOV R67, R8 ;  /* 0x0000000800438202 */ /* 0x000fee0000000f00 */
[----:B------:R1:W-:Y:S02]  /*47f0*/  @!P2 STG.E.128 [R150.64], R64 ;  /* 0x000000409600a986 */ /* 0x0003e4000c101d0c */
.L_x_1140:
[----:B------:R-:W-:Y:S05]  /*4800*/  BSYNC B0 ;  /* 0x0000000000007941 */ /* 0x000fea0003800000 */
.L_x_1139:
[----:B------:R-:W-:Y:S01]  /*4810*/  ISETP.GE.AND P0, PT, R13, c[0x0][0x1d4], PT ;  /* 0x000075000d007a0c */ /* 0x000fe20003f06270 */
[----:B------:R-:W-:Y:S01]  /*4820*/  @!UPT UIADD3 URZ, URZ, URZ, URZ ;  /* 0x0000003f3f3ff290 */ /* 0x000fe2000fffe03f */
[----:B------:R-:W-:Y:S11]  /*4830*/  BSSY B0, `(.L_x_1141) ;  /* 0x0000071000007945 */ /* 0x000ff60003800000 */
[----:B------:R-:W-:-:S05]  /*4840*/  @P0 BRA `(.L_x_1142) ;  /* 0x000006f000000947 */ /* 0x000fca0003800000 */
[----:B-1----:R-:W1:Y:S01]  /*4850*/  LDS.128 R64, [R104+0x3c80] ;  /* 0x003c800068407984 */ /* 0x002e620000000c00 */
[----:B------:R-:W-:Y:S02]  /*4860*/  ISETP.GE.AND P2, PT, R112, c[0x0][0x1d4], PT ;  /* 0x0000750070007a0c */ /* 0x000fe40003f46270 */
[-C--:B------:R-:W-:Y:S04]  /*4870*/  IADD3 R5, P1, P0, R142, R148.reuse, R117 ;  /* 0x000000948e057210 */ /* 0x080fe8000783e075 */
[-C--:B------:R-:W-:Y:S01]  /*4880*/  IADD3.X R4, R90, R127.reuse, R100, P1, P0 ;  /* 0x0000007f5a047210 */ /* 0x080fe20000fe0464 */
[----:B------:R-:W2:Y:S06]  /*4890*/  LDS.128 R28, [R105+0x3c80] ;  /* 0x003c8000691c7984 */ /* 0x000eac0000000c00 */
        /* <DEDUP_REMOVED lines=8> */
[----:B-1----:R-:W-:Y:S01]  /*4920*/  @!P0 IMAD.MOV.U32 R40, RZ, RZ, R67 ;  /* 0x000000ffff288224 */ /* 0x002fe200078e0043 */
[----:B------:R-:W-:Y:S01]  /*4930*/  @!P0 MOV R38, R64 ;  /* 0x0000004000268202 */ /* 0x000fe20000000f00 */
[----:B------:R-:W-:Y:S01]  /*4940*/  @!P0 HADD2.F32 R9, -RZ, R36.H1_H1 ;  /* 0x30000024ff098230 */ /* 0x000fe20000004100 */
[----:B--2---:R-:W-:Y:S01]  /*4950*/  @!P0 MOV R3, R28 ;  /* 0x0000001c00038202 */ /* 0x004fe20000000f00 */
[----:B------:R-:W-:Y:S01]  /*4960*/  @!P0 HADD2.F32 R46, -RZ, R68.H1_H1 ;  /* 0x30000044ff2e8230 */ /* 0x000fe20000004100 */
[--C-:B------:R-:W-:Y:S01]  /*4970*/  @!P0 SHF.R.U64 R2, R32, 0x10, R33.reuse ;  /* 0x0000001020028819 */ /* 0x100fe20000001221 */
[----:B------:R-:W-:Y:S01]  /*4980*/  @!P0 HADD2.F32 R32, -RZ, R38.H0_H0 ;  /* 0x20000026ff208230 */ /* 0x000fe20000004100 */
[----:B------:R-:W-:Y:S01]  /*4990*/  @!P0 SHF.R.U32.HI R4, RZ, 0x10, R33 ;  /* 0x00000010ff048819 */ /* 0x000fe20000011621 */
[----:B------:R-:W-:Y:S01]  /*49a0*/  @!P0 HADD2.F32 R5, -RZ, R3.H0_H0 ;  /* 0x20000003ff058230 */ /* 0x000fe20000004100 */
[----:B------:R-:W-:Y:S01]  /*49b0*/  @!P0 SHF.R.U64 R37, R60, 0x10, R61 ;  /* 0x000000103c258819 */ /* 0x000fe2000000123d */
[----:B------:R-:W-:Y:S01]  /*49c0*/  @!P0 HADD2.F32 R33, -RZ, R69.H1_H1 ;  /* 0x30000045ff218230 */ /* 0x000fe20000004100 */
[-C--:B------:R-:W-:Y:S01]  /*49d0*/  @!P0 FMUL.FTZ R49, R32, R9.reuse ;  /* 0x0000000920318220 */ /* 0x080fe20000410000 */
[----:B------:R-:W-:Y:S01]  /*49e0*/  @!P0 HADD2.F32 R8, -RZ, R2.H0_H0 ;  /* 0x20000002ff088230 */ /* 0x000fe20000004100 */
[C---:B------:R-:W-:Y:S01]  /*49f0*/  @!P0 FMUL.FTZ R2, R5.reuse, R9 ;  /* 0x0000000905028220 */ /* 0x040fe20000410000 */
[----:B------:R-:W-:Y:S01]  /*4a00*/  @!P0 SHF.R.U64 R6, R34, 0x10, R35 ;  /* 0x0000001022068819 */ /* 0x000fe20000001223 */
[-C--:B------:R-:W-:Y:S01]  /*4a10*/  @!P0 FFMA.FTZ R49, R5, R33.reuse, -R49 ;  /* 0x0000002105318223 */ /* 0x080fe20000010831 */
[----:B------:R-:W-:Y:S01]  /*4a20*/  @!P0 HADD2.F32 R34, -RZ, R38.H1_H1 ;  /* 0x30000026ff228230 */ /* 0x000fe20000004100 */
[----:B------:R-:W-:Y:S01]  /*4a30*/  @!P0 FFMA.FTZ R2, R32, R33, R2 ;  /* 0x0000002120028223 */ /* 0x000fe20000010002 */
[----:B------:R-:W-:Y:S01]  /*4a40*/  @!P0 HADD2.F32 R5, -RZ, R3.H1_H1 ;  /* 0x30000003ff058230 */ /* 0x000fe20000004100 */
[----:B------:R-:W-:Y:S01]  /*4a50*/  @!P0 IMAD.MOV.U32 R33, RZ, RZ, R65 ;  /* 0x000000ffff218224 */ /* 0x000fe200078e0041 */
[----:B------:R-:W-:Y:S01]  /*4a60*/  @!P0 SHF.R.U32.HI R7, RZ, 0x10, R35 ;  /* 0x00000010ff078819 */ /* 0x000fe20000011623 */
[CC--:B------:R-:W-:Y:S01]  /*4a70*/  @!P0 FMUL.FTZ R60, R34.reuse, R8.reuse ;  /* 0x00000008223c8220 */ /* 0x0c0fe20000410000 */
[----:B------:R-:W-:Y:S01]  /*4a80*/  @!P0 HADD2.F32 R35, -RZ, R37.H0_H0 ;  /* 0x20000025ff238230 */ /* 0x000fe20000004100 */
[C---:B------:R-:W-:Y:S01]  /*4a90*/  @!P0 FMUL.FTZ R3, R5.reuse, R8 ;  /* 0x0000000805038220 */ /* 0x040fe20000410000 */
[----:B------:R-:W-:Y:S01]  /*4aa0*/  @!P0 MOV R8, R29 ;  /* 0x0000001d00088202 */ /* 0x000fe20000000f00 */
[--C-:B------:R-:W-:Y:S01]  /*4ab0*/  @!P0 HADD2.F32 R38, -RZ, R33.reuse.H1_H1 ;  /* 0x30000021ff268230 */ /* 0x100fe20000004100 */
[----:B------:R-:W-:Y:S01]  /*4ac0*/  @!P0 SHF.R.U32.HI R39, RZ, 0x10, R61 ;  /* 0x00000010ff278819 */ /* 0x000fe2000001163d */
[-C--:B------:R-:W-:Y:S01]  /*4ad0*/  @!P0 FFMA.FTZ R60, R5, R35.reuse, -R60 ;  /* 0x00000023053c8223 */ /* 0x080fe2000001083c */
[----:B------:R-:W-:Y:S01]  /*4ae0*/  @!P0 HADD2.F32 R5, -RZ, R4.H0_H0 ;  /* 0x20000004ff058230 */ /* 0x000fe20000004100 */
[----:B------:R-:W-:Y:S01]  /*4af0*/  @!P0 FFMA.FTZ R3, R34, R35, R3 ;  /* 0x0000002322038223 */ /* 0x000fe20000010003 */
[----:B------:R-:W-:Y:S01]  /*4b00*/  @!P0 HADD2.F32 R9, -RZ, R36.H0_H0 ;  /* 0x20000024ff098230 */ /* 0x000fe20000004100 */
[----:B------:R-:W-:Y:S01]  /*4b10*/  @!P0 SHF.R.U64 R44, R62, 0x10, R63 ;  /* 0x000000103e2c8819 */ /* 0x000fe2000000123f */
[----:B------:R-:W-:Y:S01]  /*4b20*/  @!P0 HADD2.F32 R36, -RZ, R33.H0_H0 ;  /* 0x20000021ff248230 */ /* 0x000fe20000004100 */
[----:B------:R-:W-:Y:S01]  /*4b30*/  @!P0 FMUL.FTZ R62, R38, R5 ;  /* 0x00000005263e8220 */ /* 0x000fe20000410000 */
[--C-:B------:R-:W-:Y:S01]  /*4b40*/  @!P0 HADD2.F32 R32, -RZ, R8.reuse.H0_H0 ;  /* 0x20000008ff208230 */ /* 0x100fe20000004100 */
[----:B------:R-:W-:Y:S01]  /*4b50*/  @!P0 MOV R33, R31 ;  /* 0x0000001f00218202 */ /* 0x000fe20000000f00 */
[----:B------:R-:W-:Y:S01]  /*4b60*/  @!P0 HADD2.F32 R39, -RZ, R39.H0_H0 ;  /* 0x20000027ff278230 */ /* 0x000fe20000004100 */
[-C--:B------:R-:W-:Y:S01]  /*4b70*/  @!P0 FMUL.FTZ R61, R36, R9.reuse ;  /* 0x00000009243d8220 */ /* 0x080fe20000410000 */
[----:B------:R-:W-:Y:S01]  /*4b80*/  @!P0 HADD2.F32 R8, -RZ, R8.H1_H1 ;  /* 0x30000008ff088230 */ /* 0x000fe20000004100 */
[----:B------:R-:W-:Y:S01]  /*4b90*/  @!P0 FMUL.FTZ R4, R32, R9 ;  /* 0x0000000920048220 */ /* 0x000fe20000410000 */
[----:B------:R-:W-:Y:S01]  /*4ba0*/  @!P0 HADD2.F32 R37, -RZ, R69.H0_H0 ;  /* 0x20000045ff258230 */ /* 0x000fe20000004100 */
[----:B------:R-:W-:Y:S01]  /*4bb0*/  @!P0 F2FP.PACK_AB R49, R60, R49 ;  /* 0x000000313c31823e */ /* 0x000fe200000000ff */
[--C-:B------:R-:W-:Y:S01]  /*4bc0*/  @!P0 HADD2.F32 R45, -RZ, R40.reuse.H0_H0 ;  /* 0x20000028ff2d8230 */ /* 0x100fe20000004100 */
[C---:B------:R-:W-:Y:S01]  /*4bd0*/  @!P0 FMUL.FTZ R5, R8.reuse, R5 ;  /* 0x0000000508058220 */ /* 0x040fe20000410000 */
[----:B------:R-:W-:Y:S01]  /*4be0*/  @!P0 F2FP.PACK_AB R2, R3, R2 ;  /* 0x000000020302823e */ /* 0x000fe200000000ff */
[----:B------:R-:W-:Y:S01]  /*4bf0*/  @!P0 FFMA.FTZ R62, R8, R39, -R62 ;  /* 0x00000027083e8223 */ /* 0x000fe2000001083e */
[----:B------:R-:W-:Y:S01]  /*4c00*/  @!P0 HADD2.F32 R8, -RZ, R23.H1_H1 ;  /* 0x30000017ff088230 */ /* 0x000fe20000004100 */
[-C--:B------:R-:W-:Y:S01]  /*4c10*/  @!P0 FFMA.FTZ R61, R32, R37.reuse, -R61 ;  /* 0x00000025203d8223 */ /* 0x080fe2000001083d */
[----:B------:R-:W-:Y:S01]  /*4c20*/  @!P0 SHF.R.U32.HI R48, RZ, 0x10, R63 ;  /* 0x00000010ff308819 */ /* 0x000fe2000001163f */
[----:B------:R-:W-:Y:S01]  /*4c30*/  @!P0 FFMA.FTZ R4, R36, R37, R4 ;  /* 0x0000002524048223 */ /* 0x000fe20000010004 */
[----:B------:R-:W-:Y:S01]  /*4c40*/  @!P0 HADD2.F32 R9, -RZ, R7.H0_H0 ;  /* 0x20000007ff098230 */ /* 0x000fe20000004100 */
[----:B------:R-:W-:Y:S01]  /*4c50*/  @!P0 FMUL.FTZ R63, R45, R8 ;  /* 0x000000082d3f8220 */ /* 0x000fe20000410000 */
[----:B------:R-:W-:Y:S01]  /*4c60*/  @!P0 HADD2.F32 R47, -RZ, R40.H1_H1 ;  /* 0x30000028ff2f8230 */ /* 0x000fe20000004100 */
[----:B------:R-:W-:Y:S01]  /*4c70*/  @!P0 FFMA.FTZ R5, R38, R39, R5 ;  /* 0x0000002726058223 */ /* 0x000fe20000010005 */
[--C-:B------:R-:W-:Y:S01]  /*4c80*/  @!P0 HADD2.F32 R32, -RZ, R33.reuse.H0_H0 ;  /* 0x20000021ff208230 */ /* 0x100fe20000004100 */
[----:B------:R-:W-:Y:S01]  /*4c90*/  @!P0 MOV R28, R49 ;  /* 0x00000031001c8202 */ /* 0x000fe20000000f00 */
[----:B------:R-:W-:Y:S01]  /*4ca0*/  @!P0 HADD2.F32 R7, -RZ, R33.H1_H1 ;  /* 0x30000021ff078230 */ /* 0x000fe20000004100 */
[-C--:B------:R-:W-:Y:S01]  /*4cb0*/  @!P0 FMUL.FTZ R69, R47, R9.reuse ;  /* 0x000000092f458220 */ /* 0x080fe20000410000 */
[----:B------:R-:W-:Y:S01]  /*4cc0*/  @!P0 MOV R33, R66 ;  /* 0x0000004200218202 */ /* 0x000fe20000000f00 */
[C---:B------:R-:W-:Y:S01]  /*4cd0*/  @!P0 FMUL.FTZ R8, R32.reuse, R8 ;  /* 0x0000000820088220 */ /* 0x040fe20000410000 */
[----:B------:R-:W-:Y:S01]  /*4ce0*/  @!P0 HADD2.F32 R48, -RZ, R48.H0_H0 ;  /* 0x20000030ff308230 */ /* 0x000fe20000004100 */
[----:B------:R-:W-:Y:S01]  /*4cf0*/  @!P0 FFMA.FTZ R63, R32, R46, -R63 ;  /* 0x0000002e203f8223 */ /* 0x000fe2000001083f */
[----:B------:R-:W-:Y:S01]  /*4d00*/  @!P0 HADD2.F32 R32, -RZ, R23.H0_H0 ;  /* 0x20000017ff208230 */ /* 0x000fe20000004100 */
[----:B------:R-:W-:Y:S01]  /*4d10*/  @!P0 IMAD.MOV.U32 R23, RZ, RZ, R30 ;  /* 0x000000ffff178224 */ /* 0x000fe200078e001e */
[----:B------:R-:W-:Y:S01]  /*4d20*/  @!P0 MOV R64, R2 ;  /* 0x0000000200408202 */ /* 0x000fe20000000f00 */
[C---:B------:R-:W-:Y:S01]  /*4d30*/  @!P0 FMUL.FTZ R9, R7.reuse, R9 ;  /* 0x0000000907098220 */ /* 0x040fe20000410000 */
[----:B------:R-:W-:Y:S01]  /*4d40*/  @!P0 F2FP.PACK_AB R61, R62, R61 ;  /* 0x0000003d3e3d823e */ /* 0x000fe200000000ff */
[----:B------:R-:W-:Y:S01]  /*4d50*/  @!P0 FFMA.FTZ R69, R7, R48, -R69 ;  /* 0x0000003007458223 */ /* 0x000fe20000010845 */
[--C-:B------:R-:W-:Y:S01]  /*4d60*/  @!P0 HADD2.F32 R40, -RZ, R33.reuse.H0_H0 ;  /* 0x20000021ff288230 */ /* 0x100fe20000004100 */
[----:B------:R-:W-:Y:S01]  /*4d70*/  @!P0 F2FP.PACK_AB R4, R5, R4 ;  /* 0x000000040504823e */ /* 0x000fe200000000ff */
[----:B------:R-:W-:Y:S01]  /*4d80*/  @!P0 HADD2.F32 R43, -RZ, R33.H1_H1 ;  /* 0x30000021ff2b8230 */ /* 0x000fe20000004100 */
[----:B------:R-:W-:Y:S01]  /*4d90*/  @!P0 MOV R29, R61 ;  /* 0x0000003d001d8202 */ /* 0x000fe20000000f00 */
[----:B------:R-:W-:Y:S01]  /*4da0*/  @!P0 HADD2.F32 R7, -RZ, R6.H0_H0 ;  /* 0x20000006ff078230 */ /* 0x000fe20000004100 */
[CC--:B------:R-:W-:Y:S01]  /*4db0*/  @!P0 FMUL.FTZ R70, R40.reuse, R32.reuse ;  /* 0x0000002028468220 */ /* 0x0c0fe20000410000 */
[--C-:B------:R-:W-:Y:S01]  /*4dc0*/  @!P0 HADD2.F32 R33, -RZ, R23.reuse.H0_H0 ;  /* 0x20000017ff218230 */ /* 0x100fe20000004100 */
[----:B------:R-:W-:Y:S01]  /*4dd0*/  @!P0 IMAD.MOV.U32 R65, RZ, RZ, R4 ;  /* 0x000000ffff418224 */ /* 0x000fe200078e0004 */
[----:B------:R-:W-:Y:S01]  /*4de0*/  @!P0 HADD2.F32 R41, -RZ, R68.H0_H0 ;  /* 0x20000044ff298230 */ /* 0x000fe20000004100 */
[----:B------:R-:W-:Y:S01]  /*4df0*/  @!P0 FMUL.FTZ R68, R43, R7 ;  /* 0x000000072b448220 */ /* 0x000fe20000410000 */
[----:B------:R-:W-:Y:S01]  /*4e00*/  @!P0 HADD2.F32 R23, -RZ, R23.H1_H1 ;  /* 0x30000017ff178230 */ /* 0x000fe20000004100 */
[C---:B------:R-:W-:Y:S01]  /*4e10*/  @!P0 FMUL.FTZ R6, R33.reuse, R32 ;  /* 0x0000002021068220 */ /* 0x040fe20000410000 */
[----:B------:R-:W-:Y:S01]  /*4e20*/  @!P0 HADD2.F32 R44, -RZ, R44.H0_H0 ;  /* 0x2000002cff2c8230 */ /* 0x000fe20000004100 */
[----:B------:R-:W-:Y:S01]  /*4e30*/  @!P0 FFMA.FTZ R33, R33, R41, -R70 ;  /* 0x0000002921218223 */ /* 0x000fe20000010846 */
[----:B------:R-:W-:Y:S01]  /*4e40*/  @!P0 F2FP.PACK_AB R63, R69, R63 ;  /* 0x0000003f453f823e */ /* 0x000fe200000000ff */
[C---:B------:R-:W-:Y:S02]  /*4e50*/  @!P0 FMUL.FTZ R7, R23.reuse, R7 ;  /* 0x0000000717078220 */ /* 0x040fe40000410000 */
[-C--:B------:R-:W-:Y:S01]  /*4e60*/  @!P0 FFMA.FTZ R23, R23, R44.reuse, -R68 ;  /* 0x0000002c17178223 */ /* 0x080fe20000010844 */
[----:B------:R-:W-:Y:S01]  /*4e70*/  @!P0 MOV R31, R63 ;  /* 0x0000003f001f8202 */ /* 0x000fe20000000f00 */
[----:B------:R-:W-:Y:S02]  /*4e80*/  @!P0 FFMA.FTZ R6, R40, R41, R6 ;  /* 0x0000002928068223 */ /* 0x000fe40000010006 */
[----:B------:R-:W-:Y:S01]  /*4e90*/  @!P0 FFMA.FTZ R7, R43, R44, R7 ;  /* 0x0000002c2b078223 */ /* 0x000fe20000010007 */
[----:B------:R-:W-:Y:S01]  /*4ea0*/  @!P0 F2FP.PACK_AB R23, R23, R33 ;  /* 0x000000211717823e */ /* 0x000fe200000000ff */
[----:B------:R-:W-:Y:S02]  /*4eb0*/  @!P0 FFMA.FTZ R8, R45, R46, R8 ;  /* 0x0000002e2d088223 */ /* 0x000fe40000010008 */
        /* <DEDUP_REMOVED lines=8> */
.L_x_1142:
[----:B------:R-:W-:Y:S05]  /*4f40*/  BSYNC B0 ;  /* 0x0000000000007941 */ /* 0x000fea0003800000 */
.L_x_1141:
[----:B------:R-:W-:Y:S11]  /*4f50*/  ISETP.GE.AND P0, PT, R14, c[0x0][0x1d4], PT ;  /* 0x000075000e007a0c */ /* 0x000ff60003f06270 */
[----:B------:R-:W-:Y:S02]  /*4f60*/  @!UPT UIADD3 URZ, URZ, URZ, URZ ;  /* 0x0000003f3f3ff290 */ /* 0x000fe4000fffe03f */
[----:B------:R-:W-:-:S05]  /*4f70*/  @P0 BRA `(.L_x_1126) ;  /* 0x000008f000000947 */ /* 0x000fca0003800000 */
[----:B------:R-:W-:Y:S01]  /*4f80*/  LDS.128 R44, [R102+0x3c80] ;  /* 0x003c8000662c7984 */ /* 0x000fe20000000c00 */
[----:B------:R-:W-:Y:S04]  /*4f90*/  IADD3 R3, P1, P0, R142, R148, R116 ;  /* 0x000000948e037210 */ /* 0x000fe8000783e074 */
[----:B------:R-:W-:Y:S02]  /*4fa0*/  IADD3.X R2, R90, R127, R99, P1, P0 ;  /* 0x0000007f5a027210 */ /* 0x000fe40000fe0463 */
[C---:B------:R-:W-:Y:S01]  /*4fb0*/  LEA R48, P0, R3.reuse, c[0x0][0x1c8], 0x1 ;  /* 0x0000720003307a11 */ /* 0x040fe200078008ff */
[----:B-1----:R-:W1:Y:S03]  /*4fc0*/  LDS.128 R28, [R103+0x3c80] ;  /* 0x003c8000671c7984 */ /* 0x002e660000000c00 */
[----:B------:R-:W-:Y:S02]  /*4fd0*/  LEA.HI.X R49, R3, c[0x0][0x1cc], R2, 0x1, P0 ;  /* 0x0000730003317a11 */ /* 0x000fe400000f0c02 */
[----:B------:R-:W-:Y:S11]  /*4fe0*/  ISETP.GE.AND P0, PT, R14, c[0x0][0x27c], PT ;  /* 0x00009f000e007a0c */ /* 0x000ff60003f06270 */
[----:B------:R-:W-:Y:S02]  /*4ff0*/  @!UPT UIADD3 URZ, URZ, URZ, URZ ;  /* 0x0000003f3f3ff290 */ /* 0x000fe4000fffe03f */
[--C-:B------:R-:W-:Y:S01]  /*5000*/  @!P0 HADD2.F32 R2, -RZ, R22.reuse.H1_H1 ;  /* 0x30000016ff028230 */ /* 0x100fe20000004100 */
[----:B------:R-:W-:Y:S01]  /*5010*/  @!P0 SHF.R.U64 R5, R24, 0x10, R25 ;  /* 0x0000001018058819 */ /* 0x000fe20000001219 */
[----:B------:R-:W-:Y:S01]  /*5020*/  @!P0 HADD2.F32 R4, -RZ, R22.H0_H0 ;  /* 0x20000016ff048230 */ /* 0x000fe20000004100 */
[----:B------:R-:W-:Y:S01]  /*5030*/  @!P0 SHF.R.U64 R6, R26, 0x10, R27 ;  /* 0x000000101a068819 */ /* 0x000fe2000000121b */
[--C-:B------:R-:W-:Y:S01]  /*5040*/  @!P0 HADD2.F32 R39, -RZ, R54.reuse.H1_H1 ;  /* 0x30000036ff278230 */ /* 0x100fe20000004100 */
[----:B------:R-:W-:Y:S01]  /*5050*/  @!P0 SHF.R.U32.HI R3, RZ, 0x10, R25 ;  /* 0x00000010ff038819 */ /* 0x000fe20000011619 */
[--C-:B------:R-:W-:Y:S01]  /*5060*/  @!P0 HADD2.F32 R25, -RZ, R55.reuse.H1_H1 ;  /* 0x30000037ff198230 */ /* 0x100fe20000004100 */
[----:B------:R-:W-:Y:S01]  /*5070*/  @!P0 SHF.R.U32.HI R7, RZ, 0x10, R27 ;  /* 0x00000010ff078819 */ /* 0x000fe2000001161b */
[----:B------:R-:W-:Y:S01]  /*5080*/  @!P0 HADD2.F32 R27, -RZ, R55.H0_H0 ;  /* 0x20000037ff1b8230 */ /* 0x000fe20000004100 */
[--C-:B------:R-:W-:Y:S01]  /*5090*/  @!P0 SHF.R.U64 R56, R56, 0x10, R57.reuse ;  /* 0x0000001038388819 */ /* 0x100fe20000001239 */
[----:B------:R-:W-:Y:S01]  /*50a0*/  @!P0 HADD2.F32 R35, -RZ, R54.H0_H0 ;  /* 0x20000036ff238230 */ /* 0x000fe20000004100 */
[----:B------:R-:W-:Y:S01]  /*50b0*/  @!P0 SHF.R.U32.HI R33, RZ, 0x10, R57 ;  /* 0x00000010ff218819 */ /* 0x000fe20000011639 */
[----:B------:R-:W-:Y:S01]  /*50c0*/  @!P0 HADD2.F32 R3, -RZ, R3.H0_H0 ;  /* 0x20000003ff038230 */ /* 0x000fe20000004100 */
[--C-:B------:R-:W-:Y:S02]  /*50d0*/  @!P0 SHF.R.U32.HI R41, RZ, 0x10, R59.reuse ;  /* 0x00000010ff298819 */ /* 0x100fe4000001163b */
[----:B------:R-:W-:Y:S01]  /*50e0*/  @!P0 SHF.R.U64 R37, R58, 0x10, R59 ;  /* 0x000000103a258819 */ /* 0x000fe2000000123b */
[----:B------:R-:W-:Y:S02]  /*50f0*/  @!P0 HADD2.F32 R33, -RZ, R33.H0_H0 ;  /* 0x20000021ff218230 */ /* 0x000fe40000004100 */
[----:B------:R-:W-:Y:S02]  /*5100*/  @!P0 HADD2.F32 R41, -RZ, R41.H0_H0 ;  /* 0x20000029ff298230 */ /* 0x000fe40000004100 */
[----:B------:R-:W-:Y:S01]  /*5110*/  @!P0 HADD2.F32 R37, -RZ, R37.H0_H0 ;  /* 0x20000025ff258230 */ /* 0x000fe20000004100 */
[----:B-1----:R-:W-:Y:S02]  /*5120*/  @!P0 MOV R8, R28 ;  /* 0x0000001c00088202 */ /* 0x002fe40000000f00 */
[----:B------:R-:W-:Y:S02]  /*5130*/  @!P0 MOV R34, R44 ;  /* 0x0000002c00228202 */ /* 0x000fe40000000f00 */
[----:B------:R-:W-:Y:S01]  /*5140*/  @!P0 MOV R32, R45 ;  /* 0x0000002d00208202 */ /* 0x000fe20000000f00 */
[----:B------:R-:W-:Y:S01]  /*5150*/  @!P0 HADD2.F32 R23, -RZ, R8.H0_H0 ;  /* 0x20000008ff178230 */ /* 0x000fe20000004100 */
[----:B------:R-:W-:Y:S01]  /*5160*/  @!P0 MOV R22, R29 ;  /* 0x0000001d00168202 */ /* 0x000fe20000000f00 */
[----:B------:R-:W-:Y:S02]  /*5170*/  @!P0 HADD2.F32 R24, -RZ, R34.H0_H0 ;  /* 0x20000022ff188230 */ /* 0x000fe40000004100 */
[----:B------:R-:W-:Y:S02]  /*5180*/  @!P0 HADD2.F32 R26, -RZ, R32.H0_H0 ;  /* 0x20000020ff1a8230 */ /* 0x000fe40000004100 */
[--C-:B------:R-:W-:Y:S01]  /*5190*/  @!P0 HADD2.F32 R9, -RZ, R22.reuse.H0_H0 ;  /* 0x20000016ff098230 */ /* 0x100fe20000004100 */
[-C--:B------:R-:W-:Y:S01]  /*51a0*/  @!P0 FMUL.FTZ R43, R24, R2.reuse ;  /* 0x00000002182b8220 */ /* 0x080fe20000410000 */
[----:B------:R-:W-:Y:S01]  /*51b0*/  @!P0 HADD2.F32 R22, -RZ, R22.H1_H1 ;  /* 0x30000016ff168230 */ /* 0x000fe20000004100 */
[----:B------:R-:W-:Y:S01]  /*51c0*/  @!P0 FMUL.FTZ R2, R23, R2 ;  /* 0x0000000217028220 */ /* 0x000fe20000410000 */
[----:B------:R-:W-:Y:S01]  /*51d0*/  @!P0 HADD2.F32 R8, -RZ, R8.H1_H1 ;  /* 0x30000008ff088230 */ /* 0x000fe20000004100 */
[-C--:B------:R-:W-:Y:S01]  /*51e0*/  @!P0 FMUL.FTZ R50, R26, R4.reuse ;  /* 0x000000041a328220 */ /* 0x080fe20000410000 */
[----:B------:R-:W-:Y:S01]  /*51f0*/  @!P0 HADD2.F32 R32, -RZ, R32.H1_H1 ;  /* 0x30000020ff208230 */ /* 0x000fe20000004100 */
[----:B------:R-:W-:Y:S01]  /*5200*/  @!P0 FFMA.FTZ R2, R24, R25, R2 ;  /* 0x0000001918028223 */ /* 0x000fe20000010002 */
[----:B------:R-:W-:Y:S01]  /*5210*/  @!P0 HADD2.F32 R24, -RZ, R34.H1_H1 ;  /* 0x30000022ff188230 */ /* 0x000fe20000004100 */
[C---:B------:R-:W-:Y:S02]  /*5220*/  @!P0 FMUL.FTZ R4, R9.reuse, R4 ;  /* 0x0000000409048220 */ /* 0x040fe40000410000 */
[----:B------:R-:W-:Y:S01]  /*5230*/  @!P0 FFMA.FTZ R50, R9, R27, -R50 ;  /* 0x0000001b09328223 */ /* 0x000fe20000010832 */
[----:B------:R-:W-:Y:S01]  /*5240*/  @!P0 HADD2.F32 R9, -RZ, R5.H0_H0 ;  /* 0x20000005ff098230 */ /* 0x000fe20000004100 */
[----:B------:R-:W-:Y:S01]  /*5250*/  @!P0 FFMA.FTZ R43, R23, R25, -R43 ;  /* 0x00000019172b8223 */ /* 0x000fe2000001082b */
[----:B------:R-:W-:Y:S01]  /*5260*/  @!P0 MOV R23, R31 ;  /* 0x0000001f00178202 */ /* 0x000fe20000000f00 */
[----:B------:R-:W-:Y:S01]  /*5270*/  @!P0 IMAD.MOV.U32 R34, RZ, RZ, R47 ;  /* 0x000000ffff228224 */ /* 0x000fe200078e002f */
[----:B------:R-:W-:Y:S01]  /*5280*/  @!P0 HADD2.F32 R25, -RZ, R56.H0_H0 ;  /* 0x20000038ff198230 */ /* 0x000fe20000004100 */
[----:B------:R-:W-:Y:S02]  /*5290*/  @!P0 FMUL.FTZ R52, R24, R9 ;  /* 0x0000000918348220 */ /* 0x000fe40000410000 */
[-C--:B------:R-:W-:Y:S01]  /*52a0*/  @!P0 FMUL.FTZ R51, R32, R3.reuse ;  /* 0x0000000320338220 */ /* 0x080fe20000410000 */
[--C-:B------:R-:W-:Y:S01]  /*52b0*/  @!P0 HADD2.F32 R38, -RZ, R34.reuse.H0_H0 ;  /* 0x20000022ff268230 */ /* 0x100fe20000004100 */
[----:B------:R-:W-:Y:S01]  /*52c0*/  @!P0 FMUL.FTZ R5, R22, R3 ;  /* 0x0000000316058220 */ /* 0x000fe20000410000 */
[----:B------:R-:W-:Y:S01]  /*52d0*/  @!P0 HADD2.F32 R40, -RZ, R34.H1_H1 ;  /* 0x30000022ff288230 */ /* 0x000fe20000004100 */
[C---:B------:R-:W-:Y:S01]  /*52e0*/  @!P0 FMUL.FTZ R3, R8.reuse, R9 ;  /* 0x0000000908038220 */ /* 0x040fe20000410000 */
[----:B------:R-:W-:Y:S01]  /*52f0*/  @!P0 HADD2.F32 R9, -RZ, R7.H0_H0 ;  /* 0x20000007ff098230 */ /* 0x000fe20000004100 */
[----:B------:R-:W-:Y:S01]  /*5300*/  @!P0 FFMA.FTZ R52, R8, R25, -R52 ;  /* 0x0000001908348223 */ /* 0x000fe20000010834 */
[----:B------:R-:W-:Y:S01]  /*5310*/  @!P0 HADD2.F32 R8, -RZ, R17.H1_H1 ;  /* 0x30000011ff088230 */ /* 0x000fe20000004100 */
[----:B------:R-:W-:Y:S01]  /*5320*/  @!P0 FFMA.FTZ R51, R22, R33, -R51 ;  /* 0x0000002116338223 */ /* 0x000fe20000010833 */
[--C-:B------:R-:W-:Y:S01]  /*5330*/  @!P0 HADD2.F32 R22, -RZ, R23.reuse.H0_H0 ;  /* 0x20000017ff168230 */ /* 0x100fe20000004100 */
[----:B------:R-:W-:Y:S01]  /*5340*/  @!P0 FMUL.FTZ R55, R40, R9 ;  /* 0x0000000928378220 */ /* 0x000fe20000410000 */
[----:B------:R-:W-:Y:S01]  /*5350*/  @!P0 F2FP.PACK_AB R43, R52, R43 ;  /* 0x0000002b342b823e */ /* 0x000fe200000000ff */
[-C--:B------:R-:W-:Y:S01]  /*5360*/  @!P0 FMUL.FTZ R53, R38, R8.reuse ;  /* 0x0000000826358220 */ /* 0x080fe20000410000 */
[----:B------:R-:W-:Y:S01]  /*5370*/  @!P0 HADD2.F32 R7, -RZ, R23.H1_H1 ;  /* 0x30000017ff078230 */ /* 0x000fe20000004100 */
[C---:B------:R-:W-:Y:S01]  /*5380*/  @!P0 FMUL.FTZ R8, R22.reuse, R8 ;  /* 0x0000000816088220 */ /* 0x040fe20000410000 */
[----:B------:R-:W-:Y:S01]  /*5390*/  @!P0 MOV R23, R46 ;  /* 0x0000002e00178202 */ /* 0x000fe20000000f00 */
[----:B------:R-:W-:Y:S01]  /*53a0*/  @!P0 FFMA.FTZ R53, R22, R39, -R53 ;  /* 0x0000002716358223 */ /* 0x000fe20000010835 */
[----:B------:R-:W-:Y:S01]  /*53b0*/  @!P0 HADD2.F32 R22, -RZ, R17.H0_H0 ;  /* 0x20000011ff168230 */ /* 0x000fe20000004100 */
[C---:B------:R-:W-:Y:S01]  /*53c0*/  @!P0 FMUL.FTZ R9, R7.reuse, R9 ;  /* 0x0000000907098220 */ /* 0x040fe20000410000 */
[----:B------:R-:W-:Y:S01]  /*53d0*/  @!P0 MOV R17, R30 ;  /* 0x0000001e00118202 */ /* 0x000fe20000000f00 */
[----:B------:R-:W-:Y:S01]  /*53e0*/  @!P0 FFMA.FTZ R55, R7, R41, -R55 ;  /* 0x0000002907378223 */ /* 0x000fe20000010837 */
[--C-:B------:R-:W-:Y:S01]  /*53f0*/  @!P0 HADD2.F32 R34, -RZ, R23.reuse.H0_H0 ;  /* 0x20000017ff228230 */ /* 0x100fe20000004100 */
[----:B------:R-:W-:Y:S01]  /*5400*/  @!P0 FFMA.FTZ R3, R24, R25, R3 ;  /* 0x0000001918038223 */ /* 0x000fe20000010003 */
[----:B------:R-:W-:Y:S01]  /*5410*/  @!P0 F2FP.PACK_AB R50, R51, R50 ;  /* 0x000000323332823e */ /* 0x000fe200000000ff */
[----:B------:R-:W-:Y:S01]  /*5420*/  @!P0 FFMA.FTZ R4, R26, R27, R4 ;  /* 0x0000001b1a048223 */ /* 0x000fe20000010004 */
[----:B------:R-:W-:Y:S01]  /*5430*/  @!P0 F2FP.PACK_AB R53, R55, R53 ;  /* 0x000000353735823e */ /* 0x000fe200000000ff */
[----:B------:R-:W-:Y:S01]  /*5440*/  @!P0 FMUL.FTZ R56, R34, R22 ;  /* 0x0000001622388220 */ /* 0x000fe20000410000 */
[----:B------:R-:W-:Y:S01]  /*5450*/  @!P0 MOV R29, R50 ;  /* 0x00000032001d8202 */ /* 0x000fe20000000f00 */
[----:B------:R-:W-:Y:S01]  /*5460*/  @!P0 FFMA.FTZ R5, R32, R33, R5 ;  /* 0x0000002120058223 */ /* 0x000fe20000010005 */
[----:B------:R-:W-:Y:S01]  /*5470*/  @!P0 MOV R31, R53 ;  /* 0x00000035001f8202 */ /* 0x000fe20000000f00 */
[----:B------:R-:W-:Y:S01]  /*5480*/  @!P0 IMAD.MOV.U32 R28, RZ, RZ, R43 ;  /* 0x000000ffff1c8224 */ /* 0x000fe200078e002b */
[----:B------:R-:W-:Y:S01]  /*5490*/  @!P0 F2FP.PACK_AB R2, R3, R2 ;  /* 0x000000020302823e */ /* 0x000fe200000000ff */
[----:B------:R-:W-:Y:S01]  /*54a0*/  @!P0 HADD2.F32 R7, -RZ, R6.H0_H0 ;  /* 0x20000006ff078230 */ /* 0x000fe20000004100 */
[----:B------:R-:W-:Y:S01]  /*54b0*/  @!P0 F2FP.PACK_AB R4, R5, R4 ;  /* 0x000000040504823e */ /* 0x000fe200000000ff */
[----:B------:R-:W-:Y:S02]  /*54c0*/  @!P0 HADD2.F32 R36, -RZ, R23.H1_H1 ;  /* 0x30000017ff248230 */ /* 0x000fe40000004100 */
[----:B------:R-:W-:Y:S01]  /*54d0*/  @!P0 IMAD.MOV.U32 R44, RZ, RZ, R2 ;  /* 0x000000ffff2c8224 */ /* 0x000fe200078e0002 */
[--C-:B------:R-:W-:Y:S01]  /*54e0*/  @!P0 HADD2.F32 R23, -RZ, R17.reuse.H0_H0 ;  /* 0x20000011ff178230 */ /* 0x100fe20000004100 */
[----:B------:R-:W-:Y:S01]  /*54f0*/  @!P0 MOV R45, R4 ;  /* 0x00000004002d8202 */ /* 0x000fe20000000f00 */
[----:B------:R-:W-:Y:S01]  /*5500*/  @!P0 FMUL.FTZ R54, R36, R7 ;  /* 0x0000000724368220 */ /* 0x000fe20000410000 */
[----:B------:R-:W-:Y:S02]  /*5510*/  @!P0 HADD2.F32 R17, -RZ, R17.H1_H1 ;  /* 0x30000011ff118230 */ /* 0x000fe40000004100 */
[C---:B------:R-:W-:Y:S02]  /*5520*/  @!P0 FMUL.FTZ R6, R23.reuse, R22 ;  /* 0x0000001617068220 */ /* 0x040fe40000410000 */
[----:B------:R-:W-:Y:S02]  /*5530*/  @!P0 FFMA.FTZ R23, R23, R35, -R56 ;  /* 0x0000002317178223 */ /* 0x000fe40000010838 */
[C---:B------:R-:W-:Y:S02]  /*5540*/  @!P0 FMUL.FTZ R7, R17.reuse, R7 ;  /* 0x0000000711078220 */ /* 0x040fe40000410000 */
[----:B------:R-:W-:Y:S02]  /*5550*/  @!P0 FFMA.FTZ R17, R17, R37, -R54 ;  /* 0x0000002511118223 */ /* 0x000fe40000010836 */
[----:B------:R-:W-:Y:S02]  /*5560*/  @!P0 FFMA.FTZ R6, R34, R35, R6 ;  /* 0x0000002322068223 */ /* 0x000fe40000010006 */
[----:B------:R-:W-:Y:S01]  /*5570*/  @!P0 FFMA.FTZ R7, R36, R37, R7 ;  /* 0x0000002524078223 */ /* 0x000fe20000010007 */
[----:B------:R-:W-:Y:S01]  /*5580*/  @!P0 F2FP.PACK_AB R17, R17, R23 ;  /* 0x000000171111823e */ /* 0x000fe200000000ff */
[----:B------:R-:W-:Y:S02]  /*5590*/  @!P0 FFMA.FTZ R8, R38, R39, R8 ;  /* 0x0000002726088223 */ /* 0x000fe40000010008 */
[----:B------:R-:W-:Y:S01]  /*55a0*/  @!P0 FFMA.FTZ R9, R40, R41, R9 ;  /* 0x0000002928098223 */ /* 0x000fe20000010009 */
[----:B------:R-:W-:Y:S02]  /*55b0*/  @!P0 MOV R30, R17 ;  /* 0x00000011001e8202 */ /* 0x000fe40000000f00 */
[----:B------:R-:W-:Y:S02]  /*55c0*/  @!P0 F2FP.PACK_AB R6, R7, R6 ;  /* 0x000000060706823e */ /* 0x000fe400000000ff */
[----:B------:R-:W-:Y:S01]  /*55d0*/  @!P0 F2FP.PACK_AB R8, R9, R8 ;  /* 0x000000080908823e */ /* 0x000fe200000000ff */
[----:B------:R1:W-:Y:S01]  /*55e0*/  STG.E.128 [R48.64], R28 ;  /* 0x0000001c30007986 */ /* 0x0003e2000c101d0c */
[----:B------:R-:W-:Y:S02]  /*55f0*/  @!P0 MOV R46, R6 ;  /* 0x00000006002e8202 */ /* 0x000fe40000000f00 */
        /* <DEDUP_REMOVED lines=10> */
.L_x_1122:
        /* <DEDUP_REMOVED lines=29> */
.L_x_1126:
[----:B------:R-:W-:Y:S05]  /*5870*/  BSYNC B1 ;  /* 0x0000000000017941 */ /* 0x000fea0003800000 */
.L_x_1121:
[----:B------:R-:W-:Y:S01]  /*5880*/  IMAD.WIDE.U32 R8, R42, 0x30, RZ ;  /* 0x000000302a087825 */ /* 0x000fe200078e00ff */
[----:B-1---5:R-:W-:Y:S01]  /*5890*/  IADD3 R5, -R121, R126, RZ ;  /* 0x0000007e79057210 */ /* 0x022fe20007ffe1ff */
[----:B------:R-:W-:Y:S02]  /*58a0*/  BSSY B0, `(.L_x_1143) ;  /* 0x000004a000007945 */ /* 0x000fe40003800000 */
[----:B------:R-:W-:Y:S01]  /*58b0*/  IMAD R4, R75, 0x30, RZ ;  /* 0x000000304b047824 */ /* 0x000fe200078e02ff */
[----:B--2---:R-:W-:Y:S03]  /*58c0*/  IADD3 R3, P0, R89, R8, RZ ;  /* 0x0000000859037210 */ /* 0x004fe60007f1e0ff */
[----:B------:R-:W-:Y:S04]  /*58d0*/  IMAD.IADD R4, R9, 0x1, R4 ;  /* 0x0000000109047824 */ /* 0x000fe800078e0204 */
[----:B------:R-:W-:Y:S01]  /*58e0*/  IMAD.X R2, R4, 0x1, R88, P0 ;  /* 0x0000000104027824 */ /* 0x000fe200000e0658 */
[----:B------:R-:W-:Y:S11]  /*58f0*/  ISETP.GE.AND P0, PT, R5, 0x21, PT ;  /* 0x000000210500780c */ /* 0x000ff60003f06270 */
[----:B------:R-:W-:Y:S02]  /*5900*/  @!UPT UIADD3 URZ, URZ, URZ, URZ ;  /* 0x0000003f3f3ff290 */ /* 0x000fe4000fffe03f */
[----:B------:R-:W-:Y:S05]  /*5910*/  @P0 IADD3 R7, P1, R3, 0x20, RZ ;  /* 0x0000002003070810 */ /* 0x000fea0007f3e0ff */
[----:B------:R-:W-:Y:S01]  /*5920*/  @P0 IMAD.X R6, RZ, RZ, R2, P1 ;  /* 0x000000ffff060224 */ /* 0x000fe200008e0602 */
[----:B------:R-:W-:Y:S03]  /*5930*/  ISETP.GE.AND P1, PT, R5, 0x1, PT ;  /* 0x000000010500780c */ /* 0x000fe60003f26270 */
[----:B------:R-:W-:Y:S04]  /*5940*/  @P0 IMAD R6, R6, c[0x0][0x258], RZ ;  /* 0x0000960006060a24 */ /* 0x000fe800078e02ff */
[----:B------:R-:W-:Y:S06]  /*5950*/  @P0 IMAD R6, R7, c[0x0][0x25c], R6 ;  /* 0x0000970007060a24 */ /* 0x000fec00078e0206 */
[----:B------:R-:W-:Y:S01]  /*5960*/  @P1 MOV R22, R138 ;  /* 0x0000008a00161202 */ /* 0x000fe20000000f00 */
[----:B------:R-:W-:Y:S02]  /*5970*/  @P1 IMAD.MOV.U32 R23, RZ, RZ, R87 ;  /* 0x000000ffff171224 */ /* 0x000fe400078e0057 */
[----:B------:R-:W-:Y:S02]  /*5980*/  @P1 IMAD R2, R2, c[0x0][0x258], RZ ;  /* 0x0000960002021a24 */ /* 0x000fe400078e02ff */
[C---:B------:R-:W-:Y:S04]  /*5990*/  @P1 IMAD.WIDE.U32 R22, R3.reuse, c[0x0][0x258], R22 ;  /* 0x0000960003161a25 */ /* 0x040fe800078e0016 */
[----:B------:R-:W-:Y:S01]  /*59a0*/  @P1 IMAD R2, R3, c[0x0][0x25c], R2 ;  /* 0x0000970003021a24 */ /* 0x000fe200078e0202 */
[C---:B------:R-:W-:Y:S02]  /*59b0*/  @P1 LEA R24, P2, R22.reuse, c[0x0][0x250], 0x1 ;  /* 0x0000940016181a11 */ /* 0x040fe400078408ff */
[----:B------:R-:W-:Y:S02]  /*59c0*/  @P0 MOV R3, R87 ;  /* 0x0000005700030202 */ /* 0x000fe40000000f00 */
[----:B------:R-:W-:Y:S04]  /*59d0*/  @P1 IADD3 R2, R23, R2, RZ ;  /* 0x0000000217021210 */ /* 0x000fe80007ffe0ff */
[----:B------:R-:W-:Y:S01]  /*59e0*/  @P1 LEA.HI.X R25, R22, c[0x0][0x254], R2, 0x1, P2 ;  /* 0x0000950016191a11 */ /* 0x000fe200010f0c02 */
[----:B------:R-:W-:Y:S04]  /*59f0*/  @P0 IMAD.MOV.U32 R2, RZ, RZ, R138 ;  /* 0x000000ffff020224 */ /* 0x000fe800078e008a */
[----:B------:R-:W-:Y:S01]  /*5a00*/  @!PT LDS RZ, [RZ] ;  /* 0x00000000fffff984 */ /* 0x000fe20000000800 */
[----:B------:R-:W-:Y:S01]  /*5a10*/  @!PT LDS RZ, [RZ] ;  /* 0x00000000fffff984 */ /* 0x000fe20000000800 */
[----:B------:R-:W-:Y:S01]  /*5a20*/  @!PT LDS RZ, [RZ] ;  /* 0x00000000fffff984 */ /* 0x000fe20000000800 */
[----:B------:R1:W-:Y:S01]  /*5a30*/  @P1 LDGSTS.E.BYPASS.LTC128B.128 [R120+0x1880], [R24.64], !P6 ;  /* 0x0188000018781fae */ /* 0x0003e2000f101d4c */
[----:B------:R-:W-:Y:S03]  /*5a40*/  @P0 IMAD.WIDE.U32 R2, R7, c[0x0][0x258], R2 ;  /* 0x0000960007020a25 */ /* 0x000fe600078e0002 */
[----:B------:R1:W-:Y:S02]  /*5a50*/  @P1 LDGSTS.E.BYPASS.LTC128B.128 [R120+0x2480], [R24.64+0x40], !P5 ;  /* 0x0248004018781fae */ /* 0x0003e4000e901d4c */
[C---:B------:R-:W-:Y:S02]  /*5a60*/  @P0 LEA R22, P2, R2.reuse, c[0x0][0x250], 0x1 ;  /* 0x0000940002160a11 */ /* 0x040fe400078408ff */
[----:B------:R1:W-:Y:S01]  /*5a70*/  @P1 LDGSTS.E.BYPASS.LTC128B.128 [R120+0x3080], [R24.64+0x80], !P4 ;  /* 0x0308008018781fae */ /* 0x0003e2000e101d4c */
[----:B------:R-:W-:Y:S04]  /*5a80*/  @P0 IADD3 R6, R3, R6, RZ ;  /* 0x0000000603060210 */ /* 0x000fe80007ffe0ff */
        /* <DEDUP_REMOVED lines=10> */
[----:B------:R-:W-:Y:S04]  /*5b30*/  IMAD.MOV.U32 R5, RZ, RZ, R84 ;  /* 0x000000ffff057224 */ /* 0x000fe800078e0054 */
[----:B------:R-:W-:Y:S02]  /*5b40*/  IMAD.X R2, R4, 0x1, R85, P0 ;  /* 0x0000000104027824 */ /* 0x000fe400000e0655 */
[----:B------:R-:W-:Y:S02]  /*5b50*/  IMAD.MOV.U32 R4, RZ, RZ, R136 ;  /* 0x000000ffff047224 */ /* 0x000fe400078e0088 */
[----:B------:R-:W-:Y:S02]  /*5b60*/  IMAD R2, R2, c[0x0][0x208], RZ ;  /* 0x0000820002027a24 */ /* 0x000fe400078e02ff */
[C---:B------:R-:W-:Y:S04]  /*5b70*/  IMAD.WIDE.U32 R4, R8.reuse, c[0x0][0x208], R4 ;  /* 0x0000820008047a25 */ /* 0x040fe800078e0004 */
[----:B------:R-:W-:Y:S01]  /*5b80*/  IMAD R2, R8, c[0x0][0x20c], R2 ;  /* 0x0000830008027a24 */ /* 0x000fe200078e0202 */
[C---:B------:R-:W-:Y:S03]  /*5b90*/  LEA R8, P0, R4.reuse, c[0x0][0x1f8], 0x1 ;  /* 0x00007e0004087a11 */ /* 0x040fe600078008ff */
[----:B------:R-:W-:Y:S05]  /*5ba0*/  IMAD.IADD R2, R5, 0x1, R2 ;  /* 0x0000000105027824 */ /* 0x000fea00078e0202 */
        /* <DEDUP_REMOVED lines=25> */
.L_x_1144:
[----:B-1----:R-:W-:Y:S05]  /*5d40*/  BSYNC B0 ;  /* 0x0000000000007941 */ /* 0x002fea0003800000 */
.L_x_1143:
        /* <DEDUP_REMOVED lines=28> */
.L_x_1145:
[----:B------:R-:W0:Y:S01]  /*5f10*/  LDGDEPBAR ;  /* 0x00000000000079af */ /* 0x000e220000000000 */
[----:B------:R-:W-:Y:S01]  /*5f20*/  IADD3 R42, R42, -0x1, RZ ;  /* 0xffffffff2a2a7810 */ /* 0x000fe20007ffe0ff */
[----:B------:R-:W-:-:S05]  /*5f30*/  @P3 BRA `(.L_x_1146) ;  /* 0xffffbfb000003947 */ /* 0x000fca000383ffff */
[----:B------:R-:W-:Y:S06]  /*5f40*/  BAR.SYNC.DEFER_BLOCKING 0x0 ;  /* 0x0000000000007b1d */ /* 0x000fec0000010000 */
.L_x_1120:
[----:B------:R-:W-:Y:S02]  /*5f50*/  ISETP.NE.AND P6, PT, R220, 0x1, PT ;  /* 0x00000001dc00780c */ /* 0x000fe40003fc5270 */
[----:B------:R-:W-:-:S02]  /*5f60*/  IADD3 R2, R77, 0x7f, RZ ;  /* 0x0000007f4d027810 */ /* 0x000fc40007ffe0ff */
[----:B------:R-:W-:-:S09]  /*5f70*/  ISETP.GE.AND P5, PT, R219, 0x1, PT ;  /* 0x00000001db00780c */ /* 0x000fd20003fa6270 */
[----:B------:R-:W-:-:S05]  /*5f80*/  @P6 IMAD.HI.U32 R0, R2, c[0x0][0x2c8], RZ ;  /* 0x0000b20002006a27 */ /* 0x000fca00078e00ff */
[----:B------:R-:W-:Y:S01]  /*5f90*/  @P6 SHF.R.U32.HI R2, RZ, c[0x0][0x2cc], R0 ;  /* 0x0000b300ff026a19 */ /* 0x000fe20000011600 */
[----:B------:R-:W-:-:S04]  /*5fa0*/  IMAD.IADD R0, R123, 0x1, R124 ;  /* 0x000000017b007824 */ /* 0x000fc800078e027c */
[----:B------:R-:W-:-:S05]  /*5fb0*/  IMAD.IADD R93, R93, 0x1, R2 ;  /* 0x000000015d5d7824 */ /* 0x000fca00078e0202 */
[----:B------:R-:W-:Y:S01]  /*5fc0*/  IADD3 R3, R93, c[0x0][0x328], RZ ;  /* 0x0000ca005d037a10 */ /* 0x000fe20007ffe0ff */
[----:B------:R-:W-:Y:S05]  /*5fd0*/  @!P5 BRA `(.L_x_1147) ;  /* 0x000000f00000d947 */ /* 0x000fea0003800000 */
[C---:B------:R-:W-:Y:S01]  /*5fe0*/  ISETP.GT.AND P0, PT, R93.reuse, RZ, PT ;  /* 0x000000ff5d00720c */ /* 0x040fe20003f04270 */
[----:B------:R-:W-:Y:S01]  /*5ff0*/  IMAD.MOV.U32 R2, RZ, RZ, c[0x0][0x32c] ;  /* 0x0000cb00ff027624 */ /* 0x000fe200078e00ff */
[----:B-1----:R-:W-:-:S11]  /*6000*/  IADD3 R4, R93, -0x1, RZ ;  /* 0xffffffff5d047810 */ /* 0x002fd60007ffe0ff */
[----:B------:R-:W-:Y:S05]  /*6010*/  @P0 BRA `(.L_x_1148) ;  /* 0x0000006000000947 */ /* 0x000fea0003800000 */
[----:B------:R-:W-:Y:S01]  /*6020*/  ISETP.NE.AND P0, PT, R2, 0x1, PT ;  /* 0x000000010200780c */ /* 0x000fe20003f05270 */
[----:B------:R-:W-:-:S12]  /*6030*/  IMAD.MOV R93, RZ, RZ, -R93 ;  /* 0x000000ffff5d7224 */ /* 0x000fd800078e0a5d */
[----:B------:R-:W-:-:S05]  /*6040*/  @P0 IMAD.HI.U32 R4, R93, c[0x0][0x330], RZ ;  /* 0x0000cc005d040a27 */ /* 0x000fca00078e00ff */
[----:B------:R-:W-:-:S04]  /*6050*/  @P0 SHF.R.U32.HI R93, RZ, c[0x0][0x334], R4 ;  /* 0x0000cd00ff5d0a19 */ /* 0x000fc80000011604 */
[----:B------:R-:W-:Y:S01]  /*6060*/  LOP3.LUT R4, RZ, R93, RZ, 0x33, !PT ;  /* 0x0000005dff047212 */ /* 0x000fe200078e33ff */
[----:B------:R-:W-:Y:S05]  /*6070*/  BRA `(.L_x_1149) ;  /* 0x0000003000007947 */ /* 0x000fea0003800000 */
.L_x_1148:
[----:B------:R-:W-:-:S13]  /*6080*/  ISETP.NE.AND P0, PT, R2, 0x1, PT ;  /* 0x000000010200780c */ /* 0x000fda0003f05270 */
[----:B------:R-:W-:-:S05]  /*6090*/  @P0 IMAD.HI.U32 R5, R4, c[0x0][0x330], RZ ;  /* 0x0000cc0004050a27 */ /* 0x000fca00078e00ff */
[----:B------:R-:W-:-:S05]  /*60a0*/  @P0 SHF.R.U32.HI R4, RZ, c[0x0][0x334], R5 ;  /* 0x0000cd00ff040a19 */ /* 0x000fca0000011605 */
.L_x_1149:
[----:B------:R-:W-:-:S05]  /*60b0*/  IMAD R2, R4, R2, c[0x0][0x32c] ;  /* 0x0000cb0004027624 */ /* 0x000fca00078e0202 */
[----:B------:R-:W-:-:S04]  /*60c0*/  IMNMX R3, R3, R2, PT ;  /* 0x0000000203037217 */ /* 0x000fc80003800200 */
.L_x_1147:
[----:B------:R-:W-:Y:S01]  /*60d0*/  IADD3 R3, R3, 0x2f, RZ ;  /* 0x0000002f03037810 */ /* 0x000fe20007ffe0ff */
[----:B------:R-:W-:-:S04]  /*60e0*/  @P6 IMAD.HI.U32 R2, R77, c[0x0][0x2c8], RZ ;  /* 0x0000b2004d026a27 */ /* 0x000fc800078e00ff */
[----:B------:R-:W-:-:S04]  /*60f0*/  IMAD.HI R3, R3, 0x2aaaaaab, RZ ;  /* 0x2aaaaaab03037827 */ /* 0x000fc800078e02ff */
[----:B-1----:R-:W-:Y:S01]  /*6100*/  IMAD.MOV.U32 R4, RZ, RZ, R77 ;  /* 0x000000ffff047224 */ /* 0x002fe200078e004d */
        /* <DEDUP_REMOVED lines=16> */
.L_x_1151:
[----:B------:R-:W-:-:S04]  /*6210*/  MOV R3, c[0x0][0x32c] ;  /* 0x0000cb0000037a02 */ /* 0x000fc80000000f00 */
[----:B------:R-:W-:-:S13]  /*6220*/  ISETP.NE.AND P0, PT, R3, 0x1, PT ;  /* 0x000000010300780c */ /* 0x000fda0003f05270 */
[----:B------:R-:W-:-:S05]  /*6230*/  @P0 IMAD.HI.U32 R3, R4, c[0x0][0x330], RZ ;  /* 0x0000cc0004030a27 */ /* 0x000fca00078e00ff */
[----:B------:R-:W-:-:S05]  /*6240*/  @P0 SHF.R.U32.HI R4, RZ, c[0x0][0x334], R3 ;  /* 0x0000cd00ff040a19 */ /* 0x000fca0000011603 */
.L_x_1152:
[----:B------:R-:W-:-:S05]  /*6250*/  IMAD R4, R4, c[0x0][0x32c], RZ ;  /* 0x0000cb0004047a24 */ /* 0x000fca00078e02ff */
[----:B------:R-:W-:-:S05]  /*6260*/  IMNMX R2, R2, R4, !PT ;  /* 0x0000000402027217 */ /* 0x000fca0007800200 */
.L_x_1150:
[----:B------:R-:W-:Y:S01]  /*6270*/  IMAD.HI R2, R2, 0x2aaaaaab, RZ ;  /* 0x2aaaaaab02027827 */ /* 0x000fe200078e02ff */
[----:B------:R-:W-:Y:S01]  /*6280*/  PLOP3.LUT P4, PT, PT, PT, PT, 0x80, 0x0 ;  /* 0x000000000000781c */ /* 0x000fe20003f8f070 */
[----:B------:R-:W-:Y:S01]  /*6290*/  CS2R R10, SRZ ;  /* 0x00000000000a7805 */ /* 0x000fe2000001ff00 */
[----:B------:R-:W-:Y:S01]  /*62a0*/  CS2R R6, SRZ ;  /* 0x0000000000067805 */ /* 0x000fe2000001ff00 */
[----:B------:R-:W-:Y:S01]  /*62b0*/  IMAD.MOV.U32 R94, RZ, RZ, RZ ;  /* 0x000000ffff5e7224 */ /* 0x000fe200078e00ff */
[----:B------:R-:W-:Y:S01]  /*62c0*/  SHF.R.U32.HI R227, RZ, 0x1f, R2 ;  /* 0x0000001fffe37819 */ /* 0x000fe20000011602 */
[----:B------:R-:W-:Y:S01]  /*62d0*/  IMAD.MOV.U32 R92, RZ, RZ, RZ ;  /* 0x000000ffff5c7224 */ /* 0x000fe200078e00ff */
[----:B------:R-:W-:Y:S01]  /*62e0*/  MOV R98, RZ ;  /* 0x000000ff00627202 */ /* 0x000fe20000000f00 */
[----:B------:R-:W-:Y:S01]  /*62f0*/  IMAD.MOV.U32 R96, RZ, RZ, RZ ;  /* 0x000000ffff607224 */ /* 0x000fe200078e00ff */
        /* <DEDUP_REMOVED lines=12> */
[----:B------:R-:W-:Y:S01]  /*63c0*/  IMAD.MOV.U32 R75, RZ, RZ, RZ ;  /* 0x000000ffff4b7224 */ /* 0x000fe200078e00ff */
[----:B------:R-:W-:Y:S01]  /*63d0*/  MOV R8, RZ ;  /* 0x000000ff00087202 */ /* 0x000fe20000000f00 */
[----:B------:R-:W-:Y:S01]  /*63e0*/  IMAD.MOV.U32 R72, RZ, RZ, RZ ;  /* 0x000000ffff487224 */ /* 0x000fe200078e00ff */
        /* <DEDUP_REMOVED lines=36> */
[----:B------:R-:W-:Y:S05]  /*6630*/  @!P0 BRA `(.L_x_1153) ;  /* 0x0001694000008947 */ /* 0x000fea0003800000 */
[----:B------:R-:W-:-:S04]  /*6640*/  ISETP.NE.U32.AND P0, PT, RZ, c[0x0][0x340], PT ;  /* 0x0000d000ff007a0c */ /* 0x000fc80003f05070 */
[----:B------:R-:W-:-:S13]  /*6650*/  ISETP.NE.AND.EX P1, PT, RZ, c[0x0][0x344], PT, P0 ;  /* 0x0000d100ff007a0c */ /* 0x000fda0003f25300 */
[----:B------:R-:W-:-:S04]  /*6660*/  @P1 IMAD.MOV.U32 R2, RZ, RZ, 0x4 ;  /* 0x00000004ff021424 */ /* 0x000fc800078e00ff */
[----:B------:R-:W-:-:S06]  /*6670*/  @P1 IMAD.WIDE R2, R225, R2, c[0x0][0x340] ;  /* 0x0000d000e1021625 */ /* 0x000fcc00078e0202 */
[----:B------:R1:W2:Y:S01]  /*6680*/  @P1 LDG.E R2, [R2.64] ;  /* 0x0000000c02021981 */ /* 0x0002a2000c1e1900 */
[----:B------:R-:W-:Y:S01]  /*6690*/  SHF.R.S32.HI R96, RZ, 0x1f, R223 ;  /* 0x0000001fff607819 */ /* 0x000fe200000114df */
[----:B------:R-:W-:Y:S01]  /*66a0*/  IMAD.WIDE.U32 R20, R74, c[0x0][0x178], RZ ;  /* 0x00005e004a147a25 */ /* 0x000fe200078e00ff */
[----:B------:R-:W-:Y:S01]  /*66b0*/  SHF.R.S32.HI R5, RZ, 0x1f, R0 ;  /* 0x0000001fff057819 */ /* 0x000fe20000011400 */
[----:B------:R-:W-:Y:S01]  /*66c0*/  BSSY B0, `(.L_x_1154) ;  /* 0x000008e000007945 */ /* 0x000fe20003800000 */
[CC--:B------:R-:W-:Y:S01]  /*66d0*/  LEA.HI R11, R96.reuse, R223.reuse, RZ, 0x2 ;  /* 0x000000df600b7211 */ /* 0x0c0fe200078f10ff */
[----:B------:R-:W-:Y:S01]  /*66e0*/  IMAD R6, R221, c[0x0][0x1b8], RZ ;  /* 0x00006e00dd067a24 */ /* 0x000fe200078e02ff */
[----:B------:R-:W-:Y:S02]  /*66f0*/  LEA.HI R47, R96, R223, RZ, 0x3 ;  /* 0x000000df602f7211 */ /* 0x000fe400078f18ff */
[----:B------:R-:W-:Y:S01]  /*6700*/  LOP3.LUT R78, R11, 0xfffffffc, RZ, 0xc0, !PT ;  /* 0xfffffffc0b4e7812 */ /* 0x000fe200078ec0ff */
[----:B------:R-:W-:Y:S01]  /*6710*/  IMAD R6, R222, c[0x0][0x1bc], R6 ;  /* 0x00006f00de067a24 */ /* 0x000fe200078e0206 */
[----:B------:R-:W-:-:S02]  /*6720*/  SHF.R.S32.HI R244, RZ, 0x2, R11 ;  /* 0x00000002fff47819 */ /* 0x000fc4000001140b */
[----:B------:R-:W-:Y:S01]  /*6730*/  SHF.R.S32.HI R46, RZ, 0x3, R47 ;  /* 0x00000003ff2e7819 */ /* 0x000fe2000001142f */
[----:B------:R-:W-:Y:S01]  /*6740*/  IMAD.IADD R78, R223, 0x1, -R78 ;  /* 0x00000001df4e7824 */ /* 0x000fe200078e0a4e */
[----:B------:R-:W-:Y:S02]  /*6750*/  IADD3 R14, P0, R244, R0, RZ ;  /* 0x00000000f40e7210 */ /* 0x000fe40007f1e0ff */
[----:B------:R-:W-:Y:S01]  /*6760*/  LEA.HI R51, R96, R223, RZ, 0x4 ;  /* 0x000000df60337211 */ /* 0x000fe200078f20ff */
[----:B------:R-:W-:Y:S01]  /*6770*/  IMAD.SHL.U32 R44, R46, 0x40, RZ ;  /* 0x000000402e2c7824 */ /* 0x000fe200078e00ff */
[----:B------:R-:W-:Y:S01]  /*6780*/  LEA.HI.X.SX32 R5, R244, R5, 0x1, P0 ;  /* 0x00000005f4057211 */ /* 0x000fe200000f0eff */
[----:B------:R-:W-:Y:S01]  /*6790*/  IMAD.SHL.U32 R12, R78, 0x8, RZ ;  /* 0x000000084e0c7824 */ /* 0x000fe200078e00ff */
[----:B------:R-:W-:Y:S02]  /*67a0*/  ISETP.NE.U32.AND P0, PT, RZ, c[0x0][0x348], PT ;  /* 0x0000d200ff007a0c */ /* 0x000fe40003f05070 */
[----:B------:R-:W-:-:S02]  /*67b0*/  LOP3.LUT R44, R44, 0xc0, RZ, 0xc0, !PT ;  /* 0x000000c02c2c7812 */ /* 0x000fc400078ec0ff */
[----:B-1----:R-:W-:Y:S02]  /*67c0*/  SHF.R.S32.HI R3, RZ, 0x1f, R74 ;  /* 0x0000001fff037819 */ /* 0x002fe4000001144a */
[----:B------:R-:W-:Y:S02]  /*67d0*/  LOP3.LUT R4, R44, 0x18, R12, 0xf8, !PT ;  /* 0x000000182c047812 */ /* 0x000fe400078ef80c */
[----:B------:R-:W-:Y:S01]  /*67e0*/  ISETP.NE.AND.EX P0, PT, RZ, c[0x0][0x34c], PT, P0 ;  /* 0x0000d300ff007a0c */ /* 0x000fe20003f05300 */
[----:B------:R-:W-:Y:S01]  /*67f0*/  IMAD R3, R3, c[0x0][0x178], RZ ;  /* 0x00005e0003037a24 */ /* 0x000fe200078e02ff */
[----:B------:R-:W-:Y:S02]  /*6800*/  SHF.R.U32.HI R44, RZ, 0x3, R44 ;  /* 0x00000003ff2c7819 */ /* 0x000fe4000001162c */
[----:B------:R-:W-:Y:S01]  /*6810*/  LOP3.LUT R51, R51, 0xfffffff0, RZ, 0xc0, !PT ;  /* 0xfffffff033337812 */ /* 0x000fe200078ec0ff */
[----:B------:R-:W-:Y:S01]  /*6820*/  IMAD R3, R74, c[0x0][0x17c], R3 ;  /* 0x00005f004a037a24 */ /* 0x000fe200078e0203 */
[----:B------:R-:W-:-:S02]  /*6830*/  LOP3.LUT R44, R4, R44, RZ, 0x3c, !PT ;  /* 0x0000002c042c7212 */ /* 0x000fc400078e3cff */
[----:B------:R-:W-:Y:S01]  /*6840*/  IADD3 R4, R12, 0x40, RZ ;  /* 0x000000400c047810 */ /* 0x000fe20007ffe0ff */
[----:B------:R-:W-:Y:S01]  /*6850*/  IMAD.IADD R21, R21, 0x1, R3 ;  /* 0x0000000115157824 */ /* 0x000fe200078e0203 */
[----:B------:R-:W-:Y:S01]  /*6860*/  SEL R18, R225, RZ, !P0 ;  /* 0x000000ffe1127207 */ /* 0x000fe20004000000 */
[----:B------:R-:W-:Y:S01]  /*6870*/  IMAD R3, R78, 0x20, R244 ;  /* 0x000000204e037824 */ /* 0x000fe200078e02f4 */
[----:B------:R-:W-:Y:S01]  /*6880*/  ISETP.GE.AND P2, PT, R4, c[0x0][0x1d4], PT ;  /* 0x0000750004007a0c */ /* 0x000fe20003f46270 */
[----:B------:R-:W-:Y:S01]  /*6890*/  IMAD.WIDE.U32 R20, R222, c[0x0][0x1b8], R20 ;  /* 0x00006e00de147a25 */ /* 0x000fe200078e0014 */
[----:B------:R-:W-:Y:S02]  /*68a0*/  SHF.R.S32.HI R13, RZ, 0x1f, R12 ;  /* 0x0000001fff0d7819 */ /* 0x000fe4000001140c */
[----:B------:R-:W-:Y:S01]  /*68b0*/  IADD3 R3, R77, R3, RZ ;  /* 0x000000034d037210 */ /* 0x000fe20007ffe0ff */
[----:B------:R-:W-:Y:S01]  /*68c0*/  IMAD.IADD R51, R223, 0x1, -R51 ;  /* 0x00000001df337824 */ /* 0x000fe200078e0a33 */
[----:B------:R-:W-:Y:S01]  /*68d0*/  LOP3.LUT R226, R226, 0xfffffdff, RZ, 0xc0, !PT ;  /* 0xfffffdffe2e27812 */ /* 0x000fe200078ec0ff */
[----:B------:R-:W-:Y:S01]  /*68e0*/  IMAD.IADD R21, R21, 0x1, R6 ;  /* 0x0000000115157824 */ /* 0x000fe200078e0206 */
[----:B------:R-:W-:Y:S01]  /*68f0*/  LEA.HI R11, R11, R244, RZ, 0x1 ;  /* 0x000000f40b0b7211 */ /* 0x000fe200078f08ff */
[----:B------:R-:W-:Y:S01]  /*6900*/  @P6 IMAD.HI.U32 R0, R3, c[0x0][0x2c8], RZ ;  /* 0x0000b20003006a27 */ /* 0x000fe200078e00ff */
[----:B------:R-:W-:-:S02]  /*6910*/  LEA.HI R52, R51, R51, RZ, 0x1 ;  /* 0x0000003333347211 */ /* 0x000fc400078f08ff */
[----:B------:R-:W-:Y:S01]  /*6920*/  LEA.HI R96, R96, R223, RZ, 0x5 ;  /* 0x000000df60607211 */ /* 0x000fe200078f28ff */
[----:B------:R-:W-:Y:S01]  /*6930*/  IMAD.MOV.U32 R8, RZ, RZ, R3 ;  /* 0x000000ffff087224 */ /* 0x000fe200078e0003 */
[----:B------:R-:W-:Y:S01]  /*6940*/  @P6 SHF.R.U32.HI R8, RZ, c[0x0][0x2cc], R0 ;  /* 0x0000b300ff086a19 */ /* 0x000fe20000011600 */
[C---:B------:R-:W-:Y:S01]  /*6950*/  IMAD R6, R5.reuse, c[0x0][0x1e0], RZ ;  /* 0x0000780005067a24 */ /* 0x040fe200078e02ff */
[----:B------:R-:W-:Y:S01]  /*6960*/  SHF.R.S32.HI R0, RZ, 0x1f, R225 ;  /* 0x0000001fff007819 */ /* 0x000fe200000114e1 */
[----:B------:R-:W-:Y:S01]  /*6970*/  IMAD R5, R5, c[0x0][0x208], RZ ;  /* 0x0000820005057a24 */ /* 0x000fe200078e02ff */
[----:B------:R-:W-:Y:S01]  /*6980*/  IADD3 R4, -R8, RZ, RZ ;  /* 0x000000ff08047210 */ /* 0x000fe20007ffe1ff */
[----:B------:R-:W-:Y:S01]  /*6990*/  IMAD R6, R14, c[0x0][0x1e4], R6 ;  /* 0x000079000e067a24 */ /* 0x000fe200078e0206 */
[----:B------:R-:W-:Y:S01]  /*69a0*/  SEL R10, R0, RZ, !P0 ;  /* 0x000000ff000a7207 */ /* 0x000fe20004000000 */
[----:B------:R-:W-:Y:S01]  /*69b0*/  IMAD R5, R14, c[0x0][0x20c], R5 ;  /* 0x000083000e057a24 */ /* 0x000fe200078e0205 */
[----:B------:R-:W-:Y:S01]  /*69c0*/  SHF.R.S32.HI R7, RZ, 0x1f, R8 ;  /* 0x0000001fff077819 */ /* 0x000fe20000011408 */
[----:B------:R-:W-:Y:S01]  /*69d0*/  IMAD R4, R4, c[0x0][0x2c4], R3 ;  /* 0x0000b10004047a24 */ /* 0x000fe200078e0203 */
[--C-:B------:R-:W-:Y:S01]  /*69e0*/  SHF.R.S32.HI R50, RZ, 0x1, R52.reuse ;  /* 0x00000001ff327819 */ /* 0x100fe20000011434 */
[----:B------:R-:W-:Y:S01]  /*69f0*/  IMAD R10, R10, c[0x0][0x1c0], RZ ;  /* 0x000070000a0a7a24 */ /* 0x000fe200078e02ff */
[----:B------:R-:W-:Y:S01]  /*6a00*/  SHF.R.S32.HI R9, RZ, 0x1f, R52 ;  /* 0x0000001fff097819 */ /* 0x000fe20000011434 */
[----:B------:R-:W-:Y:S01]  /*6a10*/  IMAD R7, R7, c[0x0][0x1b0], RZ ;  /* 0x00006c0007077a24 */ /* 0x000fe200078e02ff */
[----:B------:R-:W-:Y:S01]  /*6a20*/  SHF.R.S32.HI R3, RZ, 0x1f, R4 ;  /* 0x0000001fff037819 */ /* 0x000fe20000011404 */
[C---:B------:R-:W-:Y:S01]  /*6a30*/  IMAD R10, R18.reuse, c[0x0][0x1c4], R10 ;  /* 0x00007100120a7a24 */ /* 0x040fe200078e020a */
[----:B------:R-:W-:Y:S01]  /*6a40*/  LEA.HI R9, R9, R50, RZ, 0x2 ;  /* 0x0000003209097211 */ /* 0x000fe200078f10ff */
[----:B------:R-:W-:Y:S01]  /*6a50*/  IMAD.WIDE.U32 R18, R18, c[0x0][0x1c0], R20 ;  /* 0x0000700012127a25 */ /* 0x000fe200078e0014 */
[----:B------:R-:W-:-:S02]  /*6a60*/  ISETP.NE.U32.AND P0, PT, RZ, c[0x0][0x350], PT ;  /* 0x0000d400ff007a0c */ /* 0x000fc40003f05070 */
[----:B------:R-:W-:Y:S01]  /*6a70*/  LOP3.LUT R9, R9, 0xfffffffc, RZ, 0xc0, !PT ;  /* 0xfffffffc09097812 */ /* 0x000fe200078ec0ff */
[----:B------:R-:W-:Y:S01]  /*6a80*/  IMAD.IADD R19, R19, 0x1, R10 ;  /* 0x0000000113137824 */ /* 0x000fe200078e020a */
[----:B------:R-:W-:Y:S01]  /*6a90*/  IADD3 R10, R12, 0x20, RZ ;  /* 0x000000200c0a7810 */ /* 0x000fe20007ffe0ff */
[----:B------:R-:W-:Y:S01]  /*6aa0*/  IMAD R7, R8, c[0x0][0x1b4], R7 ;  /* 0x00006d0008077a24 */ /* 0x000fe200078e0207 */
[----:B------:R-:W-:Y:S01]  /*6ab0*/  IADD3 R50, R50, -R9, RZ ;  /* 0x8000000932327210 */ /* 0x000fe20007ffe0ff */
[----:B------:R-:W-:Y:S01]  /*6ac0*/  IMAD.WIDE.U32 R18, R8, c[0x0][0x1b0], R18 ;  /* 0x00006c0008127a25 */ /* 0x000fe200078e0012 */
[----:B------:R-:W-:Y:S02]  /*6ad0*/  @P2 LOP3.LUT R226, R226, 0x200, RZ, 0xfc, !PT ;  /* 0x00000200e2e22812 */ /* 0x000fe400078efcff */
[----:B------:R-:W-:Y:S01]  /*6ae0*/  LOP3.LUT R11, R11, 0x7fffffe, RZ, 0xc0, !PT ;  /* 0x07fffffe0b0b7812 */ /* 0x000fe200078ec0ff */
[----:B------:R-:W-:Y:S01]  /*6af0*/  IMAD.WIDE.U32 R16, R14, c[0x0][0x1e0], R12 ;  /* 0x000078000e107a25 */ /* 0x000fe200078e000c */
[----:B------:R-:W-:-:S02]  /*6b00*/  LOP3.LUT R226, R226, 0xfffffeff, RZ, 0xc0, !PT ;  /* 0xfffffeffe2e27812 */ /* 0x000fc400078ec0ff */
[----:B------:R-:W-:Y:S01]  /*6b10*/  SHF.R.S32.HI R97, RZ, 0x5, R96 ;  /* 0x00000005ff617819 */ /* 0x000fe20000011460 */
[----:B------:R-:W-:Y:S01]  /*6b20*/  IMAD.IADD R19, R19, 0x1, R7 ;  /* 0x0000000113137824 */ /* 0x000fe200078e0207 */
[----:B------:R-:W-:Y:S01]  /*6b30*/  ISETP.GE.AND P2, PT, R10, c[0x0][0x198], PT ;  /* 0x000066000a007a0c */ /* 0x000fe20003f46270 */
[----:B------:R-:W-:Y:S02]  /*6b40*/  IMAD R3, R3, c[0x0][0x1a8], RZ ;  /* 0x00006a0003037a24 */ /* 0x000fe400078e02ff */
[----:B------:R-:W-:-:S04]  /*6b50*/  IMAD.WIDE.U32 R14, R14, c[0x0][0x208], R12 ;  /* 0x000082000e0e7a25 */ /* 0x000fc800078e000c */
[----:B------:R-:W-:Y:S02]  /*6b60*/  IMAD.IADD R17, R17, 0x1, R6 ;  /* 0x0000000111117824 */ /* 0x000fe400078e0206 */
[C---:B------:R-:W-:Y:S02]  /*6b70*/  IMAD R3, R4.reuse, c[0x0][0x1ac], R3 ;  /* 0x00006b0004037a24 */ /* 0x040fe400078e0203 */
[----:B------:R-:W-:-:S04]  /*6b80*/  IMAD.WIDE.U32 R8, R4, c[0x0][0x1a8], R18 ;  /* 0x00006a0004087a25 */ /* 0x000fc800078e0012 */
[----:B------:R-:W-:Y:S02]  /*6b90*/  IMAD.IADD R15, R15, 0x1, R5 ;  /* 0x000000010f0f7824 */ /* 0x000fe400078e0205 */
[----:B------:R-:W-:Y:S02]  /*6ba0*/  IMAD R4, R221, c[0x0][0x210], RZ ;  /* 0x00008400dd047a24 */ /* 0x000fe400078e02ff */
[----:B------:R-:W-:-:S04]  /*6bb0*/  IMAD.WIDE.U32 R14, R222, c[0x0][0x210], R14 ;  /* 0x00008400de0e7a25 */ /* 0x000fc800078e000e */
[----:B------:R-:W-:Y:S02]  /*6bc0*/  IMAD R4, R222, c[0x0][0x214], R4 ;  /* 0x00008500de047a24 */ /* 0x000fe400078e0204 */
[----:B------:R-:W-:Y:S02]  /*6bd0*/  IMAD.IADD R3, R9, 0x1, R3 ;  /* 0x0000000109037824 */ /* 0x000fe400078e0203 */
[----:B------:R-:W-:Y:S01]  /*6be0*/  IMAD R5, R221, c[0x0][0x1e8], RZ ;  /* 0x00007a00dd057a24 */ /* 0x000fe200078e02ff */
[----:B------:R-:W-:Y:S01]  /*6bf0*/  IADD3 R229, R4, R15, RZ ;  /* 0x0000000f04e57210 */ /* 0x000fe20007ffe0ff */
[----:B------:R-:W-:Y:S02]  /*6c00*/  IMAD R4, R224, c[0x0][0x2c4], RZ ;  /* 0x0000b100e0047a24 */ /* 0x000fe400078e02ff */
[C---:B------:R-:W-:Y:S02]  /*6c10*/  IMAD R5, R222.reuse, c[0x0][0x1ec], R5 ;  /* 0x00007b00de057a24 */ /* 0x040fe400078e0205 */
[----:B------:R-:W-:-:S04]  /*6c20*/  IMAD.WIDE.U32 R16, R222, c[0x0][0x1e8], R16 ;  /* 0x00007a00de107a25 */ /* 0x000fc800078e0010 */
[----:B------:R-:W-:Y:S02]  /*6c30*/  IMAD.IADD R233, R5, 0x1, R17 ;  /* 0x0000000105e97824 */ /* 0x000fe400078e0211 */
[----:B------:R-:W-:Y:S02]  /*6c40*/  IMAD.MOV.U32 R232, RZ, RZ, R16 ;  /* 0x000000ffffe87224 */ /* 0x000fe400078e0010 */
[----:B------:R-:W-:Y:S02]  /*6c50*/  IMAD.MOV.U32 R228, RZ, RZ, R14 ;  /* 0x000000ffffe47224 */ /* 0x000fe400078e000e */
[----:B------:R-:W-:-:S04]  /*6c60*/  IMAD.IADD R11, R244, 0x1, -R11 ;  /* 0x00000001f40b7824 */ /* 0x000fc800078e0a0b */
[----:B------:R-:W-:-:S04]  /*6c70*/  IMAD R11, R97, 0x8, R11 ;  /* 0x00000008610b7824 */ /* 0x000fc800078e020b */
[----:B------:R-:W-:Y:S01]  /*6c80*/  IMAD.U32 R44, R11, 0x20, R44 ;  /* 0x000000200b2c7824 */ /* 0x000fe200078e002c */
[--C-:B--2---:R-:W-:Y:S01]  /*6c90*/  @P1 SHF.R.S32.HI R7, RZ, 0x1f, R2.reuse ;  /* 0x0000001fff071819 */ /* 0x104fe20000011402 */
[----:B------:R-:W-:Y:S02]  /*6ca0*/  @P1 IMAD.MOV.U32 R6, RZ, RZ, R2 ;  /* 0x000000ffff061224 */ /* 0x000fe400078e0002 */
[----:B------:R-:W-:Y:S02]  /*6cb0*/  @!P1 IMAD.MOV.U32 R6, RZ, RZ, R225 ;  /* 0x000000ffff069224 */ /* 0x000fe400078e00e1 */
[----:B------:R-:W-:Y:S01]  /*6cc0*/  @!P1 IMAD.MOV.U32 R7, RZ, RZ, R0 ;  /* 0x000000ffff079224 */ /* 0x000fe200078e0000 */
[----:B------:R-:W-:Y:S02]  /*6cd0*/  ISETP.NE.AND.EX P1, PT, RZ, c[0x0][0x354], PT, P0 ;  /* 0x0000d500ff007a0c */ /* 0x000fe40003f25300 */
[----:B------:R-:W-:Y:S02]  /*6ce0*/  LEA R9, P0, R8, c[0x0][0x160], 0x1 ;  /* 0x0000580008097a11 */ /* 0x000fe400078008ff */
[----:B------:R-:W-:Y:S01]  /*6cf0*/  SEL R0, R7, RZ, !P1 ;  /* 0x000000ff07007207 */ /* 0x000fe20004800000 */
[----:B------:R-:W-:Y:S01]  /*6d00*/  IMAD.IADD R7, R77, 0x1, R244 ;  /* 0x000000014d077824 */ /* 0x000fe200078e02f4 */
[----:B------:R-:W-:Y:S01]  /*6d10*/  SEL R6, R6, RZ, !P1 ;  /* 0x000000ff06067207 */ /* 0x000fe20004800000 */
[----:B------:R1:W2:Y:S01]  /*6d20*/  SHFL.IDX PT, R14, R9, RZ, 0x1c1f ;  /* 0x001c1fff090e7589 */ /* 0x0002a200000e0000 */
[----:B------:R-:W-:Y:S01]  /*6d30*/  ISETP.GE.AND P1, PT, R12, c[0x0][0x1d4], PT ;  /* 0x000075000c007a0c */ /* 0x000fe20003f26270 */
[----:B------:R-:W-:Y:S01]  /*6d40*/  IMAD R238, R0, c[0x0][0x1f0], RZ ;  /* 0x00007c0000ee7a24 */ /* 0x000fe200078e02ff */
[----:B------:R-:W-:Y:S01]  /*6d50*/  LEA.HI.X R8, R8, c[0x0][0x164], R3, 0x1, P0 ;  /* 0x0000590008087a11 */ /* 0x000fe200000f0c03 */
[----:B------:R-:W-:Y:S01]  /*6d60*/  IMAD R236, R0, c[0x0][0x218], RZ ;  /* 0x0000860000ec7a24 */ /* 0x000fe200078e02ff */
[----:B------:R-:W-:Y:S01]  /*6d70*/  MOV R0, 0x10 ;  /* 0x0000001000007802 */ /* 0x000fe20000000f00 */
[----:B------:R-:W-:Y:S01]  /*6d80*/  IMAD R238, R6, c[0x0][0x1f4], R238 ;  /* 0x00007d0006ee7a24 */ /* 0x000fe200078e02ee */
[----:B------:R-:W-:Y:S01]  /*6d90*/  LOP3.LUT P0, RZ, R50, 0x2, RZ, 0xc0, !PT ;  /* 0x0000000232ff7812 */ /* 0x000fe2000780c0ff */
[C---:B------:R-:W-:Y:S01]  /*6da0*/  IMAD R236, R6.reuse, c[0x0][0x21c], R236 ;  /* 0x0000870006ec7a24 */ /* 0x040fe200078e02ec */
[----:B------:R-:W-:Y:S01]  /*6db0*/  ISETP.GE.AND P4, PT, R7, R4, PT ;  /* 0x000000040700720c */ /* 0x000fe20003f86270 */
[----:B------:R-:W-:Y:S01]  /*6dc0*/  IMAD.WIDE.U32 R232, R6, c[0x0][0x1f0], R232 ;  /* 0x00007c0006e87a25 */ /* 0x000fe200078e00e8 */
[----:B------:R-:W-:Y:S01]  /*6dd0*/  SEL R0, R0, 0xfffffff0, !P0 ;  /* 0xfffffff000007807 */ /* 0x000fe20004000000 */
[----:B------:R1:W3:Y:S01]  /*6de0*/  SHFL.IDX PT, R15, R8, RZ, 0x1c1f ;  /* 0x001c1fff080f7589 */ /* 0x0002e200000e0000 */
[----:B------:R-:W-:Y:S01]  /*6df0*/  ISETP.GE.AND P0, PT, R10, c[0x0][0x1d4], PT ;  /* 0x000075000a007a0c */ /* 0x000fe20003f06270 */
[----:B------:R-:W-:Y:S01]  /*6e00*/  IMAD.WIDE.U32 R228, R6, c[0x0][0x218], R228 ;  /* 0x0000860006e47a25 */ /* 0x000fe200078e00e4 */
[----:B------:R-:W-:-:S03]  /*6e10*/  @P1 LOP3.LUT R226, R226, 0x100, RZ, 0xfc, !PT ;  /* 0x00000100e2e21812 */ /* 0x000fc600078efcff */
[----:B------:R-:W-:Y:S01]  /*6e20*/  IMAD.SHL.U32 R6, R78, 0x8, RZ ;  /* 0x000000084e067824 */ /* 0x000fe200078e00ff */
[----:B------:R-:W-:Y:S01]  /*6e30*/  LOP3.LUT R226, R226, 0xffffff7f, RZ, 0xc0, !PT ;  /* 0xffffff7fe2e27812 */ /* 0x000fe200078ec0ff */
[----:B------:R-:W-:Y:S02]  /*6e40*/  IMAD.IADD R239, R233, 0x1, R238 ;  /* 0x00000001e9ef7824 */ /* 0x000fe400078e02ee */
[----:B------:R-:W-:Y:S01]  /*6e50*/  IMAD.IADD R237, R229, 0x1, R236 ;  /* 0x00000001e5ed7824 */ /* 0x000fe200078e02ec */
[C---:B------:R-:W-:Y:S02]  /*6e60*/  IADD3 R2, R6.reuse, 0x40, RZ ;  /* 0x0000004006027810 */ /* 0x040fe40007ffe0ff */
[----:B------:R-:W-:Y:S02]  /*6e70*/  ISETP.GE.AND P3, PT, R6, c[0x0][0x198], PT ;  /* 0x0000660006007a0c */ /* 0x000fe40003f66270 */
[----:B------:R-:W-:Y:S02]  /*6e80*/  @P0 LOP3.LUT R226, R226, 0x80, RZ, 0xfc, !PT ;  /* 0x00000080e2e20812 */ /* 0x000fe400078efcff */
[----:B------:R-:W-:Y:S01]  /*6e90*/  ISETP.GE.AND P1, PT, R2, c[0x0][0x198], PT ;  /* 0x0000660002007a0c */ /* 0x000fe20003f26270 */
[----:B------:R-:W-:Y:S07]  /*6ea0*/  @P4 BRA `(.L_x_1155) ;  /* 0x000000f000004947 */ /* 0x000fee0003800000 */
[----:B--2---:R-:W-:Y:S02]  /*6eb0*/  SHF.R.S32.HI R5, RZ, 0x1f, R10 ;  /* 0x0000001fff057819 */ /* 0x004fe4000001140a */
[----:B------:R-:W-:-:S02]  /*6ec0*/  SHF.R.S32.HI R3, RZ, 0x1f, R2 ;  /* 0x0000001fff037819 */ /* 0x000fc40000011402 */
[----:B------:R-:W-:Y:S02]  /*6ed0*/  LEA.HI R5, R5, R10, RZ, 0x3 ;  /* 0x0000000a05057211 */ /* 0x000fe400078f18ff */
[----:B------:R-:W-:Y:S01]  /*6ee0*/  LEA.HI R3, R3, R2, RZ, 0x3 ;  /* 0x0000000203037211 */ /* 0x000fe200078f18ff */
[----:B------:R-:W-:Y:S01]  /*6ef0*/  IMAD.SHL.U32 R2, R44, 0x2, RZ ;  /* 0x000000022c027824 */ /* 0x000fe200078e00ff */
[C---:B------:R-:W-:Y:S02]  /*6f00*/  LEA R16, P0, R6.reuse, R14, 0x1 ;  /* 0x0000000e06107211 */ /* 0x040fe400078008ff */
        /* <DEDUP_REMOVED lines=9> */
.L_x_1155:
[----:B--2---:R-:W-:Y:S05]  /*6fa0*/  BSYNC B0 ;  /* 0x0000000000007941 */ /* 0x004fea0003800000 */
.L_x_1154:
        /* <DEDUP_REMOVED lines=22> */
.L_x_1157:
[----:B------:R-:W-:Y:S05]  /*7110*/  BSYNC B0 ;  /* 0x0000000000007941 */ /* 0x000fea0003800000 */
.L_x_1156:
[----:B------:R-:W-:Y:S01]  /*7120*/  IADD3 R2, R7, 0x40, RZ ;  /* 0x0000004007027810 */ /* 0x000fe20007ffe0ff */
[----:B---3--:R3:W1:Y:S01]  /*7130*/  SHFL.IDX PT, R15, R8, 0x2, 0x1c1f ;  /* 0x005c1f00080f7f89 */ /* 0x00866200000e0000 */
        /* <DEDUP_REMOVED lines=20> */
.L_x_1159:
[----:B------:R-:W-:Y:S05]  /*7280*/  BSYNC B0 ;  /* 0x0000000000007941 */ /* 0x000fea0003800000 */
.L_x_1158:
[----:B-1--4-:R-:W1:Y:S01]  /*7290*/  SHFL.IDX PT, R14, R9, 0x3, 0x1c1f ;  /* 0x007c1f00090e7f89 */ /* 0x012e6200000e0000 */
[----:B------:R-:W-:Y:S01]  /*72a0*/  IADD3 R7, R7, 0x60, RZ ;  /* 0x0000006007077810 */ /* 0x000fe20007ffe0ff */
[----:B------:R-:W-:Y:S01]  /*72b0*/  IMAD.MOV.U32 R98, RZ, RZ, 0x30 ;  /* 0x00000030ff627424 */ /* 0x000fe200078e00ff */
[----:B------:R-:W-:Y:S01]  /*72c0*/  IADD3 R100, R152, -0x1, RZ ;  /* 0xffffffff98647810 */ /* 0x000fe20007ffe0ff */
[----:B------:R-:W4:Y:S01]  /*72d0*/  SHFL.IDX PT, R15, R8, 0x3, 0x1c1f ;  /* 0x007c1f00080f7f89 */ /* 0x000f2200000e0000 */
[----:B------:R-:W-:Y:S01]  /*72e0*/  ISETP.GE.AND P0, PT, R7, R4, PT ;  /* 0x000000040700720c */ /* 0x000fe20003f06270 */
[----:B------:R-:W-:Y:S01]  /*72f0*/  IMAD R79, R98, c[0x0][0x1e4], RZ ;  /* 0x00007900624f7a24 */ /* 0x000fe200078e02ff */
[----:B------:R-:W-:Y:S01]  /*7300*/  SHF.R.S32.HI R48, RZ, 0x1f, R100 ;  /* 0x0000001fff307819 */ /* 0x000fe20000011464 */
[----:B------:R-:W-:Y:S01]  /*7310*/  IMAD.MOV.U32 R238, RZ, RZ, R232 ;  /* 0x000000ffffee7224 */ /* 0x000fe200078e00e8 */
[----:B------:R-:W-:Y:S01]  /*7320*/  ULDC.64 UR4, c[0x0][0x1e0] ;  /* 0x0000780000047ab9 */ /* 0x000fe20000000a00 */
[----:B------:R-:W-:Y:S01]  /*7330*/  SHF.R.S32.HI R49, RZ, 0x1f, R223 ;  /* 0x0000001fff317819 */ /* 0x000fe200000114df */
[----:B------:R-:W-:-:S02]  /*7340*/  USHF.L.U32 UR6, UR4, 0x5, URZ ;  /* 0x0000000504067899 */ /* 0x000fc4000800063f */
[----:B------:R-:W-:Y:S01]  /*7350*/  UMOV UR7, 0x5 ;  /* 0x0000000500077882 */ /* 0x000fe20000000000 */
[----:B------:R-:W-:Y:S01]  /*7360*/  LEA.HI R49, R49, R223, RZ, 0x4 ;  /* 0x000000df31317211 */ /* 0x000fe200078f20ff */
[----:B------:R-:W-:-:S03]  /*7370*/  USHF.L.U64.HI UR7, UR4, UR7, UR5 ;  /* 0x0000000704077299 */ /* 0x000fc60008010205 */
[----:B------:R-:W-:Y:S01]  /*7380*/  @!P0 IMAD.SHL.U32 R5, R44, 0x2, RZ ;  /* 0x000000022c058824 */ /* 0x000fe200078e00ff */
[----:B------:R-:W-:Y:S02]  /*7390*/  SHF.R.S32.HI R49, RZ, 0x4, R49 ;  /* 0x00000004ff317819 */ /* 0x000fe40000011431 */
[----:B-1----:R-:W-:-:S04]  /*73a0*/  @!P0 LEA R2, P4, R6, R14, 0x1 ;  /* 0x0000000e06028211 */ /* 0x002fc800078808ff */
[----:B----4-:R-:W-:Y:S02]  /*73b0*/  @!P0 LEA.HI.X R3, R6, R15, R13, 0x1, P4 ;  /* 0x0000000f06038211 */ /* 0x010fe400020f0c0d */
[----:B------:R-:W-:-:S03]  /*73c0*/  LOP3.LUT P4, RZ, R226, 0x200, RZ, 0xc0, !PT ;  /* 0x00000200e2ff7812 */ /* 0x000fc6000788c0ff */
[----:B------:R-:W-:Y:S01]  /*73d0*/  @!PT LDS RZ, [RZ] ;  /* 0x00000000fffff984 */ /* 0x000fe20000000800 */
[----:B------:R1:W-:Y:S01]  /*73e0*/  @!P0 LDGSTS.E.BYPASS.LTC128B.128 [R5+0x7880], [R2.64], !P3 ;  /* 0x0788000002058fae */ /* 0x0003e2000d901d4c */
[----:B------:R-:W-:Y:S02]  /*73f0*/  LOP3.LUT P3, RZ, R226, 0x80, RZ, 0xc0, !PT ;  /* 0x00000080e2ff7812 */ /* 0x000fe4000786c0ff */
[----:B-1----:R-:W-:-:S04]  /*7400*/  @!P0 SHF.R.S32.HI R2, RZ, 0x1f, R10 ;  /* 0x0000001fff028819 */ /* 0x002fc8000001140a */
[----:B------:R-:W-:-:S04]  /*7410*/  @!P0 LEA.HI R2, R2, R10, RZ, 0x3 ;  /* 0x0000000a02028211 */ /* 0x000fc800078f18ff */
[----:B------:R-:W-:-:S05]  /*7420*/  @!P0 LOP3.LUT R2, R2, 0xfffffff8, RZ, 0xc0, !PT ;  /* 0xfffffff802028812 */ /* 0x000fca00078ec0ff */
[----:B------:R-:W-:-:S05]  /*7430*/  @!P0 IMAD.WIDE R2, R2, 0x2, R14 ;  /* 0x0000000202028825 */ /* 0x000fca00078e020e */
[----:B------:R1:W-:Y:S02]  /*7440*/  @!P0 LDGSTS.E.BYPASS.LTC128B.128 [R5+0x9880], [R2.64], !P2 ;  /* 0x0988000002058fae */ /* 0x0003e4000d101d4c */
[----:B-1----:R-:W-:Y:S01]  /*7450*/  @!P0 IADD3 R2, R6, 0x40, RZ ;  /* 0x0000004006028810 */ /* 0x002fe20007ffe0ff */
[----:B------:R-:W-:Y:S02]  /*7460*/  IMAD R3, R152, -0x30, R98 ;  /* 0xffffffd098037824 */ /* 0x000fe400078e0262 */
[----:B------:R-:W-:Y:S01]  /*7470*/  IMAD.WIDE.U32 R98, R98, c[0x0][0x1e0], RZ ;  /* 0x0000780062627a25 */ /* 0x000fe200078e00ff */
[----:B------:R-:W-:-:S03]  /*7480*/  @!P0 SHF.R.S32.HI R6, RZ, 0x1f, R2 ;  /* 0x0000001fff068819 */ /* 0x000fc60000011402 */
[----:B------:R-:W-:Y:S01]  /*7490*/  IMAD.IADD R79, R99, 0x1, R79 ;  /* 0x00000001634f7824 */ /* 0x000fe200078e024f */
[----:B------:R-:W-:Y:S01]  /*74a0*/  @!P0 LEA.HI R6, R6, R2, RZ, 0x3 ;  /* 0x0000000206068211 */ /* 0x000fe200078f18ff */
[----:B------:R-:W-:Y:S02]  /*74b0*/  IMAD.IADD R2, R218, 0x1, R3 ;  /* 0x00000001da027824 */ /* 0x000fe400078e0203 */
[----:B------:R-:W-:Y:S01]  /*74c0*/  IMAD.WIDE.U32 R10, R100, R98, R238 ;  /* 0x00000062640a7225 */ /* 0x000fe200078e00ee */
[----:B------:R-:W-:Y:S02]  /*74d0*/  @!P0 LOP3.LUT R6, R6, 0xfffffff8, RZ, 0xc0, !PT ;  /* 0xfffffff806068812 */ /* 0x000fe400078ec0ff */
[----:B------:R-:W-:-:S03]  /*74e0*/  IMNMX R7, R2, 0x30, PT ;  /* 0x0000003002077817 */ /* 0x000fc60003800200 */
[----:B------:R-:W-:-:S04]  /*74f0*/  @!P0 IMAD.WIDE R14, R6, 0x2, R14 ;  /* 0x00000002060e8825 */ /* 0x000fc800078e020e */
[----:B------:R-:W-:Y:S01]  /*7500*/  IMAD.IADD R6, R7, 0x1, -R244 ;  /* 0x0000000107067824 */ /* 0x000fe200078e0af4 */
[----:B------:R1:W-:Y:S04]  /*7510*/  @!P0 LDGSTS.E.BYPASS.LTC128B.128 [R5+0xb880], [R14.64], !P1 ;  /* 0x0b8800000e058fae */ /* 0x0003e8000c901d4c */
[----:B------:R-:W-:Y:S01]  /*7520*/  ISETP.GE.AND P1, PT, R6, 0x1, PT ;  /* 0x000000010600780c */ /* 0x000fe20003f26270 */
[----:B------:R-:W0:Y:S04]  /*7530*/  LDGDEPBAR ;  /* 0x00000000000079af */ /* 0x000e280000000000 */
[----:B------:R-:W-:Y:S08]  /*7540*/  BAR.SYNC.DEFER_BLOCKING 0x0 ;  /* 0x0000000000007b1d */ /* 0x000ff00000010000 */
[----:B--23--:R-:W-:Y:S01]  /*7550*/  @P1 LEA R8, P0, R10, c[0x0][0x1c8], 0x1 ;  /* 0x000072000a081a11 */ /* 0x00cfe200078008ff */
[----:B-1----:R-:W-:-:S04]  /*7560*/  IMAD R5, R79, R100, RZ ;  /* 0x000000644f057224 */ /* 0x002fc800078e02ff */
[----:B------:R-:W-:-:S04]  /*7570*/  IMAD R5, R48, R98, R5 ;  /* 0x0000006230057224 */ /* 0x000fc800078e0205 */
[----:B------:R-:W-:-:S05]  /*7580*/  IMAD.IADD R5, R11, 0x1, R5 ;  /* 0x000000010b057824 */ /* 0x000fca00078e0205 */
[----:B------:R-:W-:Y:S02]  /*7590*/  @P1 LEA.HI.X R9, R10, c[0x0][0x1cc], R5, 0x1, P0 ;  /* 0x000073000a091a11 */ /* 0x000fe400000f0c05 */
[----:B------:R-:W-:-:S13]  /*75a0*/  ISETP.GE.AND P0, PT, R6, 0x21, PT ;  /* 0x000000210600780c */ /* 0x000fda0003f06270 */
[----:B------:R-:W-:-:S04]  /*75b0*/  @P0 IADD3 R6, P2, R10, UR6, RZ ;  /* 0x000000060a060c10 */ /* 0x000fc8000ff5e0ff */
[----:B------:R-:W-:Y:S02]  /*75c0*/  @P0 IADD3.X R5, R5, UR7, RZ, P2, !PT ;  /* 0x0000000705050c10 */ /* 0x000fe400097fe4ff */
[----:B------:R-:W-:-:S04]  /*75d0*/  @P0 LEA R10, P2, R6, c[0x0][0x1c8], 0x1 ;  /* 0x00007200060a0a11 */ /* 0x000fc800078408ff */
[----:B------:R-:W-:Y:S01]  /*75e0*/  @P0 LEA.HI.X R11, R6, c[0x0][0x1cc], R5, 0x1, P2 ;  /* 0x00007300060b0a11 */ /* 0x000fe200010f0c05 */
[----:B------:R-:W-:Y:S01]  /*75f0*/  @P1 IMAD.SHL.U32 R6, R44, 0x2, RZ ;  /* 0x000000022c061824 */ /* 0x000fe200078e00ff */
[----:B------:R-:W-:Y:S01]  /*7600*/  LOP3.LUT P2, RZ, R226, 0x100, RZ, 0xc0, !PT ;  /* 0x00000100e2ff7812 */ /* 0x000fe2000784c0ff */
[----:B------:R-:W-:-:S03]  /*7610*/  @P0 IMAD.SHL.U32 R5, R44, 0x2, RZ ;  /* 0x000000022c050824 */ /* 0x000fc600078e00ff */
[----:B------:R-:W-:-:S09]  /*7620*/  SEL R45, RZ, 0x1, P2 ;  /* 0x00000001ff2d7807 */ /* 0x000fd20001000000 */
        /* <DEDUP_REMOVED lines=10> */
[----:B------:R-:W0:Y:S10]  /*76d0*/  LDGDEPBAR ;  /* 0x00000000000079af */ /* 0x000e340000000000 */
[----:B------:R-:W-:Y:S05]  /*76e0*/  @P0 BRA `(.L_x_1160) ;  /* 0x0000002000000947 */ /* 0x000fea0003800000 */
[----:B------:R-:W-:-:S04]  /*76f0*/  DEPBAR.LE SB0, 0x1 ;  /* 0x000080400000791a */ /* 0x000fc80000000000 */
[----:B------:R-:W-:Y:S05]  /*7700*/  BRA `(.L_x_1161) ;  /* 0x0000701000007947 */ /* 0x000fea0003800000 */
.L_x_1160:
[----:B------:R-:W-:Y:S01]  /*7710*/  ULDC.U8 UR4, c[0x0][0x298] ;  /* 0x0000a60000047ab9 */ /* 0x000fe20000000000 */
[----:B-1---5:R-:W-:Y:S01]  /*7720*/  SHF.R.S32.HI R10, RZ, 0x1f, R73 ;  /* 0x0000001fff0a7819 */ /* 0x022fe20000011449 */
[----:B------:R-:W-:Y:S01]  /*7730*/  IMAD.WIDE.U32 R8, R73, c[0x0][0x280], RZ ;  /* 0x0000a00049087a25 */ /* 0x000fe200078e00ff */
[----:B------:R-:W-:Y:S01]  /*7740*/  ISETP.NE.AND P0, PT, RZ, UR4, PT ;  /* 0x00000004ff007c0c */ /* 0x000fe2000bf05270 */
[----:B------:R-:W-:Y:S01]  /*7750*/  BSSY B2, `(.L_x_1161) ;  /* 0x00006fc000027945 */ /* 0x000fe20003800000 */
[----:B------:R-:W-:Y:S01]  /*7760*/  LEA.HI R88, R223, R223, RZ, 0x1 ;  /* 0x000000dfdf587211 */ /* 0x000fe200078f08ff */
        /* <DEDUP_REMOVED lines=24> */
[C---:B------:R-:W-:Y:S01]  /*78f0*/  IMAD.WIDE.U32 R10, R6.reuse, c[0x0][0x290], R10 ;  /* 0x0000a400060a7a25 */ /* 0x040fe200078e000a */
[----:B------:R-:W-:Y:S01]  /*7900*/  CS2R R82, SRZ ;  /* 0x0000000000527805 */ /* 0x000fe2000001ff00 */
[----:B------:R-:W-:Y:S01]  /*7910*/  CS2R R104, SRZ ;  /* 0x0000000000687805 */ /* 0x000fe2000001ff00 */
[----:B------:R-:W-:Y:S01]  /*7920*/  CS2R R110, SRZ ;  /* 0x00000000006e7805 */ /* 0x000fe2000001ff00 */
[C---:B------:R-:W-:Y:S01]  /*7930*/  IMAD R8, R9.reuse, c[0x0][0x280], RZ ;  /* 0x0000a00009087a24 */ /* 0x040fe200078e02ff */
[----:B------:R-:W-:Y:S01]  /*7940*/  CS2R R86, SRZ ;  /* 0x0000000000567805 */ /* 0x000fe2000001ff00 */
        /* <DEDUP_REMOVED lines=9> */
[C---:B------:R-:W-:Y:S01]  /*79e0*/  LEA R6, P0, R10.reuse, c[0x0][0x288], 0x1 ;  /* 0x0000a2000a067a11 */ /* 0x040fe200078008ff */
[----:B------:R-:W-:Y:S01]  /*79f0*/  CS2R R108, SRZ ;  /* 0x00000000006c7805 */ /* 0x000fe2000001ff00 */
[----:B------:R-:W-:Y:S01]  /*7a00*/  IADD3 R9, R11, R9, RZ ;  /* 0x000000090b097210 */ /* 0x000fe20007ffe0ff */
[----:B------:R-:W-:Y:S01]  /*7a10*/  IMAD.IADD R8, R17, 0x1, R8 ;  /* 0x0000000111087824 */ /* 0x000fe200078e0208 */
[----:B------:R1:W2:Y:S01]  /*7a20*/  SHFL.IDX PT, R20, R7, RZ, 0x1e1f ;  /* 0x001e1fff07147589 */ /* 0x0002a200000e0000 */
[----:B------:R-:W-:Y:S01]  /*7a30*/  CS2R R90, SRZ ;  /* 0x00000000005a7805 */ /* 0x000fe2000001ff00 */
[----:B------:R-:W-:-:S02]  /*7a40*/  LEA.HI.X R10, R10, c[0x0][0x28c], R9, 0x1, P0 ;  /* 0x0000a3000a0a7a11 */ /* 0x000fc400000f0c09 */
[----:B------:R-:W-:Y:S01]  /*7a50*/  ISETP.GE.AND P0, PT, R5, R4, PT ;  /* 0x000000040500720c */ /* 0x000fe20003f06270 */
[----:B------:R1:W3:Y:S01]  /*7a60*/  SHFL.IDX PT, R18, R6, RZ, 0x1e1f ;  /* 0x001e1fff06127589 */ /* 0x0002e200000e0000 */
[----:B------:R-:W-:-:S03]  /*7a70*/  LEA.HI.X R16, R16, c[0x0][0x274], R8, 0x1, P1 ;  /* 0x00009d0010107a11 */ /* 0x000fc600008f0c08 */
[----:B------:R1:W4:Y:S04]  /*7a80*/  SHFL.IDX PT, R19, R10, RZ, 0x1e1f ;  /* 0x001e1fff0a137589 */ /* 0x00032800000e0000 */
[----:B------:R1:W1:Y:S04]  /*7a90*/  SHFL.IDX PT, R21, R16, RZ, 0x1e1f ;  /* 0x001e1fff10157589 */ /* 0x00026800000e0000 */
[----:B------:R-:W-:Y:S05]  /*7aa0*/  @P0 BRA `(.L_x_1164) ;  /* 0x000003e000000947 */ /* 0x000fea0003800000 */
[C---:B------:R-:W-:Y:S01]  /*7ab0*/  IADD3 R8, R88.reuse, 0x8, RZ ;  /* 0x0000000858087810 */ /* 0x040fe20007ffe0ff */
[----:B------:R-:W-:Y:S01]  /*7ac0*/  CS2R R86, SRZ ;  /* 0x0000000000567805 */ /* 0x000fe2000001ff00 */
[----:B------:R-:W-:Y:S01]  /*7ad0*/  ISETP.GE.AND P0, PT, R88, c[0x0][0x27c], PT ;  /* 0x00009f0058007a0c */ /* 0x000fe20003f06270 */
[----:B------:R-:W-:Y:S01]  /*7ae0*/  CS2R R90, SRZ ;  /* 0x00000000005a7805 */ /* 0x000fe2000001ff00 */
[----:B------:R-:W-:-:S11]  /*7af0*/  ISETP.GE.AND P2, PT, R8, c[0x0][0x27c], PT ;  /* 0x00009f0008007a0c */ /* 0x000fd60003f46270 */
[C---:B-12---:R-:W-:Y:S02]  /*7b00*/  @!P0 IMAD.WIDE R22, R88.reuse, 0x2, R20 ;  /* 0x0000000258168825 */ /* 0x046fe400078e0214 */
[----:B------:R-:W-:Y:S02]  /*7b10*/  @!P2 SHF.R.S32.HI R9, RZ, 0x1f, R8 ;  /* 0x0000001fff09a819 */ /* 0x000fe40000011408 */
[C---:B---34-:R-:W-:Y:S01]  /*7b20*/  @!P0 IMAD.WIDE R12, R88.reuse, 0x2, R18 ;  /* 0x00000002580c8825 */ /* 0x058fe200078e0212 */
[----:B------:R1:W5:Y:S01]  /*7b30*/  @!P0 LD.E.64 R86, [R22.64] ;  /* 0x0000000c16568980 */ /* 0x000362000c101b00 */
[----:B------:R-:W-:Y:S02]  /*7b40*/  @!P2 LEA.HI R8, R9, R8, RZ, 0x2 ;  /* 0x000000080908a211 */ /* 0x000fe400078f10ff */
[----:B------:R-:W-:Y:S01]  /*7b50*/  IADD3 R9, R88, 0x10, RZ ;  /* 0x0000001058097810 */ /* 0x000fe20007ffe0ff */
[----:B------:R2:W5:Y:S01]  /*7b60*/  @!P0 LD.E.64 R90, [R12.64] ;  /* 0x0000000c0c5a8980 */ /* 0x000562000c101b00 */
[----:B------:R-:W-:-:S02]  /*7b70*/  @!P2 LOP3.LUT R8, R8, 0xfffffffc, RZ, 0xc0, !PT ;  /* 0xfffffffc0808a812 */ /* 0x000fc400078ec0ff */
[----:B------:R-:W-:-:S03]  /*7b80*/  ISETP.GE.AND P1, PT, R9, c[0x0][0x27c], PT ;  /* 0x00009f0009007a0c */ /* 0x000fc60003f26270 */
[----:B-1----:R-:W-:-:S04]  /*7b90*/  @!P2 IMAD.WIDE R22, R8, 0x2, R18 ;  /* 0x000000020816a825 */ /* 0x002fc800078e0212 */
[----:B--2---:R-:W-:Y:S01]  /*7ba0*/  @!P2 IMAD.WIDE R12, R8, 0x2, R20 ;  /* 0x00000002080ca825 */ /* 0x004fe200078e0214 */
[----:B------:R-:W-:-:S04]  /*7bb0*/  IADD3 R8, R88, 0x18, RZ ;  /* 0x0000001858087810 */ /* 0x000fc80007ffe0ff */
[----:B------:R-:W-:Y:S02]  /*7bc0*/  ISETP.GE.AND P0, PT, R8, c[0x0][0x27c], PT ;  /* 0x00009f0008007a0c */ /* 0x000fe40003f06270 */
[----:B------:R-:W-:Y:S01]  /*7bd0*/  @!P1 SHF.R.S32.HI R11, RZ, 0x1f, R9 ;  /* 0x0000001fff0b9819 */ /* 0x000fe20000011409 */
[----:B------:R-:W-:-:S03]  /*7be0*/  CS2R R110, SRZ ;  /* 0x00000000006e7805 */ /* 0x000fc6000001ff00 */
[----:B------:R-:W-:Y:S01]  /*7bf0*/  @!P1 LEA.HI R9, R11, R9, RZ, 0x2 ;  /* 0x000000090b099211 */ /* 0x000fe200078f10ff */
[----:B------:R-:W-:Y:S01]  /*7c00*/  CS2R R108, SRZ ;  /* 0x00000000006c7805 */ /* 0x000fe2000001ff00 */
[----:B------:R-:W-:Y:S01]  /*7c10*/  CS2R R104, SRZ ;  /* 0x0000000000687805 */ /* 0x000fe2000001ff00 */
[----:B------:R1:W5:Y:S01]  /*7c20*/  @!P2 LD.E.64 R110, [R12.64] ;  /* 0x0000000c0c6ea980 */ /* 0x000362000c101b00 */
[----:B------:R-:W-:-:S03]  /*7c30*/  @!P1 LOP3.LUT R9, R9, 0xfffffffc, RZ, 0xc0, !PT ;  /* 0xfffffffc09099812 */ /* 0x000fc600078ec0ff */
[----:B------:R-:W-:Y:S01]  /*7c40*/  @!P0 SHF.R.S32.HI R11, RZ, 0x1f, R8 ;  /* 0x0000001fff0b8819 */ /* 0x000fe20000011408 */
[----:B------:R-:W-:Y:S01]  /*7c50*/  CS2R R102, SRZ ;  /* 0x0000000000667805 */ /* 0x000fe2000001ff00 */
[----:B------:R2:W5:Y:S02]  /*7c60*/  @!P2 LD.E.64 R108, [R22.64] ;  /* 0x0000000c166ca980 */ /* 0x000564000c101b00 */
[----:B------:R-:W-:Y:S01]  /*7c70*/  @!P0 LEA.HI R8, R11, R8, RZ, 0x2 ;  /* 0x000000080b088211 */ /* 0x000fe200078f10ff */
[----:B------:R-:W-:-:S03]  /*7c80*/  @!P1 IMAD.WIDE R24, R9, 0x2, R18 ;  /* 0x0000000209189825 */ /* 0x000fc600078e0212 */
[----:B------:R-:W-:Y:S01]  /*7c90*/  @!P0 LOP3.LUT R8, R8, 0xfffffffc, RZ, 0xc0, !PT ;  /* 0xfffffffc08088812 */ /* 0x000fe200078ec0ff */
[----:B------:R-:W-:Y:S01]  /*7ca0*/  CS2R R82, SRZ ;  /* 0x0000000000527805 */ /* 0x000fe2000001ff00 */
[----:B------:R-:W-:Y:S01]  /*7cb0*/  CS2R R80, SRZ ;  /* 0x0000000000507805 */ /* 0x000fe2000001ff00 */
[----:B------:R3:W5:Y:S01]  /*7cc0*/  @!P1 LD.E.64 R102, [R24.64] ;  /* 0x0000000c18669980 */ /* 0x000762000c101b00 */
[----:B-1----:R-:W-:Y:S01]  /*7cd0*/  @!P1 IMAD.WIDE R12, R9, 0x2, R20 ;  /* 0x00000002090c9825 */ /* 0x002fe200078e0214 */
[----:B------:R-:W-:-:S04]  /*7ce0*/  IADD3 R9, R88, 0x20, RZ ;  /* 0x0000002058097810 */ /* 0x000fc80007ffe0ff */
[----:B------:R1:W5:Y:S01]  /*7cf0*/  @!P1 LD.E.64 R104, [R12.64] ;  /* 0x0000000c0c689980 */ /* 0x000362000c101b00 */
[----:B--2---:R-:W-:Y:S01]  /*7d00*/  @!P0 IMAD.WIDE R22, R8, 0x2, R18 ;  /* 0x0000000208168825 */ /* 0x004fe200078e0212 */
[----:B------:R-:W-:-:S04]  /*7d10*/  ISETP.GE.AND P1, PT, R9, c[0x0][0x27c], PT ;  /* 0x00009f0009007a0c */ /* 0x000fc80003f26270 */
[----:B------:R3:W5:Y:S01]  /*7d20*/  @!P0 LD.E.64 R80, [R22.64] ;  /* 0x0000000c16508980 */ /* 0x000762000c101b00 */
[----:B-1----:R-:W-:Y:S01]  /*7d30*/  @!P0 IMAD.WIDE R12, R8, 0x2, R20 ;  /* 0x00000002080c8825 */ /* 0x002fe200078e0214 */
[----:B------:R-:W-:-:S04]  /*7d40*/  IADD3 R8, R88, 0x28, RZ ;  /* 0x0000002858087810 */ /* 0x000fc80007ffe0ff */
[----:B------:R1:W5:Y:S01]  /*7d50*/  @!P0 LD.E.64 R82, [R12.64] ;  /* 0x0000000c0c528980 */ /* 0x000362000c101b00 */
[----:B------:R-:W-:Y:S01]  /*7d60*/  ISETP.GE.AND P0, PT, R8, c[0x0][0x27c], PT ;  /* 0x00009f0008007a0c */ /* 0x000fe20003f06270 */
[----:B------:R-:W-:-:S12]  /*7d70*/  CS2R R72, SRZ ;  /* 0x0000000000487805 */ /* 0x000fd8000001ff00 */
[----:B------:R-:W-:-:S04]  /*7d80*/  @!P0 SHF.R.S32.HI R11, RZ, 0x1f, R8 ;  /* 0x0000001fff0b8819 */ /* 0x000fc80000011408 */
[----:B------:R-:W-:Y:S02]  /*7d90*/  @!P0 LEA.HI R11, R11, R8, RZ, 0x2 ;  /* 0x000000080b0b8211 */ /* 0x000fe400078f10ff */
[----:B-1----:R-:W-:-:S04]  /*7da0*/  @!P1 SHF.R.S32.HI R12, RZ, 0x1f, R9 ;  /* 0x0000001fff0c9819 */ /* 0x002fc80000011409 */
[----:B------:R-:W-:Y:S02]  /*7db0*/  @!P1 LEA.HI R12, R12, R9, RZ, 0x2 ;  /* 0x000000090c0c9211 */ /* 0x000fe400078f10ff */
[----:B------:R-:W-:Y:S02]  /*7dc0*/  @!P0 LOP3.LUT R11, R11, 0xfffffffc, RZ, 0xc0, !PT ;  /* 0xfffffffc0b0b8812 */ /* 0x000fe400078ec0ff */
[----:B------:R-:W-:Y:S01]  /*7dd0*/  @!P1 LOP3.LUT R12, R12, 0xfffffffc, RZ, 0xc0, !PT ;  /* 0xfffffffc0c0c9812 */ /* 0x000fe200078ec0ff */
[----:B------:R-:W-:Y:S01]  /*7de0*/  CS2R R66, SRZ ;  /* 0x0000000000427805 */ /* 0x000fe2000001ff00 */
[----:B------:R-:W-:Y:S01]  /*7df0*/  CS2R R70, SRZ ;  /* 0x0000000000467805 */ /* 0x000fe2000001ff00 */
[----:B------:R-:W-:Y:S02]  /*7e00*/  CS2R R64, SRZ ;  /* 0x0000000000407805 */ /* 0x000fe4000001ff00 */
[----:B------:R-:W-:-:S04]  /*7e10*/  @!P1 IMAD.WIDE R8, R12, 0x2, R20 ;  /* 0x000000020c089825 */ /* 0x000fc800078e0214 */
[----:B------:R-:W-:Y:S01]  /*7e20*/  @!P1 IMAD.WIDE R12, R12, 0x2, R18 ;  /* 0x000000020c0c9825 */ /* 0x000fe200078e0212 */
[----:B------:R3:W5:Y:S03]  /*7e30*/  @!P1 LD.E.64 R72, [R8.64] ;  /* 0x0000000c08489980 */ /* 0x000766000c101b00 */
[C---:B------:R-:W-:Y:S01]  /*7e40*/  @!P0 IMAD.WIDE R20, R11.reuse, 0x2, R20 ;  /* 0x000000020b148825 */ /* 0x040fe200078e0214 */
[----:B------:R3:W5:Y:S03]  /*7e50*/  @!P1 LD.E.64 R70, [R12.64] ;  /* 0x0000000c0c469980 */ /* 0x000766000c101b00 */
[----:B------:R-:W-:Y:S01]  /*7e60*/  @!P0 IMAD.WIDE R18, R11, 0x2, R18 ;  /* 0x000000020b128825 */ /* 0x000fe200078e0212 */
[----:B------:R3:W5:Y:S04]  /*7e70*/  @!P0 LD.E.64 R66, [R20.64] ;  /* 0x0000000c14428980 */ /* 0x000768000c101b00 */
[----:B------:R3:W5:Y:S02]  /*7e80*/  @!P0 LD.E.64 R64, [R18.64] ;  /* 0x0000000c12408980 */ /* 0x000764000c101b00 */
.L_x_1164:
[----:B------:R-:W-:Y:S05]  /*7e90*/  BSYNC B0 ;  /* 0x0000000000007941 */ /* 0x000fea0003800000 */
.L_x_1163:
[----:B---3--:R-:W-:Y:S01]  /*7ea0*/  IADD3 R8, R5, 0x40, RZ ;  /* 0x0000004005087810 */ /* 0x008fe20007ffe0ff */
[----:B-----5:R-:W-:Y:S01]  /*7eb0*/  IMAD.MOV.U32 R5, RZ, RZ, R66 ;  /* 0x000000ffff057224 */ /* 0x020fe200078e0042 */
[----:B------:R-:W3:Y:S01]  /*7ec0*/  SHFL.IDX PT, R17, R16, 0x1, 0x1e1f ;  /* 0x003e1f0010117f89 */ /* 0x000ee200000e0000 */
[----:B------:R-:W-:Y:S01]  /*7ed0*/  IMAD.MOV.U32 R11, RZ, RZ, R67 ;  /* 0x000000ffff0b7224 */ /* 0x000fe200078e0043 */
[----:B------:R-:W-:Y:S01]  /*7ee0*/  ISETP.GE.AND P0, PT, R8, R4, PT ;  /* 0x000000040800720c */ /* 0x000fe20003f06270 */
[----:B------:R-:W-:Y:S01]  /*7ef0*/  IMAD.MOV.U32 R9, RZ, RZ, R72 ;  /* 0x000000ffff097224 */ /* 0x000fe200078e0048 */
[----:B-1----:R1:W4:Y:S01]  /*7f00*/  SHFL.IDX PT, R16, R7, 0x1, 0x1e1f ;  /* 0x003e1f0007107f89 */ /* 0x00232200000e0000 */
        /* <DEDUP_REMOVED lines=8> */
[----:B------:R-:W-:Y:S01]  /*7f90*/  IMAD.MOV.U32 R5, RZ, RZ, R110 ;  /* 0x000000ffff057224 */ /* 0x000fe200078e006e */
[----:B------:R-:W-:Y:S01]  /*7fa0*/  MOV R9, R104 ;  /* 0x0000006800097202 */ /* 0x000fe20000000f00 */
[----:B------:R-:W-:Y:S01]  /*7fb0*/  CS2R R22, SRZ ;  /* 0x0000000000167805 */ /* 0x000fe2000001ff00 */
[----:B------:R-:W-:Y:S01]  /*7fc0*/  PRMT R59, R11, 0x7610, R59 ;  /* 0x000076100b3b7816 */ /* 0x000fe2000000003b */
        /* <DEDUP_REMOVED lines=14> */
[----:B-1----:R-:W-:Y:S01]  /*80b0*/  IMAD.MOV.U32 R7, RZ, RZ, R102 ;  /* 0x000000ffff077224 */ /* 0x002fe200078e0066 */
[----:B------:R-:W-:Y:S01]  /*80c0*/  PRMT R39, R11, 0x7610, R39 ;  /* 0x000076100b277816 */ /* 0x000fe20000000027 */
[----:B------:R-:W-:Y:S01]  /*80d0*/  CS2R R34, SRZ ;  /* 0x0000000000227805 */ /* 0x000fe2000001ff00 */
[----:B------:R-:W-:Y:S01]  /*80e0*/  PRMT R55, R8, 0x5410, R9 ;  /* 0x0000541008377816 */ /* 0x000fe20000000009 */
[----:B------:R-:W-:Y:S01]  /*80f0*/  IMAD.MOV.U32 R8, RZ, RZ, R81 ;  /* 0x000000ffff087224 */ /* 0x000fe200078e0051 */
[----:B------:R-:W-:Y:S01]  /*8100*/  PRMT R57, R57, 0x5410, R5 ;  /* 0x0000541039397816 */ /* 0x000fe20000000005 */
[----:B------:R-:W-:Y:S01]  /*8110*/  IMAD.MOV.U32 R5, RZ, RZ, R103 ;  /* 0x000000ffff057224 */ /* 0x000fe200078e0067 */
[----:B------:R-:W1:Y:S01]  /*8120*/  SHFL.IDX PT, R11, R10, 0x1, 0x1e1f ;  /* 0x003e1f000a0b7f89 */ /* 0x000e6200000e0000 */
[----:B------:R-:W-:Y:S01]  /*8130*/  CS2R R42, SRZ ;  /* 0x00000000002a7805 */ /* 0x000fe2000001ff00 */
[----:B------:R-:W-:Y:S01]  /*8140*/  PRMT R57, R8, 0x7610, R57 ;  /* 0x0000761008397816 */ /* 0x000fe20000000039 */
[----:B------:R-:W-:Y:S01]  /*8150*/  IMAD.MOV.U32 R8, RZ, RZ, R108 ;  /* 0x000000ffff087224 */ /* 0x000fe200078e006c */
[----:B------:R2:W1:Y:S01]  /*8160*/  SHFL.IDX PT, R10, R6, 0x1, 0x1e1f ;  /* 0x003e1f00060a7f89 */ /* 0x00046200000e0000 */
[----:B------:R-:W-:Y:S01]  /*8170*/  PRMT R68, R5, 0x5410, R7 ;  /* 0x0000541005447816 */ /* 0x000fe20000000007 */
[----:B------:R-:W-:Y:S01]  /*8180*/  IMAD.MOV.U32 R5, RZ, RZ, R91 ;  /* 0x000000ffff057224 */ /* 0x000fe200078e005b */
[----:B------:R-:W-:Y:S01]  /*8190*/  MOV R7, R109 ;  /* 0x0000006d00077202 */ /* 0x000fe20000000f00 */
[----:B------:R-:W-:Y:S01]  /*81a0*/  CS2R R62, SRZ ;  /* 0x00000000003e7805 */ /* 0x000fe2000001ff00 */
[----:B------:R-:W-:Y:S01]  /*81b0*/  CS2R R12, SRZ ;  /* 0x00000000000c7805 */ /* 0x000fe2000001ff00 */
[----:B--2---:R-:W-:Y:S01]  /*81c0*/  CS2R R20, SRZ ;  /* 0x0000000000147805 */ /* 0x004fe2000001ff00 */
[----:B------:R-:W-:Y:S01]  /*81d0*/  PRMT R74, R7, 0x5410, R8 ;  /* 0x00005410074a7816 */ /* 0x000fe20000000008 */
[----:B------:R-:W-:Y:S01]  /*81e0*/  CS2R R26, SRZ ;  /* 0x00000000001a7805 */ /* 0x000fe2000001ff00 */
[----:B------:R-:W-:Y:S01]  /*81f0*/  CS2R R32, SRZ ;  /* 0x0000000000207805 */ /* 0x000fe2000001ff00 */
[----:B------:R-:W-:Y:S01]  /*8200*/  CS2R R40, SRZ ;  /* 0x0000000000287805 */ /* 0x000fe2000001ff00 */
[----:B------:R-:W-:Y:S01]  /*8210*/  CS2R R60, SRZ ;  /* 0x00000000003c7805 */ /* 0x000fe2000001ff00 */
[----:B------:R-:W-:-:S05]  /*8220*/  IMAD.MOV.U32 R6, RZ, RZ, R90 ;  /* 0x000000ffff067224 */ /* 0x000fca00078e005a */
[----:B------:R-:W-:Y:S01]  /*8230*/  PRMT R84, R5, 0x5410, R6 ;  /* 0x0000541005547816 */ /* 0x000fe20000000006 */
[----:B------:R-:W-:Y:S05]  /*8240*/  @P0 BRA `(.L_x_1166) ;  /* 0x000003e000000947 */ /* 0x000fea0003800000 */
[C---:B-1-34-:R-:W-:Y:S01]  /*8250*/  IADD3 R6, R88.reuse, 0x8, RZ ;  /* 0x0000000858067810 */ /* 0x05afe20007ffe0ff */
[----:B------:R-:W-:Y:S01]  /*8260*/  CS2R R62, SRZ ;  /* 0x00000000003e7805 */ /* 0x000fe2000001ff00 */
[----:B------:R-:W-:Y:S01]  /*8270*/  ISETP.GE.AND P0, PT, R88, c[0x0][0x27c], PT ;  /* 0x00009f0058007a0c */ /* 0x000fe20003f06270 */
[----:B------:R-:W-:Y:S01]  /*8280*/  CS2R R60, SRZ ;  /* 0x00000000003c7805 */ /* 0x000fe2000001ff00 */
[----:B------:R-:W-:Y:S02]  /*8290*/  ISETP.GE.AND P2, PT, R6, c[0x0][0x27c], PT ;  /* 0x00009f0006007a0c */ /* 0x000fe40003f46270 */
[----:B------:R-:W-:-:S09]  /*82a0*/  IADD3 R7, R88, 0x18, RZ ;  /* 0x0000001858077810 */ /* 0x000fd20007ffe0ff */
[C---:B------:R-:W-:Y:S02]  /*82b0*/  @!P0 IMAD.WIDE R12, R88.reuse, 0x2, R16 ;  /* 0x00000002580c8825 */ /* 0x040fe400078e0210 */
[----:B------:R-:W-:Y:S02]  /*82c0*/  @!P2 SHF.R.S32.HI R5, RZ, 0x1f, R6 ;  /* 0x0000001fff05a819 */ /* 0x000fe40000011406 */
[C---:B------:R-:W-:Y:S01]  /*82d0*/  @!P0 IMAD.WIDE R8, R88.reuse, 0x2, R10 ;  /* 0x0000000258088825 */ /* 0x040fe200078e020a */
[----:B------:R1:W5:Y:S01]  /*82e0*/  @!P0 LD.E.64 R62, [R12.64] ;  /* 0x0000000c0c3e8980 */ /* 0x000362000c101b00 */
[----:B------:R-:W-:Y:S02]  /*82f0*/  @!P2 LEA.HI R5, R5, R6, RZ, 0x2 ;  /* 0x000000060505a211 */ /* 0x000fe400078f10ff */
[----:B------:R-:W-:Y:S01]  /*8300*/  IADD3 R6, R88, 0x10, RZ ;  /* 0x0000001058067810 */ /* 0x000fe20007ffe0ff */
[----:B------:R2:W5:Y:S03]  /*8310*/  @!P0 LD.E.64 R60, [R8.64] ;  /* 0x0000000c083c8980 */ /* 0x000566000c101b00 */
[----:B------:R-:W-:-:S02]  /*8320*/  ISETP.GE.AND P1, PT, R6, c[0x0][0x27c], PT ;  /* 0x00009f0006007a0c */ /* 0x000fc40003f26270 */
[----:B------:R-:W-:Y:S02]  /*8330*/  ISETP.GE.AND P0, PT, R7, c[0x0][0x27c], PT ;  /* 0x00009f0007007a0c */ /* 0x000fe40003f06270 */
[----:B------:R-:W-:Y:S01]  /*8340*/  @!P2 LOP3.LUT R5, R5, 0xfffffffc, RZ, 0xc0, !PT ;  /* 0xfffffffc0505a812 */ /* 0x000fe200078ec0ff */
[----:B------:R-:W-:-:S04]  /*8350*/  CS2R R42, SRZ ;  /* 0x00000000002a7805 */ /* 0x000fc8000001ff00 */
[----:B-1----:R-:W-:-:S04]  /*8360*/  @!P2 IMAD.WIDE R12, R5, 0x2, R10 ;  /* 0x00000002050ca825 */ /* 0x002fc800078e020a */
[----:B--2---:R-:W-:Y:S01]  /*8370*/  @!P2 IMAD.WIDE R8, R5, 0x2, R16 ;  /* 0x000000020508a825 */ /* 0x004fe200078e0210 */
[----:B------:R-:W-:-:S04]  /*8380*/  @!P1 SHF.R.S32.HI R5, RZ, 0x1f, R6 ;  /* 0x0000001fff059819 */ /* 0x000fc80000011406 */
[----:B------:R-:W-:Y:S01]  /*8390*/  @!P1 LEA.HI R6, R5, R6, RZ, 0x2 ;  /* 0x0000000605069211 */ /* 0x000fe200078f10ff */
[----:B------:R-:W-:Y:S01]  /*83a0*/  CS2R R40, SRZ ;  /* 0x0000000000287805 */ /* 0x000fe2000001ff00 */
[----:B------:R-:W-:Y:S01]  /*83b0*/  @!P0 SHF.R.S32.HI R5, RZ, 0x1f, R7 ;  /* 0x0000001fff058819 */ /* 0x000fe20000011407 */
[----:B------:R1:W5:Y:S01]  /*83c0*/  @!P2 LD.E.64 R42, [R8.64] ;  /* 0x0000000c082aa980 */ /* 0x000362000c101b00 */
[----:B------:R-:W-:Y:S02]  /*83d0*/  @!P1 LOP3.LUT R6, R6, 0xfffffffc, RZ, 0xc0, !PT ;  /* 0xfffffffc06069812 */ /* 0x000fe400078ec0ff */
[----:B------:R-:W-:Y:S01]  /*83e0*/  @!P0 LEA.HI R5, R5, R7, RZ, 0x2 ;  /* 0x0000000705058211 */ /* 0x000fe200078f10ff */
[----:B------:R-:W-:Y:S01]  /*83f0*/  CS2R R34, SRZ ;  /* 0x0000000000227805 */ /* 0x000fe2000001ff00 */
[----:B------:R-:W-:Y:S01]  /*8400*/  CS2R R32, SRZ ;  /* 0x0000000000207805 */ /* 0x000fe2000001ff00 */
[----:B------:R2:W5:Y:S01]  /*8410*/  @!P2 LD.E.64 R40, [R12.64] ;  /* 0x0000000c0c28a980 */ /* 0x000562000c101b00 */
[----:B------:R-:W-:Y:S01]  /*8420*/  @!P0 LOP3.LUT R5, R5, 0xfffffffc, RZ, 0xc0, !PT ;  /* 0xfffffffc05058812 */ /* 0x000fe200078ec0ff */
[----:B------:R-:W-:Y:S01]  /*8430*/  CS2R R28, SRZ ;  /* 0x00000000001c7805 */ /* 0x000fe2000001ff00 */
[----:B------:R-:W-:-:S03]  /*8440*/  CS2R R26, SRZ ;  /* 0x00000000001a7805 */ /* 0x000fc6000001ff00 */
[----:B------:R-:W-:-:S05]  /*8450*/  @!P0 IMAD.WIDE R14, R5, 0x2, R10 ;  /* 0x00000002050e8825 */ /* 0x000fca00078e020a */
[----:B------:R3:W5:Y:S01]  /*8460*/  @!P0 LD.E.64 R26, [R14.64] ;  /* 0x0000000c0e1a8980 */ /* 0x000762000c101b00 */
[----:B-1----:R-:W-:-:S04]  /*8470*/  @!P1 IMAD.WIDE R8, R6, 0x2, R16 ;  /* 0x0000000206089825 */ /* 0x002fc800078e0210 */
[----:B------:R-:W-:Y:S01]  /*8480*/  @!P1 IMAD.WIDE R6, R6, 0x2, R10 ;  /* 0x0000000206069825 */ /* 0x000fe200078e020a */
[----:B------:R1:W5:Y:S03]  /*8490*/  @!P1 LD.E.64 R34, [R8.64] ;  /* 0x0000000c08229980 */ /* 0x000366000c101b00 */
[----:B--2---:R-:W-:Y:S01]  /*84a0*/  @!P0 IMAD.WIDE R12, R5, 0x2, R16 ;  /* 0x00000002050c8825 */ /* 0x004fe200078e0210 */
[----:B------:R2:W5:Y:S04]  /*84b0*/  @!P1 LD.E.64 R32, [R6.64] ;  /* 0x0000000c06209980 */ /* 0x000568000c101b00 */
[----:B------:R4:W5:Y:S01]  /*84c0*/  @!P0 LD.E.64 R28, [R12.64] ;  /* 0x0000000c0c1c8980 */ /* 0x000962000c101b00 */
[----:B-1----:R-:W-:-:S02]  /*84d0*/  IADD3 R8, R88, 0x20, RZ ;  /* 0x0000002058087810 */ /* 0x002fc40007ffe0ff */
[----:B--2---:R-:W-:Y:S02]  /*84e0*/  IADD3 R6, R88, 0x28, RZ ;  /* 0x0000002858067810 */ /* 0x004fe40007ffe0ff */
[----:B------:R-:W-:Y:S02]  /*84f0*/  ISETP.GE.AND P1, PT, R8, c[0x0][0x27c], PT ;  /* 0x00009f0008007a0c */ /* 0x000fe40003f26270 */
[----:B------:R-:W-:-:S11]  /*8500*/  ISETP.GE.AND P0, PT, R6, c[0x0][0x27c], PT ;  /* 0x00009f0006007a0c */ /* 0x000fd60003f06270 */
[----:B------:R-:W-:Y:S02]  /*8510*/  @!P1 SHF.R.S32.HI R7, RZ, 0x1f, R8 ;  /* 0x0000001fff079819 */ /* 0x000fe40000011408 */
[----:B------:R-:W-:Y:S02]  /*8520*/  @!P0 SHF.R.S32.HI R5, RZ, 0x1f, R6 ;  /* 0x0000001fff058819 */ /* 0x000fe40000011406 */
[----:B------:R-:W-:Y:S02]  /*8530*/  @!P1 LEA.HI R7, R7, R8, RZ, 0x2 ;  /* 0x0000000807079211 */ /* 0x000fe400078f10ff */
[----:B------:R-:W-:Y:S02]  /*8540*/  @!P0 LEA.HI R5, R5, R6, RZ, 0x2 ;  /* 0x0000000605058211 */ /* 0x000fe400078f10ff */
[----:B------:R-:W-:Y:S02]  /*8550*/  @!P1 LOP3.LUT R7, R7, 0xfffffffc, RZ, 0xc0, !PT ;  /* 0xfffffffc07079812 */ /* 0x000fe400078ec0ff */
[----:B------:R-:W-:Y:S01]  /*8560*/  @!P0 LOP3.LUT R5, R5, 0xfffffffc, RZ, 0xc0, !PT ;  /* 0xfffffffc05058812 */ /* 0x000fe200078ec0ff */
[----:B------:R-:W-:Y:S01]  /*8570*/  CS2R R22, SRZ ;  /* 0x0000000000167805 */ /* 0x000fe2000001ff00 */
[----:B---3--:R-:W-:Y:S01]  /*8580*/  CS2R R14, SRZ ;  /* 0x00000000000e7805 */ /* 0x008fe2000001ff00 */
[----:B------:R-:W-:Y:S01]  /*8590*/  @!P1 IMAD.WIDE R8, R7, 0x2, R16 ;  /* 0x0000000207089825 */ /* 0x000fe200078e0210 */
[----:B------:R-:W-:Y:S01]  /*85a0*/  CS2R R20, SRZ ;  /* 0x0000000000147805 */ /* 0x000fe2000001ff00 */
[----:B----4-:R-:W-:-:S02]  /*85b0*/  CS2R R12, SRZ ;  /* 0x00000000000c7805 */ /* 0x010fc4000001ff00 */
[----:B------:R-:W-:Y:S01]  /*85c0*/  @!P1 IMAD.WIDE R6, R7, 0x2, R10 ;  /* 0x0000000207069825 */ /* 0x000fe200078e020a */
[----:B------:R1:W5:Y:S03]  /*85d0*/  @!P1 LD.E.64 R22, [R8.64] ;  /* 0x0000000c08169980 */ /* 0x000366000c101b00 */
[C---:B------:R-:W-:Y:S01]  /*85e0*/  @!P0 IMAD.WIDE R16, R5.reuse, 0x2, R16 ;  /* 0x0000000205108825 */ /* 0x040fe200078e0210 */
[----:B------:R1:W5:Y:S03]  /*85f0*/  @!P1 LD.E.64 R20, [R6.64] ;  /* 0x0000000c06149980 */ /* 0x000366000c101b00 */
[----:B------:R-:W-:Y:S01]  /*8600*/  @!P0 IMAD.WIDE R10, R5, 0x2, R10 ;  /* 0x00000002050a8825 */ /* 0x000fe200078e020a */
[----:B------:R1:W5:Y:S04]  /*8610*/  @!P0 LD.E.64 R14, [R16.64] ;  /* 0x0000000c100e8980 */ /* 0x000368000c101b00 */
[----:B------:R1:W5:Y:S02]  /*8620*/  @!P0 LD.E.64 R12, [R10.64] ;  /* 0x0000000c0a0c8980 */ /* 0x000364000c101b00 */
.L_x_1166:
[----:B-1-34-:R-:W-:Y:S05]  /*8630*/  BSYNC B0 ;  /* 0x0000000000007941 */ /* 0x01afea0003800000 */
.L_x_1165:
[----:B-----5:R-:W-:Y:S01]  /*8640*/  IMAD.MOV.U32 R5, RZ, RZ, R14 ;  /* 0x000000ffff057224 */ /* 0x020fe200078e000e */
[----:B------:R-:W-:-:S04]  /*8650*/  DEPBAR.LE SB0, 0x1 ;  /* 0x000080400000791a */ /* 0x000fc80000000000 */
        /* <DEDUP_REMOVED lines=10> */
[----:B------:R-:W-:-:S02]  /*8700*/  IMAD.MOV.U32 R6, RZ, RZ, R35 ;  /* 0x000000ffff067224 */ /* 0x000fc400078e0023 */
[----:B------:R-:W-:Y:S01]  /*8710*/  IMAD.MOV.U32 R5, RZ, RZ, R42 ;  /* 0x000000ffff057224 */ /* 0x000fe200078e002a */
[----:B------:R-:W-:Y:S01]  /*8720*/  PRMT R19, R8, 0x7610, R19 ;  /* 0x0000761008137816 */ /* 0x000fe20000000013 */
[----:B------:R-:W-:Y:S01]  /*8730*/  IMAD.MOV.U32 R8, RZ, RZ, R43 ;  /* 0x000000ffff087224 */ /* 0x000fe200078e002b */
[----:B------:R-:W-:Y:S01]  /*8740*/  PRMT R24, R6, 0x5410, R7 ;  /* 0x0000541006187816 */ /* 0x000fe20000000007 */
[----:B------:R-:W-:Y:S01]  /*8750*/  IMAD.MOV.U32 R7, RZ, RZ, R62 ;  /* 0x000000ffff077224 */ /* 0x000fe200078e003e */
[----:B------:R-:W-:Y:S01]  /*8760*/  PRMT R30, R30, 0x5410, R5 ;  /* 0x000054101e1e7816 */ /* 0x000fe20000000005 */
[----:B------:R-:W-:Y:S01]  /*8770*/  IMAD.MOV.U32 R5, RZ, RZ, R63 ;  /* 0x000000ffff057224 */ /* 0x000fe200078e003f */
[----:B------:R-:W-:Y:S01]  /*8780*/  SHF.R.S32.HI R6, RZ, 0x1f, R244 ;  /* 0x0000001fff067819 */ /* 0x000fe200000114f4 */
[----:B------:R-:W-:Y:S01]  /*8790*/  IMAD.IADD R38, R4, 0x1, -R77 ;  /* 0x0000000104267824 */ /* 0x000fe200078e0a4d */
[----:B------:R-:W-:Y:S01]  /*87a0*/  PRMT R30, R8, 0x7610, R30 ;  /* 0x00007610081e7816 */ /* 0x000fe2000000001e */
[----:B------:R-:W-:Y:S01]  /*87b0*/  IMAD.MOV.U32 R8, RZ, RZ, R12 ;  /* 0x000000ffff087224 */ /* 0x000fe200078e000c */
[----:B------:R-:W-:Y:S01]  /*87c0*/  LEA.HI R6, R6, R244, RZ, 0x2 ;  /* 0x000000f406067211 */ /* 0x000fe200078f10ff */
[----:B------:R-:W-:Y:S01]  /*87d0*/  IMAD.MOV.U32 R4, RZ, RZ, R61 ;  /* 0x000000ffff047224 */ /* 0x000fe200078e003d */
[----:B------:R-:W-:Y:S01]  /*87e0*/  PRMT R36, R5, 0x5410, R7 ;  /* 0x0000541005247816 */ /* 0x000fe20000000007 */
[----:B------:R-:W-:Y:S01]  /*87f0*/  IMAD.MOV.U32 R7, RZ, RZ, R13 ;  /* 0x000000ffff077224 */ /* 0x000fe200078e000d */
[----:B------:R-:W-:Y:S01]  /*8800*/  LOP3.LUT R6, R6, 0xfffffffc, RZ, 0xc0, !PT ;  /* 0xfffffffc06067812 */ /* 0x000fe200078ec0ff */
[----:B------:R-:W-:Y:S01]  /*8810*/  IMAD.MOV.U32 R5, RZ, RZ, R20 ;  /* 0x000000ffff057224 */ /* 0x000fe200078e0014 */
[----:B------:R-:W-:-:S02]  /*8820*/  IMNMX R38, R38, 0x80, PT ;  /* 0x0000008026267817 */ /* 0x000fc40003800200 */
[----:B------:R-:W-:Y:S01]  /*8830*/  PRMT R9, R7, 0x5410, R8 ;  /* 0x0000541007097816 */ /* 0x000fe20000000008 */
[----:B------:R-:W-:Y:S01]  /*8840*/  IMAD.IADD R6, R244, 0x1, -R6 ;  /* 0x00000001f4067824 */ /* 0x000fe200078e0a06 */
[----:B------:R-:W-:Y:S01]  /*8850*/  PRMT R16, R16, 0x5410, R5 ;  /* 0x0000541010107816 */ /* 0x000fe20000000005 */
[----:B------:R-:W-:Y:S01]  /*8860*/  IMAD.MOV.U32 R7, RZ, RZ, R26 ;  /* 0x000000ffff077224 */ /* 0x000fe200078e001a */
[----:B------:R-:W-:Y:S01]  /*8870*/  BAR.SYNC.DEFER_BLOCKING 0x0 ;  /* 0x0000000000007b1d */ /* 0x000fe20000010000 */
[----:B------:R-:W-:Y:S01]  /*8880*/  IMAD.MOV.U32 R5, RZ, RZ, R27 ;  /* 0x000000ffff057224 */ /* 0x000fe200078e001b */
[C---:B------:R-:W-:Y:S01]  /*8890*/  LOP3.LUT P0, RZ, R6.reuse, 0x2, RZ, 0xc0, !PT ;  /* 0x0000000206ff7812 */ /* 0x040fe2000780c0ff */
[----:B------:R-:W-:Y:S01]  /*88a0*/  IMAD.SHL.U32 R11, R6, 0x40, RZ ;  /* 0x00000040060b7824 */ /* 0x000fe200078e00ff */
[----:B------:R-:W-:Y:S01]  /*88b0*/  ISETP.GE.AND P1, PT, R53, R38, PT ;  /* 0x000000263500720c */ /* 0x000fe20003f26270 */
[----:B------:R-:W-:Y:S01]  /*88c0*/  IMAD.MOV.U32 R8, RZ, RZ, R21 ;  /* 0x000000ffff087224 */ /* 0x000fe200078e0015 */
[----:B------:R-:W-:Y:S01]  /*88d0*/  PRMT R18, R5, 0x5410, R7 ;  /* 0x0000541005127816 */ /* 0x000fe20000000007 */
[----:B------:R-:W-:Y:S01]  /*88e0*/  IMAD.MOV.U32 R7, RZ, RZ, R32 ;  /* 0x000000ffff077224 */ /* 0x000fe200078e0020 */
[----:B------:R-:W-:Y:S01]  /*88f0*/  LEA.HI R5, R53, R53, RZ, 0x1 ;  /* 0x0000003535057211 */ /* 0x000fe200078f08ff */
[----:B------:R-:W-:Y:S01]  /*8900*/  IMAD.MOV.U32 R6, RZ, RZ, R40 ;  /* 0x000000ffff067224 */ /* 0x000fe200078e0028 */
[----:B------:R-:W-:-:S02]  /*8910*/  LOP3.LUT R11, R11, 0xc0, RZ, 0xc0, !PT ;  /* 0x000000c00b0b7812 */ /* 0x000fc400078ec0ff */
[----:B------:R-:W-:Y:S02]  /*8920*/  LOP3.LUT R5, R5, 0x7fffffe, RZ, 0xc0, !PT ;  /* 0x07fffffe05057812 */ /* 0x000fe400078ec0ff */
[----:B------:R-:W-:Y:S02]  /*8930*/  LOP3.LUT R58, R11, 0x8, R58, 0xf8, !PT ;  /* 0x000000080b3a7812 */ /* 0x000fe400078ef83a */
[----:B------:R-:W-:Y:S01]  /*8940*/  SHF.R.U32.HI R11, RZ, 0x3, R11 ;  /* 0x00000003ff0b7819 */ /* 0x000fe2000001160b */
[----:B------:R-:W-:Y:S01]  /*8950*/  IMAD.IADD R5, R53, 0x1, -R5 ;  /* 0x0000000135057824 */ /* 0x000fe200078e0a05 */
[----:B------:R-:W-:Y:S02]  /*8960*/  PRMT R16, R8, 0x7610, R16 ;  /* 0x0000761008107816 */ /* 0x000fe40000000010 */
[----:B------:R-:W-:Y:S01]  /*8970*/  LOP3.LUT R11, R58, R11, RZ, 0x3c, !PT ;  /* 0x0000000b3a0b7212 */ /* 0x000fe200078e3cff */
[----:B------:R-:W-:Y:S01]  /*8980*/  IMAD R5, R49, 0x8, R5 ;  /* 0x0000000831057824 */ /* 0x000fe200078e0205 */
[----:B------:R-:W-:Y:S01]  /*8990*/  PRMT R25, R25, 0x5410, R7 ;  /* 0x0000541019197816 */ /* 0x000fe20000000007 */
[----:B------:R-:W-:Y:S01]  /*89a0*/  IMAD.MOV.U32 R7, RZ, RZ, R33 ;  /* 0x000000ffff077224 */ /* 0x000fe200078e0021 */
[----:B------:R-:W-:Y:S01]  /*89b0*/  PRMT R31, R31, 0x5410, R6 ;  /* 0x000054101f1f7816 */ /* 0x000fe20000000006 */
[----:B------:R-:W-:-:S02]  /*89c0*/  IMAD.U32 R11, R5, 0x20, R11 ;  /* 0x00000020050b7824 */ /* 0x000fc400078e000b */
[----:B------:R-:W-:Y:S01]  /*89d0*/  IMAD.MOV.U32 R6, RZ, RZ, R41 ;  /* 0x000000ffff067224 */ /* 0x000fe200078e0029 */
[----:B------:R-:W-:Y:S01]  /*89e0*/  PRMT R25, R7, 0x7610, R25 ;  /* 0x0000761007197816 */ /* 0x000fe20000000019 */
[----:B------:R-:W-:Y:S01]  /*89f0*/  IMAD.MOV.U32 R5, RZ, RZ, R60 ;  /* 0x000000ffff057224 */ /* 0x000fe200078e003c */
[C---:B------:R-:W-:Y:S02]  /*8a00*/  IADD3 R8, R11.reuse, 0x10, RZ ;  /* 0x000000100b087810 */ /* 0x040fe40007ffe0ff */
[C---:B------:R-:W-:Y:S02]  /*8a10*/  @P0 IADD3 R8, R11.reuse, -0x10, RZ ;  /* 0xfffffff00b080810 */ /* 0x040fe40007ffe0ff */
[----:B------:R-:W-:Y:S02]  /*8a20*/  PRMT R31, R6, 0x7610, R31 ;  /* 0x00007610061f7816 */ /* 0x000fe4000000001f */
[----:B------:R-:W-:Y:S02]  /*8a30*/  PRMT R37, R4, 0x5410, R5 ;  /* 0x0000541004257816 */ /* 0x000fe40000000005 */
[----:B------:R-:W-:-:S02]  /*8a40*/  LEA R11, R11, 0x6080, 0x1 ;  /* 0x000060800b0b7811 */ /* 0x000fc400078e08ff */
[----:B------:R-:W-:Y:S01]  /*8a50*/  LEA R8, R8, 0x6080, 0x1 ;  /* 0x0000608008087811 */ /* 0x000fe200078e08ff */
[----:B------:R-:W-:Y:S05]  /*8a60*/  @P1 BRA `(.L_x_1168) ;  /* 0x0000117000001947 */ /* 0x000fea0003800000 */
[----:B------:R-:W-:Y:S01]  /*8a70*/  ISETP.GE.AND P0, PT, R88, c[0x0][0x27c], PT ;  /* 0x00009f0058007a0c */ /* 0x000fe20003f06270 */
[----:B------:R-:W-:-:S12]  /*8a80*/  BSSY B0, `(.L_x_1169) ;  /* 0x000002c000007945 */ /* 0x000fd80003800000 */
[----:B------:R-:W-:Y:S05]  /*8a90*/  @P0 BRA `(.L_x_1170) ;  /* 0x000002a000000947 */ /* 0x000fea0003800000 */
[----:B------:R-:W1:Y:S01]  /*8aa0*/  LDS.128 R4, [R11] ;  /* 0x000000000b047984 */ /* 0x000e620000000c00 */
[----:B------:R-:W-:Y:S01]  /*8ab0*/  SHF.R.U32.HI R89, RZ, 0x10, R91 ;  /* 0x00000010ff597819 */ /* 0x000fe2000001165b */
[--C-:B------:R-:W-:Y:S01]  /*8ac0*/  HADD2.F32 R94, -RZ, R84.reuse.H1_H1 ;  /* 0x30000054ff5e7230 */ /* 0x100fe20000004100 */
[--C-:B------:R-:W-:Y:S01]  /*8ad0*/  SHF.R.U64 R58, R86, 0x10, R87.reuse ;  /* 0x00000010563a7819 */ /* 0x100fe20000001257 */
[----:B------:R-:W-:Y:S01]  /*8ae0*/  HADD2.F32 R84, -RZ, R84.H0_H0 ;  /* 0x20000054ff547230 */ /* 0x000fe20000004100 */
[----:B------:R-:W-:Y:S01]  /*8af0*/  SHF.R.U32.HI R86, RZ, 0x10, R87 ;  /* 0x00000010ff567819 */ /* 0x000fe20000011657 */
[----:B------:R-:W-:Y:S01]  /*8b00*/  HADD2.F32 R89, -RZ, R89.H0_H0 ;  /* 0x20000059ff597230 */ /* 0x000fe20000004100 */
[----:B------:R-:W-:Y:S01]  /*8b10*/  SHF.R.U64 R87, R90, 0x10, R91 ;  /* 0x000000105a577819 */ /* 0x000fe2000000125b */
[----:B------:R-:W-:Y:S02]  /*8b20*/  HADD2.F32 R101, -RZ, R85.H1_H1 ;  /* 0x30000055ff657230 */ /* 0x000fe40000004100 */
[----:B------:R-:W-:-:S02]  /*8b30*/  HADD2.F32 R95, -RZ, R86.H0_H0 ;  /* 0x20000056ff5f7230 */ /* 0x000fc40000004100 */
[----:B------:R-:W-:Y:S02]  /*8b40*/  HADD2.F32 R87, -RZ, R87.H0_H0 ;  /* 0x20000057ff577230 */ /* 0x000fe40000004100 */
[----:B------:R-:W-:Y:S02]  /*8b50*/  HADD2.F32 R85, -RZ, R85.H0_H0 ;  /* 0x20000055ff557230 */ /* 0x000fe40000004100 */
[--C-:B-1----:R-:W-:Y:S02]  /*8b60*/  HADD2.F32 R90, -RZ, R7.reuse.H0_H0 ;  /* 0x20000007ff5a7230 */ /* 0x102fe40000004100 */
[----:B------:R-:W-:Y:S02]  /*8b70*/  HADD2.F32 R7, -RZ, R7.H1_H1 ;  /* 0x30000007ff077230 */ /* 0x000fe40000004100 */
[--C-:B------:R-:W-:Y:S02]  /*8b80*/  HADD2.F32 R91, -RZ, R4.reuse.H0_H0 ;  /* 0x20000004ff5b7230 */ /* 0x100fe40000004100 */
[----:B------:R-:W-:Y:S01]  /*8b90*/  HADD2.F32 R92, -RZ, R4.H1_H1 ;  /* 0x30000004ff5c7230 */ /* 0x000fe20000004100 */
[CC--:B------:R-:W-:Y:S01]  /*8ba0*/  FMUL.FTZ R86, R7.reuse, R89.reuse ;  /* 0x0000005907567220 */ /* 0x0c0fe20000410000 */
[--C-:B------:R-:W-:Y:S01]  /*8bb0*/  HADD2.F32 R4, -RZ, R6.reuse.H0_H0 ;  /* 0x20000006ff047230 */ /* 0x100fe20000004100 */
[C---:B------:R-:W-:Y:S01]  /*8bc0*/  FMUL.FTZ R89, R90.reuse, R89 ;  /* 0x000000595a597220 */ /* 0x040fe20000410000 */
[--C-:B------:R-:W-:Y:S01]  /*8bd0*/  HADD2.F32 R93, -RZ, R5.reuse.H0_H0 ;  /* 0x20000005ff5d7230 */ /* 0x100fe20000004100 */
[-C--:B------:R-:W-:Y:S01]  /*8be0*/  FFMA.FTZ R86, R90, R95.reuse, -R86 ;  /* 0x0000005f5a567223 */ /* 0x080fe20000010856 */
[----:B------:R-:W-:Y:S01]  /*8bf0*/  HADD2.F32 R6, -RZ, R6.H1_H1 ;  /* 0x30000006ff067230 */ /* 0x000fe20000004100 */
[----:B------:R-:W-:Y:S01]  /*8c00*/  FFMA.FTZ R7, R7, R95, R89 ;  /* 0x0000005f07077223 */ /* 0x000fe20000010059 */
[----:B------:R-:W-:Y:S01]  /*8c10*/  HADD2.F32 R5, -RZ, R5.H1_H1 ;  /* 0x30000005ff057230 */ /* 0x000fe20000004100 */
[----:B------:R-:W-:Y:S01]  /*8c20*/  FMUL.FTZ R106, R92, R94 ;  /* 0x0000005e5c6a7220 */ /* 0x000fe20000410000 */
[----:B------:R-:W-:Y:S01]  /*8c30*/  HADD2.F32 R89, -RZ, R58.H0_H0 ;  /* 0x2000003aff597230 */ /* 0x000fe20000004100 */
[----:B------:R-:W-:Y:S01]  /*8c40*/  FMUL.FTZ R58, R6, R84 ;  /* 0x00000054063a7220 */ /* 0x000fe20000410000 */
[----:B------:R-:W-:Y:S01]  /*8c50*/  F2FP.PACK_AB R7, R7, R86 ;  /* 0x000000560707723e */ /* 0x000fe200000000ff */
[----:B------:R-:W-:-:S02]  /*8c60*/  FMUL.FTZ R90, R5, R87 ;  /* 0x00000057055a7220 */ /* 0x000fc40000410000 */
[----:B------:R-:W-:Y:S02]  /*8c70*/  FMUL.FTZ R94, R91, R94 ;  /* 0x0000005e5b5e7220 */ /* 0x000fe40000410000 */
[----:B------:R-:W-:Y:S02]  /*8c80*/  FMUL.FTZ R84, R4, R84 ;  /* 0x0000005404547220 */ /* 0x000fe40000410000 */
[----:B------:R-:W-:Y:S02]  /*8c90*/  FMUL.FTZ R87, R93, R87 ;  /* 0x000000575d577220 */ /* 0x000fe40000410000 */
[-C--:B------:R-:W-:Y:S02]  /*8ca0*/  FFMA.FTZ R106, R91, R101.reuse, -R106 ;  /* 0x000000655b6a7223 */ /* 0x080fe4000001086a */
[----:B------:R-:W-:Y:S02]  /*8cb0*/  FFMA.FTZ R94, R92, R101, R94 ;  /* 0x000000655c5e7223 */ /* 0x000fe4000001005e */
[----:B------:R-:W-:-:S02]  /*8cc0*/  FFMA.FTZ R58, R4, R85, -R58 ;  /* 0x00000055043a7223 */ /* 0x000fc4000001083a */
[----:B------:R-:W-:Y:S01]  /*8cd0*/  FFMA.FTZ R6, R6, R85, R84 ;  /* 0x0000005506067223 */ /* 0x000fe20000010054 */
[----:B------:R-:W-:Y:S01]  /*8ce0*/  F2FP.PACK_AB R4, R94, R106 ;  /* 0x0000006a5e04723e */ /* 0x000fe200000000ff */
[-C--:B------:R-:W-:Y:S02]  /*8cf0*/  FFMA.FTZ R90, R93, R89.reuse, -R90 ;  /* 0x000000595d5a7223 */ /* 0x080fe4000001085a */
[----:B------:R-:W-:Y:S01]  /*8d00*/  FFMA.FTZ R5, R5, R89, R87 ;  /* 0x0000005905057223 */ /* 0x000fe20000010057 */
[----:B------:R-:W-:-:S04]  /*8d10*/  F2FP.PACK_AB R6, R6, R58 ;  /* 0x0000003a0606723e */ /* 0x000fc800000000ff */
[----:B------:R-:W-:-:S05]  /*8d20*/  F2FP.PACK_AB R5, R5, R90 ;  /* 0x0000005a0505723e */ /* 0x000fca00000000ff */
[----:B------:R1:W-:Y:S02]  /*8d30*/  STS.128 [R11], R4 ;  /* 0x000000040b007388 */ /* 0x0003e40000000c00 */
.L_x_1170:
[----:B------:R-:W-:Y:S05]  /*8d40*/  BSYNC B0 ;  /* 0x0000000000007941 */ /* 0x000fea0003800000 */
.L_x_1169:
[----:B-1----:R-:W-:Y:S01]  /*8d50*/  IADD3 R4, R88, 0x8, RZ ;  /* 0x0000000858047810 */ /* 0x002fe20007ffe0ff */
[----:B------:R-:W-:Y:S03]  /*8d60*/  BSSY B0, `(.L_x_1171) ;  /* 0x000002d000007945 */ /* 0x000fe60003800000 */
[----:B------:R-:W-:-:S13]  /*8d70*/  ISETP.GE.AND P0, PT, R4, c[0x0][0x27c], PT ;  /* 0x00009f0004007a0c */ /* 0x000fda0003f06270 */
[----:B------:R-:W-:Y:S05]  /*8d80*/  @P0 BRA `(.L_x_1172) ;  /* 0x000002a000000947 */ /* 0x000fea0003800000 */
[----:B------:R-:W1:Y:S01]  /*8d90*/  LDS.128 R4, [R8] ;  /* 0x0000000008047984 */ /* 0x000e620000000c00 */
[--C-:B------:R-:W-:Y:S01]  /*8da0*/  SHF.R.U64 R84, R108, 0x10, R109.reuse ;  /* 0x000000106c547819 */ /* 0x100fe2000000126d */
[--C-:B------:R-:W-:Y:S01]  /*8db0*/  HADD2.F32 R90, -RZ, R74.reuse.H1_H1 ;  /* 0x3000004aff5a7230 */ /* 0x100fe20000004100 */
[----:B------:R-:W-:Y:S01]  /*8dc0*/  SHF.R.U32.HI R108, RZ, 0x10, R109 ;  /* 0x00000010ff6c7819 */ /* 0x000fe2000001166d */
[----:B------:R-:W-:Y:S01]  /*8dd0*/  HADD2.F32 R92, -RZ, R75.H1_H1 ;  /* 0x3000004bff5c7230 */ /* 0x000fe20000004100 */
[--C-:B------:R-:W-:Y:S01]  /*8de0*/  SHF.R.U64 R58, R110, 0x10, R111.reuse ;  /* 0x000000106e3a7819 */ /* 0x100fe2000000126f */
[----:B------:R-:W-:Y:S01]  /*8df0*/  HADD2.F32 R74, -RZ, R74.H0_H0 ;  /* 0x2000004aff4a7230 */ /* 0x000fe20000004100 */
[----:B------:R-:W-:Y:S01]  /*8e00*/  SHF.R.U32.HI R110, RZ, 0x10, R111 ;  /* 0x00000010ff6e7819 */ /* 0x000fe2000001166f */
[----:B------:R-:W-:Y:S02]  /*8e10*/  HADD2.F32 R108, -RZ, R108.H0_H0 ;  /* 0x2000006cff6c7230 */ /* 0x000fe40000004100 */
[----:B------:R-:W-:-:S02]  /*8e20*/  HADD2.F32 R84, -RZ, R84.H0_H0 ;  /* 0x20000054ff547230 */ /* 0x000fc40000004100 */
[----:B------:R-:W-:Y:S02]  /*8e30*/  HADD2.F32 R110, -RZ, R110.H0_H0 ;  /* 0x2000006eff6e7230 */ /* 0x000fe40000004100 */
[----:B------:R-:W-:Y:S02]  /*8e40*/  HADD2.F32 R75, -RZ, R75.H0_H0 ;  /* 0x2000004bff4b7230 */ /* 0x000fe40000004100 */
[--C-:B-1----:R-:W-:Y:S02]  /*8e50*/  HADD2.F32 R85, -RZ, R7.reuse.H0_H0 ;  /* 0x20000007ff557230 */ /* 0x102fe40000004100 */
[----:B------:R-:W-:Y:S02]  /*8e60*/  HADD2.F32 R7, -RZ, R7.H1_H1 ;  /* 0x30000007ff077230 */ /* 0x000fe40000004100 */
[--C-:B------:R-:W-:Y:S02]  /*8e70*/  HADD2.F32 R87, -RZ, R4.reuse.H1_H1 ;  /* 0x30000004ff577230 */ /* 0x100fe40000004100 */
[----:B------:R-:W-:Y:S01]  /*8e80*/  HADD2.F32 R86, -RZ, R4.H0_H0 ;  /* 0x20000004ff567230 */ /* 0x000fe20000004100 */
[----:B------:R-:W-:Y:S01]  /*8e90*/  FMUL.FTZ R91, R7, R108 ;  /* 0x0000006c075b7220 */ /* 0x000fe20000410000 */
[--C-:B------:R-:W-:Y:S01]  /*8ea0*/  HADD2.F32 R4, -RZ, R6.reuse.H0_H0 ;  /* 0x20000006ff047230 */ /* 0x100fe20000004100 */
[----:B------:R-:W-:Y:S01]  /*8eb0*/  FMUL.FTZ R93, R87, R90 ;  /* 0x0000005a575d7220 */ /* 0x000fe20000410000 */
[--C-:B------:R-:W-:Y:S01]  /*8ec0*/  HADD2.F32 R89, -RZ, R5.reuse.H0_H0 ;  /* 0x20000005ff597230 */ /* 0x100fe20000004100 */
[C---:B------:R-:W-:Y:S01]  /*8ed0*/  FMUL.FTZ R108, R85.reuse, R108 ;  /* 0x0000006c556c7220 */ /* 0x040fe20000410000 */
[----:B------:R-:W-:Y:S01]  /*8ee0*/  HADD2.F32 R6, -RZ, R6.H1_H1 ;  /* 0x30000006ff067230 */ /* 0x000fe20000004100 */
[----:B------:R-:W-:Y:S01]  /*8ef0*/  FFMA.FTZ R91, R85, R110, -R91 ;  /* 0x0000006e555b7223 */ /* 0x000fe2000001085b */
[----:B------:R-:W-:Y:S01]  /*8f00*/  HADD2.F32 R5, -RZ, R5.H1_H1 ;  /* 0x30000005ff057230 */ /* 0x000fe20000004100 */
[C---:B------:R-:W-:Y:S01]  /*8f10*/  FMUL.FTZ R90, R86.reuse, R90 ;  /* 0x0000005a565a7220 */ /* 0x040fe20000410000 */
[----:B------:R-:W-:Y:S01]  /*8f20*/  HADD2.F32 R85, -RZ, R58.H0_H0 ;  /* 0x2000003aff557230 */ /* 0x000fe20000004100 */
[----:B------:R-:W-:-:S02]  /*8f30*/  FFMA.FTZ R93, R86, R92, -R93 ;  /* 0x0000005c565d7223 */ /* 0x000fc4000001085d */
[----:B------:R-:W-:Y:S02]  /*8f40*/  FMUL.FTZ R58, R6, R74 ;  /* 0x0000004a063a7220 */ /* 0x000fe40000410000 */
[----:B------:R-:W-:Y:S02]  /*8f50*/  FMUL.FTZ R86, R5, R84 ;  /* 0x0000005405567220 */ /* 0x000fe40000410000 */
[----:B------:R-:W-:Y:S02]  /*8f60*/  FMUL.FTZ R74, R4, R74 ;  /* 0x0000004a044a7220 */ /* 0x000fe40000410000 */
[----:B------:R-:W-:Y:S02]  /*8f70*/  FMUL.FTZ R84, R89, R84 ;  /* 0x0000005459547220 */ /* 0x000fe40000410000 */
[----:B------:R-:W-:Y:S02]  /*8f80*/  FFMA.FTZ R7, R7, R110, R108 ;  /* 0x0000006e07077223 */ /* 0x000fe4000001006c */
[----:B------:R-:W-:-:S02]  /*8f90*/  FFMA.FTZ R90, R87, R92, R90 ;  /* 0x0000005c575a7223 */ /* 0x000fc4000001005a */
[----:B------:R-:W-:Y:S01]  /*8fa0*/  FFMA.FTZ R58, R4, R75, -R58 ;  /* 0x0000004b043a7223 */ /* 0x000fe2000001083a */
[----:B------:R-:W-:Y:S01]  /*8fb0*/  F2FP.PACK_AB R7, R7, R91 ;  /* 0x0000005b0707723e */ /* 0x000fe200000000ff */
[----:B------:R-:W-:Y:S01]  /*8fc0*/  FFMA.FTZ R6, R6, R75, R74 ;  /* 0x0000004b06067223 */ /* 0x000fe2000001004a */
[----:B------:R-:W-:Y:S01]  /*8fd0*/  F2FP.PACK_AB R4, R90, R93 ;  /* 0x0000005d5a04723e */ /* 0x000fe200000000ff */
[-C--:B------:R-:W-:Y:S02]  /*8fe0*/  FFMA.FTZ R86, R89, R85.reuse, -R86 ;  /* 0x0000005559567223 */ /* 0x080fe40000010856 */
[----:B------:R-:W-:Y:S01]  /*8ff0*/  FFMA.FTZ R5, R5, R85, R84 ;  /* 0x0000005505057223 */ /* 0x000fe20000010054 */
[----:B------:R-:W-:-:S04]  /*9000*/  F2FP.PACK_AB R6, R6, R58 ;  /* 0x0000003a0606723e */ /* 0x000fc800000000ff */
[----:B------:R-:W-:-:S05]  /*9010*/  F2FP.PACK_AB R5, R5, R86 ;  /* 0x000000560505723e */ /* 0x000fca00000000ff */
[----:B------:R1:W-:Y:S02]  /*9020*/  STS.128 [R8], R4 ;  /* 0x0000000408007388 */ /* 0x0003e40000000c00 */
.L_x_1172:
[----:B------:R-:W-:Y:S05]  /*9030*/  BSYNC B0 ;  /* 0x0000000000007941 */ /* 0x000fea0003800000 */
.L_x_1171:
[----:B-1----:R-:W-:Y:S01]  /*9040*/  IADD3 R4, R88, 0x10, RZ ;  /* 0x0000001058047810 */ /* 0x002fe20007ffe0ff */
[----:B------:R-:W-:Y:S03]  /*9050*/  BSSY B0, `(.L_x_1173) ;  /* 0x000002d000007945 */ /* 0x000fe60003800000 */
[----:B------:R-:W-:-:S13]  /*9060*/  ISETP.GE.AND P0, PT, R4, c[0x0][0x27c], PT ;  /* 0x00009f0004007a0c */ /* 0x000fda0003f06270 */
[----:B------:R-:W-:Y:S05]  /*9070*/  @P0 BRA `(.L_x_1174) ;  /* 0x000002a000000947 */ /* 0x000fea0003800000 */
[----:B------:R-:W1:Y:S01]  /*9080*/  LDS.128 R4, [R11+0x2000] ;  /* 0x002000000b047984 */ /* 0x000e620000000c00 */
        /* <DEDUP_REMOVED lines=15> */
[-C--:B------:R-:W-:Y:S01]  /*9180*/  FMUL.FTZ R89, R7, R102.reuse ;  /* 0x0000006607597220 */ /* 0x080fe20000410000 */
[--C-:B------:R-:W-:Y:S01]  /*9190*/  HADD2.F32 R4, -RZ, R6.reuse.H0_H0 ;  /* 0x20000006ff047230 */ /* 0x100fe20000004100 */
[-C--:B------:R-:W-:Y:S01]  /*91a0*/  FMUL.FTZ R91, R85, R87.reuse ;  /* 0x00000057555b7220 */ /* 0x080fe20000410000 */
        /* <DEDUP_REMOVED lines=22> */
[----:B------:R1:W-:Y:S02]  /*9310*/  STS.128 [R11+0x2000], R4 ;  /* 0x002000040b007388 */ /* 0x0003e40000000c00 */
.L_x_1174:
[----:B------:R-:W-:Y:S05]  /*9320*/  BSYNC B0 ;  /* 0x0000000000007941 */ /* 0x000fea0003800000 */
.L_x_1173:
        /* <DEDUP_REMOVED lines=8> */
[----:B------:R-:W-:Y:S01]  /*93b0*/  HADD2.F32 R59, -RZ, R59.H0_H0 ;  /* 0x2000003bff3b7230 */ /* 0x000fe20000004100 */
[--C-:B------:R-:W-:Y:S01]  /*93c0*/  SHF.R.U64 R58, R82, 0x10, R83.reuse ;  /* 0x00000010523a7819 */ /* 0x100fe20000001253 */
[----:B------:R-:W-:Y:S01]  /*93d0*/  HADD2.F32 R68, -RZ, R68.H0_H0 ;  /* 0x20000044ff447230 */ /* 0x000fe20000004100 */
[----:B------:R-:W-:Y:S01]  /*93e0*/  SHF.R.U32.HI R82, RZ, 0x10, R83 ;  /* 0x00000010ff527819 */ /* 0x000fe20000011653 */
[----:B------:R-:W-:Y:S02]  /*93f0*/  HADD2.F32 R80, -RZ, R80.H0_H0 ;  /* 0x20000050ff507230 */ /* 0x000fe40000004100 */
[----:B------:R-:W-:-:S02]  /*9400*/  HADD2.F32 R83, -RZ, R57.H1_H1 ;  /* 0x30000039ff537230 */ /* 0x000fc40000004100 */
        /* <DEDUP_REMOVED lines=17> */
[-C--:B------:R-:W-:Y:S02]  /*9520*/  FMUL.FTZ R58, R6, R57.reuse ;  /* 0x00000039063a7220 */ /* 0x080fe40000410000 */
[-C--:B------:R-:W-:Y:S02]  /*9530*/  FMUL.FTZ R74, R5, R68.reuse ;  /* 0x00000044054a7220 */ /* 0x080fe40000410000 */
[----:B------:R-:W-:Y:S02]  /*9540*/  FMUL.FTZ R57, R4, R57 ;  /* 0x0000003904397220 */ /* 0x000fe40000410000 */
[----:B------:R-:W-:Y:S02]  /*9550*/  FMUL.FTZ R68, R81, R68 ;  /* 0x0000004451447220 */ /* 0x000fe40000410000 */
[----:B------:R-:W-:Y:S02]  /*9560*/  FFMA.FTZ R7, R7, R84, R80 ;  /* 0x0000005407077223 */ /* 0x000fe40000010050 */
[----:B------:R-:W-:-:S02]  /*9570*/  FFMA.FTZ R83, R75, R85, R83 ;  /* 0x000000554b537223 */ /* 0x000fc40000010053 */
[-C--:B------:R-:W-:Y:S01]  /*9580*/  FFMA.FTZ R58, R4, R59.reuse, -R58 ;  /* 0x0000003b043a7223 */ /* 0x080fe2000001083a */
        /* <DEDUP_REMOVED lines=8> */
.L_x_1176:
[----:B------:R-:W-:Y:S05]  /*9610*/  BSYNC B0 ;  /* 0x0000000000007941 */ /* 0x000fea0003800000 */
.L_x_1175:
        /* <DEDUP_REMOVED lines=46> */
.L_x_1178:
[----:B------:R-:W-:Y:S05]  /*9900*/  BSYNC B0 ;  /* 0x0000000000007941 */ /* 0x000fea0003800000 */
.L_x_1177:
[----:B-1----:R-:W-:-:S04]  /*9910*/  IADD3 R4, R88, 0x28, RZ ;  /* 0x0000002858047810 */ /* 0x002fc80007ffe0ff */
        /* <DEDUP_REMOVED lines=44> */
.L_x_1168:
[----:B------:R-:W-:Y:S05]  /*9be0*/  BSYNC B1 ;  /* 0x0000000000017941 */ /* 0x000fea0003800000 */
.L_x_1167:
[----:B------:R-:W-:-:S04]  /*9bf0*/  IADD3 R53, R53, 0x40, RZ ;  /* 0x0000004035357810 */ /* 0x000fc80007ffe0ff */
[----:B------:R-:W-:-:S13]  /*9c00*/  ISETP.GE.AND P0, PT, R53, R38, PT ;  /* 0x000000263500720c */ /* 0x000fda0003f06270 */
[----:B------:R-:W-:Y:S05]  /*9c10*/  @P0 BRA `(.L_x_1179) ;  /* 0x00004af000000947 */ /* 0x000fea0003800000 */
[----:B------:R-:W-:Y:S01]  /*9c20*/  ISETP.GE.AND P0, PT, R88, c[0x0][0x27c], PT ;  /* 0x00009f0058007a0c */ /* 0x000fe20003f06270 */
[----:B------:R-:W-:-:S12]  /*9c30*/  BSSY B0, `(.L_x_1180) ;  /* 0x000002c000007945 */ /* 0x000fd80003800000 */
[----:B------:R-:W-:Y:S05]  /*9c40*/  @P0 BRA `(.L_x_1181) ;  /* 0x000002a000000947 */ /* 0x000fea0003800000 */
[----:B-1----:R-:W1:Y:S01]  /*9c50*/  LDS.128 R4, [R11+0x1000] ;  /* 0x001000000b047984 */ /* 0x002e620000000c00 */
        /* <DEDUP_REMOVED lines=41> */
.L_x_1181:
[----:B------:R-:W-:Y:S05]  /*9ef0*/  BSYNC B0 ;  /* 0x0000000000007941 */ /* 0x000fea0003800000 */
.L_x_1180:
        /* <DEDUP_REMOVED lines=46> */
.L_x_1183:
[----:B------:R-:W-:Y:S05]  /*a1e0*/  BSYNC B0 ;  /* 0x0000000000007941 */ /* 0x000fea0003800000 */
.L_x_1182:
        /* <DEDUP_REMOVED lines=18> */
[--C-:B------:R-:W-:Y:S02]  /*a310*/  HADD2.F32 R35, -RZ, R4.reuse.H0_H0 ;  /* 0x20000004ff237230 */ /* 0x100fe40000004100 */
[----:B------:R-:W-:Y:S01]  /*a320*/  HADD2.F32 R36, -RZ, R4.H1_H1 ;  /* 0x30000004ff247230 */ /* 0x000fe20000004100 */
[-C--:B------:R-:W-:Y:S01]  /*a330*/  FMUL.FTZ R34, R7, R32.reuse ;  /* 0x0000002007227220 */ /* 0x080fe20000410000 */
        /* <DEDUP_REMOVED lines=24> */
[----:B------:R1:W-:Y:S02]  /*a4c0*/  STS.128 [R11+0x3000], R4 ;  /* 0x003000040b007388 */ /* 0x0003e40000000c00 */
.L_x_1185:
[----:B------:R-:W-:Y:S05]  /*a4d0*/  BSYNC B0 ;  /* 0x0000000000007941 */ /* 0x000fea0003800000 */
.L_x_1184:
        /* <DEDUP_REMOVED lines=46> */
.L_x_1187:
[----:B------:R-:W-:Y:S05]  /*a7c0*/  BSYNC B0 ;  /* 0x0000000000007941 */ /* 0x000fea0003800000 */
.L_x_1186:
        /* <DEDUP_REMOVED lines=46> */
.L_x_1189:
[----:B------:R-:W-:Y:S05]  /*aab0*/  BSYNC B0 ;  /* 0x0000000000007941 */ /* 0x000fea0003800000 */
.L_x_1188:
[----:B------:R-:W-:-:S04]  /*aac0*/  IADD3 R88, R88, 0x28, RZ ;  /* 0x0000002858587810 */ /* 0x000fc80007ffe0ff */
[----:B------:R-:W-:-:S13]  /*aad0*/  ISETP.GE.AND P0, PT, R88, c[0x0][0x27c], PT ;  /* 0x00009f0058007a0c */ /* 0x000fda0003f06270 */
[----:B------:R-:W-:Y:S05]  /*aae0*/  @P0 BRA `(.L_x_1179) ;  /* 0x00003c2000000947 */ /* 0x000fea0003800000 */
[----:B-1----:R-:W1:Y:S01]  /*aaf0*/  LDS.128 R4, [R8+0x5000] ;  /* 0x0050000008047984 */ /* 0x002e620000000c00 */
        /* <DEDUP_REMOVED lines=40> */
[----:B------:R1:W-:Y:S01]  /*ad80*/  STS.128 [R8+0x5000], R4 ;  /* 0x0050000408007388 */ /* 0x0003e20000000c00 */
[----:B------:R-:W-:Y:S05]  /*ad90*/  BRA `(.L_x_1179) ;  /* 0x0000397000007947 */ /* 0x000fea0003800000 */
.L_x_1162:
[----:B------:R-:W-:Y:S01]  /*ada0*/  @P6 IMAD.HI.U32 R7, R6, c[0x0][0x2c8], RZ ;  /* 0x0000b20006076a27 */ /* 0x000fe200078e00ff */
[----:B------:R-:W-:Y:S01]  /*adb0*/  MOV R9, R17 ;  /* 0x0000001100097202 */ /* 0x000fe20000000f00 */
[----:B------:R-:W-:Y:S01]  /*adc0*/  BSSY B0, `(.L_x_1190) ;  /* 0x0000047000007945 */ /* 0x000fe20003800000 */
[----:B------:R-:W-:Y:S01]  /*add0*/  MOV R14, R12 ;  /* 0x0000000c000e7202 */ /* 0x000fe20000000f00 */
[----:B------:R-:W-:Y:S01]  /*ade0*/  IMAD.MOV.U32 R15, RZ, RZ, R11 ;  /* 0x000000ffff0f7224 */ /* 0x000fe200078e000b */
        /* <DEDUP_REMOVED lines=20> */
[----:B------:R-:W-:Y:S01]  /*af30*/  LEA R6, P1, R12, c[0x0][0x270], 0x1 ;  /* 0x00009c000c067a11 */ /* 0x000fe200078208ff */
[----:B------:R-:W-:Y:S01]  /*af40*/  IMAD.IADD R10, R9, 0x1, R10 ;  /* 0x00000001090a7824 */ /* 0x000fe200078e020a */
[----:B------:R-:W-:Y:S01]  /*af50*/  CS2R R74, SRZ ;  /* 0x00000000004a7805 */ /* 0x000fe2000001ff00 */
[----:B------:R1:W2:Y:S01]  /*af60*/  SHFL.IDX PT, R14, R7, RZ, 0x1e1f ;  /* 0x001e1fff070e7589 */ /* 0x0002a200000e0000 */
[----:B------:R-:W-:Y:S01]  /*af70*/  IADD3 R54, R13, R54, RZ ;  /* 0x000000360d367210 */ /* 0x000fe20007ffe0ff */
[----:B------:R-:W-:Y:S01]  /*af80*/  CS2R R72, SRZ ;  /* 0x0000000000487805 */ /* 0x000fe2000001ff00 */
[----:B------:R-:W-:Y:S01]  /*af90*/  LEA.HI.X R10, R8, c[0x0][0x28c], R10, 0x1, P0 ;  /* 0x0000a300080a7a11 */ /* 0x000fe200000f0c0a */
[----:B------:R1:W3:Y:S01]  /*afa0*/  SHFL.IDX PT, R16, R6, RZ, 0x1e1f ;  /* 0x001e1fff06107589 */ /* 0x0002e200000e0000 */
[----:B------:R-:W-:-:S02]  /*afb0*/  ISETP.GE.AND P0, PT, R5, R4, PT ;  /* 0x000000040500720c */ /* 0x000fc40003f06270 */
[----:B------:R-:W-:Y:S01]  /*afc0*/  LEA.HI.X R54, R12, c[0x0][0x274], R54, 0x1, P1 ;  /* 0x00009d000c367a11 */ /* 0x000fe200008f0c36 */
[----:B------:R1:W4:Y:S04]  /*afd0*/  SHFL.IDX PT, R15, R10, RZ, 0x1e1f ;  /* 0x001e1fff0a0f7589 */ /* 0x00032800000e0000 */
[----:B------:R1:W1:Y:S06]  /*afe0*/  SHFL.IDX PT, R17, R54, RZ, 0x1e1f ;  /* 0x001e1fff36117589 */ /* 0x00026c00000e0000 */
        /* <DEDUP_REMOVED lines=8> */
[----:B-1-3--:R-:W-:-:S04]  /*b070*/  @!P0 IMAD.WIDE R20, R58, 0x2, R16 ;  /* 0x000000023a148825 */ /* 0x00afc800078e0210 */
[----:B--2-4-:R-:W-:Y:S01]  /*b080*/  @!P0 IMAD.WIDE R18, R58, 0x2, R14 ;  /* 0x000000023a128825 */ /* 0x014fe200078e020e */
        /* <DEDUP_REMOVED lines=14> */
[----:B------:R-:W-:Y:S02]  /*b170*/  @!P1 LEA.HI R11, R11, R12, RZ, 0x3 ;  /* 0x0000000c0b0b9211 */ /* 0x000fe400078f18ff */
[----:B------:R-:W-:Y:S02]  /*b180*/  @!P0 LEA.HI R8, R8, R9, RZ, 0x3 ;  /* 0x0000000908088211 */ /* 0x000fe400078f18ff */
[----:B------:R-:W-:Y:S02]  /*b190*/  @!P1 LOP3.LUT R11, R11, 0xfffffff8, RZ, 0xc0, !PT ;  /* 0xfffffff80b0b9812 */ /* 0x000fe400078ec0ff */
[----:B------:R-:W-:-:S03]  /*b1a0*/  @!P0 LOP3.LUT R8, R8, 0xfffffff8, RZ, 0xc0, !PT ;  /* 0xfffffff808088812 */ /* 0x000fc600078ec0ff */
[----:B------:R-:W-:-:S04]  /*b1b0*/  @!P1 IMAD.WIDE R12, R11, 0x2, R16 ;  /* 0x000000020b0c9825 */ /* 0x000fc800078e0210 */
[C---:B------:R-:W-:Y:S01]  /*b1c0*/  @!P0 IMAD.WIDE R16, R8.reuse, 0x2, R16 ;  /* 0x0000000208108825 */ /* 0x040fe200078e0210 */
[----:B------:R1:W5:Y:S03]  /*b1d0*/  @!P1 LD.E.128 R64, [R12.64] ;  /* 0x0000000c0c409980 */ /* 0x000366000c101d00 */
[--C-:B--2---:R-:W-:Y:S01]  /*b1e0*/  @!P1 IMAD.WIDE R18, R11, 0x2, R14.reuse ;  /* 0x000000020b129825 */ /* 0x104fe200078e020e */
[----:B------:R1:W5:Y:S03]  /*b1f0*/  @!P0 LD.E.128 R40, [R16.64] ;  /* 0x0000000c10288980 */ /* 0x000366000c101d00 */
[----:B------:R-:W-:Y:S01]  /*b200*/  @!P0 IMAD.WIDE R8, R8, 0x2, R14 ;  /* 0x0000000208088825 */ /* 0x000fe200078e020e */
[----:B------:R1:W5:Y:S04]  /*b210*/  @!P1 LD.E.128 R60, [R18.64] ;  /* 0x0000000c123c9980 */ /* 0x000368000c101d00 */
[----:B------:R1:W5:Y:S02]  /*b220*/  @!P0 LD.E.128 R36, [R8.64] ;  /* 0x0000000c08248980 */ /* 0x000364000c101d00 */
.L_x_1191:
[----:B------:R-:W-:Y:S05]  /*b230*/  BSYNC B0 ;  /* 0x0000000000007941 */ /* 0x000fea0003800000 */
.L_x_1190:
[----:B-1----:R-:W-:Y:S01]  /*b240*/  IADD3 R8, R5, 0x40, RZ ;  /* 0x0000004005087810 */ /* 0x002fe20007ffe0ff */
[----:B-----5:R-:W-:Y:S01]  /*b250*/  IMAD.MOV.U32 R5, RZ, RZ, R42 ;  /* 0x000000ffff057224 */ /* 0x020fe200078e002a */
[----:B------:R-:W1:Y:S01]  /*b260*/  SHFL.IDX PT, R55, R54, 0x1, 0x1e1f ;  /* 0x003e1f0036377f89 */ /* 0x000e6200000e0000 */
[----:B------:R-:W-:Y:S01]  /*b270*/  IMAD.MOV.U32 R11, RZ, RZ, R43 ;  /* 0x000000ffff0b7224 */ /* 0x000fe200078e002b */
[----:B------:R-:W-:Y:S01]  /*b280*/  ISETP.GE.AND P0, PT, R8, R4, PT ;  /* 0x000000040800720c */ /* 0x000fe20003f06270 */
[----:B------:R-:W-:Y:S01]  /*b290*/  IMAD.MOV.U32 R9, RZ, RZ, R40 ;  /* 0x000000ffff097224 */ /* 0x000fe200078e0028 */
[----:B------:R4:W3:Y:S01]  /*b2a0*/  SHFL.IDX PT, R54, R6, 0x1, 0x1e1f ;  /* 0x003e1f0006367f89 */ /* 0x0008e200000e0000 */
        /* <DEDUP_REMOVED lines=26> */
[----:B----4-:R-:W-:Y:S01]  /*b450*/  IMAD.MOV.U32 R6, RZ, RZ, R60 ;  /* 0x000000ffff067224 */ /* 0x010fe200078e003c */
[----:B------:R-:W-:Y:S01]  /*b460*/  PRMT R90, R11, 0x7610, R90 ;  /* 0x000076100b5a7816 */ /* 0x000fe2000000005a */
[----:B------:R-:W-:Y:S01]  /*b470*/  CS2R R20, SRZ ;  /* 0x0000000000147805 */ /* 0x000fe2000001ff00 */
[----:B------:R-:W-:Y:S01]  /*b480*/  PRMT R89, R8, 0x5410, R9 ;  /* 0x0000541008597816 */ /* 0x000fe20000000009 */
[----:B------:R-:W-:Y:S01]  /*b490*/  IMAD.MOV.U32 R8, RZ, RZ, R63 ;  /* 0x000000ffff087224 */ /* 0x000fe200078e003f */
[----:B------:R-:W-:Y:S01]  /*b4a0*/  PRMT R94, R94, 0x5410, R5 ;  /* 0x000054105e5e7816 */ /* 0x000fe20000000005 */
[----:B------:R-:W-:Y:S01]  /*b4b0*/  IMAD.MOV.U32 R5, RZ, RZ, R61 ;  /* 0x000000ffff057224 */ /* 0x000fe200078e003d */
[----:B------:R-:W4:Y:S01]  /*b4c0*/  SHFL.IDX PT, R11, R10, 0x1, 0x1e1f ;  /* 0x003e1f000a0b7f89 */ /* 0x000f2200000e0000 */
[----:B------:R-:W-:Y:S01]  /*b4d0*/  CS2R R34, SRZ ;  /* 0x0000000000227805 */ /* 0x000fe2000001ff00 */
[----:B------:R-:W-:Y:S01]  /*b4e0*/  PRMT R94, R8, 0x7610, R94 ;  /* 0x00007610085e7816 */ /* 0x000fe2000000005e */
[----:B------:R-:W-:Y:S01]  /*b4f0*/  IMAD.MOV.U32 R8, RZ, RZ, R74 ;  /* 0x000000ffff087224 */ /* 0x000fe200078e004a */
[----:B------:R-:W-:Y:S01]  /*b500*/  PRMT R93, R5, 0x5410, R6 ;  /* 0x00005410055d7816 */ /* 0x000fe20000000006 */
[----:B------:R2:W1:Y:S01]  /*b510*/  SHFL.IDX PT, R10, R7, 0x1, 0x1e1f ;  /* 0x003e1f00070a7f89 */ /* 0x00046200000e0000 */
[----:B------:R-:W-:Y:S01]  /*b520*/  IMAD.MOV.U32 R6, RZ, RZ, R72 ;  /* 0x000000ffff067224 */ /* 0x000fe200078e0048 */
[----:B------:R-:W-:Y:S01]  /*b530*/  CS2R R32, SRZ ;  /* 0x0000000000207805 */ /* 0x000fe2000001ff00 */
[----:B------:R-:W-:Y:S01]  /*b540*/  IMAD.MOV.U32 R5, RZ, RZ, R73 ;  /* 0x000000ffff057224 */ /* 0x000fe200078e0049 */
[----:B------:R-:W-:Y:S01]  /*b550*/  CS2R R18, SRZ ;  /* 0x0000000000127805 */ /* 0x000fe2000001ff00 */
[----:B---3--:R-:W-:Y:S01]  /*b560*/  CS2R R16, SRZ ;  /* 0x0000000000107805 */ /* 0x008fe2000001ff00 */
[----:B--2---:R-:W-:Y:S01]  /*b570*/  CS2R R14, SRZ ;  /* 0x00000000000e7805 */ /* 0x004fe2000001ff00 */
[----:B------:R-:W-:Y:S01]  /*b580*/  CS2R R12, SRZ ;  /* 0x00000000000c7805 */ /* 0x000fe2000001ff00 */
[----:B------:R-:W-:Y:S01]  /*b590*/  PRMT R104, R5, 0x5410, R6 ;  /* 0x0000541005687816 */ /* 0x000fe20000000006 */
[----:B------:R-:W-:Y:S01]  /*b5a0*/  CS2R R30, SRZ ;  /* 0x00000000001e7805 */ /* 0x000fe2000001ff00 */
[----:B------:R-:W-:Y:S01]  /*b5b0*/  CS2R R28, SRZ ;  /* 0x00000000001c7805 */ /* 0x000fe2000001ff00 */
[----:B------:R-:W-:-:S04]  /*b5c0*/  MOV R7, R75 ;  /* 0x0000004b00077202 */ /* 0x000fc80000000f00 */
[----:B------:R-:W-:Y:S01]  /*b5d0*/  PRMT R105, R7, 0x5410, R8 ;  /* 0x0000541007697816 */ /* 0x000fe20000000008 */
[----:B------:R-:W-:Y:S05]  /*b5e0*/  @P0 BRA `(.L_x_1193) ;  /* 0x0000023000000947 */ /* 0x000fea0003800000 */
[C---:B-1--4-:R-:W-:Y:S01]  /*b5f0*/  ISETP.GE.AND P0, PT, R58.reuse, c[0x0][0x27c], PT ;  /* 0x00009f003a007a0c */ /* 0x052fe20003f06270 */
[----:B------:R-:W-:Y:S01]  /*b600*/  CS2R R34, SRZ ;  /* 0x0000000000227805 */ /* 0x000fe2000001ff00 */
[----:B------:R-:W-:Y:S01]  /*b610*/  CS2R R32, SRZ ;  /* 0x0000000000207805 */ /* 0x000fe2000001ff00 */
[----:B------:R-:W-:Y:S01]  /*b620*/  CS2R R30, SRZ ;  /* 0x00000000001e7805 */ /* 0x000fe2000001ff00 */
[----:B------:R-:W-:Y:S01]  /*b630*/  CS2R R28, SRZ ;  /* 0x00000000001c7805 */ /* 0x000fe2000001ff00 */
[C---:B------:R-:W-:Y:S02]  /*b640*/  IADD3 R8, R58.reuse, 0x10, RZ ;  /* 0x000000103a087810 */ /* 0x040fe40007ffe0ff */
[----:B------:R-:W-:Y:S02]  /*b650*/  IADD3 R6, R58, 0x20, RZ ;  /* 0x000000203a067810 */ /* 0x000fe40007ffe0ff */
[----:B------:R-:W-:-:S04]  /*b660*/  ISETP.GE.AND P1, PT, R8, c[0x0][0x27c], PT ;  /* 0x00009f0008007a0c */ /* 0x000fc80003f26270 */
[----:B------:R-:W-:-:S04]  /*b670*/  @!P0 IMAD.WIDE R14, R58, 0x2, R54 ;  /* 0x000000023a0e8825 */ /* 0x000fc800078e0236 */
[----:B------:R-:W-:Y:S01]  /*b680*/  @!P0 IMAD.WIDE R12, R58, 0x2, R10 ;  /* 0x000000023a0c8825 */ /* 0x000fe200078e020a */
[----:B------:R1:W5:Y:S04]  /*b690*/  @!P0 LD.E.128 R32, [R14.64] ;  /* 0x0000000c0e208980 */ /* 0x000368000c101d00 */
[----:B------:R2:W5:Y:S01]  /*b6a0*/  @!P0 LD.E.128 R28, [R12.64] ;  /* 0x0000000c0c1c8980 */ /* 0x000562000c101d00 */
[----:B------:R-:W-:Y:S01]  /*b6b0*/  ISETP.GE.AND P0, PT, R6, c[0x0][0x27c], PT ;  /* 0x00009f0006007a0c */ /* 0x000fe20003f06270 */
[----:B------:R-:W-:Y:S01]  /*b6c0*/  CS2R R22, SRZ ;  /* 0x0000000000167805 */ /* 0x000fe2000001ff00 */
[----:B------:R-:W-:Y:S01]  /*b6d0*/  @!P1 SHF.R.S32.HI R7, RZ, 0x1f, R8 ;  /* 0x0000001fff079819 */ /* 0x000fe20000011408 */
[----:B------:R-:W-:Y:S01]  /*b6e0*/  CS2R R20, SRZ ;  /* 0x0000000000147805 */ /* 0x000fe2000001ff00 */
[----:B------:R-:W-:Y:S01]  /*b6f0*/  CS2R R26, SRZ ;  /* 0x00000000001a7805 */ /* 0x000fe2000001ff00 */
[----:B------:R-:W-:Y:S01]  /*b700*/  CS2R R24, SRZ ;  /* 0x0000000000187805 */ /* 0x000fe2000001ff00 */
[----:B------:R-:W-:Y:S01]  /*b710*/  @!P1 LEA.HI R7, R7, R8, RZ, 0x3 ;  /* 0x0000000807079211 */ /* 0x000fe200078f18ff */
[----:B------:R-:W-:Y:S01]  /*b720*/  CS2R R18, SRZ ;  /* 0x0000000000127805 */ /* 0x000fe2000001ff00 */
[----:B------:R-:W-:-:S02]  /*b730*/  CS2R R16, SRZ ;  /* 0x0000000000107805 */ /* 0x000fc4000001ff00 */
[----:B------:R-:W-:-:S03]  /*b740*/  @!P1 LOP3.LUT R7, R7, 0xfffffff8, RZ, 0xc0, !PT ;  /* 0xfffffff807079812 */ /* 0x000fc600078ec0ff */
[----:B------:R-:W-:Y:S02]  /*b750*/  @!P0 SHF.R.S32.HI R5, RZ, 0x1f, R6 ;  /* 0x0000001fff058819 */ /* 0x000fe40000011406 */
[----:B------:R-:W-:Y:S02]  /*b760*/  @!P1 IMAD.WIDE R8, R7, 0x2, R54 ;  /* 0x0000000207089825 */ /* 0x000fe400078e0236 */
[----:B------:R-:W-:Y:S02]  /*b770*/  @!P0 LEA.HI R5, R5, R6, RZ, 0x3 ;  /* 0x0000000605058211 */ /* 0x000fe400078f18ff */
[----:B------:R-:W-:Y:S01]  /*b780*/  @!P1 IMAD.WIDE R6, R7, 0x2, R10 ;  /* 0x0000000207069825 */ /* 0x000fe200078e020a */
[----:B-1----:R-:W-:Y:S01]  /*b790*/  CS2R R14, SRZ ;  /* 0x00000000000e7805 */ /* 0x002fe2000001ff00 */
[----:B------:R-:W-:Y:S01]  /*b7a0*/  @!P0 LOP3.LUT R5, R5, 0xfffffff8, RZ, 0xc0, !PT ;  /* 0xfffffff805058812 */ /* 0x000fe200078ec0ff */
[----:B------:R1:W5:Y:S01]  /*b7b0*/  @!P1 LD.E.128 R20, [R8.64] ;  /* 0x0000000c08149980 */ /* 0x000362000c101d00 */
[----:B--2---:R-:W-:-:S03]  /*b7c0*/  CS2R R12, SRZ ;  /* 0x00000000000c7805 */ /* 0x004fc6000001ff00 */
[----:B------:R-:W-:-:S04]  /*b7d0*/  @!P0 IMAD.WIDE R54, R5, 0x2, R54 ;  /* 0x0000000205368825 */ /* 0x000fc800078e0236 */
[----:B------:R-:W-:Y:S01]  /*b7e0*/  @!P0 IMAD.WIDE R10, R5, 0x2, R10 ;  /* 0x00000002050a8825 */ /* 0x000fe200078e020a */
[----:B------:R1:W5:Y:S04]  /*b7f0*/  @!P1 LD.E.128 R12, [R6.64] ;  /* 0x0000000c060c9980 */ /* 0x000368000c101d00 */
[----:B------:R1:W5:Y:S04]  /*b800*/  @!P0 LD.E.128 R24, [R54.64] ;  /* 0x0000000c36188980 */ /* 0x000368000c101d00 */
[----:B------:R1:W5:Y:S02]  /*b810*/  @!P0 LD.E.128 R16, [R10.64] ;  /* 0x0000000c0a108980 */ /* 0x000364000c101d00 */
.L_x_1193:
[----:B-1--4-:R-:W-:Y:S05]  /*b820*/  BSYNC B0 ;  /* 0x0000000000007941 */ /* 0x012fea0003800000 */
.L_x_1192:
[----:B-----5:R-:W-:Y:S01]  /*b830*/  IMAD.MOV.U32 R5, RZ, RZ, R26 ;  /* 0x000000ffff057224 */ /* 0x020fe200078e001a */
[----:B------:R-:W-:-:S04]  /*b840*/  DEPBAR.LE SB0, 0x1 ;  /* 0x000080400000791a */ /* 0x000fc80000000000 */
[----:B------:R-:W-:Y:S01]  /*b850*/  IMAD.MOV.U32 R8, RZ, RZ, R27 ;  /* 0x000000ffff087224 */ /* 0x000fe200078e001b */
[----:B------:R-:W-:Y:S01]  /*b860*/  BSSY B1, `(.L_x_1194) ;  /* 0x0000185000017945 */ /* 0x000fe20003800000 */
[----:B------:R-:W-:Y:S02]  /*b870*/  IMAD.MOV.U32 R7, RZ, RZ, R24 ;  /* 0x000000ffff077224 */ /* 0x000fe400078e0018 */
[----:B------:R-:W-:Y:S01]  /*b880*/  IMAD.MOV.U32 R6, RZ, RZ, R25 ;  /* 0x000000ffff067224 */ /* 0x000fe200078e0019 */
[----:B------:R-:W-:Y:S01]  /*b890*/  PRMT R57, R8, 0x5410, R5 ;  /* 0x0000541008397816 */ /* 0x000fe20000000005 */
[----:B------:R-:W-:Y:S01]  /*b8a0*/  IMAD.MOV.U32 R5, RZ, RZ, R22 ;  /* 0x000000ffff057224 */ /* 0x000fe200078e0016 */
[----:B------:R-:W-:Y:S01]  /*b8b0*/  MOV R8, R23 ;  /* 0x0000001700087202 */ /* 0x000fe20000000f00 */
        /* <DEDUP_REMOVED lines=15> */
[----:B------:R-:W-:Y:S01]  /*b9b0*/  BAR.SYNC.DEFER_BLOCKING 0x0 ;  /* 0x0000000000007b1d */ /* 0x000fe20000010000 */
[----:B------:R-:W-:-:S02]  /*b9c0*/  ISETP.GE.AND P0, PT, R53, R87, PT ;  /* 0x000000573500720c */ /* 0x000fc40003f06270 */
[----:B------:R-:W-:Y:S01]  /*b9d0*/  PRMT R85, R6, 0x5410, R7 ;  /* 0x0000541006557816 */ /* 0x000fe20000000007 */
[----:B------:R-:W-:Y:S01]  /*b9e0*/  IMAD.MOV.U32 R6, RZ, RZ, R17 ;  /* 0x000000ffff067224 */ /* 0x000fe200078e0011 */
[----:B------:R-:W-:Y:S01]  /*b9f0*/  PRMT R55, R55, 0x5410, R5 ;  /* 0x0000541037377816 */ /* 0x000fe20000000005 */
[----:B------:R-:W-:Y:S01]  /*ba00*/  IMAD.MOV.U32 R5, RZ, RZ, R14 ;  /* 0x000000ffff057224 */ /* 0x000fe200078e000e */
[----:B------:R-:W-:Y:S02]  /*ba10*/  MOV R7, R16 ;  /* 0x0000001000077202 */ /* 0x000fe40000000f00 */
[----:B------:R-:W-:Y:S01]  /*ba20*/  PRMT R86, R8, 0x7610, R86 ;  /* 0x0000761008567816 */ /* 0x000fe20000000056 */
[----:B------:R-:W-:Y:S01]  /*ba30*/  IMAD.MOV.U32 R8, RZ, RZ, R19 ;  /* 0x000000ffff087224 */ /* 0x000fe200078e0013 */
[----:B------:R-:W-:Y:S01]  /*ba40*/  PRMT R54, R6, 0x5410, R7 ;  /* 0x0000541006367816 */ /* 0x000fe20000000007 */
[----:B------:R-:W-:Y:S01]  /*ba50*/  IMAD.MOV.U32 R6, RZ, RZ, R15 ;  /* 0x000000ffff067224 */ /* 0x000fe200078e000f */
[----:B------:R-:W-:Y:S01]  /*ba60*/  PRMT R68, R68, 0x5410, R5 ;  /* 0x0000541044447816 */ /* 0x000fe20000000005 */
[----:B------:R-:W-:Y:S01]  /*ba70*/  IMAD.MOV.U32 R7, RZ, RZ, R30 ;  /* 0x000000ffff077224 */ /* 0x000fe200078e001e */
[----:B------:R-:W-:-:S02]  /*ba80*/  MOV R5, R12 ;  /* 0x0000000c00057202 */ /* 0x000fc40000000f00 */
[----:B------:R-:W-:Y:S02]  /*ba90*/  PRMT R68, R6, 0x7610, R68 ;  /* 0x0000761006447816 */ /* 0x000fe40000000044 */
[----:B------:R-:W-:Y:S01]  /*baa0*/  PRMT R59, R4, 0x5410, R5 ;  /* 0x00005410043b7816 */ /* 0x000fe20000000005 */
[----:B------:R-:W-:Y:S01]  /*bab0*/  IMAD.MOV.U32 R5, RZ, RZ, R28 ;  /* 0x000000ffff057224 */ /* 0x000fe200078e001c */
[----:B------:R-:W-:Y:S01]  /*bac0*/  MOV R6, R31 ;  /* 0x0000001f00067202 */ /* 0x000fe20000000f00 */
[----:B------:R-:W-:Y:S01]  /*bad0*/  IMAD.MOV.U32 R4, RZ, RZ, R29 ;  /* 0x000000ffff047224 */ /* 0x000fe200078e001d */
[----:B------:R-:W-:Y:S02]  /*bae0*/  PRMT R55, R8, 0x7610, R55 ;  /* 0x0000761008377816 */ /* 0x000fe40000000037 */
[----:B------:R-:W-:Y:S02]  /*baf0*/  PRMT R84, R6, 0x5410, R7 ;  /* 0x0000541006547816 */ /* 0x000fe40000000007 */
[----:B------:R-:W-:Y:S01]  /*bb00*/  PRMT R71, R4, 0x5410, R5 ;  /* 0x0000541004477816 */ /* 0x000fe20000000005 */
[----:B------:R-:W-:Y:S05]  /*bb10*/  @P0 BRA `(.L_x_1195) ;  /* 0x0000159000000947 */ /* 0x000fea0003800000 */
[----:B------:R-:W-:Y:S01]  /*bb20*/  ISETP.GE.AND P0, PT, R58, c[0x0][0x27c], PT ;  /* 0x00009f003a007a0c */ /* 0x000fe20003f06270 */
[----:B------:R-:W-:-:S12]  /*bb30*/  BSSY B0, `(.L_x_1196) ;  /* 0x000006d000007945 */ /* 0x000fd80003800000 */
[----:B------:R-:W-:Y:S05]  /*bb40*/  @P0 BRA `(.L_x_1197) ;  /* 0x000006b000000947 */ /* 0x000fea0003800000 */
[C---:B------:R-:W-:Y:S01]  /*bb50*/  LEA.HI R4, R53.reuse, R53, RZ, 0x1 ;  /* 0x0000003535047211 */ /* 0x040fe200078f08ff */
[----:B------:R-:W-:Y:S01]  /*bb60*/  HADD2.F32 R112, -RZ, R105.H0_H0 ;  /* 0x20000069ff707230 */ /* 0x000fe20000004100 */
[----:B------:R-:W-:Y:S01]  /*bb70*/  MOV R6, c[0x0][0x27c] ;  /* 0x00009f0000067a02 */ /* 0x000fe20000000f00 */
[--C-:B------:R-:W-:Y:S01]  /*bb80*/  HADD2.F32 R118, -RZ, R107.reuse.H0_H0 ;  /* 0x2000006bff767230 */ /* 0x100fe20000004100 */
[----:B------:R-:W-:Y:S01]  /*bb90*/  LOP3.LUT R4, R4, 0x7fffffe, RZ, 0xc0, !PT ;  /* 0x07fffffe04047812 */ /* 0x000fe200078ec0ff */
[----:B------:R-:W-:Y:S01]  /*bba0*/  HADD2.F32 R119, -RZ, R104.H0_H0 ;  /* 0x20000068ff777230 */ /* 0x000fe20000004100 */
[----:B------:R-:W-:Y:S01]  /*bbb0*/  SHF.L.U32 R9, R244, 0x6, RZ ;  /* 0x00000006f4097819 */ /* 0x000fe200000006ff */
[----:B------:R-:W-:Y:S01]  /*bbc0*/  HADD2.F32 R121, -RZ, R106.H0_H0 ;  /* 0x2000006aff797230 */ /* 0x000fe20000004100 */
[----:B------:R-:W-:Y:S01]  /*bbd0*/  LEA.HI R6, R6, R88, RZ, 0x1d ;  /* 0x0000005806067211 */ /* 0x000fe200078fe8ff */
[----:B------:R-:W-:Y:S01]  /*bbe0*/  IMAD.IADD R4, R53, 0x1, -R4 ;  /* 0x0000000135047824 */ /* 0x000fe200078e0a04 */
[----:B------:R-:W-:Y:S01]  /*bbf0*/  LOP3.LUT R9, R9, 0xc0, RZ, 0xc0, !PT ;  /* 0x000000c009097812 */ /* 0x000fe200078ec0ff */
[----:B------:R-:W-:Y:S01]  /*bc00*/  HADD2.F32 R104, -RZ, R104.H1_H1 ;  /* 0x30000068ff687230 */ /* 0x000fe20000004100 */
[----:B------:R-:W-:Y:S01]  /*bc10*/  SHF.R.S32.HI R5, RZ, 0x1f, R6 ;  /* 0x0000001fff057819 */ /* 0x000fe20000011406 */
[----:B------:R-:W-:Y:S01]  /*bc20*/  HADD2.F32 R106, -RZ, R106.H1_H1 ;  /* 0x3000006aff6a7230 */ /* 0x000fe20000004100 */
[----:B------:R-:W-:Y:S01]  /*bc30*/  LOP3.LUT R7, R9, 0x18, R58, 0xf8, !PT ;  /* 0x0000001809077812 */ /* 0x000fe200078ef83a */
[----:B------:R-:W-:Y:S01]  /*bc40*/  HADD2.F32 R107, -RZ, R107.H1_H1 ;  /* 0x3000006bff6b7230 */ /* 0x000fe20000004100 */
[----:B------:R-:W-:-:S02]  /*bc50*/  SHF.R.U32.HI R8, RZ, 0x3, R9 ;  /* 0x00000003ff087819 */ /* 0x000fc40000011609 */
[----:B------:R-:W-:Y:S02]  /*bc60*/  LEA R4, R49, R4, 0x3 ;  /* 0x0000000431047211 */ /* 0x000fe400078e18ff */
[----:B------:R-:W-:Y:S01]  /*bc70*/  LEA.HI R5, R5, R6, RZ, 0x2 ;  /* 0x0000000605057211 */ /* 0x000fe200078f10ff */
[----:B------:R-:W-:Y:S01]  /*bc80*/  IMAD.SHL.U32 R6, R6, 0x8, RZ ;  /* 0x0000000806067824 */ /* 0x000fe200078e00ff */
[-C--:B------:R-:W-:Y:S02]  /*bc90*/  LOP3.LUT R7, R7, R8.reuse, RZ, 0x3c, !PT ;  /* 0x0000000807077212 */ /* 0x080fe400078e3cff */
[----:B------:R-:W-:Y:S02]  /*bca0*/  SHF.L.U32 R4, R4, 0x5, RZ ;  /* 0x0000000504047819 */ /* 0x000fe400000006ff */
[----:B------:R-:W-:Y:S02]  /*bcb0*/  LOP3.LUT R6, R9, 0x18, R6, 0xf8, !PT ;  /* 0x0000001809067812 */ /* 0x000fe400078ef806 */
[----:B------:R-:W-:Y:S01]  /*bcc0*/  SHF.L.U32 R5, R5, 0xa, RZ ;  /* 0x0000000a05057819 */ /* 0x000fe200000006ff */
[----:B------:R-:W-:Y:S01]  /*bcd0*/  IMAD.IADD R7, R4, 0x1, R7 ;  /* 0x0000000104077824 */ /* 0x000fe200078e0207 */
[----:B------:R-:W-:-:S02]  /*bce0*/  LOP3.LUT R6, R6, R8, RZ, 0x3c, !PT ;  /* 0x0000000806067212 */ /* 0x000fc400078e3cff */
[----:B------:R-:W-:Y:S02]  /*bcf0*/  LOP3.LUT R5, R5, 0x7ffff000, RZ, 0xc0, !PT ;  /* 0x7ffff00005057812 */ /* 0x000fe400078ec0ff */
[----:B------:R-:W-:Y:S02]  /*bd00*/  SHF.L.U32 R103, R7, 0x1, RZ ;  /* 0x0000000107677819 */ /* 0x000fe400000006ff */
[----:B------:R-:W-:Y:S02]  /*bd10*/  IADD3 R102, R6, R5, R4 ;  /* 0x0000000506667210 */ /* 0x000fe40007ffe004 */
[--C-:B------:R-:W-:Y:S01]  /*bd20*/  SHF.R.U64 R74, R74, 0x10, R75.reuse ;  /* 0x000000104a4a7819 */ /* 0x100fe2000000124b */
[----:B------:R-:W1:Y:S01]  /*bd30*/  LDS.128 R8, [R103+0x6080] ;  /* 0x0060800067087984 */ /* 0x000e620000000c00 */
[----:B------:R-:W-:Y:S02]  /*bd40*/  SHF.L.U32 R102, R102, 0x1, RZ ;  /* 0x0000000166667819 */ /* 0x000fe400000006ff */
[----:B------:R-:W-:Y:S01]  /*bd50*/  SHF.R.U32.HI R108, RZ, 0x10, R75 ;  /* 0x00000010ff6c7819 */ /* 0x000fe2000001164b */
[----:B------:R-:W-:Y:S01]  /*bd60*/  HADD2.F32 R74, -RZ, R74.H0_H0 ;  /* 0x2000004aff4a7230 */ /* 0x000fe20000004100 */
[--C-:B------:R-:W-:Y:S01]  /*bd70*/  SHF.R.U64 R75, R80, 0x10, R81.reuse ;  /* 0x00000010504b7819 */ /* 0x100fe20000001251 */
[----:B------:R-:W2:Y:S01]  /*bd80*/  LDS.128 R4, [R102+0x6080] ;  /* 0x0060800066047984 */ /* 0x000ea20000000c00 */
[----:B------:R-:W-:Y:S01]  /*bd90*/  SHF.R.U32.HI R80, RZ, 0x10, R81 ;  /* 0x00000010ff507819 */ /* 0x000fe20000011651 */
[----:B------:R-:W-:Y:S01]  /*bda0*/  HADD2.F32 R108, -RZ, R108.H0_H0 ;  /* 0x2000006cff6c7230 */ /* 0x000fe20000004100 */
[--C-:B------:R-:W-:Y:S01]  /*bdb0*/  SHF.R.U64 R82, R82, 0x10, R83.reuse ;  /* 0x0000001052527819 */ /* 0x100fe20000001253 */
[----:B------:R-:W-:Y:S01]  /*bdc0*/  HADD2.F32 R75, -RZ, R75.H0_H0 ;  /* 0x2000004bff4b7230 */ /* 0x000fe20000004100 */
[----:B------:R-:W-:-:S02]  /*bdd0*/  SHF.R.U32.HI R83, RZ, 0x10, R83 ;  /* 0x00000010ff537819 */ /* 0x000fc40000011653 */
[--C-:B------:R-:W-:Y:S01]  /*bde0*/  SHF.R.U64 R72, R72, 0x10, R73.reuse ;  /* 0x0000001048487819 */ /* 0x100fe20000001249 */
[----:B------:R-:W-:Y:S01]  /*bdf0*/  HADD2.F32 R82, -RZ, R82.H0_H0 ;  /* 0x20000052ff527230 */ /* 0x000fe20000004100 */
[----:B------:R-:W-:-:S05]  /*be00*/  SHF.R.U32.HI R73, RZ, 0x10, R73 ;  /* 0x00000010ff497819 */ /* 0x000fca0000011649 */
[----:B------:R-:W-:Y:S02]  /*be10*/  HADD2.F32 R73, -RZ, R73.H0_H0 ;  /* 0x20000049ff497230 */ /* 0x000fe40000004100 */
[--C-:B-1----:R-:W-:Y:S02]  /*be20*/  HADD2.F32 R81, -RZ, R11.reuse.H0_H0 ;  /* 0x2000000bff517230 */ /* 0x102fe40000004100 */
[----:B------:R-:W-:Y:S02]  /*be30*/  HADD2.F32 R11, -RZ, R11.H1_H1 ;  /* 0x3000000bff0b7230 */ /* 0x000fe40000004100 */
[----:B------:R-:W-:Y:S01]  /*be40*/  HADD2.F32 R109, -RZ, R9.H0_H0 ;  /* 0x20000009ff6d7230 */ /* 0x000fe20000004100 */
[-C--:B------:R-:W-:Y:S01]  /*be50*/  FMUL.FTZ R117, R81, R112.reuse ;  /* 0x0000007051757220 */ /* 0x080fe20000410000 */
[--C-:B--2---:R-:W-:Y:S02]  /*be60*/  HADD2.F32 R113, -RZ, R7.reuse.H0_H0 ;  /* 0x20000007ff717230 */ /* 0x104fe40000004100 */
[----:B------:R-:W-:Y:S01]  /*be70*/  HADD2.F32 R7, -RZ, R7.H1_H1 ;  /* 0x30000007ff077230 */ /* 0x000fe20000004100 */
[----:B------:R-:W-:Y:S01]  /*be80*/  FMUL.FTZ R120, R109, R119 ;  /* 0x000000776d787220 */ /* 0x000fe20000410000 */
[----:B------:R-:W-:Y:S01]  /*be90*/  HADD2.F32 R114, -RZ, R5.H0_H0 ;  /* 0x20000005ff727230 */ /* 0x000fe20000004100 */
[C---:B------:R-:W-:Y:S01]  /*bea0*/  FMUL.FTZ R112, R113.reuse, R112 ;  /* 0x0000007071707220 */ /* 0x040fe20000410000 */
[----:B------:R-:W-:Y:S01]  /*beb0*/  HADD2.F32 R9, -RZ, R9.H1_H1 ;  /* 0x30000009ff097230 */ /* 0x000fe20000004100 */
[----:B------:R-:W-:Y:S01]  /*bec0*/  FFMA.FTZ R117, R113, R118, R117 ;  /* 0x0000007671757223 */ /* 0x000fe20000010075 */
[----:B------:R-:W-:Y:S01]  /*bed0*/  HADD2.F32 R113, -RZ, R83.H0_H0 ;  /* 0x20000053ff717230 */ /* 0x000fe20000004100 */
[-C--:B------:R-:W-:Y:S01]  /*bee0*/  FMUL.FTZ R83, R11, R108.reuse ;  /* 0x0000006c0b537220 */ /* 0x080fe20000410000 */
[--C-:B------:R-:W-:Y:S01]  /*bef0*/  HADD2.F32 R110, -RZ, R8.reuse.H0_H0 ;  /* 0x20000008ff6e7230 */ /* 0x100fe20000004100 */
[C---:B------:R-:W-:Y:S01]  /*bf00*/  FMUL.FTZ R108, R7.reuse, R108 ;  /* 0x0000006c076c7220 */ /* 0x040fe20000410000 */
[----:B------:R-:W-:Y:S01]  /*bf10*/  HADD2.F32 R5, -RZ, R5.H1_H1 ;  /* 0x30000005ff057230 */ /* 0x000fe20000004100 */
[----:B------:R-:W-:Y:S01]  /*bf20*/  FFMA.FTZ R7, R7, R113, R83 ;  /* 0x0000007107077223 */ /* 0x000fe20000010053 */
[----:B------:R-:W-:Y:S01]  /*bf30*/  HADD2.F32 R111, -RZ, R8.H1_H1 ;  /* 0x30000008ff6f7230 */ /* 0x000fe20000004100 */
[C---:B------:R-:W-:Y:S01]  /*bf40*/  FMUL.FTZ R119, R114.reuse, R119 ;  /* 0x0000007772777220 */ /* 0x040fe20000410000 */
[----:B------:R-:W-:Y:S01]  /*bf50*/  HADD2.F32 R115, -RZ, R4.H0_H0 ;  /* 0x20000004ff737230 */ /* 0x000fe20000004100 */
[----:B------:R-:W-:Y:S01]  /*bf60*/  FFMA.FTZ R120, R114, R121, R120 ;  /* 0x0000007972787223 */ /* 0x000fe20000010078 */
[----:B------:R-:W-:Y:S01]  /*bf70*/  HADD2.F32 R83, -RZ, R80.H0_H0 ;  /* 0x20000050ff537230 */ /* 0x000fe20000004100 */
        /* <DEDUP_REMOVED lines=11> */
[----:B------:R-:W-:Y:S01]  /*c030*/  HADD2.F32 R115, -RZ, R72.H0_H0 ;  /* 0x20000048ff737230 */ /* 0x000fe20000004100 */
[-C--:B------:R-:W-:Y:S01]  /*c040*/  FMUL.FTZ R80, R8, R114.reuse ;  /* 0x0000007208507220 */ /* 0x080fe20000410000 */
[----:B------:R-:W-:Y:S01]  /*c050*/  HADD2.F32 R6, -RZ, R6.H1_H1 ;  /* 0x30000006ff067230 */ /* 0x000fe20000004100 */
[C---:B------:R-:W-:Y:S01]  /*c060*/  FMUL.FTZ R114, R4.reuse, R114 ;  /* 0x0000007204727220 */ /* 0x040fe20000410000 */
[----:B------:R-:W-:Y:S01]  /*c070*/  F2FP.PACK_AB R7, R7, R117 ;  /* 0x000000750707723e */ /* 0x000fe200000000ff */
[----:B------:R-:W-:Y:S01]  /*c080*/  FFMA.FTZ R72, R4, R107, R80 ;  /* 0x0000006b04487223 */ /* 0x000fe20000010050 */
[----:B------:R-:W-:Y:S01]  /*c090*/  F2FP.PACK_AB R5, R5, R120 ;  /* 0x000000780505723e */ /* 0x000fe200000000ff */
[----:B------:R-:W-:-:S02]  /*c0a0*/  FMUL.FTZ R4, R111, R115 ;  /* 0x000000736f047220 */ /* 0x000fc40000410000 */
[-C--:B------:R-:W-:Y:S02]  /*c0b0*/  FMUL.FTZ R80, R10, R74.reuse ;  /* 0x0000004a0a507220 */ /* 0x080fe40000410000 */
[----:B------:R-:W-:Y:S02]  /*c0c0*/  FMUL.FTZ R115, R116, R115 ;  /* 0x0000007374737220 */ /* 0x000fe40000410000 */
[----:B------:R-:W-:Y:S02]  /*c0d0*/  FMUL.FTZ R74, R6, R74 ;  /* 0x0000004a064a7220 */ /* 0x000fe40000410000 */
[----:B------:R-:W-:Y:S02]  /*c0e0*/  FFMA.FTZ R114, R8, R107, -R114 ;  /* 0x0000006b08727223 */ /* 0x000fe40000010872 */
[----:B------:R-:W-:Y:S02]  /*c0f0*/  FFMA.FTZ R112, R81, R118, -R112 ;  /* 0x0000007651707223 */ /* 0x000fe40000010870 */
[----:B------:R-:W-:-:S02]  /*c100*/  FFMA.FTZ R11, R11, R113, -R108 ;  /* 0x000000710b0b7223 */ /* 0x000fc4000001086c */
[----:B------:R-:W-:Y:S02]  /*c110*/  FFMA.FTZ R119, R109, R121, -R119 ;  /* 0x000000796d777223 */ /* 0x000fe40000010877 */
[----:B------:R-:W-:Y:S01]  /*c120*/  FFMA.FTZ R9, R9, R83, -R73 ;  /* 0x0000005309097223 */ /* 0x000fe20000010849 */
[----:B------:R-:W-:Y:S01]  /*c130*/  F2FP.PACK_AB R11, R11, R112 ;  /* 0x000000700b0b723e */ /* 0x000fe200000000ff */
[----:B------:R-:W-:Y:S02]  /*c140*/  FFMA.FTZ R104, R110, R106, -R104 ;  /* 0x0000006a6e687223 */ /* 0x000fe40000010868 */
[----:B------:R-:W-:Y:S01]  /*c150*/  FFMA.FTZ R8, R111, R75, -R115 ;  /* 0x0000004b6f087223 */ /* 0x000fe20000010873 */
[----:B------:R-:W-:Y:S01]  /*c160*/  F2FP.PACK_AB R9, R9, R119 ;  /* 0x000000770909723e */ /* 0x000fe200000000ff */
[----:B------:R-:W-:Y:S02]  /*c170*/  FFMA.FTZ R10, R10, R82, -R74 ;  /* 0x000000520a0a7223 */ /* 0x000fe4000001084a */
[----:B------:R-:W-:Y:S01]  /*c180*/  FFMA.FTZ R4, R116, R75, R4 ;  /* 0x0000004b74047223 */ /* 0x000fe20000010004 */
[----:B------:R-:W-:Y:S01]  /*c190*/  F2FP.PACK_AB R8, R8, R104 ;  /* 0x000000680808723e */ /* 0x000fe200000000ff */
[----:B------:R-:W-:Y:S01]  /*c1a0*/  FFMA.FTZ R6, R6, R82, R80 ;  /* 0x0000005206067223 */ /* 0x000fe20000010050 */
[----:B------:R-:W-:-:S02]  /*c1b0*/  F2FP.PACK_AB R10, R10, R114 ;  /* 0x000000720a0a723e */ /* 0x000fc400000000ff */
[----:B------:R-:W-:Y:S02]  /*c1c0*/  F2FP.PACK_AB R4, R4, R105 ;  /* 0x000000690404723e */ /* 0x000fe400000000ff */
[----:B------:R-:W-:Y:S01]  /*c1d0*/  F2FP.PACK_AB R6, R6, R72 ;  /* 0x000000480606723e */ /* 0x000fe200000000ff */
[----:B------:R1:W-:Y:S04]  /*c1e0*/  STS.128 [R103+0x6080], R8 ;  /* 0x0060800867007388 */ /* 0x0003e80000000c00 */
[----:B------:R1:W-:Y:S02]  /*c1f0*/  STS.128 [R102+0x6080], R4 ;  /* 0x0060800466007388 */ /* 0x0003e40000000c00 */
.L_x_1197:
[----:B------:R-:W-:Y:S05]  /*c200*/  BSYNC B0 ;  /* 0x0000000000007941 */ /* 0x000fea0003800000 */
.L_x_1196:
[----:B-1----:R-:W-:Y:S01]  /*c210*/  IADD3 R7, R58, 0x10, RZ ;  /* 0x000000103a077810 */ /* 0x002fe20007ffe0ff */
[----:B------:R-:W-:Y:S03]  /*c220*/  BSSY B0, `(.L_x_1198) ;  /* 0x0000074000007945 */ /* 0x000fe60003800000 */
[----:B------:R-:W-:-:S13]  /*c230*/  ISETP.GE.AND P0, PT, R7, c[0x0][0x27c], PT ;  /* 0x00009f0007007a0c */ /* 0x000fda0003f06270 */
[----:B------:R-:W-:Y:S05]  /*c240*/  @P0 BRA `(.L_x_1199) ;  /* 0x0000071000000947 */ /* 0x000fea0003800000 */
[----:B------:R-:W-:Y:S01]  /*c250*/  SHF.R.S32.HI R11, RZ, 0x1f, R7 ;  /* 0x0000001fff0b7819 */ /* 0x000fe20000011407 */
[----:B------:R-:W-:Y:S01]  /*c260*/  IMAD.MOV.U32 R9, RZ, RZ, c[0x0][0x27c] ;  /* 0x00009f00ff097624 */ /* 0x000fe200078e00ff */
[----:B------:R-:W-:Y:S01]  /*c270*/  LEA.HI R4, R53, R53, RZ, 0x1 ;  /* 0x0000003535047211 */ /* 0x000fe200078f08ff */
[----:B------:R-:W-:Y:S01]  /*c280*/  IMAD.SHL.U32 R6, R244, 0x40, RZ ;  /* 0x00000040f4067824 */ /* 0x000fe200078e00ff */
[CC--:B------:R-:W-:Y:S01]  /*c290*/  LEA.HI R10, R11.reuse, R7.reuse, RZ, 0x3 ;  /* 0x000000070b0a7211 */ /* 0x0c0fe200078f18ff */
[----:B------:R-:W-:Y:S01]  /*c2a0*/  HADD2.F32 R82, -RZ, R93.H0_H0 ;  /* 0x2000005dff527230 */ /* 0x000fe20000004100 */
[----:B------:R-:W-:Y:S01]  /*c2b0*/  LOP3.LUT R4, R4, 0x7fffffe, RZ, 0xc0, !PT ;  /* 0x07fffffe04047812 */ /* 0x000fe200078ec0ff */
[----:B------:R-:W-:Y:S01]  /*c2c0*/  HADD2.F32 R106, -RZ, R95.H0_H0 ;  /* 0x2000005fff6a7230 */ /* 0x000fe20000004100 */
[----:B------:R-:W-:Y:S01]  /*c2d0*/  SHF.R.S32.HI R5, RZ, 0x3, R10 ;  /* 0x00000003ff057819 */ /* 0x000fe2000001140a */
[----:B------:R-:W-:Y:S01]  /*c2e0*/  HADD2.F32 R107, -RZ, R94.H0_H0 ;  /* 0x2000005eff6b7230 */ /* 0x000fe20000004100 */
[----:B------:R-:W-:Y:S01]  /*c2f0*/  LEA.HI R11, R11, R7, RZ, 0x5 ;  /* 0x000000070b0b7211 */ /* 0x000fe200078f28ff */
[----:B------:R-:W-:Y:S01]  /*c300*/  HADD2.F32 R109, -RZ, R101.H0_H0 ;  /* 0x20000065ff6d7230 */ /* 0x000fe20000004100 */
[----:B------:R-:W-:Y:S01]  /*c310*/  LEA.HI R9, R9, R5, RZ, 0x1d ;  /* 0x0000000509097211 */ /* 0x000fe200078fe8ff */
[----:B------:R-:W-:Y:S01]  /*c320*/  HADD2.F32 R93, -RZ, R93.H1_H1 ;  /* 0x3000005dff5d7230 */ /* 0x000fe20000004100 */
[----:B------:R-:W-:Y:S01]  /*c330*/  IADD3 R4, R53, -R4, RZ ;  /* 0x8000000435047210 */ /* 0x000fe20007ffe0ff */
[----:B------:R-:W-:Y:S01]  /*c340*/  IMAD.SHL.U32 R11, R11, 0x80, RZ ;  /* 0x000000800b0b7824 */ /* 0x000fe200078e00ff */
[----:B------:R-:W-:Y:S01]  /*c350*/  SHF.R.S32.HI R7, RZ, 0x1f, R9 ;  /* 0x0000001fff077819 */ /* 0x000fe20000011409 */
[----:B------:R-:W-:Y:S01]  /*c360*/  HADD2.F32 R95, -RZ, R95.H1_H1 ;  /* 0x3000005fff5f7230 */ /* 0x000fe20000004100 */
[----:B------:R-:W-:Y:S01]  /*c370*/  LOP3.LUT R6, R6, 0xc0, RZ, 0xc0, !PT ;  /* 0x000000c006067812 */ /* 0x000fe200078ec0ff */
[----:B------:R-:W-:Y:S01]  /*c380*/  HADD2.F32 R101, -RZ, R101.H1_H1 ;  /* 0x30000065ff657230 */ /* 0x000fe20000004100 */
[----:B------:R-:W-:-:S02]  /*c390*/  SHF.L.U32 R8, R9, 0x3, RZ ;  /* 0x0000000309087819 */ /* 0x000fc400000006ff */
[----:B------:R-:W-:Y:S02]  /*c3a0*/  LEA.HI R7, R7, R9, RZ, 0x2 ;  /* 0x0000000907077211 */ /* 0x000fe400078f10ff */
[----:B------:R-:W-:Y:S02]  /*c3b0*/  LEA R4, R49, R4, 0x3 ;  /* 0x0000000431047211 */ /* 0x000fe400078e18ff */
[----:B------:R-:W-:Y:S02]  /*c3c0*/  LOP3.LUT R10, R6, 0x18, R10, 0xf8, !PT ;  /* 0x00000018060a7812 */ /* 0x000fe400078ef80a */
[----:B------:R-:W-:Y:S01]  /*c3d0*/  SHF.R.U32.HI R5, RZ, 0x3, R6 ;  /* 0x00000003ff057819 */ /* 0x000fe20000011606 */
[----:B------:R-:W-:Y:S01]  /*c3e0*/  IMAD.SHL.U32 R4, R4, 0x20, RZ ;  /* 0x0000002004047824 */ /* 0x000fe200078e00ff */
[----:B------:R-:W-:Y:S01]  /*c3f0*/  LOP3.LUT R8, R6, 0x18, R8, 0xf8, !PT ;  /* 0x0000001806087812 */ /* 0x000fe200078ef808 */
[----:B------:R-:W-:Y:S01]  /*c400*/  IMAD.SHL.U32 R6, R7, 0x400, RZ ;  /* 0x0000040007067824 */ /* 0x000fe200078e00ff */
[----:B------:R-:W-:-:S02]  /*c410*/  LOP3.LUT R11, R11, 0x7ffff000, RZ, 0xc0, !PT ;  /* 0x7ffff0000b0b7812 */ /* 0x000fc400078ec0ff */
[-C--:B------:R-:W-:Y:S02]  /*c420*/  LOP3.LUT R10, R10, R5.reuse, RZ, 0x3c, !PT ;  /* 0x000000050a0a7212 */ /* 0x080fe400078e3cff */
[----:B------:R-:W-:Y:S02]  /*c430*/  LOP3.LUT R5, R8, R5, RZ, 0x3c, !PT ;  /* 0x0000000508057212 */ /* 0x000fe400078e3cff */
[----:B------:R-:W-:Y:S02]  /*c440*/  LOP3.LUT R6, R6, 0x7ffff000, RZ, 0xc0, !PT ;  /* 0x7ffff00006067812 */ /* 0x000fe400078ec0ff */
[--C-:B------:R-:W-:Y:S02]  /*c450*/  IADD3 R10, R10, R11, R4.reuse ;  /* 0x0000000b0a0a7210 */ /* 0x100fe40007ffe004 */
[----:B------:R-:W-:Y:S02]  /*c460*/  IADD3 R5, R5, R6, R4 ;  /* 0x0000000605057210 */ /* 0x000fe40007ffe004 */
[----:B------:R-:W-:-:S02]  /*c470*/  SHF.L.U32 R73, R10, 0x1, RZ ;  /* 0x000000010a497819 */ /* 0x000fc400000006ff */
[--C-:B------:R-:W-:Y:S01]  /*c480*/  SHF.R.U64 R60, R60, 0x10, R61.reuse ;  /* 0x000000103c3c7819 */ /* 0x100fe2000000123d */
[----:B------:R-:W-:Y:S01]  /*c490*/  IMAD.SHL.U32 R72, R5, 0x2, RZ ;  /* 0x0000000205487824 */ /* 0x000fe200078e00ff */
[----:B------:R-:W-:Y:S01]  /*c4a0*/  SHF.R.U32.HI R74, RZ, 0x10, R61 ;  /* 0x00000010ff4a7819 */ /* 0x000fe2000001163d */
[----:B------:R-:W1:Y:S01]  /*c4b0*/  LDS.128 R8, [R73+0x6080] ;  /* 0x0060800049087984 */ /* 0x000e620000000c00 */
[--C-:B------:R-:W-:Y:S02]  /*c4c0*/  SHF.R.U64 R61, R66, 0x10, R67.reuse ;  /* 0x00000010423d7819 */ /* 0x100fe40000001243 */
[----:B------:R-:W-:Y:S01]  /*c4d0*/  SHF.R.U32.HI R66, RZ, 0x10, R67 ;  /* 0x00000010ff427819 */ /* 0x000fe20000011643 */
[----:B------:R-:W2:Y:S01]  /*c4e0*/  LDS.128 R4, [R72+0x6080] ;  /* 0x0060800048047984 */ /* 0x000ea20000000c00 */
[--C-:B------:R-:W-:Y:S01]  /*c4f0*/  SHF.R.U64 R64, R64, 0x10, R65.reuse ;  /* 0x0000001040407819 */ /* 0x100fe20000001241 */
[----:B------:R-:W-:Y:S01]  /*c500*/  HADD2.F32 R74, -RZ, R74.H0_H0 ;  /* 0x2000004aff4a7230 */ /* 0x000fe20000004100 */
[----:B------:R-:W-:Y:S01]  /*c510*/  SHF.R.U32.HI R65, RZ, 0x10, R65 ;  /* 0x00000010ff417819 */ /* 0x000fe20000011641 */
[----:B------:R-:W-:Y:S01]  /*c520*/  HADD2.F32 R66, -RZ, R66.H0_H0 ;  /* 0x20000042ff427230 */ /* 0x000fe20000004100 */
[--C-:B------:R-:W-:Y:S01]  /*c530*/  SHF.R.U64 R62, R62, 0x10, R63.reuse ;  /* 0x000000103e3e7819 */ /* 0x100fe2000000123f */
[----:B------:R-:W-:Y:S01]  /*c540*/  HADD2.F32 R64, -RZ, R64.H0_H0 ;  /* 0x20000040ff407230 */ /* 0x000fe20000004100 */
[----:B------:R-:W-:Y:S01]  /*c550*/  SHF.R.U32.HI R63, RZ, 0x10, R63 ;  /* 0x00000010ff3f7819 */ /* 0x000fe2000001163f */
[----:B------:R-:W-:-:S02]  /*c560*/  HADD2.F32 R61, -RZ, R61.H0_H0 ;  /* 0x2000003dff3d7230 */ /* 0x000fc40000004100 */
[----:B------:R-:W-:Y:S02]  /*c570*/  HADD2.F32 R62, -RZ, R62.H0_H0 ;  /* 0x2000003eff3e7230 */ /* 0x000fe40000004100 */
[----:B------:R-:W-:Y:S02]  /*c580*/  HADD2.F32 R63, -RZ, R63.H0_H0 ;  /* 0x2000003fff3f7230 */ /* 0x000fe40000004100 */
[--C-:B-1----:R-:W-:Y:S02]  /*c590*/  HADD2.F32 R67, -RZ, R9.reuse.H0_H0 ;  /* 0x20000009ff437230 */ /* 0x102fe40000004100 */
[----:B------:R-:W-:Y:S02]  /*c5a0*/  HADD2.F32 R75, -RZ, R9.H1_H1 ;  /* 0x30000009ff4b7230 */ /* 0x000fe40000004100 */
[----:B--2---:R-:W-:Y:S01]  /*c5b0*/  HADD2.F32 R83, -RZ, R5.H0_H0 ;  /* 0x20000005ff537230 */ /* 0x004fe20000004100 */
[----:B------:R-:W-:Y:S01]  /*c5c0*/  FMUL.FTZ R105, R67, R82 ;  /* 0x0000005243697220 */ /* 0x000fe20000410000 */
[----:B------:R-:W-:-:S02]  /*c5d0*/  HADD2.F32 R9, -RZ, R11.H0_H0 ;  /* 0x2000000bff097230 */ /* 0x000fc40000004100 */
[----:B------:R-:W-:Y:S01]  /*c5e0*/  HADD2.F32 R102, -RZ, R5.H1_H1 ;  /* 0x30000005ff667230 */ /* 0x000fe20000004100 */
[C---:B------:R-:W-:Y:S01]  /*c5f0*/  FMUL.FTZ R82, R83.reuse, R82 ;  /* 0x0000005253527220 */ /* 0x040fe20000410000 */
[----:B------:R-:W-:Y:S01]  /*c600*/  HADD2.F32 R5, -RZ, R7.H0_H0 ;  /* 0x20000007ff057230 */ /* 0x000fe20000004100 */
[----:B------:R-:W-:Y:S01]  /*c610*/  FFMA.FTZ R105, R83, R106, R105 ;  /* 0x0000006a53697223 */ /* 0x000fe20000010069 */
[----:B------:R-:W-:Y:S01]  /*c620*/  HADD2.F32 R83, -RZ, R65.H0_H0 ;  /* 0x20000041ff537230 */ /* 0x000fe20000004100 */
[-C--:B------:R-:W-:Y:S01]  /*c630*/  FMUL.FTZ R65, R75, R74.reuse ;  /* 0x0000004a4b417220 */ /* 0x080fe20000410000 */
[----:B------:R-:W-:Y:S01]  /*c640*/  HADD2.F32 R11, -RZ, R11.H1_H1 ;  /* 0x3000000bff0b7230 */ /* 0x000fe20000004100 */
[----:B------:R-:W-:Y:S01]  /*c650*/  FMUL.FTZ R108, R9, R107 ;  /* 0x0000006b096c7220 */ /* 0x000fe20000410000 */
        /* <DEDUP_REMOVED lines=8> */
[----:B------:R-:W-:Y:S01]  /*c6e0*/  HADD2.F32 R102, -RZ, R94.H1_H1 ;  /* 0x3000005eff667230 */ /* 0x000fe20000004100 */
[----:B------:R-:W-:Y:S01]  /*c6f0*/  FMUL.FTZ R5, R11, R63 ;  /* 0x0000003f0b057220 */ /* 0x000fe20000410000 */
[----:B------:R-:W-:Y:S01]  /*c700*/  HADD2.F32 R8, -RZ, R10.H0_H0 ;  /* 0x2000000aff087230 */ /* 0x000fe20000004100 */
[----:B------:R-:W-:Y:S01]  /*c710*/  FMUL.FTZ R94, R80, R93 ;  /* 0x0000005d505e7220 */ /* 0x000fe20000410000 */
[----:B------:R-:W-:Y:S01]  /*c720*/  HADD2.F32 R104, -RZ, R4.H1_H1 ;  /* 0x30000004ff687230 */ /* 0x000fe20000004100 */
        /* <DEDUP_REMOVED lines=9> */
[----:B------:R-:W-:Y:S01]  /*c7c0*/  F2FP.PACK_AB R7, R7, R108 ;  /* 0x0000006c0707723e */ /* 0x000fe200000000ff */
[----:B------:R-:W-:-:S02]  /*c7d0*/  FMUL.FTZ R102, R4, R102 ;  /* 0x0000006604667220 */ /* 0x000fc40000410000 */
[----:B------:R-:W-:Y:S02]  /*c7e0*/  FFMA.FTZ R60, R4, R101, R5 ;  /* 0x00000065043c7223 */ /* 0x000fe40000010005 */
[-C--:B------:R-:W-:Y:S02]  /*c7f0*/  FMUL.FTZ R4, R81, R103.reuse ;  /* 0x0000006751047220 */ /* 0x080fe40000410000 */
[-C--:B------:R-:W-:Y:S02]  /*c800*/  FMUL.FTZ R5, R10, R62.reuse ;  /* 0x0000003e0a057220 */ /* 0x080fe40000410000 */
[----:B------:R-:W-:Y:S02]  /*c810*/  FMUL.FTZ R103, R104, R103 ;  /* 0x0000006768677220 */ /* 0x000fe40000410000 */
[----:B------:R-:W-:Y:S02]  /*c820*/  FMUL.FTZ R62, R6, R62 ;  /* 0x0000003e063e7220 */ /* 0x000fe40000410000 */
[----:B------:R-:W-:-:S02]  /*c830*/  FFMA.FTZ R102, R8, R101, -R102 ;  /* 0x0000006508667223 */ /* 0x000fc40000010866 */
[----:B------:R-:W-:Y:S02]  /*c840*/  FFMA.FTZ R82, R67, R106, -R82 ;  /* 0x0000006a43527223 */ /* 0x000fe40000010852 */
[----:B------:R-:W-:Y:S02]  /*c850*/  FFMA.FTZ R74, R75, R83, -R74 ;  /* 0x000000534b4a7223 */ /* 0x000fe4000001084a */
[----:B------:R-:W-:Y:S02]  /*c860*/  FFMA.FTZ R107, R9, R109, -R107 ;  /* 0x0000006d096b7223 */ /* 0x000fe4000001086b */
[----:B------:R-:W-:Y:S01]  /*c870*/  FFMA.FTZ R11, R11, R66, -R63 ;  /* 0x000000420b0b7223 */ /* 0x000fe2000001083f */
[----:B------:R-:W-:Y:S01]  /*c880*/  F2FP.PACK_AB R9, R74, R82 ;  /* 0x000000524a09723e */ /* 0x000fe200000000ff */
[----:B------:R-:W-:Y:S02]  /*c890*/  FFMA.FTZ R93, R80, R95, -R93 ;  /* 0x0000005f505d7223 */ /* 0x000fe4000001085d */
[----:B------:R-:W-:Y:S01]  /*c8a0*/  FFMA.FTZ R8, R81, R64, -R103 ;  /* 0x0000004051087223 */ /* 0x000fe20000010867 */
[----:B------:R-:W-:Y:S01]  /*c8b0*/  F2FP.PACK_AB R11, R11, R107 ;  /* 0x0000006b0b0b723e */ /* 0x000fe200000000ff */
[----:B------:R-:W-:-:S02]  /*c8c0*/  FFMA.FTZ R10, R10, R61, -R62 ;  /* 0x0000003d0a0a7223 */ /* 0x000fc4000001083e */
[----:B------:R-:W-:Y:S01]  /*c8d0*/  FFMA.FTZ R4, R104, R64, R4 ;  /* 0x0000004068047223 */ /* 0x000fe20000010004 */
[----:B------:R-:W-:Y:S01]  /*c8e0*/  F2FP.PACK_AB R8, R8, R93 ;  /* 0x0000005d0808723e */ /* 0x000fe200000000ff */
[----:B------:R-:W-:Y:S01]  /*c8f0*/  FFMA.FTZ R6, R6, R61, R5 ;  /* 0x0000003d06067223 */ /* 0x000fe20000010005 */
[----:B------:R-:W-:Y:S02]  /*c900*/  F2FP.PACK_AB R10, R10, R102 ;  /* 0x000000660a0a723e */ /* 0x000fe400000000ff */
[----:B------:R-:W-:Y:S02]  /*c910*/  F2FP.PACK_AB R5, R65, R105 ;  /* 0x000000694105723e */ /* 0x000fe400000000ff */
[----:B------:R-:W-:Y:S01]  /*c920*/  F2FP.PACK_AB R4, R4, R94 ;  /* 0x0000005e0404723e */ /* 0x000fe200000000ff */
[----:B------:R1:W-:Y:S01]  /*c930*/  STS.128 [R73+0x6080], R8 ;  /* 0x0060800849007388 */ /* 0x0003e20000000c00 */
[----:B------:R-:W-:-:S05]  /*c940*/  F2FP.PACK_AB R6, R6, R60 ;  /* 0x0000003c0606723e */ /* 0x000fca00000000ff */
[----:B------:R1:W-:Y:S02]  /*c950*/  STS.128 [R72+0x6080], R4 ;  /* 0x0060800448007388 */ /* 0x0003e40000000c00 */
.L_x_1199:
[----:B------:R-:W-:Y:S05]  /*c960*/  BSYNC B0 ;  /* 0x0000000000007941 */ /* 0x000fea0003800000 */
.L_x_1198:
[----:B-1----:R-:W-:-:S04]  /*c970*/  IADD3 R7, R58, 0x20, RZ ;  /* 0x000000203a077810 */ /* 0x002fc80007ffe0ff */
        /* <DEDUP_REMOVED lines=22> */
[----:B------:R-:W-:Y:S01]  /*cae0*/  SHF.L.U32 R8, R9, 0x3, RZ ;  /* 0x0000000309087819 */ /* 0x000fe200000006ff */
[----:B------:R-:W-:Y:S01]  /*caf0*/  HADD2.F32 R92, -RZ, R92.H1_H1 ;  /* 0x3000005cff5c7230 */ /* 0x000fe20000004100 */
[----:B------:R-:W-:-:S02]  /*cb00*/  LEA.HI R7, R7, R9, RZ, 0x2 ;  /* 0x0000000907077211 */ /* 0x000fc400078f10ff */
[----:B------:R-:W-:Y:S02]  /*cb10*/  LEA R4, R49, R4, 0x3 ;  /* 0x0000000431047211 */ /* 0x000fe400078e18ff */
[----:B------:R-:W-:Y:S02]  /*cb20*/  LOP3.LUT R10, R6, 0x18, R10, 0xf8, !PT ;  /* 0x00000018060a7812 */ /* 0x000fe400078ef80a */
[----:B------:R-:W-:Y:S01]  /*cb30*/  SHF.R.U32.HI R5, RZ, 0x3, R6 ;  /* 0x00000003ff057819 */ /* 0x000fe20000011606 */
[----:B------:R-:W-:Y:S01]  /*cb40*/  IMAD.SHL.U32 R4, R4, 0x20, RZ ;  /* 0x0000002004047824 */ /* 0x000fe200078e00ff */
[----:B------:R-:W-:Y:S01]  /*cb50*/  LOP3.LUT R8, R6, 0x18, R8, 0xf8, !PT ;  /* 0x0000001806087812 */ /* 0x000fe200078ef808 */
[----:B------:R-:W-:Y:S01]  /*cb60*/  IMAD.SHL.U32 R6, R7, 0x400, RZ ;  /* 0x0000040007067824 */ /* 0x000fe200078e00ff */
[----:B------:R-:W-:Y:S02]  /*cb70*/  LOP3.LUT R11, R11, 0x7ffff000, RZ, 0xc0, !PT ;  /* 0x7ffff0000b0b7812 */ /* 0x000fe400078ec0ff */
[----:B------:R-:W-:-:S02]  /*cb80*/  LOP3.LUT R10, R10, R5, RZ, 0x3c, !PT ;  /* 0x000000050a0a7212 */ /* 0x000fc400078e3cff */
[----:B------:R-:W-:Y:S02]  /*cb90*/  LOP3.LUT R5, R8, R5, RZ, 0x3c, !PT ;  /* 0x0000000508057212 */ /* 0x000fe400078e3cff */
[----:B------:R-:W-:Y:S02]  /*cba0*/  LOP3.LUT R6, R6, 0x7ffff000, RZ, 0xc0, !PT ;  /* 0x7ffff00006067812 */ /* 0x000fe400078ec0ff */
[--C-:B------:R-:W-:Y:S02]  /*cbb0*/  IADD3 R10, R10, R11, R4.reuse ;  /* 0x0000000b0a0a7210 */ /* 0x100fe40007ffe004 */
[----:B------:R-:W-:Y:S02]  /*cbc0*/  IADD3 R5, R5, R6, R4 ;  /* 0x0000000605057210 */ /* 0x000fe40007ffe004 */
[----:B------:R-:W-:Y:S02]  /*cbd0*/  SHF.L.U32 R61, R10, 0x1, RZ ;  /* 0x000000010a3d7819 */ /* 0x000fe400000006ff */
[--C-:B------:R-:W-:Y:S01]  /*cbe0*/  SHF.R.U64 R36, R36, 0x10, R37.reuse ;  /* 0x0000001024247819 */ /* 0x100fe20000001225 */
[----:B------:R-:W-:Y:S01]  /*cbf0*/  IMAD.SHL.U32 R60, R5, 0x2, RZ ;  /* 0x00000002053c7824 */ /* 0x000fe200078e00ff */
[----:B------:R-:W-:Y:S01]  /*cc00*/  SHF.R.U32.HI R62, RZ, 0x10, R37 ;  /* 0x00000010ff3e7819 */ /* 0x000fe20000011625 */
[----:B------:R-:W1:Y:S01]  /*cc10*/  LDS.128 R8, [R61+0x6080] ;  /* 0x006080003d087984 */ /* 0x000e620000000c00 */
[----:B------:R-:W-:-:S02]  /*cc20*/  SHF.R.U64 R37, R42, 0x10, R43 ;  /* 0x000000102a257819 */ /* 0x000fc4000000122b */
        /* <DEDUP_REMOVED lines=9> */
[----:B------:R-:W-:Y:S02]  /*ccc0*/  HADD2.F32 R37, -RZ, R37.H0_H0 ;  /* 0x20000025ff257230 */ /* 0x000fe40000004100 */
[----:B------:R-:W-:-:S02]  /*ccd0*/  HADD2.F32 R38, -RZ, R38.H0_H0 ;  /* 0x20000026ff267230 */ /* 0x000fc40000004100 */
[----:B------:R-:W-:Y:S02]  /*cce0*/  HADD2.F32 R39, -RZ, R39.H0_H0 ;  /* 0x20000027ff277230 */ /* 0x000fe40000004100 */
[--C-:B-1----:R-:W-:Y:S02]  /*ccf0*/  HADD2.F32 R43, -RZ, R9.reuse.H0_H0 ;  /* 0x20000009ff2b7230 */ /* 0x102fe40000004100 */
[----:B------:R-:W-:Y:S02]  /*cd00*/  HADD2.F32 R63, -RZ, R9.H1_H1 ;  /* 0x30000009ff3f7230 */ /* 0x000fe40000004100 */
[----:B--2---:R-:W-:Y:S01]  /*cd10*/  HADD2.F32 R67, -RZ, R5.H0_H0 ;  /* 0x20000005ff437230 */ /* 0x004fe20000004100 */
[-C--:B------:R-:W-:Y:S01]  /*cd20*/  FMUL.FTZ R75, R43, R66.reuse ;  /* 0x000000422b4b7220 */ /* 0x080fe20000410000 */
[----:B------:R-:W-:Y:S02]  /*cd30*/  HADD2.F32 R9, -RZ, R11.H0_H0 ;  /* 0x2000000bff097230 */ /* 0x000fe40000004100 */
        /* <DEDUP_REMOVED lines=18> */
[----:B------:R-:W-:Y:S01]  /*ce60*/  HADD2.F32 R74, -RZ, R4.H1_H1 ;  /* 0x30000004ff4a7230 */ /* 0x000fe20000004100 */
[----:B------:R-:W-:Y:S01]  /*ce70*/  FMUL.FTZ R72, R64, R89 ;  /* 0x0000005940487220 */ /* 0x000fe20000410000 */
[----:B------:R-:W-:Y:S01]  /*ce80*/  HADD2.F32 R4, -RZ, R6.H0_H0 ;  /* 0x20000006ff047230 */ /* 0x000fe20000004100 */
[C---:B------:R-:W-:Y:S01]  /*ce90*/  FMUL.FTZ R39, R7.reuse, R39 ;  /* 0x0000002707277220 */ /* 0x040fe20000410000 */
[----:B------:R-:W-:Y:S01]  /*cea0*/  HADD2.F32 R10, -RZ, R10.H1_H1 ;  /* 0x3000000aff0a7230 */ /* 0x000fe20000004100 */
[----:B------:R-:W-:Y:S01]  /*ceb0*/  FFMA.FTZ R7, R7, R42, R5 ;  /* 0x0000002a07077223 */ /* 0x000fe20000010005 */
[----:B------:R-:W-:Y:S01]  /*cec0*/  HADD2.F32 R6, -RZ, R6.H1_H1 ;  /* 0x30000006ff067230 */ /* 0x000fe20000004100 */
[----:B------:R-:W-:-:S02]  /*ced0*/  FMUL.FTZ R89, R73, R89 ;  /* 0x0000005949597220 */ /* 0x000fc40000410000 */
[----:B------:R-:W-:Y:S01]  /*cee0*/  FFMA.FTZ R72, R73, R91, R72 ;  /* 0x0000005b49487223 */ /* 0x000fe20000010048 */
[----:B------:R-:W-:Y:S01]  /*cef0*/  HADD2.F32 R73, -RZ, R36.H0_H0 ;  /* 0x20000024ff497230 */ /* 0x000fe20000004100 */
[----:B------:R-:W-:Y:S01]  /*cf00*/  FMUL.FTZ R5, R8, R90 ;  /* 0x0000005a08057220 */ /* 0x000fe20000410000 */
[----:B------:R-:W-:Y:S01]  /*cf10*/  F2FP.PACK_AB R7, R7, R82 ;  /* 0x000000520707723e */ /* 0x000fe200000000ff */
[C---:B------:R-:W-:Y:S02]  /*cf20*/  FMUL.FTZ R90, R4.reuse, R90 ;  /* 0x0000005a045a7220 */ /* 0x040fe40000410000 */
[----:B------:R-:W-:Y:S02]  /*cf30*/  FFMA.FTZ R36, R4, R92, R5 ;  /* 0x0000005c04247223 */ /* 0x000fe40000010005 */
[----:B------:R-:W-:Y:S02]  /*cf40*/  FMUL.FTZ R4, R65, R73 ;  /* 0x0000004941047220 */ /* 0x000fe40000410000 */
[----:B------:R-:W-:-:S02]  /*cf50*/  FMUL.FTZ R5, R10, R38 ;  /* 0x000000260a057220 */ /* 0x000fc40000410000 */
[----:B------:R-:W-:Y:S02]  /*cf60*/  FMUL.FTZ R73, R74, R73 ;  /* 0x000000494a497220 */ /* 0x000fe40000410000 */
[----:B------:R-:W-:Y:S02]  /*cf70*/  FMUL.FTZ R38, R6, R38 ;  /* 0x0000002606267220 */ /* 0x000fe40000410000 */
[----:B------:R-:W-:Y:S02]  /*cf80*/  FFMA.FTZ R90, R8, R92, -R90 ;  /* 0x0000005c085a7223 */ /* 0x000fe4000001085a */
[----:B------:R-:W-:Y:S02]  /*cf90*/  FFMA.FTZ R66, R43, R80, -R66 ;  /* 0x000000502b427223 */ /* 0x000fe40000010842 */
[----:B------:R-:W-:Y:S02]  /*cfa0*/  FFMA.FTZ R62, R63, R67, -R62 ;  /* 0x000000433f3e7223 */ /* 0x000fe4000001083e */
[----:B------:R-:W-:-:S02]  /*cfb0*/  FFMA.FTZ R81, R9, R83, -R81 ;  /* 0x0000005309517223 */ /* 0x000fc40000010851 */
[----:B------:R-:W-:Y:S01]  /*cfc0*/  FFMA.FTZ R11, R11, R42, -R39 ;  /* 0x0000002a0b0b7223 */ /* 0x000fe20000010827 */
[----:B------:R-:W-:Y:S01]  /*cfd0*/  F2FP.PACK_AB R9, R62, R66 ;  /* 0x000000423e09723e */ /* 0x000fe200000000ff */
[----:B------:R-:W-:Y:S02]  /*cfe0*/  FFMA.FTZ R89, R64, R91, -R89 ;  /* 0x0000005b40597223 */ /* 0x000fe40000010859 */
[-C--:B------:R-:W-:Y:S01]  /*cff0*/  FFMA.FTZ R8, R65, R40.reuse, -R73 ;  /* 0x0000002841087223 */ /* 0x080fe20000010849 */
        /* <DEDUP_REMOVED lines=8> */
[----:B------:R1:W-:Y:S01]  /*d080*/  STS.128 [R61+0x6080], R8 ;  /* 0x006080083d007388 */ /* 0x0003e20000000c00 */
[----:B------:R-:W-:-:S05]  /*d090*/  F2FP.PACK_AB R6, R6, R36 ;  /* 0x000000240606723e */ /* 0x000fca00000000ff */
[----:B------:R1:W-:Y:S02]  /*d0a0*/  STS.128 [R60+0x6080], R4 ;  /* 0x006080043c007388 */ /* 0x0003e40000000c00 */
.L_x_1195:
[----:B------:R-:W-:Y:S05]  /*d0b0*/  BSYNC B1 ;  /* 0x0000000000017941 */ /* 0x000fea0003800000 */
.L_x_1194:
[----:B------:R-:W-:-:S04]  /*d0c0*/  IADD3 R53, R53, 0x40, RZ ;  /* 0x0000004035357810 */ /* 0x000fc80007ffe0ff */
[----:B------:R-:W-:-:S13]  /*d0d0*/  ISETP.GE.AND P0, PT, R53, R87, PT ;  /* 0x000000573500720c */ /* 0x000fda0003f06270 */
[----:B------:R-:W-:Y:S05]  /*d0e0*/  @P0 BRA `(.L_x_1179) ;  /* 0x0000162000000947 */ /* 0x000fea0003800000 */
[----:B------:R-:W-:Y:S01]  /*d0f0*/  ISETP.GE.AND P0, PT, R58, c[0x0][0x27c], PT ;  /* 0x00009f003a007a0c */ /* 0x000fe20003f06270 */
[----:B------:R-:W-:-:S12]  /*d100*/  BSSY B0, `(.L_x_1200) ;  /* 0x0000070000007945 */ /* 0x000fd80003800000 */
[----:B------:R-:W-:Y:S05]  /*d110*/  @P0 BRA `(.L_x_1201) ;  /* 0x000006e000000947 */ /* 0x000fea0003800000 */
[-C--:B-1----:R-:W-:Y:S01]  /*d120*/  LEA.HI R7, R53, R53.reuse, RZ, 0x1 ;  /* 0x0000003535077211 */ /* 0x082fe200078f08ff */
[----:B------:R-:W-:Y:S01]  /*d130*/  IMAD.MOV.U32 R4, RZ, RZ, c[0x0][0x27c] ;  /* 0x00009f00ff047624 */ /* 0x000fe200078e00ff */
[----:B------:R-:W-:Y:S01]  /*d140*/  SHF.R.S32.HI R6, RZ, 0x1f, R53 ;  /* 0x0000001fff067819 */ /* 0x000fe20000011435 */
[----:B------:R-:W-:Y:S01]  /*d150*/  HADD2.F32 R42, -RZ, R84.H0_H0 ;  /* 0x20000054ff2a7230 */ /* 0x000fe20000004100 */
[----:B------:R-:W-:Y:S01]  /*d160*/  SHF.R.U64 R30, R30, 0x10, R31 ;  /* 0x000000101e1e7819 */ /* 0x000fe2000000121f */
[C---:B------:R-:W-:Y:S01]  /*d170*/  IMAD.SHL.U32 R9, R7.reuse, 0x20, RZ ;  /* 0x0000002007097824 */ /* 0x040fe200078e00ff */
[----:B------:R-:W-:Y:S01]  /*d180*/  LEA.HI R6, R6, R53, RZ, 0x3 ;  /* 0x0000003506067211 */ /* 0x000fe200078f18ff */
[----:B------:R-:W-:Y:S01]  /*d190*/  HADD2.F32 R64, -RZ, R86.H0_H0 ;  /* 0x20000056ff407230 */ /* 0x000fe20000004100 */
[----:B------:R-:W-:Y:S01]  /*d1a0*/  LEA.HI R88, R4, R88, RZ, 0x1d ;  /* 0x0000005804587211 */ /* 0x000fe200078fe8ff */
[----:B------:R-:W-:Y:S01]  /*d1b0*/  HADD2.F32 R65, -RZ, R71.H0_H0 ;  /* 0x20000047ff417230 */ /* 0x000fe20000004100 */
[----:B------:R-:W-:Y:S01]  /*d1c0*/  LOP3.LUT R7, R7, 0x7fffffe, RZ, 0xc0, !PT ;  /* 0x07fffffe07077812 */ /* 0x000fe200078ec0ff */
[----:B------:R-:W-:Y:S01]  /*d1d0*/  HADD2.F32 R67, -RZ, R85.H0_H0 ;  /* 0x20000055ff437230 */ /* 0x000fe20000004100 */
[----:B------:R-:W-:Y:S01]  /*d1e0*/  SHF.L.U32 R6, R6, 0x5, RZ ;  /* 0x0000000506067819 */ /* 0x000fe200000006ff */
[----:B------:R-:W-:Y:S01]  /*d1f0*/  HADD2.F32 R71, -RZ, R71.H1_H1 ;  /* 0x30000047ff477230 */ /* 0x000fe20000004100 */
[----:B------:R-:W-:Y:S01]  /*d200*/  LOP3.LUT R9, R9, 0xc0, RZ, 0xc0, !PT ;  /* 0x000000c009097812 */ /* 0x000fe200078ec0ff */
[----:B------:R-:W-:Y:S01]  /*d210*/  IMAD.IADD R7, R53, 0x1, -R7 ;  /* 0x0000000135077824 */ /* 0x000fe200078e0a07 */
[----:B------:R-:W-:Y:S01]  /*d220*/  SHF.R.S32.HI R4, RZ, 0x1f, R88 ;  /* 0x0000001fff047819 */ /* 0x000fe20000011458 */
[----:B------:R-:W-:Y:S01]  /*d230*/  HADD2.F32 R85, -RZ, R85.H1_H1 ;  /* 0x30000055ff557230 */ /* 0x000fe20000004100 */
[----:B------:R-:W-:Y:S01]  /*d240*/  LOP3.LUT R6, R6, 0xffffff00, RZ, 0xc0, !PT ;  /* 0xffffff0006067812 */ /* 0x000fe200078ec0ff */
[----:B------:R-:W-:Y:S01]  /*d250*/  HADD2.F32 R84, -RZ, R84.H1_H1 ;  /* 0x30000054ff547230 */ /* 0x000fe20000004100 */
[----:B------:R-:W-:Y:S01]  /*d260*/  LOP3.LUT R8, R9, 0x18, R58, 0xf8, !PT ;  /* 0x0000001809087812 */ /* 0x000fe200078ef83a */
[----:B------:R-:W-:Y:S01]  /*d270*/  HADD2.F32 R86, -RZ, R86.H1_H1 ;  /* 0x30000056ff567230 */ /* 0x000fe20000004100 */
[----:B------:R-:W-:Y:S01]  /*d280*/  SHF.R.U32.HI R5, RZ, 0x3, R9 ;  /* 0x00000003ff057819 */ /* 0x000fe20000011609 */
[----:B------:R-:W-:Y:S01]  /*d290*/  IMAD R6, R7, 0x20, R6 ;  /* 0x0000002007067824 */ /* 0x000fe200078e0206 */
[----:B------:R-:W-:Y:S01]  /*d2a0*/  LEA.HI R4, R4, R88, RZ, 0x2 ;  /* 0x0000005804047211 */ /* 0x000fe200078f10ff */
[----:B------:R-:W-:Y:S01]  /*d2b0*/  HADD2.F32 R30, -RZ, R30.H0_H0 ;  /* 0x2000001eff1e7230 */ /* 0x000fe20000004100 */
[----:B------:R-:W-:-:S02]  /*d2c0*/  SHF.L.U32 R88, R88, 0x3, RZ ;  /* 0x0000000358587819 */ /* 0x000fc400000006ff */
[-C--:B------:R-:W-:Y:S02]  /*d2d0*/  LOP3.LUT R8, R8, R5.reuse, RZ, 0x3c, !PT ;  /* 0x0000000508087212 */ /* 0x080fe400078e3cff */
[----:B------:R-:W-:Y:S02]  /*d2e0*/  LOP3.LUT R88, R9, 0x18, R88, 0xf8, !PT ;  /* 0x0000001809587812 */ /* 0x000fe400078ef858 */
[----:B------:R-:W-:Y:S01]  /*d2f0*/  SHF.L.U32 R4, R4, 0xa, RZ ;  /* 0x0000000a04047819 */ /* 0x000fe200000006ff */
[----:B------:R-:W-:Y:S01]  /*d300*/  IMAD.IADD R8, R6, 0x1, R8 ;  /* 0x0000000106087824 */ /* 0x000fe200078e0208 */
[----:B------:R-:W-:Y:S02]  /*d310*/  LOP3.LUT R36, R88, R5, RZ, 0x3c, !PT ;  /* 0x0000000558247212 */ /* 0x000fe400078e3cff */
[----:B------:R-:W-:Y:S02]  /*d320*/  LOP3.LUT R4, R4, 0x7ffff000, RZ, 0xc0, !PT ;  /* 0x7ffff00004047812 */ /* 0x000fe400078ec0ff */
[----:B------:R-:W-:-:S02]  /*d330*/  SHF.L.U32 R37, R8, 0x1, RZ ;  /* 0x0000000108257819 */ /* 0x000fc400000006ff */
[----:B------:R-:W-:Y:S02]  /*d340*/  IADD3 R36, R36, R4, R6 ;  /* 0x0000000424247210 */ /* 0x000fe40007ffe006 */
[----:B------:R-:W-:Y:S01]  /*d350*/  SHF.R.U32.HI R38, RZ, 0x10, R31 ;  /* 0x00000010ff267819 */ /* 0x000fe2000001161f */
[----:B------:R-:W1:Y:S01]  /*d360*/  LDS.128 R8, [R37+0x6080] ;  /* 0x0060800025087984 */ /* 0x000e620000000c00 */
[----:B------:R-:W-:Y:S02]  /*d370*/  SHF.L.U32 R36, R36, 0x1, RZ ;  /* 0x0000000124247819 */ /* 0x000fe400000006ff */
[--C-:B------:R-:W-:Y:S01]  /*d380*/  SHF.R.U64 R31, R32, 0x10, R33.reuse ;  /* 0x00000010201f7819 */ /* 0x100fe20000001221 */
[----:B------:R-:W-:Y:S01]  /*d390*/  HADD2.F32 R38, -RZ, R38.H0_H0 ;  /* 0x20000026ff267230 */ /* 0x000fe20000004100 */
[----:B------:R-:W-:Y:S01]  /*d3a0*/  SHF.R.U32.HI R32, RZ, 0x10, R33 ;  /* 0x00000010ff207819 */ /* 0x000fe20000011621 */
[----:B------:R-:W2:Y:S01]  /*d3b0*/  LDS.128 R4, [R36+0x6080] ;  /* 0x0060800024047984 */ /* 0x000ea20000000c00 */
        /* <DEDUP_REMOVED lines=42> */
[----:B------:R-:W-:Y:S01]  /*d660*/  F2FP.PACK_AB R7, R7, R63 ;  /* 0x0000003f0707723e */ /* 0x000fe200000000ff */
[C---:B------:R-:W-:Y:S01]  /*d670*/  FMUL.FTZ R84, R4.reuse, R84 ;  /* 0x0000005404547220 */ /* 0x040fe20000410000 */
[----:B------:R-:W-:Y:S01]  /*d680*/  F2FP.PACK_AB R5, R5, R66 ;  /* 0x000000420505723e */ /* 0x000fe200000000ff */
[----:B------:R-:W-:-:S02]  /*d690*/  FFMA.FTZ R28, R4, R86, R32 ;  /* 0x00000056041c7223 */ /* 0x000fc40000010020 */
[-C--:B------:R-:W-:Y:S02]  /*d6a0*/  FMUL.FTZ R4, R41, R61.reuse ;  /* 0x0000003d29047220 */ /* 0x080fe40000410000 */
[-C--:B------:R-:W-:Y:S02]  /*d6b0*/  FMUL.FTZ R32, R10, R30.reuse ;  /* 0x0000001e0a207220 */ /* 0x080fe40000410000 */
[----:B------:R-:W-:Y:S02]  /*d6c0*/  FMUL.FTZ R61, R62, R61 ;  /* 0x0000003d3e3d7220 */ /* 0x000fe40000410000 */
[----:B------:R-:W-:Y:S02]  /*d6d0*/  FMUL.FTZ R30, R6, R30 ;  /* 0x0000001e061e7220 */ /* 0x000fe40000410000 */
[----:B------:R-:W-:Y:S02]  /*d6e0*/  FFMA.FTZ R84, R8, R86, -R84 ;  /* 0x0000005608547223 */ /* 0x000fe40000010854 */
[----:B------:R-:W-:-:S02]  /*d6f0*/  FFMA.FTZ R42, R33, R64, -R42 ;  /* 0x00000040212a7223 */ /* 0x000fc4000001082a */
        /* <DEDUP_REMOVED lines=14> */
[----:B------:R1:W-:Y:S04]  /*d7e0*/  STS.128 [R37+0x6080], R8 ;  /* 0x0060800825007388 */ /* 0x0003e80000000c00 */
[----:B------:R1:W-:Y:S02]  /*d7f0*/  STS.128 [R36+0x6080], R4 ;  /* 0x0060800424007388 */ /* 0x0003e40000000c00 */
.L_x_1201:
[----:B------:R-:W-:Y:S05]  /*d800*/  BSYNC B0 ;  /* 0x0000000000007941 */ /* 0x000fea0003800000 */
.L_x_1200:
[----:B-1----:R-:W-:Y:S01]  /*d810*/  IADD3 R4, R58, 0x10, RZ ;  /* 0x000000103a047810 */ /* 0x002fe20007ffe0ff */
[----:B------:R-:W-:Y:S03]  /*d820*/  BSSY B0, `(.L_x_1202) ;  /* 0x0000077000007945 */ /* 0x000fe60003800000 */
[----:B------:R-:W-:-:S13]  /*d830*/  ISETP.GE.AND P0, PT, R4, c[0x0][0x27c], PT ;  /* 0x00009f0004007a0c */ /* 0x000fda0003f06270 */
[----:B------:R-:W-:Y:S05]  /*d840*/  @P0 BRA `(.L_x_1203) ;  /* 0x0000074000000947 */ /* 0x000fea0003800000 */
[----:B------:R-:W-:Y:S01]  /*d850*/  SHF.R.S32.HI R9, RZ, 0x1f, R4 ;  /* 0x0000001fff097819 */ /* 0x000fe20000011404 */
[----:B------:R-:W-:Y:S01]  /*d860*/  IMAD.MOV.U32 R8, RZ, RZ, c[0x0][0x27c] ;  /* 0x00009f00ff087624 */ /* 0x000fe200078e00ff */
[----:B------:R-:W-:Y:S01]  /*d870*/  SHF.R.S32.HI R5, RZ, 0x1f, R53 ;  /* 0x0000001fff057819 */ /* 0x000fe20000011435 */
[----:B------:R-:W-:Y:S01]  /*d880*/  HADD2.F32 R34, -RZ, R68.H0_H0 ;  /* 0x20000044ff227230 */ /* 0x000fe20000004100 */
[CC--:B------:R-:W-:Y:S01]  /*d890*/  LEA.HI R11, R9.reuse, R4.reuse, RZ, 0x3 ;  /* 0x00000004090b7211 */ /* 0x0c0fe200078f18ff */
[----:B------:R-:W-:Y:S01]  /*d8a0*/  HADD2.F32 R40, -RZ, R70.H0_H0 ;  /* 0x20000046ff287230 */ /* 0x000fe20000004100 */
[----:B------:R-:W-:Y:S01]  /*d8b0*/  LEA.HI R9, R9, R4, RZ, 0x5 ;  /* 0x0000000409097211 */ /* 0x000fe200078f28ff */
[----:B------:R-:W-:Y:S01]  /*d8c0*/  HADD2.F32 R41, -RZ, R59.H0_H0 ;  /* 0x2000003bff297230 */ /* 0x000fe20000004100 */
[-C--:B------:R-:W-:Y:S01]  /*d8d0*/  LEA.HI R4, R53, R53.reuse, RZ, 0x1 ;  /* 0x0000003535047211 */ /* 0x080fe200078f08ff */
[----:B------:R-:W-:Y:S01]  /*d8e0*/  HADD2.F32 R43, -RZ, R69.H0_H0 ;  /* 0x20000045ff2b7230 */ /* 0x000fe20000004100 */
[----:B------:R-:W-:Y:S01]  /*d8f0*/  LEA.HI R5, R5, R53, RZ, 0x3 ;  /* 0x0000003505057211 */ /* 0x000fe200078f18ff */
[----:B------:R-:W-:Y:S01]  /*d900*/  IMAD.SHL.U32 R9, R9, 0x80, RZ ;  /* 0x0000008009097824 */ /* 0x000fe200078e00ff */
[----:B------:R-:W-:Y:S01]  /*d910*/  SHF.R.S32.HI R6, RZ, 0x3, R11 ;  /* 0x00000003ff067819 */ /* 0x000fe2000001140b */
[C---:B------:R-:W-:Y:S01]  /*d920*/  IMAD.SHL.U32 R10, R4.reuse, 0x20, RZ ;  /* 0x00000020040a7824 */ /* 0x040fe200078e00ff */
[----:B------:R-:W-:Y:S01]  /*d930*/  LOP3.LUT R4, R4, 0x7fffffe, RZ, 0xc0, !PT ;  /* 0x07fffffe04047812 */ /* 0x000fe200078ec0ff */
[----:B------:R-:W-:Y:S01]  /*d940*/  IMAD.SHL.U32 R5, R5, 0x20, RZ ;  /* 0x0000002005057824 */ /* 0x000fe200078e00ff */
[----:B------:R-:W-:Y:S01]  /*d950*/  LEA.HI R8, R8, R6, RZ, 0x1d ;  /* 0x0000000608087211 */ /* 0x000fe200078fe8ff */
[----:B------:R-:W-:Y:S01]  /*d960*/  HADD2.F32 R59, -RZ, R59.H1_H1 ;  /* 0x3000003bff3b7230 */ /* 0x000fe20000004100 */
[----:B------:R-:W-:Y:S01]  /*d970*/  IADD3 R4, R53, -R4, RZ ;  /* 0x8000000435047210 */ /* 0x000fe20007ffe0ff */
[----:B------:R-:W-:Y:S01]  /*d980*/  HADD2.F32 R69, -RZ, R69.H1_H1 ;  /* 0x30000045ff457230 */ /* 0x000fe20000004100 */
[----:B------:R-:W-:Y:S01]  /*d990*/  LOP3.LUT R5, R5, 0xffffff00, RZ, 0xc0, !PT ;  /* 0xffffff0005057812 */ /* 0x000fe200078ec0ff */
[----:B------:R-:W-:Y:S01]  /*d9a0*/  HADD2.F32 R68, -RZ, R68.H1_H1 ;  /* 0x30000044ff447230 */ /* 0x000fe20000004100 */
[----:B------:R-:W-:Y:S01]  /*d9b0*/  LOP3.LUT R10, R10, 0xc0, RZ, 0xc0, !PT ;  /* 0x000000c00a0a7812 */ /* 0x000fe200078ec0ff */
[----:B------:R-:W-:Y:S01]  /*d9c0*/  HADD2.F32 R70, -RZ, R70.H1_H1 ;  /* 0x30000046ff467230 */ /* 0x000fe20000004100 */
[----:B------:R-:W-:Y:S01]  /*d9d0*/  SHF.L.U32 R7, R8, 0x3, RZ ;  /* 0x0000000308077819 */ /* 0x000fe200000006ff */
[----:B------:R-:W-:Y:S01]  /*d9e0*/  IMAD R5, R4, 0x20, R5 ;  /* 0x0000002004057824 */ /* 0x000fe200078e0205 */
[----:B------:R-:W-:-:S02]  /*d9f0*/  SHF.R.S32.HI R4, RZ, 0x1f, R8 ;  /* 0x0000001fff047819 */ /* 0x000fc40000011408 */
[----:B------:R-:W-:Y:S02]  /*da00*/  LOP3.LUT R11, R10, 0x18, R11, 0xf8, !PT ;  /* 0x000000180a0b7812 */ /* 0x000fe400078ef80b */
[----:B------:R-:W-:Y:S02]  /*da10*/  LEA.HI R4, R4, R8, RZ, 0x2 ;  /* 0x0000000804047211 */ /* 0x000fe400078f10ff */
[----:B------:R-:W-:Y:S02]  /*da20*/  SHF.R.U32.HI R6, RZ, 0x3, R10 ;  /* 0x00000003ff067819 */ /* 0x000fe4000001160a */
[----:B------:R-:W-:Y:S01]  /*da30*/  LOP3.LUT R9, R9, 0x7ffff000, RZ, 0xc0, !PT ;  /* 0x7ffff00009097812 */ /* 0x000fe200078ec0ff */
[----:B------:R-:W-:Y:S01]  /*da40*/  IMAD.SHL.U32 R4, R4, 0x400, RZ ;  /* 0x0000040004047824 */ /* 0x000fe200078e00ff */
[----:B------:R-:W-:Y:S02]  /*da50*/  LOP3.LUT R11, R11, R6, RZ, 0x3c, !PT ;  /* 0x000000060b0b7212 */ /* 0x000fe400078e3cff */
[----:B------:R-:W-:-:S02]  /*da60*/  LOP3.LUT R7, R10, 0x18, R7, 0xf8, !PT ;  /* 0x000000180a077812 */ /* 0x000fc400078ef807 */
[----:B------:R-:W-:Y:S02]  /*da70*/  IADD3 R9, R11, R5, R9 ;  /* 0x000000050b097210 */ /* 0x000fe40007ffe009 */
[----:B------:R-:W-:Y:S02]  /*da80*/  LOP3.LUT R6, R7, R6, RZ, 0x3c, !PT ;  /* 0x0000000607067212 */ /* 0x000fe400078e3cff */
[----:B------:R-:W-:Y:S01]  /*da90*/  LOP3.LUT R4, R4, 0x7ffff000, RZ, 0xc0, !PT ;  /* 0x7ffff00004047812 */ /* 0x000fe200078ec0ff */
[----:B------:R-:W-:Y:S01]  /*daa0*/  IMAD.SHL.U32 R29, R9, 0x2, RZ ;  /* 0x00000002091d7824 */ /* 0x000fe200078e00ff */
[----:B------:R-:W-:Y:S02]  /*dab0*/  SHF.R.U64 R14, R14, 0x10, R15 ;  /* 0x000000100e0e7819 */ /* 0x000fe4000000120f */
[----:B------:R-:W-:Y:S02]  /*dac0*/  IADD3 R4, R6, R4, R5 ;  /* 0x0000000406047210 */ /* 0x000fe40007ffe005 */
[----:B------:R-:W1:Y:S01]  /*dad0*/  LDS.128 R8, [R29+0x6080] ;  /* 0x006080001d087984 */ /* 0x000e620000000c00 */
[----:B------:R-:W-:Y:S01]  /*dae0*/  SHF.R.U32.HI R30, RZ, 0x10, R15 ;  /* 0x00000010ff1e7819 */ /* 0x000fe2000001160f */
[----:B------:R-:W-:Y:S01]  /*daf0*/  HADD2.F32 R14, -RZ, R14.H0_H0 ;  /* 0x2000000eff0e7230 */ /* 0x000fe20000004100 */
[----:B------:R-:W-:-:S02]  /*db00*/  SHF.L.U32 R28, R4, 0x1, RZ ;  /* 0x00000001041c7819 */ /* 0x000fc400000006ff */
[--C-:B------:R-:W-:Y:S01]  /*db10*/  SHF.R.U64 R15, R20, 0x10, R21.reuse ;  /* 0x00000010140f7819 */ /* 0x100fe20000001215 */
[----:B------:R-:W-:Y:S01]  /*db20*/  HADD2.F32 R30, -RZ, R30.H0_H0 ;  /* 0x2000001eff1e7230 */ /* 0x000fe20000004100 */
[----:B------:R-:W-:Y:S01]  /*db30*/  SHF.R.U32.HI R20, RZ, 0x10, R21 ;  /* 0x00000010ff147819 */ /* 0x000fe20000011615 */
[----:B------:R-:W2:Y:S01]  /*db40*/  LDS.128 R4, [R28+0x6080] ;  /* 0x006080001c047984 */ /* 0x000ea20000000c00 */
[--C-:B------:R-:W-:Y:S01]  /*db50*/  SHF.R.U64 R22, R22, 0x10, R23.reuse ;  /* 0x0000001016167819 */ /* 0x100fe20000001217 */
[----:B------:R-:W-:Y:S01]  /*db60*/  HADD2.F32 R15, -RZ, R15.H0_H0 ;  /* 0x2000000fff0f7230 */ /* 0x000fe20000004100 */
[----:B------:R-:W-:Y:S02]  /*db70*/  SHF.R.U32.HI R23, RZ, 0x10, R23 ;  /* 0x00000010ff177819 */ /* 0x000fe40000011617 */
[--C-:B------:R-:W-:Y:S01]  /*db80*/  SHF.R.U64 R12, R12, 0x10, R13.reuse ;  /* 0x000000100c0c7819 */ /* 0x100fe2000000120d */
[----:B------:R-:W-:Y:S01]  /*db90*/  HADD2.F32 R22, -RZ, R22.H0_H0 ;  /* 0x20000016ff167230 */ /* 0x000fe20000004100 */
[----:B------:R-:W-:-:S05]  /*dba0*/  SHF.R.U32.HI R13, RZ, 0x10, R13 ;  /* 0x00000010ff0d7819 */ /* 0x000fca000001160d */
[----:B------:R-:W-:Y:S02]  /*dbb0*/  HADD2.F32 R13, -RZ, R13.H0_H0 ;  /* 0x2000000dff0d7230 */ /* 0x000fe40000004100 */
[--C-:B-1----:R-:W-:Y:S02]  /*dbc0*/  HADD2.F32 R21, -RZ, R11.reuse.H0_H0 ;  /* 0x2000000bff157230 */ /* 0x102fe40000004100 */
[----:B------:R-:W-:Y:S02]  /*dbd0*/  HADD2.F32 R11, -RZ, R11.H1_H1 ;  /* 0x3000000bff0b7230 */ /* 0x000fe40000004100 */
[--C-:B------:R-:W-:Y:S01]  /*dbe0*/  HADD2.F32 R31, -RZ, R9.reuse.H0_H0 ;  /* 0x20000009ff1f7230 */ /* 0x100fe20000004100 */
[----:B------:R-:W-:Y:S01]  /*dbf0*/  FMUL.FTZ R39, R21, R34 ;  /* 0x0000002215277220 */ /* 0x000fe20000410000 */
[----:B------:R-:W-:Y:S02]  /*dc00*/  HADD2.F32 R9, -RZ, R9.H1_H1 ;  /* 0x30000009ff097230 */ /* 0x000fe40000004100 */
[--C-:B--2---:R-:W-:Y:S01]  /*dc10*/  HADD2.F32 R35, -RZ, R7.reuse.H0_H0 ;  /* 0x20000007ff237230 */ /* 0x104fe20000004100 */
[----:B------:R-:W-:Y:S01]  /*dc20*/  FMUL.FTZ R42, R31, R41 ;  /* 0x000000291f2a7220 */ /* 0x000fe20000410000 */
[----:B------:R-:W-:-:S02]  /*dc30*/  HADD2.F32 R7, -RZ, R7.H1_H1 ;  /* 0x30000007ff077230 */ /* 0x000fc40000004100 */
[----:B------:R-:W-:Y:S01]  /*dc40*/  HADD2.F32 R36, -RZ, R5.H0_H0 ;  /* 0x20000005ff247230 */ /* 0x000fe20000004100 */
[C---:B------:R-:W-:Y:S01]  /*dc50*/  FMUL.FTZ R34, R35.reuse, R34 ;  /* 0x0000002223227220 */ /* 0x040fe20000410000 */
[--C-:B------:R-:W-:Y:S01]  /*dc60*/  HADD2.F32 R32, -RZ, R8.reuse.H0_H0 ;  /* 0x20000008ff207230 */ /* 0x100fe20000004100 */
[----:B------:R-:W-:Y:S01]  /*dc70*/  FFMA.FTZ R39, R35, R40, R39 ;  /* 0x0000002823277223 */ /* 0x000fe20000010027 */
[----:B------:R-:W-:Y:S01]  /*dc80*/  HADD2.F32 R35, -RZ, R23.H0_H0 ;  /* 0x20000017ff237230 */ /* 0x000fe20000004100 */
[-C--:B------:R-:W-:Y:S01]  /*dc90*/  FMUL.FTZ R23, R11, R30.reuse ;  /* 0x0000001e0b177220 */ /* 0x080fe20000410000 */
[----:B------:R-:W-:Y:S01]  /*dca0*/  HADD2.F32 R5, -RZ, R5.H1_H1 ;  /* 0x30000005ff057230 */ /* 0x000fe20000004100 */
[C---:B------:R-:W-:Y:S01]  /*dcb0*/  FMUL.FTZ R30, R7.reuse, R30 ;  /* 0x0000001e071e7220 */ /* 0x040fe20000410000 */
[----:B------:R-:W-:Y:S01]  /*dcc0*/  HADD2.F32 R33, -RZ, R8.H1_H1 ;  /* 0x30000008ff217230 */ /* 0x000fe20000004100 */
[----:B------:R-:W-:Y:S01]  /*dcd0*/  FFMA.FTZ R7, R7, R35, R23 ;  /* 0x0000002307077223 */ /* 0x000fe20000010017 */
[----:B------:R-:W-:Y:S01]  /*dce0*/  HADD2.F32 R37, -RZ, R4.H0_H0 ;  /* 0x20000004ff257230 */ /* 0x000fe20000004100 */
        /* <DEDUP_REMOVED lines=12> */
[----:B------:R-:W-:Y:S01]  /*ddb0*/  FMUL.FTZ R59, R37, R59 ;  /* 0x0000003b253b7220 */ /* 0x000fe20000410000 */
[----:B------:R-:W-:Y:S01]  /*ddc0*/  F2FP.PACK_AB R7, R7, R39 ;  /* 0x000000270707723e */ /* 0x000fe200000000ff */
        /* <DEDUP_REMOVED lines=28> */
.L_x_1203:
[----:B------:R-:W-:Y:S05]  /*df90*/  BSYNC B0 ;  /* 0x0000000000007941 */ /* 0x000fea0003800000 */
.L_x_1202:
[----:B------:R-:W-:-:S04]  /*dfa0*/  IADD3 R58, R58, 0x20, RZ ;  /* 0x000000203a3a7810 */ /* 0x000fc80007ffe0ff */
[----:B------:R-:W-:-:S13]  /*dfb0*/  ISETP.GE.AND P0, PT, R58, c[0x0][0x27c], PT ;  /* 0x00009f003a007a0c */ /* 0x000fda0003f06270 */
[----:B------:R-:W-:Y:S05]  /*dfc0*/  @P0 BRA `(.L_x_1179) ;  /* 0x0000074000000947 */ /* 0x000fea0003800000 */
[----:B-1----:R-:W-:Y:S01]  /*dfd0*/  SHF.R.S32.HI R7, RZ, 0x1f, R58 ;  /* 0x0000001fff077819 */ /* 0x002fe2000001143a */
[----:B------:R-:W-:Y:S01]  /*dfe0*/  IMAD.MOV.U32 R6, RZ, RZ, c[0x0][0x27c] ;  /* 0x00009f00ff067624 */ /* 0x000fe200078e00ff */
[-C--:B------:R-:W-:Y:S01]  /*dff0*/  LEA.HI R8, R53, R53.reuse, RZ, 0x1 ;  /* 0x0000003535087211 */ /* 0x080fe200078f08ff */
[--C-:B------:R-:W-:Y:S01]  /*e000*/  HADD2.F32 R32, -RZ, R57.reuse.H0_H0 ;  /* 0x20000039ff207230 */ /* 0x100fe20000004100 */
[CC--:B------:R-:W-:Y:S01]  /*e010*/  LEA.HI R5, R7.reuse, R58.reuse, RZ, 0x3 ;  /* 0x0000003a07057211 */ /* 0x0c0fe200078f18ff */
[----:B------:R-:W-:Y:S01]  /*e020*/  HADD2.F32 R33, -RZ, R54.H0_H0 ;  /* 0x20000036ff217230 */ /* 0x000fe20000004100 */
[----:B------:R-:W-:Y:S01]  /*e030*/  SHF.R.S32.HI R4, RZ, 0x1f, R53 ;  /* 0x0000001fff047819 */ /* 0x000fe20000011435 */
[----:B------:R-:W-:Y:S01]  /*e040*/  HADD2.F32 R35, -RZ, R56.H0_H0 ;  /* 0x20000038ff237230 */ /* 0x000fe20000004100 */
[C---:B------:R-:W-:Y:S01]  /*e050*/  LOP3.LUT R10, R8.reuse, 0x7fffffe, RZ, 0xc0, !PT ;  /* 0x07fffffe080a7812 */ /* 0x040fe200078ec0ff */
[----:B------:R-:W-:Y:S01]  /*e060*/  IMAD.SHL.U32 R8, R8, 0x20, RZ ;  /* 0x0000002008087824 */ /* 0x000fe200078e00ff */
[----:B------:R-:W-:Y:S01]  /*e070*/  SHF.R.S32.HI R9, RZ, 0x3, R5 ;  /* 0x00000003ff097819 */ /* 0x000fe20000011405 */
[----:B------:R-:W-:Y:S01]  /*e080*/  HADD2.F32 R54, -RZ, R54.H1_H1 ;  /* 0x30000036ff367230 */ /* 0x000fe20000004100 */
[----:B------:R-:W-:Y:S01]  /*e090*/  LEA.HI R4, R4, R53, RZ, 0x3 ;  /* 0x0000003504047211 */ /* 0x000fe200078f18ff */
[----:B------:R-:W-:Y:S01]  /*e0a0*/  HADD2.F32 R56, -RZ, R56.H1_H1 ;  /* 0x30000038ff387230 */ /* 0x000fe20000004100 */
[----:B------:R-:W-:Y:S01]  /*e0b0*/  LOP3.LUT R8, R8, 0xc0, RZ, 0xc0, !PT ;  /* 0x000000c008087812 */ /* 0x000fe200078ec0ff */
[----:B------:R-:W-:Y:S01]  /*e0c0*/  HADD2.F32 R57, -RZ, R57.H1_H1 ;  /* 0x30000039ff397230 */ /* 0x000fe20000004100 */
[----:B------:R-:W-:Y:S01]  /*e0d0*/  LEA.HI R6, R6, R9, RZ, 0x1d ;  /* 0x0000000906067211 */ /* 0x000fe200078fe8ff */
[----:B------:R-:W-:Y:S01]  /*e0e0*/  IMAD.SHL.U32 R4, R4, 0x20, RZ ;  /* 0x0000002004047824 */ /* 0x000fe200078e00ff */
[----:B------:R-:W-:-:S02]  /*e0f0*/  LEA.HI R7, R7, R58, RZ, 0x5 ;  /* 0x0000003a07077211 */ /* 0x000fc400078f28ff */
[----:B------:R-:W-:Y:S02]  /*e100*/  IADD3 R53, R53, -R10, RZ ;  /* 0x8000000a35357210 */ /* 0x000fe40007ffe0ff */
[----:B------:R-:W-:Y:S01]  /*e110*/  LOP3.LUT R9, R8, 0x18, R5, 0xf8, !PT ;  /* 0x0000001808097812 */ /* 0x000fe200078ef805 */
[----:B------:R-:W-:Y:S01]  /*e120*/  IMAD.SHL.U32 R7, R7, 0x80, RZ ;  /* 0x0000008007077824 */ /* 0x000fe200078e00ff */
[----:B------:R-:W-:Y:S02]  /*e130*/  SHF.R.U32.HI R5, RZ, 0x3, R8 ;  /* 0x00000003ff057819 */ /* 0x000fe40000011608 */
[----:B------:R-:W-:Y:S02]  /*e140*/  SHF.R.S32.HI R10, RZ, 0x1f, R6 ;  /* 0x0000001fff0a7819 */ /* 0x000fe40000011406 */
[----:B------:R-:W-:Y:S02]  /*e150*/  LOP3.LUT R4, R4, 0xffffff00, RZ, 0xc0, !PT ;  /* 0xffffff0004047812 */ /* 0x000fe400078ec0ff */
[----:B------:R-:W-:-:S02]  /*e160*/  LOP3.LUT R11, R9, R5, RZ, 0x3c, !PT ;  /* 0x00000005090b7212 */ /* 0x000fc400078e3cff */
[----:B------:R-:W-:Y:S01]  /*e170*/  LEA.HI R10, R10, R6, RZ, 0x2 ;  /* 0x000000060a0a7211 */ /* 0x000fe200078f10ff */
[----:B------:R-:W-:Y:S01]  /*e180*/  IMAD R4, R53, 0x20, R4 ;  /* 0x0000002035047824 */ /* 0x000fe200078e0204 */
[----:B------:R-:W-:Y:S02]  /*e190*/  SHF.L.U32 R9, R6, 0x3, RZ ;  /* 0x0000000306097819 */ /* 0x000fe400000006ff */
[----:B------:R-:W-:Y:S01]  /*e1a0*/  LOP3.LUT R7, R7, 0x7ffff000, RZ, 0xc0, !PT ;  /* 0x7ffff00007077812 */ /* 0x000fe200078ec0ff */
[----:B------:R-:W-:Y:S01]  /*e1b0*/  IMAD.SHL.U32 R10, R10, 0x400, RZ ;  /* 0x000004000a0a7824 */ /* 0x000fe200078e00ff */
[----:B------:R-:W-:Y:S02]  /*e1c0*/  LOP3.LUT R6, R8, 0x18, R9, 0xf8, !PT ;  /* 0x0000001808067812 */ /* 0x000fe400078ef809 */
[----:B------:R-:W-:Y:S02]  /*e1d0*/  IADD3 R7, R11, R4, R7 ;  /* 0x000000040b077210 */ /* 0x000fe40007ffe007 */
[----:B------:R-:W-:-:S02]  /*e1e0*/  LOP3.LUT R6, R6, R5, RZ, 0x3c, !PT ;  /* 0x0000000506067212 */ /* 0x000fc400078e3cff */
[----:B------:R-:W-:Y:S01]  /*e1f0*/  LOP3.LUT R5, R10, 0x7ffff000, RZ, 0xc0, !PT ;  /* 0x7ffff0000a057812 */ /* 0x000fe200078ec0ff */
[----:B------:R-:W-:Y:S01]  /*e200*/  IMAD.SHL.U32 R13, R7, 0x2, RZ ;  /* 0x00000002070d7824 */ /* 0x000fe200078e00ff */
[----:B------:R-:W-:Y:S02]  /*e210*/  SHF.R.U64 R15, R18, 0x10, R19 ;  /* 0x00000010120f7819 */ /* 0x000fe40000001213 */
[----:B------:R-:W-:Y:S02]  /*e220*/  IADD3 R5, R6, R5, R4 ;  /* 0x0000000506057210 */ /* 0x000fe40007ffe004 */
[----:B------:R-:W1:Y:S01]  /*e230*/  LDS.128 R8, [R13+0x6080] ;  /* 0x006080000d087984 */ /* 0x000e620000000c00 */
[--C-:B------:R-:W-:Y:S02]  /*e240*/  SHF.R.U64 R18, R24, 0x10, R25.reuse ;  /* 0x0000001018127819 */ /* 0x100fe40000001219 */
[----:B------:R-:W-:Y:S02]  /*e250*/  SHF.L.U32 R12, R5, 0x1, RZ ;  /* 0x00000001050c7819 */ /* 0x000fe400000006ff */
[----:B------:R-:W-:Y:S01]  /*e260*/  SHF.R.U32.HI R24, RZ, 0x10, R25 ;  /* 0x00000010ff187819 */ /* 0x000fe20000011619 */
[--C-:B------:R-:W-:Y:S01]  /*e270*/  HADD2.F32 R25, -RZ, R55.reuse.H0_H0 ;  /* 0x20000037ff197230 */ /* 0x100fe20000004100 */
[----:B------:R-:W-:Y:S01]  /*e280*/  SHF.R.U32.HI R19, RZ, 0x10, R19 ;  /* 0x00000010ff137819 */ /* 0x000fe20000011613 */
[----:B------:R-:W2:Y:S01]  /*e290*/  LDS.128 R4, [R12+0x6080] ;  /* 0x006080000c047984 */ /* 0x000ea20000000c00 */
[--C-:B------:R-:W-:Y:S01]  /*e2a0*/  SHF.R.U64 R14, R26, 0x10, R27.reuse ;  /* 0x000000101a0e7819 */ /* 0x100fe2000000121b */
[----:B------:R-:W-:Y:S01]  /*e2b0*/  HADD2.F32 R55, -RZ, R55.H1_H1 ;  /* 0x30000037ff377230 */ /* 0x000fe20000004100 */
        /* <DEDUP_REMOVED lines=10> */
[--C-:B------:R-:W-:Y:S01]  /*e360*/  HADD2.F32 R21, -RZ, R9.reuse.H0_H0 ;  /* 0x20000009ff157230 */ /* 0x100fe20000004100 */
[----:B------:R-:W-:Y:S01]  /*e370*/  FMUL.FTZ R31, R20, R25 ;  /* 0x00000019141f7220 */ /* 0x000fe20000410000 */
[----:B------:R-:W-:-:S02]  /*e380*/  HADD2.F32 R9, -RZ, R9.H1_H1 ;  /* 0x30000009ff097230 */ /* 0x000fc40000004100 */
[--C-:B--2---:R-:W-:Y:S01]  /*e390*/  HADD2.F32 R27, -RZ, R7.reuse.H0_H0 ;  /* 0x20000007ff1b7230 */ /* 0x104fe20000004100 */
[----:B------:R-:W-:Y:S01]  /*e3a0*/  FMUL.FTZ R34, R21, R33 ;  /* 0x0000002115227220 */ /* 0x000fe20000410000 */
[----:B------:R-:W-:Y:S02]  /*e3b0*/  HADD2.F32 R7, -RZ, R7.H1_H1 ;  /* 0x30000007ff077230 */ /* 0x000fe40000004100 */
[--C-:B------:R-:W-:Y:S01]  /*e3c0*/  HADD2.F32 R28, -RZ, R5.reuse.H0_H0 ;  /* 0x20000005ff1c7230 */ /* 0x100fe20000004100 */
[C---:B------:R-:W-:Y:S01]  /*e3d0*/  FMUL.FTZ R25, R27.reuse, R25 ;  /* 0x000000191b197220 */ /* 0x040fe20000410000 */
[----:B------:R-:W-:Y:S01]  /*e3e0*/  HADD2.F32 R22, -RZ, R8.H0_H0 ;  /* 0x20000008ff167230 */ /* 0x000fe20000004100 */
        /* <DEDUP_REMOVED lines=12> */
[-C--:B------:R-:W-:Y:S01]  /*e4b0*/  FMUL.FTZ R24, R9, R17.reuse ;  /* 0x0000001109187220 */ /* 0x080fe20000410000 */
        /* <DEDUP_REMOVED lines=11> */
[-C--:B------:R-:W-:Y:S01]  /*e570*/  FMUL.FTZ R24, R8, R55.reuse ;  /* 0x0000003708187220 */ /* 0x080fe20000410000 */
        /* <DEDUP_REMOVED lines=25> */
.L_x_1179:
[----:B------:R-:W-:Y:S05]  /*e710*/  BSYNC B2 ;  /* 0x0000000000027941 */ /* 0x000fea0003800000 */
.L_x_1161:
[----:B-1----:R-:W-:Y:S01]  /*e720*/  LOP3.LUT R4, R47, 0xfffffff8, RZ, 0xc0, !PT ;  /* 0xfffffff82f047812 */ /* 0x002fe200078ec0ff */
[----:B------:R-:W-:Y:S01]  /*e730*/  IMAD.SHL.U32 R8, R46, 0x8, RZ ;  /* 0x000000082e087824 */ /* 0x000fe200078e00ff */
[----:B------:R-:W-:Y:S01]  /*e740*/  LOP3.LUT R101, R52, 0x7fffffe, RZ, 0xc0, !PT ;  /* 0x07fffffe34657812 */ /* 0x000fe200078ec0ff */
[----:B------:R-:W-:Y:S01]  /*e750*/  IMAD R7, R48, c[0x0][0x208], RZ ;  /* 0x0000820030077a24 */ /* 0x000fe200078e02ff */
[----:B------:R-:W-:Y:S01]  /*e760*/  SHF.R.S32.HI R5, RZ, 0x1f, R51 ;  /* 0x0000001fff057819 */ /* 0x000fe20000011433 */
[----:B------:R-:W-:Y:S01]  /*e770*/  IMAD.IADD R4, R223, 0x1, -R4 ;  /* 0x00000001df047824 */ /* 0x000fe200078e0a04 */
[----:B------:R-:W-:Y:S01]  /*e780*/  LEA.HI R10, R49, R49, RZ, 0x1 ;  /* 0x00000031310a7211 */ /* 0x000fe200078f08ff */
[----:B------:R-:W-:Y:S01]  /*e790*/  IMAD.IADD R101, R51, 0x1, -R101 ;  /* 0x0000000133657824 */ /* 0x000fe200078e0a65 */
[----:B------:R-:W-:Y:S01]  /*e7a0*/  LEA.HI R51, R5, R51, RZ, 0x3 ;  /* 0x0000003305337211 */ /* 0x000fe200078f18ff */
[----:B------:R-:W-:Y:S01]  /*e7b0*/  IMAD.WIDE.U32 R14, R100, c[0x0][0x208], RZ ;  /* 0x00008200640e7a25 */ /* 0x000fe200078e00ff */
[----:B------:R-:W-:Y:S01]  /*e7c0*/  LEA.HI R9, R4, R4, RZ, 0x1 ;  /* 0x0000000404097211 */ /* 0x000fe200078f08ff */
[----:B------:R-:W-:-:S04]  /*e7d0*/  DEPBAR.LE SB0, 0x0 ;  /* 0x000080000000791a */ /* 0x000fc80000000000 */
[----:B------:R-:W-:Y:S01]  /*e7e0*/  SHF.R.S32.HI R5, RZ, 0x1, R9 ;  /* 0x00000001ff057819 */ /* 0x000fe20000011409 */
[----:B------:R-:W-:Y:S01]  /*e7f0*/  IMAD R7, R100, c[0x0][0x20c], R7 ;  /* 0x0000830064077a24 */ /* 0x000fe200078e0207 */
[----:B------:R-:W-:Y:S01]  /*e800*/  LOP3.LUT R10, R10, 0xfffffffe, RZ, 0xc0, !PT ;  /* 0xfffffffe0a0a7812 */ /* 0x000fe200078ec0ff */
[----:B------:R-:W-:Y:S01]  /*e810*/  IMAD.SHL.U32 R50, R50, 0x40, RZ ;  /* 0x0000004032327824 */ /* 0x000fe200078e00ff */
[----:B------:R-:W-:Y:S01]  /*e820*/  LOP3.LUT R9, R9, 0x3fffffe, RZ, 0xc0, !PT ;  /* 0x03fffffe09097812 */ /* 0x000fe200078ec0ff */
[C---:B------:R-:W-:Y:S01]  /*e830*/  IMAD.SHL.U32 R6, R5.reuse, 0x40, RZ ;  /* 0x0000004005067824 */ /* 0x040fe200078e00ff */
[----:B------:R-:W-:Y:S01]  /*e840*/  LOP3.LUT P1, RZ, R5, 0x2, RZ, 0xc0, !PT ;  /* 0x0000000205ff7812 */ /* 0x000fe2000782c0ff */
[----:B------:R-:W-:Y:S01]  /*e850*/  IMAD.IADD R49, R49, 0x1, -R10 ;  /* 0x0000000131317824 */ /* 0x000fe200078e0a0a */
[----:B------:R-:W-:Y:S01]  /*e860*/  ISETP.GT.AND P2, PT, R223, 0x3f, PT ;  /* 0x0000003fdf00780c */ /* 0x000fe20003f44270 */
[----:B------:R-:W-:Y:S01]  /*e870*/  IMAD.IADD R9, R4, 0x1, -R9 ;  /* 0x0000000104097824 */ /* 0x000fe200078e0a09 */
[----:B------:R-:W-:Y:S01]  /*e880*/  LOP3.LUT R6, R6, 0xc0, RZ, 0xc0, !PT ;  /* 0x000000c006067812 */ /* 0x000fe200078ec0ff */
[----:B------:R-:W-:Y:S01]  /*e890*/  IMAD.MOV.U32 R236, RZ, RZ, R228 ;  /* 0x000000ffffec7224 */ /* 0x000fe200078e00e4 */
[----:B------:R-:W-:Y:S01]  /*e8a0*/  LOP3.LUT R50, R50, 0xc0, RZ, 0xc0, !PT ;  /* 0x000000c032327812 */ /* 0x000fe200078ec0ff */
[----:B------:R-:W-:Y:S01]  /*e8b0*/  IMAD R9, R49, 0x8, R9 ;  /* 0x0000000831097824 */ /* 0x000fe200078e0209 */
[----:B------:R-:W-:Y:S01]  /*e8c0*/  LOP3.LUT R8, R6, 0x8, R8, 0xf8, !PT ;  /* 0x0000000806087812 */ /* 0x000fe200078ef808 */
[----:B------:R-:W-:Y:S01]  /*e8d0*/  IMAD.IADD R7, R15, 0x1, R7 ;  /* 0x000000010f077824 */ /* 0x000fe200078e0207 */
[----:B------:R-:W-:Y:S01]  /*e8e0*/  SHF.R.U32.HI R6, RZ, 0x3, R6 ;  /* 0x00000003ff067819 */ /* 0x000fe20000011606 */
[----:B------:R-:W-:Y:S01]  /*e8f0*/  IMAD.SHL.U32 R5, R49, 0x8, RZ ;  /* 0x0000000831057824 */ /* 0x000fe200078e00ff */
[----:B------:R-:W-:Y:S01]  /*e900*/  SEL R52, RZ, 0x2, P3 ;  /* 0x00000002ff347807 */ /* 0x000fe20001800000 */
[----:B------:R-:W-:Y:S01]  /*e910*/  IMAD.WIDE.U32 R12, R14, 0x30, R236 ;  /* 0x000000300e0c7825 */ /* 0x000fe200078e00ec */
[----:B------:R-:W-:-:S02]  /*e920*/  LOP3.LUT R8, R8, R6, RZ, 0x3c, !PT ;  /* 0x0000000608087212 */ /* 0x000fc400078e3cff */
[----:B------:R-:W-:Y:S01]  /*e930*/  LOP3.LUT R5, R50, 0x8, R5, 0xf8, !PT ;  /* 0x0000000832057812 */ /* 0x000fe200078ef805 */
[----:B------:R-:W-:Y:S01]  /*e940*/  IMAD R7, R7, 0x30, RZ ;  /* 0x0000003007077824 */ /* 0x000fe200078e02ff */
[----:B------:R-:W-:Y:S01]  /*e950*/  SHF.R.U32.HI R102, RZ, 0x3, R50 ;  /* 0x00000003ff667819 */ /* 0x000fe20000011632 */
[----:B------:R-:W-:Y:S01]  /*e960*/  IMAD.U32 R216, R9, 0x20, R8 ;  /* 0x0000002009d87824 */ /* 0x000fe200078e0008 */
[----:B------:R-:W-:Y:S01]  /*e970*/  LEA R6, P0, R12, c[0x0][0x1f8], 0x1 ;  /* 0x00007e000c067a11 */ /* 0x000fe200078008ff */
[----:B------:R-:W-:Y:S01]  /*e980*/  IMAD.SHL.U32 R51, R51, 0x20, RZ ;  /* 0x0000002033337824 */ /* 0x000fe200078e00ff */
[----:B------:R-:W-:Y:S01]  /*e990*/  LOP3.LUT R102, R5, R102, RZ, 0x3c, !PT ;  /* 0x0000006605667212 */ /* 0x000fe200078e3cff */
[----:B------:R-:W-:Y:S01]  /*e9a0*/  IMAD.SHL.U32 R216, R216, 0x2, RZ ;  /* 0x00000002d8d87824 */ /* 0x000fe200078e00ff */
[----:B------:R-:W-:Y:S01]  /*e9b0*/  BAR.SYNC.DEFER_BLOCKING 0x0 ;  /* 0x0000000000007b1d */ /* 0x000fe20000010000 */
[----:B------:R-:W-:Y:S01]  /*e9c0*/  IMAD.IADD R7, R13, 0x1, R7 ;  /* 0x000000010d077824 */ /* 0x000fe200078e0207 */
[----:B------:R-:W-:Y:S01]  /*e9d0*/  LOP3.LUT R103, R51, 0xffffff00, RZ, 0xc0, !PT ;  /* 0xffffff0033677812 */ /* 0x000fe200078ec0ff */
[----:B------:R-:W-:Y:S01]  /*e9e0*/  @!P2 IMAD.MOV.U32 R8, RZ, RZ, c[0x0][0x208] ;  /* 0x00008200ff08a624 */ /* 0x000fe200078e00ff */
[----:B------:R-:W-:Y:S01]  /*e9f0*/  IADD3 R4, R216, 0x3c80, RZ ;  /* 0x00003c80d8047810 */ /* 0x000fe20007ffe0ff */
[----:B------:R-:W-:Y:S01]  /*ea00*/  IMAD.IADD R52, R52, 0x1, R45 ;  /* 0x0000000134347824 */ /* 0x000fe200078e022d */
[----:B------:R-:W-:Y:S01]  /*ea10*/  IADD3 R215, R216, 0x3ca0, RZ ;  /* 0x00003ca0d8d77810 */ /* 0x000fe20007ffe0ff */
[----:B------:R-:W-:Y:S01]  /*ea20*/  @!P2 IMAD.MOV.U32 R5, RZ, RZ, c[0x0][0x20c] ;  /* 0x00008300ff05a624 */ /* 0x000fe200078e00ff */
[----:B------:R-:W-:Y:S01]  /*ea30*/  @P1 IADD3 R215, R4, -0x20, RZ ;  /* 0xffffffe004d71810 */ /* 0x000fe20007ffe0ff */
[----:B------:R-:W-:Y:S01]  /*ea40*/  IMAD R217, R97, 0x200, R103 ;  /* 0x0000020061d97824 */ /* 0x000fe200078e0267 */
[----:B------:R-:W-:Y:S01]  /*ea50*/  SEL R4, RZ, 0x4, P4 ;  /* 0x00000004ff047807 */ /* 0x000fe20002000000 */
[----:B------:R-:W-:Y:S01]  /*ea60*/  IMAD.SHL.U32 R230, R44, 0x2, RZ ;  /* 0x000000022ce67824 */ /* 0x000fe200078e00ff */
[----:B------:R-:W-:Y:S01]  /*ea70*/  LEA.HI.X R7, R12, c[0x0][0x1fc], R7, 0x1, P0 ;  /* 0x00007f000c077a11 */ /* 0x000fe200000f0c07 */
[----:B------:R-:W-:Y:S01]  /*ea80*/  IMAD R217, R101, 0x20, R217 ;  /* 0x0000002065d97824 */ /* 0x000fe200078e02d9 */
[----:B------:R-:W-:Y:S01]  /*ea90*/  @!P2 LEA R80, P0, R8, R6, 0x6 ;  /* 0x000000060850a211 */ /* 0x000fe200078030ff */
[----:B------:R-:W-:Y:S01]  /*eaa0*/  IMAD.IADD R4, R4, 0x1, R52 ;  /* 0x0000000104047824 */ /* 0x000fe200078e0234 */
[----:B------:R-:W-:Y:S01]  /*eab0*/  IADD3 R82, R3, R218, -R244 ;  /* 0x000000da03527210 */ /* 0x000fe20007ffe8f4 */
[----:B------:R-:W-:Y:S01]  /*eac0*/  IMAD.IADD R217, R102, 0x1, R217 ;  /* 0x0000000166d97824 */ /* 0x000fe200078e02d9 */
[----:B------:R-:W-:-:S02]  /*ead0*/  @!P2 LEA.HI.X R81, R8, R7, R5, 0x6, P0 ;  /* 0x000000070851a211 */ /* 0x000fc400000f3405 */
[----:B------:R-:W-:Y:S01]  /*eae0*/  LOP3.LUT P0, RZ, R4, 0x1, RZ, 0xc0, !PT ;  /* 0x0000000104ff7812 */ /* 0x000fe2000780c0ff */
[----:B------:R-:W-:Y:S01]  /*eaf0*/  IMAD.SHL.U32 R217, R217, 0x2, RZ ;  /* 0x00000002d9d97824 */ /* 0x000fe200078e00ff */
[----:B------:R-:W-:Y:S02]  /*eb00*/  LOP3.LUT R226, R226, 0xffffffbf, RZ, 0xc0, !PT ;  /* 0xffffffbfe2e27812 */ /* 0x000fe400078ec0ff */
[----:B------:R-:W-:Y:S01]  /*eb10*/  ISETP.LT.OR P0, PT, R82, 0x1, !P0 ;  /* 0x000000015200780c */ /* 0x000fe20004701670 */
[----:B------:R-:W-:Y:S01]  /*eb20*/  IMAD R213, R0, 0x2, R217 ;  /* 0x0000000200d57824 */ /* 0x000fe200078e02d9 */
[----:B------:R-:W-:Y:S01]  /*eb30*/  LDSM.16.M88.4 R44, [R217+0x6080] ;  /* 0x00608000d92c783b */ /* 0x000fe20000000200 */
[----:B------:R-:W-:Y:S02]  /*eb40*/  @P2 LOP3.LUT R226, R226, 0x40, RZ, 0xfc, !PT ;  /* 0x00000040e2e22812 */ /* 0x000fe400078efcff */
[C---:B------:R-:W-:Y:S01]  /*eb50*/  IADD3 R211, R215.reuse, 0x400, RZ ;  /* 0x00000400d7d37810 */ /* 0x040fe20007ffe0ff */
[----:B------:R-:W-:Y:S01]  /*eb60*/  LDSM.16.M88.4 R48, [R217+0x7080] ;  /* 0x00708000d930783b */ /* 0x000fe20000000200 */
[----:B------:R-:W-:-:S02]  /*eb70*/  IADD3 R210, R215, 0x800, RZ ;  /* 0x00000800d7d27810 */ /* 0x000fc40007ffe0ff */
[C---:B------:R-:W-:Y:S01]  /*eb80*/  IADD3 R209, R215.reuse, 0xc00, RZ ;  /* 0x00000c00d7d17810 */ /* 0x040fe20007ffe0ff */
[----:B------:R-:W-:Y:S01]  /*eb90*/  LDSM.16.M88.4 R24, [R213+0x6080] ;  /* 0x00608000d518783b */ /* 0x000fe20000000200 */
[C---:B------:R-:W-:Y:S02]  /*eba0*/  IADD3 R208, R215.reuse, 0x1000, RZ ;  /* 0x00001000d7d07810 */ /* 0x040fe40007ffe0ff */
[C---:B------:R-:W-:Y:S01]  /*ebb0*/  IADD3 R207, R215.reuse, 0x1400, RZ ;  /* 0x00001400d7cf7810 */ /* 0x040fe20007ffe0ff */
[----:B------:R-:W-:Y:S01]  /*ebc0*/  LDSM.16.M88.4 R40, [R213+0x7080] ;  /* 0x00708000d528783b */ /* 0x000fe20000000200 */
[C---:B------:R-:W-:Y:S02]  /*ebd0*/  IADD3 R206, R215.reuse, 0x1800, RZ ;  /* 0x00001800d7ce7810 */ /* 0x040fe40007ffe0ff */
[C---:B------:R-:W-:Y:S01]  /*ebe0*/  IADD3 R205, R215.reuse, 0x1c00, RZ ;  /* 0x00001c00d7cd7810 */ /* 0x040fe20007ffe0ff */
[----:B------:R-:W1:Y:S01]  /*ebf0*/  LDSM.16.M88.4 R64, [R216+0x3c80] ;  /* 0x003c8000d840783b */ /* 0x000e620000000200 */
[----:B------:R-:W-:-:S03]  /*ec00*/  IADD3 R204, R215, 0x2000, RZ ;  /* 0x00002000d7cc7810 */ /* 0x000fc60007ffe0ff */
[----:B------:R-:W2:Y:S04]  /*ec10*/  LDSM.16.M88.4 R56, [R216+0x4080] ;  /* 0x00408000d838783b */ /* 0x000ea80000000200 */
[----:B-----5:R-:W3:Y:S04]  /*ec20*/  LDSM.16.M88.4 R72, [R216+0x4480] ;  /* 0x00448000d848783b */ /* 0x020ee80000000200 */
[----:B------:R-:W-:Y:S04]  /*ec30*/  LDSM.16.M88.4 R36, [R215] ;  /* 0x00000000d724783b */ /* 0x000fe80000000200 */
[----:B------:R-:W-:Y:S04]  /*ec40*/  LDSM.16.M88.4 R32, [R215+0x400] ;  /* 0x00040000d720783b */ /* 0x000fe80000000200 */
[----:B------:R-:W4:Y:S04]  /*ec50*/  LDSM.16.M88.4 R28, [R215+0x800] ;  /* 0x00080000d71c783b */ /* 0x000f280000000200 */
[----:B------:R-:W-:Y:S01]  /*ec60*/  @!PT LDS RZ, [RZ] ;  /* 0x00000000fffff984 */ /* 0x000fe20000000800 */
[----:B------:R-:W-:Y:S01]  /*ec70*/  @!PT LDS RZ, [RZ] ;  /* 0x00000000fffff984 */ /* 0x000fe20000000800 */
[----:B------:R-:W-:Y:S01]  /*ec80*/  @!PT LDS RZ, [RZ] ;  /* 0x00000000fffff984 */ /* 0x000fe20000000800 */
[----:B------:R3:W-:Y:S01]  /*ec90*/  LDGSTS.E.BYPASS.LTC128B.128 [R230+0x1880], [R6.64], !P0 ;  /* 0x0188000006e67fae */ /* 0x0007e2000c101d4c */
[----:B------:R-:W-:-:S04]  /*eca0*/  LOP3.LUT P0, RZ, R4, 0x2, RZ, 0xc0, !PT ;  /* 0x0000000204ff7812 */ /* 0x000fc8000780c0ff */
[----:B------:R-:W-:Y:S01]  /*ecb0*/  ISETP.LT.OR P0, PT, R82, 0x1, !P0 ;  /* 0x000000015200780c */ /* 0x000fe20004701670 */
[----:B-1----:R-:W-:Y:S11]  /*ecc0*/  HMMA.16816.F32 R20, R48, R64, RZ ;  /* 0x000000403014723c */ /* 0x002ff600000018ff */
[----:B------:R-:W-:Y:S01]  /*ecd0*/  @!UPT UIADD3 URZ, URZ, URZ, URZ ;  /* 0x0000003f3f3ff290 */ /* 0x000fe2000fffe03f */
[----:B------:R3:W-:Y:S01]  /*ece0*/  LDGSTS.E.BYPASS.LTC128B.128 [R230+0x2480], [R6.64+0x40], !P0 ;  /* 0x0248004006e67fae */ /* 0x0007e2000c101d4c */
[----:B------:R-:W-:-:S04]  /*ecf0*/  LOP3.LUT P0, RZ, R4, 0x4, RZ, 0xc0, !PT ;  /* 0x0000000404ff7812 */ /* 0x000fc8000780c0ff */
[----:B------:R-:W-:Y:S01]  /*ed00*/  ISETP.LT.OR P0, PT, R82, 0x1, !P0 ;  /* 0x000000015200780c */ /* 0x000fe20004701670 */
[C---:B--2---:R-:W-:Y:S08]  /*ed10*/  HMMA.16816.F32 R12, R48.reuse, R56, RZ ;  /* 0x00000038300c723c */ /* 0x044ff000000018ff */
[----:B------:R-:W-:Y:S04]  /*ed20*/  HMMA.16816.F32 R16, R48, R66, RZ ;  /* 0x000000423010723c */ /* 0x000fe800000018ff */
[----:B------:R3:W-:Y:S01]  /*ed30*/  LDGSTS.E.BYPASS.LTC128B.128 [R230+0x3080], [R6.64+0x80], !P0 ;  /* 0x0308008006e67fae */ /* 0x0007e2000c101d4c */
[----:B------:R-:W-:-:S03]  /*ed40*/  @!P2 LOP3.LUT P0, RZ, R52, 0x1, RZ, 0xc0, !PT ;  /* 0x0000000134ffa812 */ /* 0x000fc6000780c0ff */
[----:B------:R-:W-:Y:S01]  /*ed50*/  HMMA.16816.F32 R8, R48, R58, RZ ;  /* 0x0000003a3008723c */ /* 0x000fe200000018ff */
[----:B------:R-:W-:-:S07]  /*ed60*/  @!P2 ISETP.LT.OR P0, PT, R82, 0x21, !P0 ;  /* 0x000000215200a80c */ /* 0x000fce0004701670 */
[C---:B------:R-:W-:Y:S06]  /*ed70*/  HMMA.16816.F32 R68, R44.reuse, R64, RZ ;  /* 0x000000402c44723c */ /* 0x040fec00000018ff */
[----:B------:R1:W-:Y:S01]  /*ed80*/  @!P2 LDGSTS.E.BYPASS.LTC128B.128 [R230+0x2080], [R80.64], !P0 ;  /* 0x0208000050e6afae */ /* 0x0003e2000c101d4c */
[----:B------:R-:W-:Y:S01]  /*ed90*/  @!P2 LOP3.LUT P0, RZ, R52, 0x2, RZ, 0xc0, !PT ;  /* 0x0000000234ffa812 */ /* 0x000fe2000780c0ff */
[----:B------:R-:W-:Y:S03]  /*eda0*/  HMMA.16816.F32 R60, R44, R56, RZ ;  /* 0x000000382c3c723c */ /* 0x000fe600000018ff */
[----:B------:R-:W-:-:S05]  /*edb0*/  @!P2 ISETP.LT.OR P0, PT, R82, 0x21, !P0 ;  /* 0x000000215200a80c */ /* 0x000fca0004701670 */
[----:B---3--:R-:W-:Y:S08]  /*edc0*/  HMMA.16816.F32 R4, R48, R72, RZ ;  /* 0x000000483004723c */ /* 0x008ff000000018ff */
[----:B------:R1:W-:Y:S01]  /*edd0*/  @!P2 LDGSTS.E.BYPASS.LTC128B.128 [R230+0x2c80], [R80.64+0x40], !P0 ;  /* 0x02c8004050e6afae */ /* 0x0003e2000c101d4c */
[----:B------:R-:W-:Y:S01]  /*ede0*/  @!P2 ISETP.LT.OR P0, PT, R82, 0x21, P4 ;  /* 0x000000215200a80c */ /* 0x000fe20002701670 */
[C---:B------:R-:W-:Y:S08]  /*edf0*/  HMMA.16816.F32 R64, R44.reuse, R66, RZ ;  /* 0x000000422c40723c */ /* 0x040ff000000018ff */
[----:B------:R-:W-:Y:S04]  /*ee00*/  HMMA.16816.F32 R56, R44, R58, RZ ;  /* 0x0000003a2c38723c */ /* 0x000fe800000018ff */
[----:B------:R1:W-:Y:S01]  /*ee10*/  @!P2 LDGSTS.E.BYPASS.LTC128B.128 [R230+0x3880], [R80.64+0x80], !P0 ;  /* 0x0388008050e6afae */ /* 0x0003e2000c101d4c */
[----:B------:R-:W-:-:S03]  /*ee20*/  ISETP.GT.AND P0, PT, R100, R227, PT ;  /* 0x000000e36400720c */ /* 0x000fc60003f04270 */
[----:B------:R-:W-:Y:S01]  /*ee30*/  HMMA.16816.F32 R52, R44, R72, RZ ;  /* 0x000000482c34723c */ /* 0x000fe200000018ff */
[----:B------:R-:W-:Y:S04]  /*ee40*/  LDSM.16.M88.4 R92, [R217+0x9080] ;  /* 0x00908000d95c783b */ /* 0x000fe80000000200 */
[----:B------:R-:W-:Y:S03]  /*ee50*/  LDSM.16.M88.4 R88, [R216+0x4880] ;  /* 0x00488000d858783b */ /* 0x000fe60000000200 */
[-C--:B------:R-:W-:Y:S01]  /*ee60*/  HMMA.16816.F32 R48, R48, R74.reuse, RZ ;  /* 0x0000004a3030723c */ /* 0x080fe200000018ff */
[----:B------:R-:W-:Y:S04]  /*ee70*/  LDSM.16.M88.4 R84, [R216+0x4c80] ;  /* 0x004c8000d854783b */ /* 0x000fe80000000200 */
[----:B------:R-:W0:Y:S03]  /*ee80*/  LDGDEPBAR ;  /* 0x00000000000079af */ /* 0x000e260000000000 */
[----:B------:R-:W-:Y:S01]  /*ee90*/  HMMA.16816.F32 R44, R44, R74, RZ ;  /* 0x0000004a2c2c723c */ /* 0x000fe200000018ff */
[----:B------:R-:W-:Y:S04]  /*eea0*/  LDSM.16.M88.4 R72, [R217+0x8080] ;  /* 0x00808000d948783b */ /* 0x000fe80000000200 */
[----:B-1----:R-:W1:Y:S03]  /*eeb0*/  LDSM.16.M88.4 R80, [R216+0x5080] ;  /* 0x00508000d850783b */ /* 0x002e660000000200 */
[C---:B----4-:R-:W-:Y:S08]  /*eec0*/  HMMA.16816.F32 R4, R40.reuse, R28, R4 ;  /* 0x0000001c2804723c */ /* 0x050ff00000001804 */
[----:B------:R-:W-:Y:S08]  /*eed0*/  HMMA.16816.F32 R16, R40, R38, R16 ;  /* 0x000000262810723c */ /* 0x000ff00000001810 */
[C---:B------:R-:W-:Y:S08]  /*eee0*/  HMMA.16816.F32 R68, R24.reuse, R36, R68 ;  /* 0x000000241844723c */ /* 0x040ff00000001844 */
[C---:B------:R-:W-:Y:S08]  /*eef0*/  HMMA.16816.F32 R60, R24.reuse, R32, R60 ;  /* 0x00000020183c723c */ /* 0x040ff0000000183c */
[C---:B------:R-:W-:Y:S08]  /*ef00*/  HMMA.16816.F32 R52, R24.reuse, R28, R52 ;  /* 0x0000001c1834723c */ /* 0x040ff00000001834 */
[C---:B------:R-:W-:Y:S08]  /*ef10*/  HMMA.16816.F32 R64, R24.reuse, R38, R64 ;  /* 0x000000261840723c */ /* 0x040ff00000001840 */
[----:B------:R-:W-:Y:S08]  /*ef20*/  HMMA.16816.F32 R56, R24, R34, R56 ;  /* 0x000000221838723c */ /* 0x000ff00000001838 */
[C---:B------:R-:W-:Y:S01]  /*ef30*/  HMMA.16816.F32 R20, R40.reuse, R36, R20 ;  /* 0x000000242814723c */ /* 0x040fe20000001814 */
[----:B------:R-:W-:Y:S07]  /*ef40*/  LDSM.16.M88.4 R36, [R213+0x9080] ;  /* 0x00908000d524783b */ /* 0x000fee0000000200 */
[C---:B------:R-:W-:Y:S08]  /*ef50*/  HMMA.16816.F32 R12, R40.reuse, R32, R12 ;  /* 0x00000020280c723c */ /* 0x040ff0000000180c */
[C---:B------:R-:W-:Y:S01]  /*ef60*/  HMMA.16816.F32 R8, R40.reuse, R34, R8 ;  /* 0x000000222808723c */ /* 0x040fe20000001808 */
[----:B------:R-:W-:Y:S07]  /*ef70*/  LDSM.16.M88.4 R32, [R215+0xc00] ;  /* 0x000c0000d720783b */ /* 0x000fee0000000200 */
[-C--:B------:R-:W-:Y:S01]  /*ef80*/  HMMA.16816.F32 R48, R40, R30.reuse, R48 ;  /* 0x0000001e2830723c */ /* 0x080fe20000001830 */
[----:B------:R-:W2:Y:S07]  /*ef90*/  LDSM.16.M88.4 R40, [R215+0x1400] ;  /* 0x00140000d728783b */ /* 0x000eae0000000200 */
[----:B------:R-:W-:Y:S01]  /*efa0*/  HMMA.16816.F32 R44, R24, R30, R44 ;  /* 0x0000001e182c723c */ /* 0x000fe2000000182c */
[----:B------:R-:W-:Y:S04]  /*efb0*/  LDSM.16.M88.4 R28, [R215+0x1000] ;  /* 0x00100000d71c783b */ /* 0x000fe80000000200 */
[----:B------:R-:W3:Y:S03]  /*efc0*/  LDSM.16.M88.4 R24, [R213+0x8080] ;  /* 0x00808000d518783b */ /* 0x000ee60000000200 */
[C---:B-1----:R-:W-:Y:S08]  /*efd0*/  HMMA.16816.F32 R4, R92.reuse, R80, R4 ;  /* 0x000000505c04723c */ /* 0x042ff00000001804 */
        /* <DEDUP_REMOVED lines=12> */
[----:B------:R-:W-:Y:S07]  /*f0a0*/  LDSM.16.M88.4 R92, [R217+0xa080] ;  /* 0x00a08000d95c783b */ /* 0x000fee0000000200 */
[----:B------:R-:W-:Y:S01]  /*f0b0*/  HMMA.16816.F32 R44, R72, R82, R44 ;  /* 0x00000052482c723c */ /* 0x000fe2000000182c */
[----:B------:R-:W1:Y:S04]  /*f0c0*/  LDSM.16.M88.4 R72, [R216+0x5c80] ;  /* 0x005c8000d848783b */ /* 0x000e680000000200 */
[----:B------:R-:W4:Y:S03]  /*f0d0*/  LDSM.16.M88.4 R80, [R216+0x5880] ;  /* 0x00588000d850783b */ /* 0x000f260000000200 */
[C---:B--2---:R-:W-:Y:S08]  /*f0e0*/  HMMA.16816.F32 R4, R36.reuse, R40, R4 ;  /* 0x000000282404723c */ /* 0x044ff00000001804 */
[----:B------:R-:W-:Y:S08]  /*f0f0*/  HMMA.16816.F32 R16, R36, R34, R16 ;  /* 0x000000222410723c */ /* 0x000ff00000001810 */
[C---:B---3--:R-:W-:Y:S08]  /*f100*/  HMMA.16816.F32 R68, R24.reuse, R32, R68 ;  /* 0x000000201844723c */ /* 0x048ff00000001844 */
        /* <DEDUP_REMOVED lines=12> */
[----:B------:R-:W2:Y:S04]  /*f1d0*/  LDSM.16.M88.4 R24, [R215+0x2000] ;  /* 0x00200000d718783b */ /* 0x000ea80000000200 */
[----:B------:R-:W3:Y:S01]  /*f1e0*/  LDSM.16.M88.4 R40, [R213+0xa080] ;  /* 0x00a08000d528783b */ /* 0x000ee20000000200 */
[----:B------:R-:W-:-:S04]  /*f1f0*/  DEPBAR.LE SB0, 0x0 ;  /* 0x000080000000791a */ /* 0x000fc80000000000 */
[C---:B-1----:R-:W-:Y:S08]  /*f200*/  HMMA.16816.F32 R4, R88.reuse, R72, R4 ;  /* 0x000000485804723c */ /* 0x042ff00000001804 */
[----:B------:R-:W-:Y:S08]  /*f210*/  HMMA.16816.F32 R16, R88, R86, R16 ;  /* 0x000000565810723c */ /* 0x000ff00000001810 */
[C---:B------:R-:W-:Y:S08]  /*f220*/  HMMA.16816.F32 R68, R92.reuse, R84, R68 ;  /* 0x000000545c44723c */ /* 0x040ff00000001844 */
[C---:B------:R-:W-:Y:S08]  /*f230*/  HMMA.16816.F32 R64, R92.reuse, R86, R64 ;  /* 0x000000565c40723c */ /* 0x040ff00000001840 */
[C---:B----4-:R-:W-:Y:S08]  /*f240*/  HMMA.16816.F32 R60, R92.reuse, R80, R60 ;  /* 0x000000505c3c723c */ /* 0x050ff0000000183c */
[C---:B------:R-:W-:Y:S08]  /*f250*/  HMMA.16816.F32 R56, R92.reuse, R82, R56 ;  /* 0x000000525c38723c */ /* 0x040ff00000001838 */
[----:B------:R-:W-:Y:S08]  /*f260*/  HMMA.16816.F32 R52, R92, R72, R52 ;  /* 0x000000485c34723c */ /* 0x000ff00000001834 */
[C---:B------:R-:W-:Y:S08]  /*f270*/  HMMA.16816.F32 R20, R88.reuse, R84, R20 ;  /* 0x000000545814723c */ /* 0x040ff00000001814 */
[C---:B------:R-:W-:Y:S08]  /*f280*/  HMMA.16816.F32 R12, R88.reuse, R80, R12 ;  /* 0x00000050580c723c */ /* 0x040ff0000000180c */
[C---:B------:R-:W-:Y:S08]  /*f290*/  HMMA.16816.F32 R8, R88.reuse, R82, R8 ;  /* 0x000000525808723c */ /* 0x040ff00000001808 */
[-C--:B------:R-:W-:Y:S08]  /*f2a0*/  HMMA.16816.F32 R48, R88, R74.reuse, R48 ;  /* 0x0000004a5830723c */ /* 0x080ff00000001830 */
[----:B------:R-:W-:Y:S08]  /*f2b0*/  HMMA.16816.F32 R92, R92, R74, R44 ;  /* 0x0000004a5c5c723c */ /* 0x000ff0000000182c */
[C---:B--2---:R-:W-:Y:S07]  /*f2c0*/  HMMA.16816.F32 R72, R36.reuse, R24, R4 ;  /* 0x000000182448723c */ /* 0x044fee0000001804 */
[----:B------:R-:W-:Y:S01]  /*f2d0*/  IMAD R4, R101, 0x20, R103 ;  /* 0x0000002065047824 */ /* 0x000fe200078e0267 */
[----:B------:R-:W-:Y:S03]  /*f2e0*/  HMMA.16816.F32 R44, R36, R34, R16 ;  /* 0x00000022242c723c */ /* 0x000fe60000001810 */
[----:B------:R-:W-:-:S05]  /*f2f0*/  IMAD.IADD R4, R102, 0x1, R4 ;  /* 0x0000000166047824 */ /* 0x000fca00078e0204 */
[C---:B------:R-:W-:Y:S08]  /*f300*/  HMMA.16816.F32 R20, R36.reuse, R32, R20 ;  /* 0x000000202414723c */ /* 0x040ff00000001814 */
[C---:B------:R-:W-:Y:S08]  /*f310*/  HMMA.16816.F32 R12, R36.reuse, R28, R12 ;  /* 0x0000001c240c723c */ /* 0x040ff0000000180c */
[C---:B------:R-:W-:Y:S08]  /*f320*/  HMMA.16816.F32 R8, R36.reuse, R30, R8 ;  /* 0x0000001e2408723c */ /* 0x040ff00000001808 */
[----:B------:R-:W-:Y:S08]  /*f330*/  HMMA.16816.F32 R16, R36, R26, R48 ;  /* 0x0000001a2410723c */ /* 0x000ff00000001830 */
[C---:B---3--:R-:W-:Y:S08]  /*f340*/  HMMA.16816.F32 R68, R40.reuse, R32, R68 ;  /* 0x000000202844723c */ /* 0x048ff00000001844 */
        /* <DEDUP_REMOVED lines=34> */
.L_x_1204:
[----:B------:R-:W-:Y:S01]  /*f570*/  LOP3.LUT R5, R96, 0xffffffe0, RZ, 0xc0, !PT ;  /* 0xffffffe060057812 */ /* 0x000fe200078ec0ff */
[----:B------:R-:W-:Y:S01]  /*f580*/  ULDC UR8, c[0x0][0x324] ;  /* 0x0000c90000087ab9 */ /* 0x000fe20000000800 */
[----:B------:R-:W-:Y:S01]  /*f590*/  SHF.R.S32.HI R25, RZ, 0x1f, R97 ;  /* 0x0000001fff197819 */ /* 0x000fe20000011461 */
[----:B------:R-:W-:Y:S01]  /*f5a0*/  ULOP3.LUT UR8, URZ, UR8, URZ, 0x33, !UPT ;  /* 0x000000083f087292 */ /* 0x000fe2000f8e333f */
[----:B------:R-:W-:Y:S01]  /*f5b0*/  LEA.HI R24, R78, R78, RZ, 0x1 ;  /* 0x0000004e4e187211 */ /* 0x000fe200078f08ff */
[----:B------:R-:W-:Y:S01]  /*f5c0*/  IMAD.IADD R5, R223, 0x1, -R5 ;  /* 0x00000001df057824 */ /* 0x000fe200078e0a05 */
[----:B------:R-:W-:Y:S01]  /*f5d0*/  LEA.HI R25, R25, R97, RZ, 0x2 ;  /* 0x0000006119197211 */ /* 0x000fe200078f10ff */
[----:B------:R-:W0:Y:S02]  /*f5e0*/  LDGDEPBAR ;  /* 0x00000000000079af */ /* 0x000e240000000000 */
[----:B-1----:R-:W-:Y:S01]  /*f5f0*/  IMAD.SHL.U32 R7, R24, 0x20, RZ ;  /* 0x0000002018077824 */ /* 0x002fe200078e00ff */
[----:B------:R-:W-:-:S02]  /*f600*/  SHF.R.S32.HI R6, RZ, 0x1f, R5 ;  /* 0x0000001fff067819 */ /* 0x000fc40000011405 */
[----:B------:R-:W-:Y:S02]  /*f610*/  LOP3.LUT R25, R25, 0xffffffc, RZ, 0xc0, !PT ;  /* 0x0ffffffc19197812 */ /* 0x000fe400078ec0ff */
[----:B------:R-:W-:Y:S02]  /*f620*/  LEA.HI R6, R6, R5, RZ, 0x2 ;  /* 0x0000000506067211 */ /* 0x000fe400078f10ff */
[----:B------:R-:W-:Y:S01]  /*f630*/  LOP3.LUT R24, R24, 0x1ffffffe, RZ, 0xc0, !PT ;  /* 0x1ffffffe18187812 */ /* 0x000fe200078ec0ff */
[----:B------:R-:W-:Y:S01]  /*f640*/  IMAD.IADD R97, R97, 0x1, -R25 ;  /* 0x0000000161617824 */ /* 0x000fe200078e0a19 */
[----:B------:R-:W-:Y:S02]  /*f650*/  LEA.HI.SX32 R25, R6, R77, 0x1e ;  /* 0x0000004d06197211 */ /* 0x000fe400078ff2ff */
[----:B------:R-:W-:Y:S01]  /*f660*/  LOP3.LUT R7, R7, 0xffffffc0, RZ, 0xc0, !PT ;  /* 0xffffffc007077812 */ /* 0x000fe200078ec0ff */
[----:B------:R-:W-:Y:S01]  /*f670*/  IMAD.IADD R24, R78, 0x1, -R24 ;  /* 0x000000014e187824 */ /* 0x000fe200078e0a18 */
[----:B------:R-:W-:Y:S01]  /*f680*/  LOP3.LUT R6, R6, 0x7ffffffc, RZ, 0xc0, !PT ;  /* 0x7ffffffc06067812 */ /* 0x000fe200078ec0ff */
[----:B------:R-:W-:-:S04]  /*f690*/  IMAD R25, R97, 0x10, R25 ;  /* 0x0000001061197824 */ /* 0x000fc800078e0219 */
[----:B------:R-:W-:Y:S02]  /*f6a0*/  IMAD.IADD R7, R7, 0x1, R25 ;  /* 0x0000000107077824 */ /* 0x000fe400078e0219 */
[----:B------:R-:W-:Y:S02]  /*f6b0*/  IMAD.IADD R6, R5, 0x1, -R6 ;  /* 0x0000000105067824 */ /* 0x000fe400078e0a06 */
[----:B------:R-:W-:Y:S02]  /*f6c0*/  IMAD R231, R24, 0x8, R7 ;  /* 0x0000000818e77824 */ /* 0x000fe400078e0207 */
[----:B------:R-:W-:Y:S02]  /*f6d0*/  IMAD.SHL.U32 R234, R6, 0x2, RZ ;  /* 0x0000000206ea7824 */ /* 0x000fe400078e00ff */
[----:B------:R-:W-:-:S03]  /*f6e0*/  @P6 IMAD.HI.U32 R24, R231, c[0x0][0x2c8], RZ ;  /* 0x0000b200e7186a27 */ /* 0x000fc600078e00ff */
[C---:B------:R-:W-:Y:S01]  /*f6f0*/  IADD3 R6, -R234.reuse, 0x1, R2 ;  /* 0x00000001ea067810 */ /* 0x040fe20007ffe102 */
[----:B------:R-:W-:Y:S01]  /*f700*/  IMAD.MOV.U32 R7, RZ, RZ, R231 ;  /* 0x000000ffff077224 */ /* 0x000fe200078e00e7 */
[----:B------:R-:W-:Y:S01]  /*f710*/  @P6 SHF.R.U32.HI R7, RZ, c[0x0][0x2cc], R24 ;  /* 0x0000b300ff076a19 */ /* 0x000fe20000011618 */
[----:B------:R-:W-:Y:S01]  /*f720*/  IMAD.IADD R5, R3, 0x1, -R234 ;  /* 0x0000000103057824 */ /* 0x000fe200078e0aea */
[----:B------:R-:W-:Y:S01]  /*f730*/  IADD3 R38, -R234, R3, R218 ;  /* 0x00000003ea267210 */ /* 0x000fe20007ffe1da */
[----:B------:R-:W-:Y:S02]  /*f740*/  IMAD.IADD R6, R6, 0x1, -R224 ;  /* 0x0000000106067824 */ /* 0x000fe400078e0ae0 */
[----:B------:R-:W1:Y:S03]  /*f750*/  SHFL.IDX PT, R26, R7, RZ, 0x1c1f ;  /* 0x001c1fff071a7589 */ /* 0x000e6600000e0000 */
[----:B------:R-:W-:-:S02]  /*f760*/  IADD3 R39, R6, c[0x0][0x328], RZ ;  /* 0x0000ca0006277a10 */ /* 0x000fc40007ffe0ff */
        /* <DEDUP_REMOVED lines=16> */
.L_x_1207:
[----:B------:R-:W-:-:S04]  /*f870*/  MOV R2, c[0x0][0x32c] ;  /* 0x0000cb0000027a02 */ /* 0x000fc80000000f00 */
[----:B------:R-:W-:-:S13]  /*f880*/  ISETP.NE.AND P0, PT, R2, 0x1, PT ;  /* 0x000000010200780c */ /* 0x000fda0003f05270 */
[----:B------:R-:W-:-:S05]  /*f890*/  @P0 IMAD.HI.U32 R2, R26, c[0x0][0x330], RZ ;  /* 0x0000cc001a020a27 */ /* 0x000fca00078e00ff */
[----:B------:R-:W-:Y:S02]  /*f8a0*/  @P0 SHF.R.U32.HI R26, RZ, c[0x0][0x334], R2 ;  /* 0x0000cd00ff1a0a19 */ /* 0x000fe40000011602 */
.L_x_1208:
[----:B------:R-:W-:Y:S05]  /*f8b0*/  BSYNC B0 ;  /* 0x0000000000007941 */ /* 0x000fea0003800000 */
.L_x_1206:
[----:B------:R-:W-:-:S05]  /*f8c0*/  IMAD R26, R26, c[0x0][0x32c], R5 ;  /* 0x0000cb001a1a7a24 */ /* 0x000fca00078e0205 */
[----:B------:R-:W-:Y:S02]  /*f8d0*/  IADD3 R2, R26, c[0x0][0x32c], RZ ;  /* 0x0000cb001a027a10 */ /* 0x000fe40007ffe0ff */
[----:B------:R-:W-:Y:S02]  /*f8e0*/  IMNMX R24, R24, R26, !PT ;  /* 0x0000001a18187217 */ /* 0x000fe40007800200 */
[----:B------:R-:W-:Y:S02]  /*f8f0*/  IMNMX R25, R25, R2, PT ;  /* 0x0000000219197217 */ /* 0x000fe40003800200 */
.L_x_1205:
        /* <DEDUP_REMOVED lines=16> */
.L_x_1211:
[----:B------:R-:W-:-:S04]  /*fa00*/  MOV R2, c[0x0][0x32c] ;  /* 0x0000cb0000027a02 */ /* 0x000fc80000000f00 */
[----:B------:R-:W-:-:S13]  /*fa10*/  ISETP.NE.AND P0, PT, R2, 0x1, PT ;  /* 0x000000010200780c */ /* 0x000fda0003f05270 */
[----:B------:R-:W-:-:S05]  /*fa20*/  @P0 IMAD.HI.U32 R2, R26, c[0x0][0x330], RZ ;  /* 0x0000cc001a020a27 */ /* 0x000fca00078e00ff */
[----:B------:R-:W-:Y:S02]  /*fa30*/  @P0 SHF.R.U32.HI R26, RZ, c[0x0][0x334], R2 ;  /* 0x0000cd00ff1a0a19 */ /* 0x000fe40000011602 */
.L_x_1212:
[----:B------:R-:W-:Y:S05]  /*fa40*/  BSYNC B0 ;  /* 0x0000000000007941 */ /* 0x000fea0003800000 */
.L_x_1210:
[----:B------:R-:W-:-:S05]  /*fa50*/  IMAD R26, R26, c[0x0][0x32c], R5 ;  /* 0x0000cb001a1a7a24 */ /* 0x000fca00078e0205 */
[----:B------:R-:W-:Y:S02]  /*fa60*/  IADD3 R2, R26, c[0x0][0x32c], RZ ;  /* 0x0000cb001a027a10 */ /* 0x000fe40007ffe0ff */
[----:B------:R-:W-:Y:S02]  /*fa70*/  IMNMX R42, R42, R26, !PT ;  /* 0x0000001a2a2a7217 */ /* 0x000fe40007800200 */
[----:B------:R-:W-:Y:S02]  /*fa80*/  IMNMX R43, R43, R2, PT ;  /* 0x000000022b2b7217 */ /* 0x000fe40003800200 */
.L_x_1209:
        /* <DEDUP_REMOVED lines=51> */
[----:B------:R-:W-:-:S04]  /*fdc0*/  ISETP.GT.AND P0, PT, R24, 0x29, !P0 ;  /* 0x000000291800780c */ /* 0x000fc80004704270 */
[----:B------:R-:W-:Y:S02]  /*fdd0*/  ISETP.LT.OR P0, PT, R25, 0x2a, P0 ;  /* 0x0000002a1900780c */ /* 0x000fe40000701670 */
[----:B------:R-:W1:Y:S02]  /*fde0*/  SHFL.IDX PT, R25, R7, 0x2, 0x1c1f ;  /* 0x005c1f0007197f89 */ /* 0x000e6400000e0000 */
[----:B------:R-:W-:Y:S02]  /*fdf0*/  FSEL R26, R93, -INF , !P0 ;  /* 0xff8000005d1a7808 */ /* 0x000fe40004000000 */
[----:B------:R-:W-:Y:S01]  /*fe00*/  ISETP.GE.AND P0, PT, R219, 0x1, PT ;  /* 0x00000001db00780c */ /* 0x000fe20003f06270 */
[--C-:B-1----:R-:W-:Y:S02]  /*fe10*/  IMAD.IADD R49, R39, 0x1, R25.reuse ;  /* 0x0000000127317824 */ /* 0x102fe400078e0219 */
[----:B------:R-:W-:-:S03]  /*fe20*/  IMAD.IADD R48, R6, 0x1, R25 ;  /* 0x0000000106307824 */ /* 0x000fc600078e0219 */
[----:B------:R-:W-:-:S07]  /*fe30*/  IMNMX R49, R49, R38, PT ;  /* 0x0000002631317217 */ /* 0x000fce0003800200 */
        /* <DEDUP_REMOVED lines=12> */
.L_x_1215:
[----:B------:R-:W-:-:S04]  /*ff00*/  MOV R24, c[0x0][0x32c] ;  /* 0x0000cb0000187a02 */ /* 0x000fc80000000f00 */
[----:B------:R-:W-:-:S13]  /*ff10*/  ISETP.NE.AND P0, PT, R24, 0x1, PT ;  /* 0x000000011800780c */ /* 0x000fda0003f05270 */
[----:B------:R-:W-:-:S05]  /*ff20*/  @P0 IMAD.HI.U32 R24, R25, c[0x0][0x330], RZ ;  /* 0x0000cc0019180a27 */ /* 0x000fca00078e00ff */
[----:B------:R-:W-:Y:S02]  /*ff30*/  @P0 SHF.R.U32.HI R25, RZ, c[0x0][0x334], R24 ;  /* 0x0000cd00ff190a19 */ /* 0x000fe40000011618 */
.L_x_1216:
[----:B------:R-:W-:Y:S05]  /*ff40*/  BSYNC B0 ;  /* 0x0000000000007941 */ /* 0x000fea0003800000 */
.L_x_1214:
[----:B------:R-:W-:-:S05]  /*ff50*/  IMAD R25, R25, c[0x0][0x32c], R5 ;  /* 0x0000cb0019197a24 */ /* 0x000fca00078e0205 */
[----:B------:R-:W-:Y:S02]  /*ff60*/  IADD3 R24, R25, c[0x0][0x32c], RZ ;  /* 0x0000cb0019187a10 */ /* 0x000fe40007ffe0ff */
[----:B------:R-:W-:Y:S02]  /*ff70*/  IMNMX R48, R48, R25, !PT ;  /* 0x0000001930307217 */ /* 0x000fe40007800200 */
[----:B------:R-:W-:Y:S02]  /*ff80*/  IMNMX R49, R49, R24, PT ;  /* 0x0000001831317217 */ /* 0x000fe40003800200 */
.L_x_1213:
[----:B------:R-:W-:Y:S01]  /*ff90*/  ISETP.NE.AND P0, PT, R37, RZ, PT ;  /* 0x000000ff2500720c */ /* 0x000fe20003f05270 */
[----:B------:R-:W1:Y:S01]  /*ffa0*/  SHFL.IDX PT, R7, R7, 0x3, 0x1c1f ;  /* 0x007c1f0007077f89 */ /* 0x000e6200000e0000 */
        /* <DEDUP_REMOVED lines=45> */
[----:B------:R-:W-:Y:S01]  /*10280*/  FSEL R107, R20, -INF , !P0 ;  /* 0xff800000146b7808 */ /* 0x000fe20004000000 */
[----:B-1----:R-:W-:Y:S01]  /*10290*/  IMAD.IADD R20, R6, 0x1, R7 ;  /* 0x0000000106147824 */ /* 0x002fe200078e0207 */
        /* <DEDUP_REMOVED lines=37> */
[----:B------:R-:W-:Y:S01]  /*104f0*/  FSEL R179, R17, -INF , !P0 ;  /* 0xff80000011b37808 */ /* 0x000fe20004000000 */
[----:B------:R-:W-:Y:S01]  /*10500*/  IMAD.IADD R17, R39, 0x1, R7 ;  /* 0x0000000127117824 */ /* 0x000fe200078e0207 */
[----:B------:R-:W-:-:S04]  /*10510*/  ISETP.GE.AND P0, PT, R219, 0x1, PT ;  /* 0x00000001db00780c */ /* 0x000fc80003f06270 */
[----:B------:R-:W-:-:S09]  /*10520*/  IMNMX R17, R17, R38, PT ;  /* 0x0000002611117217 */ /* 0x000fd20003800200 */
        /* <DEDUP_REMOVED lines=12> */
.L_x_1219:
[----:B------:R-:W-:-:S04]  /*105f0*/  MOV R6, c[0x0][0x32c] ;  /* 0x0000cb0000067a02 */ /* 0x000fc80000000f00 */
[----:B------:R-:W-:-:S13]  /*10600*/  ISETP.NE.AND P0, PT, R6, 0x1, PT ;  /* 0x000000010600780c */ /* 0x000fda0003f05270 */
[----:B------:R-:W-:-:S05]  /*10610*/  @P0 IMAD.HI.U32 R6, R7, c[0x0][0x330], RZ ;  /* 0x0000cc0007060a27 */ /* 0x000fca00078e00ff */
[----:B------:R-:W-:Y:S02]  /*10620*/  @P0 SHF.R.U32.HI R7, RZ, c[0x0][0x334], R6 ;  /* 0x0000cd00ff070a19 */ /* 0x000fe40000011606 */
.L_x_1220:
[----:B------:R-:W-:Y:S05]  /*10630*/  BSYNC B0 ;  /* 0x0000000000007941 */ /* 0x000fea0003800000 */
.L_x_1218:
[----:B------:R-:W-:-:S05]  /*10640*/  IMAD R7, R7, c[0x0][0x32c], R5 ;  /* 0x0000cb0007077a24 */ /* 0x000fca00078e0205 */
[----:B------:R-:W-:Y:S02]  /*10650*/  IADD3 R5, R7, c[0x0][0x32c], RZ ;  /* 0x0000cb0007057a10 */ /* 0x000fe40007ffe0ff */
[----:B------:R-:W-:Y:S02]  /*10660*/  IMNMX R20, R20, R7, !PT ;  /* 0x0000000714147217 */ /* 0x000fe40007800200 */
[----:B------:R-:W-:Y:S02]  /*10670*/  IMNMX R17, R17, R5, PT ;  /* 0x0000000511117217 */ /* 0x000fe40003800200 */
.L_x_1217:
[----:B------:R-:W-:Y:S01]  /*10680*/  ISETP.NE.AND P0, PT, R37, RZ, PT ;  /* 0x000000ff2500720c */ /* 0x000fe20003f05270 */
[----:B------:R-:W-:Y:S01]  /*10690*/  IMAD.SHL.U32 R214, R4, 0x2, RZ ;  /* 0x0000000204d67824 */ /* 0x000fe200078e00ff */
[----:B------:R-:W-:Y:S02]  /*106a0*/  IADD3 R243, R152, -0x2, RZ ;  /* 0xfffffffe98f37810 */ /* 0x000fe40007ffe0ff */
        /* <DEDUP_REMOVED lines=20> */
[----:B------:R-:W-:Y:S01]  /*107f0*/  ISETP.NE.AND P6, PT, R40, RZ, PT ;  /* 0x000000ff2800720c */ /* 0x000fe20003fc5270 */
[----:B------:R-:W-:Y:S01]  /*10800*/  LDSM.16.MT88.4 R48, [R214+0x2880] ;  /* 0x00288000d630783b */ /* 0x000fe20000004200 */
[----:B------:R-:W-:-:S02]  /*10810*/  ISETP.LT.OR P0, PT, R17, 0x11, P0 ;  /* 0x000000111100780c */ /* 0x000fc40000701670 */
[----:B------:R-:W-:Y:S01]  /*10820*/  FMNMX.FTZ R0, R91, R0, !PT ;  /* 0x000000005b007209 */ /* 0x000fe20007810000 */
[----:B------:R-:W-:Y:S01]  /*10830*/  LDSM.16.MT88.4 R44, [R212+0x2880] ;  /* 0x00288000d42c783b */ /* 0x000fe20000004200 */
[----:B------:R-:W-:Y:S02]  /*10840*/  FSEL R90, R14, -INF , !P0 ;  /* 0xff8000000e5a7808 */ /* 0x000fe40004000000 */
[----:B------:R-:W-:Y:S01]  /*10850*/  ISETP.GT.AND P0, PT, R20, 0x11, !P5 ;  /* 0x000000111400780c */ /* 0x000fe20006f04270 */
[----:B------:R-:W-:Y:S01]  /*10860*/  LDSM.16.MT88.4 R36, [R212+0x3480] ;  /* 0x00348000d424783b */ /* 0x000fe20000004200 */
[----:B------:R-:W-:Y:S02]  /*10870*/  ISETP.NE.AND P5, PT, R41, RZ, PT ;  /* 0x000000ff2900720c */ /* 0x000fe40003fa5270 */
[----:B------:R-:W-:Y:S01]  /*10880*/  ISETP.LT.OR P0, PT, R17, 0x12, P0 ;  /* 0x000000121100780c */ /* 0x000fe20000701670 */
[----:B------:R-:W-:Y:S01]  /*10890*/  LDSM.16.MT88.4 R40, [R214+0x3480] ;  /* 0x00348000d628783b */ /* 0x000fe20000004200 */
[----:B------:R-:W-:-:S02]  /*108a0*/  FMNMX.FTZ R0, R89, R0, !PT ;  /* 0x0000000059007209 */ /* 0x000fc40007810000 */
[----:B------:R-:W-:Y:S02]  /*108b0*/  FSEL R88, R15, -INF , !P0 ;  /* 0xff8000000f587808 */ /* 0x000fe40004000000 */
[----:B------:R-:W-:Y:S01]  /*108c0*/  ISETP.GT.AND P0, PT, R20, 0x18, !P4 ;  /* 0x000000181400780c */ /* 0x000fe20006704270 */
[----:B------:R-:W-:Y:S01]  /*108d0*/  LDSM.16.MT88.4 R12, [R214+0x3080] ;  /* 0x00308000d60c783b */ /* 0x000fe20000004200 */
[----:B------:R-:W-:Y:S02]  /*108e0*/  ISETP.NE.AND P4, PT, R2, RZ, PT ;  /* 0x000000ff0200720c */ /* 0x000fe40003f85270 */
[----:B------:R-:W-:Y:S02]  /*108f0*/  ISETP.LT.OR P0, PT, R17, 0x19, P0 ;  /* 0x000000191100780c */ /* 0x000fe40000701670 */
[----:B------:R-:W-:Y:S02]  /*10900*/  FMNMX.FTZ R0, R184, R0, !PT ;  /* 0x00000000b8007209 */ /* 0x000fe40007810000 */
[----:B------:R-:W-:-:S02]  /*10910*/  FSEL R73, R10, -INF , !P0 ;  /* 0xff8000000a497808 */ /* 0x000fc40004000000 */
[C---:B------:R-:W-:Y:S02]  /*10920*/  ISETP.GT.AND P0, PT, R20.reuse, 0x19, !P3 ;  /* 0x000000191400780c */ /* 0x040fe40005f04270 */
[----:B------:R-:W-:Y:S02]  /*10930*/  FMNMX.FTZ R0, R183, R0, !PT ;  /* 0x00000000b7007209 */ /* 0x000fe40007810000 */
[----:B------:R-:W-:Y:S02]  /*10940*/  ISETP.LT.OR P0, PT, R17, 0x1a, P0 ;  /* 0x0000001a1100780c */ /* 0x000fe40000701670 */
[----:B------:R-:W-:Y:S02]  /*10950*/  FMNMX.FTZ R0, R181, R0, !PT ;  /* 0x00000000b5007209 */ /* 0x000fe40007810000 */
[----:B------:R-:W-:Y:S02]  /*10960*/  FSEL R72, R11, -INF , !P0 ;  /* 0xff8000000b487808 */ /* 0x000fe40004000000 */
[----:B------:R-:W-:-:S02]  /*10970*/  ISETP.GT.AND P0, PT, R20, 0x20, !P2 ;  /* 0x000000201400780c */ /* 0x000fc40005704270 */
[----:B------:R-:W-:Y:S02]  /*10980*/  FMNMX.FTZ R0, R179, R0, !PT ;  /* 0x00000000b3007209 */ /* 0x000fe40007810000 */
        /* <DEDUP_REMOVED lines=8> */
[----:B------:R-:W-:-:S04]  /*10a10*/  ISETP.GT.AND P0, PT, R20, RZ, !P5 ;  /* 0x000000ff1400720c */ /* 0x000fc80006f04270 */
[----:B------:R-:W-:-:S04]  /*10a20*/  ISETP.LT.OR P0, PT, R17, 0x1, P0 ;  /* 0x000000011100780c */ /* 0x000fc80000701670 */
[----:B------:R-:W-:Y:S02]  /*10a30*/  FSEL R75, R22, -INF , !P0 ;  /* 0xff800000164b7808 */ /* 0x000fe40004000000 */
[----:B------:R-:W-:Y:S02]  /*10a40*/  ISETP.GT.AND P0, PT, R20, 0x28, !P6 ;  /* 0x000000281400780c */ /* 0x000fe40007704270 */
[----:B------:R-:W-:Y:S02]  /*10a50*/  ISETP.NE.AND P6, PT, R3, RZ, PT ;  /* 0x000000ff0300720c */ /* 0x000fe40003fc5270 */
[----:B------:R-:W-:Y:S02]  /*10a60*/  FMNMX.FTZ R3, R68, R69, !PT ;  /* 0x0000004544037209 */ /* 0x000fe40007810000 */
[----:B------:R-:W-:Y:S02]  /*10a70*/  FMNMX.FTZ R21, R75, R74, !PT ;  /* 0x0000004a4b157209 */ /* 0x000fe40007810000 */
[----:B------:R-:W-:-:S02]  /*10a80*/  FMNMX.FTZ R3, R64, R3, !PT ;  /* 0x0000000340037209 */ /* 0x000fc40007810000 */
[----:B------:R-:W-:Y:S02]  /*10a90*/  FMNMX.FTZ R21, R95, R21, !PT ;  /* 0x000000155f157209 */ /* 0x000fe40007810000 */
[----:B------:R-:W-:Y:S02]  /*10aa0*/  FMNMX.FTZ R3, R65, R3, !PT ;  /* 0x0000000341037209 */ /* 0x000fe40007810000 */
[----:B------:R-:W-:Y:S02]  /*10ab0*/  FMNMX.FTZ R22, R94, R21, !PT ;  /* 0x000000155e167209 */ /* 0x000fe40007810000 */
[----:B------:R-:W-:Y:S01]  /*10ac0*/  FMNMX.FTZ R3, R35, R3, !PT ;  /* 0x0000000323037209 */ /* 0x000fe20007810000 */
[----:B------:R-:W1:Y:S01]  /*10ad0*/  SHFL.BFLY PT, R21, R0, 0x2, 0x1f ;  /* 0x0c401f0000157f89 */ /* 0x000e6200000e0000 */
[----:B------:R-:W-:Y:S02]  /*10ae0*/  ISETP.LT.OR P0, PT, R17, 0x29, P0 ;  /* 0x000000291100780c */ /* 0x000fe40000701670 */
[----:B------:R-:W-:-:S02]  /*10af0*/  FMNMX.FTZ R3, R34, R3, !PT ;  /* 0x0000000322037209 */ /* 0x000fc40007810000 */
[----:B------:R-:W-:Y:S02]  /*10b00*/  FMNMX.FTZ R22, R90, R22, !PT ;  /* 0x000000165a167209 */ /* 0x000fe40007810000 */
[----:B------:R-:W-:Y:S02]  /*10b10*/  FMNMX.FTZ R3, R33, R3, !PT ;  /* 0x0000000321037209 */ /* 0x000fe40007810000 */
[----:B------:R-:W-:Y:S02]  /*10b20*/  FSEL R178, R18, -INF , !P0 ;  /* 0xff80000012b27808 */ /* 0x000fe40004000000 */
[----:B------:R-:W-:Y:S02]  /*10b30*/  FMNMX.FTZ R3, R57, R3, !PT ;  /* 0x0000000339037209 */ /* 0x000fe40007810000 */
[----:B------:R-:W-:Y:S02]  /*10b40*/  FMNMX.FTZ R22, R88, R22, !PT ;  /* 0x0000001658167209 */ /* 0x000fe40007810000 */
[----:B------:R-:W-:-:S02]  /*10b50*/  FMNMX.FTZ R3, R30, R3, !PT ;  /* 0x000000031e037209 */ /* 0x000fc40007810000 */
[----:B------:R-:W-:Y:S02]  /*10b60*/  FMNMX.FTZ R22, R73, R22, !PT ;  /* 0x0000001649167209 */ /* 0x000fe40007810000 */
[----:B------:R-:W-:Y:S02]  /*10b70*/  FMNMX.FTZ R3, R29, R3, !PT ;  /* 0x000000031d037209 */ /* 0x000fe40007810000 */
[----:B------:R-:W-:Y:S02]  /*10b80*/  FMNMX.FTZ R22, R72, R22, !PT ;  /* 0x0000001648167209 */ /* 0x000fe40007810000 */
[----:B------:R-:W-:Y:S02]  /*10b90*/  FMNMX.FTZ R3, R28, R3, !PT ;  /* 0x000000031c037209 */ /* 0x000fe40007810000 */
[----:B-1----:R-:W-:Y:S02]  /*10ba0*/  FMNMX.FTZ R0, R0, R21, !PT ;  /* 0x0000001500007209 */ /* 0x002fe40007810000 */
[----:B------:R-:W-:-:S05]  /*10bb0*/  FMNMX.FTZ R3, R26, R3, !PT ;  /* 0x000000031a037209 */ /* 0x000fca0007810000 */
[----:B------:R-:W1:Y:S02]  /*10bc0*/  SHFL.BFLY PT, R2, R3, 0x2, 0x1f ;  /* 0x0c401f0003027f89 */ /* 0x000e6400000e0000 */
[----:B-1----:R-:W-:-:S05]  /*10bd0*/  FMNMX.FTZ R2, R3, R2, !PT ;  /* 0x0000000203027209 */ /* 0x002fca0007810000 */
[----:B------:R-:W1:Y:S02]  /*10be0*/  SHFL.BFLY PT, R3, R2, 0x1, 0x1f ;  /* 0x0c201f0002037f89 */ /* 0x000e6400000e0000 */
[----:B-1----:R-:W-:Y:S02]  /*10bf0*/  FMNMX.FTZ R3, R2, R3, !PT ;  /* 0x0000000302037209 */ /* 0x002fe40007810000 */
[----:B------:R-:W-:Y:S02]  /*10c00*/  FMNMX.FTZ R2, R70, R71, !PT ;  /* 0x0000004746027209 */ /* 0x000fe40007810000 */
[C---:B------:R-:W-:Y:S01]  /*10c10*/  FSETP.NEU.FTZ.AND P0, PT, R3.reuse, -INF , PT ;  /* 0xff8000000300780b */ /* 0x040fe20003f1d000 */
[----:B------:R-:W-:Y:S01]  /*10c20*/  FMUL.FTZ R18, R3, c[0x0][0x2d0] ;  /* 0x0000b40003127a20 */ /* 0x000fe20000410000 */
[----:B------:R-:W-:-:S04]  /*10c30*/  FMNMX.FTZ R2, R66, R2, !PT ;  /* 0x0000000242027209 */ /* 0x000fc80007810000 */
[----:B------:R-:W-:Y:S02]  /*10c40*/  FMNMX.FTZ R2, R67, R2, !PT ;  /* 0x0000000243027209 */ /* 0x000fe40007810000 */
[----:B------:R-:W-:Y:S02]  /*10c50*/  FSEL R18, R18, RZ, P0 ;  /* 0x000000ff12127208 */ /* 0x000fe40000000000 */
[----:B------:R-:W-:-:S03]  /*10c60*/  FMNMX.FTZ R2, R32, R2, !PT ;  /* 0x0000000220027209 */ /* 0x000fc60007810000 */
[--C-:B------:R-:W-:Y:S01]  /*10c70*/  FFMA.FTZ R169, R68, c[0x0][0x2d0], -R18.reuse ;  /* 0x0000b40044a97a23 */ /* 0x100fe20000010812 */
[----:B------:R-:W-:Y:S01]  /*10c80*/  FMNMX.FTZ R2, R31, R2, !PT ;  /* 0x000000021f027209 */ /* 0x000fe20007810000 */
[--C-:B------:R-:W-:Y:S02]  /*10c90*/  FFMA.FTZ R168, R69, c[0x0][0x2d0], -R18.reuse ;  /* 0x0000b40045a87a23 */ /* 0x100fe40000010812 */
[--C-:B------:R-:W-:Y:S01]  /*10ca0*/  FFMA.FTZ R79, R64, c[0x0][0x2d0], -R18.reuse ;  /* 0x0000b400404f7a23 */ /* 0x100fe20000010812 */
[----:B------:R-:W-:Y:S01]  /*10cb0*/  FMNMX.FTZ R2, R58, R2, !PT ;  /* 0x000000023a027209 */ /* 0x000fe20007810000 */
[--C-:B------:R-:W-:Y:S01]  /*10cc0*/  FFMA.FTZ R78, R65, c[0x0][0x2d0], -R18.reuse ;  /* 0x0000b400414e7a23 */ /* 0x100fe20000010812 */
[----:B------:R-:W-:Y:S01]  /*10cd0*/  MUFU.EX2 R169, R169 ;  /* 0x000000a900a97308 */ /* 0x000fe20000000800 */
[--C-:B------:R-:W-:Y:S01]  /*10ce0*/  FFMA.FTZ R165, R35, c[0x0][0x2d0], -R18.reuse ;  /* 0x0000b40023a57a23 */ /* 0x100fe20000010812 */
[----:B------:R-:W-:Y:S01]  /*10cf0*/  FMNMX.FTZ R2, R59, R2, !PT ;  /* 0x000000023b027209 */ /* 0x000fe20007810000 */
[----:B------:R-:W-:-:S02]  /*10d00*/  FFMA.FTZ R164, R34, c[0x0][0x2d0], -R18 ;  /* 0x0000b40022a47a23 */ /* 0x000fc40000010812 */
[--C-:B------:R-:W-:Y:S01]  /*10d10*/  FFMA.FTZ R162, R33, c[0x0][0x2d0], -R18.reuse ;  /* 0x0000b40021a27a23 */ /* 0x100fe20000010812 */
[----:B------:R-:W-:Y:S01]  /*10d20*/  FMNMX.FTZ R2, R27, R2, !PT ;  /* 0x000000021b027209 */ /* 0x000fe20007810000 */
[--C-:B------:R-:W-:Y:S01]  /*10d30*/  FFMA.FTZ R155, R57, c[0x0][0x2d0], -R18.reuse ;  /* 0x0000b400399b7a23 */ /* 0x100fe20000010812 */
[----:B------:R-:W1:Y:S01]  /*10d40*/  MUFU.EX2 R168, R168 ;  /* 0x000000a800a87308 */ /* 0x000e620000000800 */
[--C-:B------:R-:W-:Y:S01]  /*10d50*/  FFMA.FTZ R172, R30, c[0x0][0x2d0], -R18.reuse ;  /* 0x0000b4001eac7a23 */ /* 0x100fe20000010812 */
[----:B------:R-:W-:Y:S01]  /*10d60*/  FMNMX.FTZ R2, R25, R2, !PT ;  /* 0x0000000219027209 */ /* 0x000fe20007810000 */
[--C-:B------:R-:W-:Y:S01]  /*10d70*/  FFMA.FTZ R173, R29, c[0x0][0x2d0], -R18.reuse ;  /* 0x0000b4001dad7a23 */ /* 0x100fe20000010812 */
[----:B------:R-:W2:Y:S01]  /*10d80*/  SHFL.BFLY PT, R57, R0, 0x1, 0x1f ;  /* 0x0c201f0000397f89 */ /* 0x000ea200000e0000 */
[--C-:B------:R-:W-:Y:S01]  /*10d90*/  FFMA.FTZ R174, R28, c[0x0][0x2d0], -R18.reuse ;  /* 0x0000b4001cae7a23 */ /* 0x100fe20000010812 */
[----:B------:R-:W-:Y:S01]  /*10da0*/  FMNMX.FTZ R2, R24, R2, !PT ;  /* 0x0000000218027209 */ /* 0x000fe20007810000 */
[----:B------:R-:W-:Y:S01]  /*10db0*/  FFMA.FTZ R242, R26, c[0x0][0x2d0], -R18 ;  /* 0x0000b4001af27a23 */ /* 0x000fe20000010812 */
[----:B------:R-:W-:Y:S01]  /*10dc0*/  FMNMX.FTZ R18, R182, R22, !PT ;  /* 0x00000016b6127209 */ /* 0x000fe20007810000 */
[----:B------:R-:W3:Y:S01]  /*10dd0*/  MUFU.EX2 R79, R79 ;  /* 0x0000004f004f7308 */ /* 0x000ee20000000800 */
[----:B------:R-:W-:-:S02]  /*10de0*/  FMNMX.FTZ R2, R56, R2, !PT ;  /* 0x0000000238027209 */ /* 0x000fc40007810000 */
[----:B------:R-:W-:-:S03]  /*10df0*/  FMNMX.FTZ R18, R180, R18, !PT ;  /* 0x00000012b4127209 */ /* 0x000fc60007810000 */
[----:B------:R-:W4:Y:S01]  /*10e00*/  SHFL.BFLY PT, R5, R2, 0x2, 0x1f ;  /* 0x0c401f0002057f89 */ /* 0x000f2200000e0000 */
[----:B------:R-:W-:Y:S01]  /*10e10*/  FMNMX.FTZ R153, R178, R18, !PT ;  /* 0x00000012b2997209 */ /* 0x000fe20007810000 */
[----:B------:R-:W5:Y:S01]  /*10e20*/  MUFU.EX2 R78, R78 ;  /* 0x0000004e004e7308 */ /* 0x000f620000000800 */
[----:B-1----:R-:W-:Y:S01]  /*10e30*/  F2FP.PACK_AB R96, R168, R169 ;  /* 0x000000a9a860723e */ /* 0x002fe200000000ff */
[----:B------:R-:W-:-:S06]  /*10e40*/  FADD.FTZ R168, R169, R168 ;  /* 0x000000a8a9a87221 */ /* 0x000fcc0000010000 */
[----:B------:R-:W1:Y:S01]  /*10e50*/  MUFU.EX2 R165, R165 ;  /* 0x000000a500a57308 */ /* 0x000e620000000800 */
[----:B---3--:R-:W-:Y:S01]  /*10e60*/  FADD.FTZ R168, R79, R168 ;  /* 0x000000a84fa87221 */ /* 0x008fe20000010000 */
[----:B--2---:R-:W-:Y:S02]  /*10e70*/  FMNMX.FTZ R0, R0, R57, !PT ;  /* 0x0000003900007209 */ /* 0x004fe40007810000 */
[----:B-----5:R-:W-:-:S04]  /*10e80*/  F2FP.PACK_AB R98, R78, R79 ;  /* 0x0000004f4e62723e */ /* 0x020fc800000000ff */
[----:B------:R-:W2:Y:S01]  /*10e90*/  MUFU.EX2 R164, R164 ;  /* 0x000000a400a47308 */ /* 0x000ea20000000800 */
[----:B------:R-:W-:Y:S02]  /*10ea0*/  FMUL.FTZ R202, R0, c[0x0][0x2d0] ;  /* 0x0000b40000ca7a20 */ /* 0x000fe40000410000 */
[----:B------:R-:W-:Y:S01]  /*10eb0*/  FADD.FTZ R168, R78, R168 ;  /* 0x000000a84ea87221 */ /* 0x000fe20000010000 */
[----:B----4-:R-:W-:-:S03]  /*10ec0*/  FMNMX.FTZ R5, R2, R5, !PT ;  /* 0x0000000502057209 */ /* 0x010fc60007810000 */
[----:B-1----:R-:W-:Y:S01]  /*10ed0*/  FADD.FTZ R168, R165, R168 ;  /* 0x000000a8a5a87221 */ /* 0x002fe20000010000 */
[----:B------:R-:W1:Y:S01]  /*10ee0*/  MUFU.EX2 R162, R162 ;  /* 0x000000a200a27308 */ /* 0x000e620000000800 */
[----:B------:R-:W3:Y:S07]  /*10ef0*/  SHFL.BFLY PT, R2, R5, 0x1, 0x1f ;  /* 0x0c201f0005027f89 */ /* 0x000eee00000e0000 */
[----:B------:R-:W4:Y:S01]  /*10f00*/  MUFU.EX2 R155, R155 ;  /* 0x0000009b009b7308 */ /* 0x000f220000000800 */
[C---:B--2---:R-:W-:Y:S01]  /*10f10*/  F2FP.PACK_AB R8, R164.reuse, R165 ;  /* 0x000000a5a408723e */ /* 0x044fe200000000ff */
[----:B------:R-:W-:-:S06]  /*10f20*/  FADD.FTZ R168, R164, R168 ;  /* 0x000000a8a4a87221 */ /* 0x000fcc0000010000 */
[----:B------:R-:W2:Y:S01]  /*10f30*/  MUFU.EX2 R172, R172 ;  /* 0x000000ac00ac7308 */ /* 0x000ea20000000800 */
[----:B-1----:R-:W-:Y:S01]  /*10f40*/  FADD.FTZ R168, R162, R168 ;  /* 0x000000a8a2a87221 */ /* 0x002fe20000010000 */
[----:B----4-:R-:W-:-:S06]  /*10f50*/  F2FP.PACK_AB R10, R155, R162 ;  /* 0x000000a29b0a723e */ /* 0x010fcc00000000ff */
[----:B------:R-:W1:Y:S01]  /*10f60*/  MUFU.EX2 R173, R173 ;  /* 0x000000ad00ad7308 */ /* 0x000e620000000800 */
[----:B---3--:R-:W-:Y:S01]  /*10f70*/  FMNMX.FTZ R2, R5, R2, !PT ;  /* 0x0000000205027209 */ /* 0x008fe20007810000 */
[----:B------:R-:W-:Y:S01]  /*10f80*/  FADD.FTZ R168, R155, R168 ;  /* 0x000000a89ba87221 */ /* 0x000fe20000010000 */
[----:B------:R-:W-:Y:S02]  /*10f90*/  LDSM.16.MT88.4 R4, [R212+0x3080] ;  /* 0x00308000d404783b */ /* 0x000fe40000004200 */
[C---:B------:R-:W-:Y:S01]  /*10fa0*/  FSETP.NEU.FTZ.AND P0, PT, R2.reuse, -INF , PT ;  /* 0xff8000000200780b */ /* 0x040fe20003f1d000 */
[----:B------:R-:W-:Y:S02]  /*10fb0*/  FMUL.FTZ R16, R2, c[0x0][0x2d0] ;  /* 0x0000b40002107a20 */ /* 0x000fe40000410000 */
[----:B------:R-:W-:Y:S01]  /*10fc0*/  MUFU.EX2 R174, R174 ;  /* 0x000000ae00ae7308 */ /* 0x000fe20000000800 */
[----:B--2---:R-:W-:Y:S02]  /*10fd0*/  FADD.FTZ R168, R172, R168 ;  /* 0x000000a8aca87221 */ /* 0x004fe40000010000 */
[----:B------:R-:W-:-:S02]  /*10fe0*/  FSEL R16, R16, RZ, P0 ;  /* 0x000000ff10107208 */ /* 0x000fc40000000000 */
[----:B------:R-:W-:Y:S02]  /*10ff0*/  ISETP.GT.AND P0, PT, R20, 0x29, !P6 ;  /* 0x000000291400780c */ /* 0x000fe40007704270 */
[----:B------:R-:W-:Y:S01]  /*11000*/  LDSM.16.MT88.4 R20, [R212+0x2c80] ;  /* 0x002c8000d414783b */ /* 0x000fe20000004200 */
[--C-:B------:R-:W-:Y:S01]  /*11010*/  FFMA.FTZ R160, R58, c[0x0][0x2d0], -R16.reuse ;  /* 0x0000b4003aa07a23 */ /* 0x100fe20000010810 */
[----:B------:R-:W-:Y:S01]  /*11020*/  ISETP.LT.OR P0, PT, R17, 0x2a, P0 ;  /* 0x0000002a1100780c */ /* 0x000fe20000701670 */
[--C-:B------:R-:W-:Y:S01]  /*11030*/  FFMA.FTZ R171, R70, c[0x0][0x2d0], -R16.reuse ;  /* 0x0000b40046ab7a23 */ /* 0x100fe20000010810 */
[----:B------:R-:W-:Y:S01]  /*11040*/  MUFU.EX2 R242, R242 ;  /* 0x000000f200f27308 */ /* 0x000fe20000000800 */
[--C-:B------:R-:W-:Y:S01]  /*11050*/  FFMA.FTZ R170, R71, c[0x0][0x2d0], -R16.reuse ;  /* 0x0000b40047aa7a23 */ /* 0x100fe20000010810 */
[----:B------:R-:W-:Y:S01]  /*11060*/  FSEL R192, R19, -INF , !P0 ;  /* 0xff80000013c07808 */ /* 0x000fe20004000000 */
[--C-:B------:R-:W-:Y:S01]  /*11070*/  FFMA.FTZ R167, R66, c[0x0][0x2d0], -R16.reuse ;  /* 0x0000b40042a77a23 */ /* 0x100fe20000010810 */
[----:B------:R-:W-:Y:S01]  /*11080*/  FSETP.NEU.FTZ.AND P0, PT, R0, -INF , PT ;  /* 0xff8000000000780b */ /* 0x000fe20003f1d000 */
[--C-:B------:R-:W-:Y:S01]  /*11090*/  FFMA.FTZ R166, R67, c[0x0][0x2d0], -R16.reuse ;  /* 0x0000b40043a67a23 */ /* 0x100fe20000010810 */
[----:B------:R-:W-:Y:S01]  /*110a0*/  FMNMX.FTZ R153, R192, R153, !PT ;  /* 0x00000099c0997209 */ /* 0x000fe20007810000 */
[--C-:B------:R-:W-:Y:S01]  /*110b0*/  FFMA.FTZ R163, R32, c[0x0][0x2d0], -R16.reuse ;  /* 0x0000b40020a37a23 */ /* 0x100fe20000010810 */
[----:B------:R-:W-:Y:S01]  /*110c0*/  MUFU.EX2 R171, R171 ;  /* 0x000000ab00ab7308 */ /* 0x000fe20000000800 */
[--C-:B------:R-:W-:Y:S01]  /*110d0*/  FFMA.FTZ R161, R31, c[0x0][0x2d0], -R16.reuse ;  /* 0x0000b4001fa17a23 */ /* 0x100fe20000010810 */
[----:B------:R-:W-:Y:S01]  /*110e0*/  FSEL R202, R202, RZ, P0 ;  /* 0x000000ffcaca7208 */ /* 0x000fe20000000000 */
[----:B------:R-:W2:Y:S01]  /*110f0*/  SHFL.BFLY PT, R58, R153, 0x2, 0x1f ;  /* 0x0c401f00993a7f89 */ /* 0x000ea200000e0000 */
[--C-:B------:R-:W-:Y:S01]  /*11100*/  FFMA.FTZ R154, R59, c[0x0][0x2d0], -R16.reuse ;  /* 0x0000b4003b9a7a23 */ /* 0x100fe20000010810 */
[----:B------:R-:W-:Y:S01]  /*11110*/  ISETP.NE.AND P6, PT, R220, 0x1, PT ;  /* 0x00000001dc00780c */ /* 0x000fe20003fc5270 */
[--C-:B------:R-:W-:Y:S01]  /*11120*/  FFMA.FTZ R175, R27, c[0x0][0x2d0], -R16.reuse ;  /* 0x0000b4001baf7a23 */ /* 0x100fe20000010810 */
[----:B------:R-:W-:Y:S01]  /*11130*/  LDSM.16.MT88.4 R32, [R214+0x2080] ;  /* 0x00208000d620783b */ /* 0x000fe20000004200 */
[----:B------:R-:W3:Y:S01]  /*11140*/  MUFU.EX2 R170, R170 ;  /* 0x000000aa00aa7308 */ /* 0x000ee20000000800 */
[----:B------:R-:W-:-:S02]  /*11150*/  FFMA.FTZ R176, R25, c[0x0][0x2d0], -R16 ;  /* 0x0000b40019b07a23 */ /* 0x000fc40000010810 */
[--C-:B------:R-:W-:Y:S01]  /*11160*/  FFMA.FTZ R177, R24, c[0x0][0x2d0], -R16.reuse ;  /* 0x0000b40018b17a23 */ /* 0x100fe20000010810 */
[----:B------:R-:W-:Y:S01]  /*11170*/  LDSM.16.MT88.4 R28, [R212+0x2080] ;  /* 0x00208000d41c783b */ /* 0x000fe20000004200 */
[----:B------:R-:W-:Y:S01]  /*11180*/  FFMA.FTZ R241, R56, c[0x0][0x2d0], -R16 ;  /* 0x0000b40038f17a23 */ /* 0x000fe20000010810 */
[----:B-1----:R-:W-:Y:S01]  /*11190*/  F2FP.PACK_AB R56, R173, R172 ;  /* 0x000000acad38723e */ /* 0x002fe200000000ff */
[--C-:B------:R-:W-:Y:S01]  /*111a0*/  FFMA.FTZ R185, R107, c[0x0][0x2d0], -R202.reuse ;  /* 0x0000b4006bb97a23 */ /* 0x100fe200000108ca */
[----:B------:R-:W-:Y:S01]  /*111b0*/  MUFU.EX2 R167, R167 ;  /* 0x000000a700a77308 */ /* 0x000fe20000000800 */
[----:B------:R-:W-:Y:S01]  /*111c0*/  LDSM.16.MT88.4 R24, [R214+0x2c80] ;  /* 0x002c8000d618783b */ /* 0x000fe20000004200 */
[--C-:B------:R-:W-:Y:S02]  /*111d0*/  FFMA.FTZ R187, R106, c[0x0][0x2d0], -R202.reuse ;  /* 0x0000b4006abb7a23 */ /* 0x100fe400000108ca */
[--C-:B------:R-:W-:Y:S01]  /*111e0*/  FFMA.FTZ R186, R105, c[0x0][0x2d0], -R202.reuse ;  /* 0x0000b40069ba7a23 */ /* 0x100fe200000108ca */
[----:B------:R-:W-:Y:S01]  /*111f0*/  LDSM.16.MT88.4 R16, [R214+0x3880] ;  /* 0x00388000d610783b */ /* 0x000fe20000004200 */
[----:B------:R-:W-:-:S02]  /*11200*/  FFMA.FTZ R188, R104, c[0x0][0x2d0], -R202 ;  /* 0x0000b40068bc7a23 */ /* 0x000fc400000108ca */
[----:B------:R-:W1:Y:S01]  /*11210*/  MUFU.EX2 R166, R166 ;  /* 0x000000a600a67308 */ /* 0x000e620000000800 */
[----:B---3--:R-:W-:Y:S01]  /*11220*/  F2FP.PACK_AB R97, R170, R171 ;  /* 0x000000abaa61723e */ /* 0x008fe200000000ff */
[--C-:B------:R-:W-:Y:S01]  /*11230*/  FFMA.FTZ R194, R93, c[0x0][0x2d0], -R202.reuse ;  /* 0x0000b4005dc27a23 */ /* 0x100fe200000108ca */
[----:B--2---:R-:W-:Y:S01]  /*11240*/  FMNMX.FTZ R153, R153, R58, !PT ;  /* 0x0000003a99997209 */ /* 0x004fe20007810000 */
[--C-:B------:R-:W-:Y:S01]  /*11250*/  FFMA.FTZ R196, R92, c[0x0][0x2d0], -R202.reuse ;  /* 0x0000b4005cc47a23 */ /* 0x100fe200000108ca */
[----:B------:R-:W-:Y:S01]  /*11260*/  F2FP.PACK_AB R58, R242, R174 ;  /* 0x000000aef23a723e */ /* 0x000fe200000000ff */
[--C-:B------:R-:W-:Y:S02]  /*11270*/  FFMA.FTZ R197, R91, c[0x0][0x2d0], -R202.reuse ;  /* 0x0000b4005bc57a23 */ /* 0x100fe400000108ca */
[----:B------:R-:W2:Y:S01]  /*11280*/  SHFL.BFLY PT, R120, R153, 0x1, 0x1f ;  /* 0x0c201f0099787f89 */ /* 0x000ea200000e0000 */
[----:B------:R-:W3:Y:S01]  /*11290*/  MUFU.EX2 R163, R163 ;  /* 0x000000a300a37308 */ /* 0x000ee20000000800 */
[----:B------:R-:W-:-:S02]  /*112a0*/  FFMA.FTZ R195, R89, c[0x0][0x2d0], -R202 ;  /* 0x0000b40059c37a23 */ /* 0x000fc400000108ca */
[----:B------:R-:W-:Y:S02]  /*112b0*/  FFMA.FTZ R240, R179, c[0x0][0x2d0], -R202 ;  /* 0x0000b400b3f07a23 */ /* 0x000fe400000108ca */
[----:B------:R-:W-:Y:S01]  /*112c0*/  FADD.FTZ R170, R171, R170 ;  /* 0x000000aaabaa7221 */ /* 0x000fe20000010000 */
[C---:B-1----:R-:W-:Y:S02]  /*112d0*/  F2FP.PACK_AB R99, R166.reuse, R167 ;  /* 0x000000a7a663723e */ /* 0x042fe400000000ff */
[----:B------:R-:W1:Y:S01]  /*112e0*/  MUFU.EX2 R161, R161 ;  /* 0x000000a100a17308 */ /* 0x000e620000000800 */
[----:B------:R-:W-:Y:S02]  /*112f0*/  FADD.FTZ R170, R167, R170 ;  /* 0x000000aaa7aa7221 */ /* 0x000fe40000010000 */
[----:B------:R-:W-:Y:S02]  /*11300*/  FADD.FTZ R168, R173, R168 ;  /* 0x000000a8ada87221 */ /* 0x000fe40000010000 */
[----:B------:R-:W-:Y:S01]  /*11310*/  FADD.FTZ R170, R166, R170 ;  /* 0x000000aaa6aa7221 */ /* 0x000fe20000010000 */
[----:B------:R-:W-:Y:S01]  /*11320*/  HMMA.16816.F32 R144, R96, R136, RZ ;  /* 0x000000886090723c */ /* 0x000fe200000018ff */
[----:B------:R-:W-:Y:S01]  /*11330*/  FADD.FTZ R168, R174, R168 ;  /* 0x000000a8aea87221 */ /* 0x000fe20000010000 */
[----:B------:R-:W4:Y:S01]  /*11340*/  MUFU.EX2 R160, R160 ;  /* 0x000000a000a07308 */ /* 0x000f220000000800 */
[----:B---3--:R-:W-:-:S02]  /*11350*/  FADD.FTZ R170, R163, R170 ;  /* 0x000000aaa3aa7221 */ /* 0x008fc40000010000 */
[----:B------:R-:W-:-:S03]  /*11360*/  FADD.FTZ R242, R242, R168 ;  /* 0x000000a8f2f27221 */ /* 0x000fc60000010000 */
[C---:B------:R-:W-:Y:S01]  /*11370*/  HMMA.16816.F32 R100, R96.reuse, R108, RZ ;  /* 0x0000006c6064723c */ /* 0x040fe200000018ff */
[----:B--2---:R-:W-:Y:S01]  /*11380*/  FMNMX.FTZ R153, R153, R120, !PT ;  /* 0x0000007899997209 */ /* 0x004fe20007810000 */
[----:B------:R-:W2:Y:S01]  /*11390*/  MUFU.EX2 R154, R154 ;  /* 0x0000009a009a7308 */ /* 0x000ea20000000800 */
[C---:B-1----:R-:W-:Y:S01]  /*113a0*/  F2FP.PACK_AB R9, R161.reuse, R163 ;  /* 0x000000a3a109723e */ /* 0x042fe200000000ff */
[----:B------:R-:W-:Y:S01]  /*113b0*/  FADD.FTZ R170, R161, R170 ;  /* 0x000000aaa1aa7221 */ /* 0x000fe20000010000 */
[C---:B------:R-:W-:Y:S01]  /*113c0*/  FSETP.NEU.FTZ.AND P0, PT, R153.reuse, -INF , PT ;  /* 0xff8000009900780b */ /* 0x040fe20003f1d000 */
[----:B------:R-:W-:Y:S02]  /*113d0*/  FMUL.FTZ R203, R153, c[0x0][0x2d0] ;  /* 0x0000b40099cb7a20 */ /* 0x000fe40000410000 */
[----:B------:R-:W-:Y:S02]  /*113e0*/  HMMA.16816.F32 R116, R96, R128, RZ ;  /* 0x000000806074723c */ /* 0x000fe400000018ff */
[----:B------:R-:W-:Y:S01]  /*113f0*/  MUFU.EX2 R185, R185 ;  /* 0x000000b900b97308 */ /* 0x000fe20000000800 */
[----:B------:R-:W-:Y:S01]  /*11400*/  FSEL R203, R203, RZ, P0 ;  /* 0x000000ffcbcb7208 */ /* 0x000fe20000000000 */
[----:B----4-:R-:W-:-:S04]  /*11410*/  FADD.FTZ R170, R160, R170 ;  /* 0x000000aaa0aa7221 */ /* 0x010fc80000010000 */
[C---:B------:R-:W-:Y:S01]  /*11420*/  HMMA.16816.F32 R52, R96.reuse, R60, RZ ;  /* 0x0000003c6034723c */ /* 0x040fe200000018ff */
[--C-:B------:R-:W-:Y:S01]  /*11430*/  FFMA.FTZ R189, R75, c[0x0][0x2d0], -R203.reuse ;  /* 0x0000b4004bbd7a23 */ /* 0x100fe200000108cb */
[----:B--2---:R-:W-:Y:S01]  /*11440*/  F2FP.PACK_AB R11, R154, R160 ;  /* 0x000000a09a0b723e */ /* 0x004fe200000000ff */
[--C-:B------:R-:W-:Y:S01]  /*11450*/  FFMA.FTZ R191, R74, c[0x0][0x2d0], -R203.reuse ;  /* 0x0000b4004abf7a23 */ /* 0x100fe200000108cb */
[----:B------:R-:W1:Y:S01]  /*11460*/  MUFU.EX2 R187, R187 ;  /* 0x000000bb00bb7308 */ /* 0x000e620000000800 */
[--C-:B------:R-:W-:Y:S02]  /*11470*/  FFMA.FTZ R190, R95, c[0x0][0x2d0], -R203.reuse ;  /* 0x0000b4005fbe7a23 */ /* 0x100fe400000108cb */
[--C-:B------:R-:W-:Y:S01]  /*11480*/  FFMA.FTZ R193, R94, c[0x0][0x2d0], -R203.reuse ;  /* 0x0000b4005ec17a23 */ /* 0x100fe200000108cb */
[----:B------:R-:W-:Y:S01]  /*11490*/  HMMA.16816.F32 R68, R96, R12, RZ ;  /* 0x0000000c6044723c */ /* 0x000fe200000018ff */
[--C-:B------:R-:W-:Y:S02]  /*114a0*/  FFMA.FTZ R199, R90, c[0x0][0x2d0], -R203.reuse ;  /* 0x0000b4005ac77a23 */ /* 0x100fe400000108cb */
[--C-:B------:R-:W-:Y:S01]  /*114b0*/  FFMA.FTZ R201, R88, c[0x0][0x2d0], -R203.reuse ;  /* 0x0000b40058c97a23 */ /* 0x100fe200000108cb */
[----:B------:R-:W2:Y:S01]  /*114c0*/  MUFU.EX2 R186, R186 ;  /* 0x000000ba00ba7308 */ /* 0x000ea20000000800 */
[----:B------:R-:W-:-:S02]  /*114d0*/  FFMA.FTZ R198, R73, c[0x0][0x2d0], -R203 ;  /* 0x0000b40049c67a23 */ /* 0x000fc400000108cb */
[--C-:B------:R-:W-:Y:S01]  /*114e0*/  FFMA.FTZ R200, R72, c[0x0][0x2d0], -R203.reuse ;  /* 0x0000b40048c87a23 */ /* 0x100fe200000108cb */
[C---:B------:R-:W-:Y:S01]  /*114f0*/  HMMA.16816.F32 R84, R96.reuse, R4, RZ ;  /* 0x000000046054723c */ /* 0x040fe200000018ff */
[----:B------:R-:W-:Y:S02]  /*11500*/  FFMA.FTZ R235, R192, c[0x0][0x2d0], -R203 ;  /* 0x0000b400c0eb7a23 */ /* 0x000fe400000108cb */
[----:B------:R-:W-:Y:S01]  /*11510*/  FADD.FTZ R170, R154, R170 ;  /* 0x000000aa9aaa7221 */ /* 0x000fe20000010000 */
[----:B------:R-:W3:Y:S01]  /*11520*/  MUFU.EX2 R188, R188 ;  /* 0x000000bc00bc7308 */ /* 0x000ee20000000800 */
[----:B-1----:R-:W-:Y:S01]  /*11530*/  F2FP.PACK_AB R92, R187, R185 ;  /* 0x000000b9bb5c723e */ /* 0x002fe200000000ff */
[----:B------:R-:W-:Y:S02]  /*11540*/  FADD.FTZ R185, R185, R187 ;  /* 0x000000bbb9b97221 */ /* 0x000fe40000010000 */
[----:B------:R-:W-:Y:S04]  /*11550*/  HMMA.16816.F32 R132, R96, R138, RZ ;  /* 0x0000008a6084723c */ /* 0x000fe800000018ff */
[----:B------:R-:W-:Y:S01]  /*11560*/  MUFU.EX2 R189, R189 ;  /* 0x000000bd00bd7308 */ /* 0x000fe20000000800 */
[----:B--2---:R-:W-:-:S03]  /*11570*/  FADD.FTZ R185, R186, R185 ;  /* 0x000000b9bab97221 */ /* 0x004fc60000010000 */
[C---:B------:R-:W-:Y:S04]  /*11580*/  HMMA.16816.F32 R112, R96.reuse, R110, RZ ;  /* 0x0000006e6070723c */ /* 0x040fe800000018ff */
[----:B------:R-:W1:Y:S01]  /*11590*/  MUFU.EX2 R191, R191 ;  /* 0x000000bf00bf7308 */ /* 0x000e620000000800 */
[C---:B---3--:R-:W-:Y:S01]  /*115a0*/  F2FP.PACK_AB R94, R188.reuse, R186 ;  /* 0x000000babc5e723e */ /* 0x048fe200000000ff */
[----:B------:R-:W-:Y:S02]  /*115b0*/  FADD.FTZ R185, R188, R185 ;  /* 0x000000b9bcb97221 */ /* 0x000fe40000010000 */
[C---:B------:R-:W-:Y:S04]  /*115c0*/  HMMA.16816.F32 R124, R96.reuse, R130, RZ ;  /* 0x00000082607c723c */ /* 0x040fe800000018ff */
[----:B------:R-:W2:Y:S04]  /*115d0*/  MUFU.EX2 R190, R190 ;  /* 0x000000be00be7308 */ /* 0x000ea80000000800 */
[----:B------:R-:W-:Y:S04]  /*115e0*/  HMMA.16816.F32 R64, R96, R62, RZ ;  /* 0x0000003e6040723c */ /* 0x000fe800000018ff */
[----:B------:R-:W3:Y:S01]  /*115f0*/  MUFU.EX2 R193, R193 ;  /* 0x000000c100c17308 */ /* 0x000ee20000000800 */
[----:B-1----:R-:W-:Y:S01]  /*11600*/  F2FP.PACK_AB R93, R191, R189 ;  /* 0x000000bdbf5d723e */ /* 0x002fe200000000ff */
[----:B------:R-:W-:-:S02]  /*11610*/  FADD.FTZ R189, R189, R191 ;  /* 0x000000bfbdbd7221 */ /* 0x000fc40000010000 */
[----:B------:R-:W-:Y:S04]  /*11620*/  HMMA.16816.F32 R80, R96, R14, RZ ;  /* 0x0000000e6050723c */ /* 0x000fe800000018ff */
[----:B------:R-:W1:Y:S01]  /*11630*/  MUFU.EX2 R175, R175 ;  /* 0x000000af00af7308 */ /* 0x000e620000000800 */
[----:B--2---:R-:W-:-:S03]  /*11640*/  FADD.FTZ R189, R190, R189 ;  /* 0x000000bdbebd7221 */ /* 0x004fc60000010000 */
[----:B------:R-:W-:Y:S04]  /*11650*/  HMMA.16816.F32 R96, R96, R6, RZ ;  /* 0x000000066060723c */ /* 0x000fe800000018ff */
[----:B------:R-:W2:Y:S01]  /*11660*/  MUFU.EX2 R176, R176 ;  /* 0x000000b000b07308 */ /* 0x000ea20000000800 */
[C---:B---3--:R-:W-:Y:S01]  /*11670*/  F2FP.PACK_AB R95, R193.reuse, R190 ;  /* 0x000000bec15f723e */ /* 0x048fe200000000ff */
[----:B------:R-:W-:Y:S02]  /*11680*/  FADD.FTZ R189, R193, R189 ;  /* 0x000000bdc1bd7221 */ /* 0x000fe40000010000 */
[----:B------:R-:W-:Y:S04]  /*11690*/  HMMA.16816.F32 R144, R8, R156, R144 ;  /* 0x0000009c0890723c */ /* 0x000fe80000001890 */
[----:B------:R-:W3:Y:S01]  /*116a0*/  MUFU.EX2 R177, R177 ;  /* 0x000000b100b17308 */ /* 0x000ee20000000800 */
[----:B-1----:R-:W-:-:S03]  /*116b0*/  FADD.FTZ R170, R175, R170 ;  /* 0x000000aaafaa7221 */ /* 0x002fc60000010000 */
[C---:B------:R-:W-:Y:S04]  /*116c0*/  HMMA.16816.F32 R100, R8.reuse, R148, R100 ;  /* 0x000000940864723c */ /* 0x040fe80000001864 */
[----:B------:R-:W1:Y:S01]  /*116d0*/  MUFU.EX2 R241, R241 ;  /* 0x000000f100f17308 */ /* 0x000e620000000800 */
[C---:B--2---:R-:W-:Y:S01]  /*116e0*/  F2FP.PACK_AB R57, R176.reuse, R175 ;  /* 0x000000afb039723e */ /* 0x044fe200000000ff */
[----:B------:R-:W-:Y:S02]  /*116f0*/  FADD.FTZ R170, R176, R170 ;  /* 0x000000aab0aa7221 */ /* 0x000fe40000010000 */
[----:B------:R-:W-:Y:S04]  /*11700*/  HMMA.16816.F32 R116, R8, R48, R116 ;  /* 0x000000300874723c */ /* 0x000fe80000001874 */
[----:B------:R-:W2:Y:S01]  /*11710*/  MUFU.EX2 R194, R194 ;  /* 0x000000c200c27308 */ /* 0x000ea20000000800 */
[----:B---3--:R-:W-:-:S03]  /*11720*/  FADD.FTZ R170, R177, R170 ;  /* 0x000000aab1aa7221 */ /* 0x008fc60000010000 */
[----:B------:R-:W-:Y:S01]  /*11730*/  HMMA.16816.F32 R52, R8, R44, R52 ;  /* 0x0000002c0834723c */ /* 0x000fe20000001834 */
[----:B-1----:R-:W-:-:S03]  /*11740*/  F2FP.PACK_AB R59, R241, R177 ;  /* 0x000000b1f13b723e */ /* 0x002fc600000000ff */
[----:B------:R-:W1:Y:S01]  /*11750*/  MUFU.EX2 R196, R196 ;  /* 0x000000c400c47308 */ /* 0x000e620000000800 */
[----:B------:R-:W-:-:S03]  /*11760*/  FADD.FTZ R241, R241, R170 ;  /* 0x000000aaf1f17221 */ /* 0x000fc60000010000 */
[----:B------:R-:W-:Y:S01]  /*11770*/  HMMA.16816.F32 R68, R8, R40, R68 ;  /* 0x000000280844723c */ /* 0x000fe20000001844 */
[----:B--2---:R-:W-:-:S03]  /*11780*/  FADD.FTZ R185, R194, R185 ;  /* 0x000000b9c2b97221 */ /* 0x004fc60000010000 */
[----:B------:R-:W2:Y:S04]  /*11790*/  MUFU.EX2 R197, R197 ;  /* 0x000000c500c57308 */ /* 0x000ea80000000800 */
[----:B------:R-:W-:Y:S04]  /*117a0*/  HMMA.16816.F32 R84, R8, R36, R84 ;  /* 0x000000240854723c */ /* 0x000fe80000001854 */
[----:B------:R-:W3:Y:S01]  /*117b0*/  MUFU.EX2 R195, R195 ;  /* 0x000000c300c37308 */ /* 0x000ee20000000800 */
[----:B-1----:R-:W-:-:S03]  /*117c0*/  FADD.FTZ R185, R196, R185 ;  /* 0x000000b9c4b97221 */ /* 0x002fc60000010000 */
[----:B------:R-:W-:Y:S04]  /*117d0*/  HMMA.16816.F32 R132, R8, R158, R132 ;  /* 0x0000009e0884723c */ /* 0x000fe80000001884 */
[----:B------:R-:W1:Y:S01]  /*117e0*/  MUFU.EX2 R199, R199 ;  /* 0x000000c700c77308 */ /* 0x000e620000000800 */
[----:B--2---:R-:W-:-:S03]  /*117f0*/  FADD.FTZ R185, R197, R185 ;  /* 0x000000b9c5b97221 */ /* 0x004fc60000010000 */
[----:B------:R-:W-:Y:S04]  /*11800*/  HMMA.16816.F32 R112, R8, R150, R112 ;  /* 0x000000960870723c */ /* 0x000fe80000001870 */
[----:B------:R-:W2:Y:S01]  /*11810*/  MUFU.EX2 R201, R201 ;  /* 0x000000c900c97308 */ /* 0x000ea20000000800 */
[----:B---3--:R-:W-:-:S03]  /*11820*/  FADD.FTZ R185, R195, R185 ;  /* 0x000000b9c3b97221 */ /* 0x008fc60000010000 */
[----:B------:R-:W-:Y:S04]  /*11830*/  HMMA.16816.F32 R124, R8, R50, R124 ;  /* 0x00000032087c723c */ /* 0x000fe8000000187c */
[----:B------:R-:W3:Y:S01]  /*11840*/  MUFU.EX2 R198, R198 ;  /* 0x000000c600c67308 */ /* 0x000ee20000000800 */
[----:B-1----:R-:W-:-:S03]  /*11850*/  FADD.FTZ R189, R199, R189 ;  /* 0x000000bdc7bd7221 */ /* 0x002fc60000010000 */
[----:B------:R-:W-:Y:S04]  /*11860*/  HMMA.16816.F32 R64, R8, R46, R64 ;  /* 0x0000002e0840723c */ /* 0x000fe80000001840 */
[----:B------:R-:W1:Y:S01]  /*11870*/  MUFU.EX2 R200, R200 ;  /* 0x000000c800c87308 */ /* 0x000e620000000800 */
[----:B--2---:R-:W-:-:S03]  /*11880*/  FADD.FTZ R189, R201, R189 ;  /* 0x000000bdc9bd7221 */ /* 0x004fc60000010000 */
[----:B------:R-:W-:Y:S04]  /*11890*/  HMMA.16816.F32 R80, R8, R42, R80 ;  /* 0x0000002a0850723c */ /* 0x000fe80000001850 */
[----:B------:R-:W-:Y:S01]  /*118a0*/  MUFU.EX2 R240, R240 ;  /* 0x000000f000f07308 */ /* 0x000fe20000000800 */
[----:B---3--:R-:W-:-:S03]  /*118b0*/  FADD.FTZ R189, R198, R189 ;  /* 0x000000bdc6bd7221 */ /* 0x008fc60000010000 */
[----:B------:R-:W-:Y:S01]  /*118c0*/  HMMA.16816.F32 R96, R8, R38, R96 ;  /* 0x000000260860723c */ /* 0x000fe20000001860 */
[----:B------:R-:W2:Y:S03]  /*118d0*/  LDSM.16.MT88.4 R8, [R212+0x3880] ;  /* 0x00388000d408783b */ /* 0x000ea60000004200 */
[----:B------:R-:W-:Y:S01]  /*118e0*/  MUFU.EX2 R235, R235 ;  /* 0x000000eb00eb7308 */ /* 0x000fe20000000800 */
[----:B-1----:R-:W-:-:S03]  /*118f0*/  FADD.FTZ R189, R200, R189 ;  /* 0x000000bdc8bd7221 */ /* 0x002fc60000010000 */
[C---:B------:R-:W-:Y:S08]  /*11900*/  HMMA.16816.F32 R140, R92.reuse, R136, RZ ;  /* 0x000000885c8c723c */ /* 0x040ff000000018ff */
[C---:B------:R-:W-:Y:S08]  /*11910*/  HMMA.16816.F32 R104, R92.reuse, R108, RZ ;  /* 0x0000006c5c68723c */ /* 0x040ff000000018ff */
[C---:B------:R-:W-:Y:S08]  /*11920*/  HMMA.16816.F32 R120, R92.reuse, R128, RZ ;  /* 0x000000805c78723c */ /* 0x040ff000000018ff */
[C---:B------:R-:W-:Y:S08]  /*11930*/  HMMA.16816.F32 R72, R92.reuse, R12, RZ ;  /* 0x0000000c5c48723c */ /* 0x040ff000000018ff */
[----:B------:R-:W-:Y:S07]  /*11940*/  HMMA.16816.F32 R88, R92, R4, RZ ;  /* 0x000000045c58723c */ /* 0x000fee00000018ff */
[----:B------:R-:W-:Y:S01]  /*11950*/  F2FP.PACK_AB R4, R196, R194 ;  /* 0x000000c2c404723e */ /* 0x000fe200000000ff */
[----:B------:R-:W-:Y:S01]  /*11960*/  HMMA.16816.F32 R144, R56, R32, R144 ;  /* 0x000000203890723c */ /* 0x000fe20000001890 */
[----:B------:R-:W-:-:S07]  /*11970*/  F2FP.PACK_AB R5, R201, R199 ;  /* 0x000000c7c905723e */ /* 0x000fce00000000ff */
[C---:B------:R-:W-:Y:S08]  /*11980*/  HMMA.16816.F32 R100, R56.reuse, R28, R100 ;  /* 0x0000001c3864723c */ /* 0x040ff00000001864 */
        /* <DEDUP_REMOVED lines=17> */
[----:B------:R-:W-:-:S02]  /*11aa0*/  F2FP.PACK_AB R6, R195, R197 ;  /* 0x000000c5c306723e */ /* 0x000fc400000000ff */
[----:B------:R-:W-:-:S07]  /*11ab0*/  F2FP.PACK_AB R7, R200, R198 ;  /* 0x000000c6c807723e */ /* 0x000fce00000000ff */
[C---:B------:R-:W-:Y:S07]  /*11ac0*/  HMMA.16816.F32 R140, R4.reuse, R156, R140 ;  /* 0x0000009c048c723c */ /* 0x040fee000000188c */
[--C-:B------:R-:W-:Y:S01]  /*11ad0*/  FFMA.FTZ R156, R184, c[0x0][0x2d0], -R202.reuse ;  /* 0x0000b400b89c7a23 */ /* 0x100fe200000108ca */
[C---:B------:R-:W-:Y:S05]  /*11ae0*/  HMMA.16816.F32 R104, R4.reuse, R148, R104 ;  /* 0x000000940468723c */ /* 0x040fea0000001868 */
[----:B------:R-:W1:Y:S02]  /*11af0*/  MUFU.EX2 R156, R156 ;  /* 0x0000009c009c7308 */ /* 0x000e640000000800 */
[--C-:B------:R-:W-:Y:S01]  /*11b00*/  FFMA.FTZ R148, R183, c[0x0][0x2d0], -R202.reuse ;  /* 0x0000b400b7947a23 */ /* 0x100fe200000108ca */
[C---:B------:R-:W-:Y:S05]  /*11b10*/  HMMA.16816.F32 R120, R4.reuse, R48, R120 ;  /* 0x000000300478723c */ /* 0x040fea0000001878 */
[----:B------:R-:W2:Y:S02]  /*11b20*/  MUFU.EX2 R148, R148 ;  /* 0x0000009400947308 */ /* 0x000ea40000000800 */
[----:B------:R-:W-:Y:S01]  /*11b30*/  FFMA.FTZ R48, R181, c[0x0][0x2d0], -R202 ;  /* 0x0000b400b5307a23 */ /* 0x000fe200000108ca */
[----:B------:R-:W-:Y:S05]  /*11b40*/  HMMA.16816.F32 R72, R4, R40, R72 ;  /* 0x000000280448723c */ /* 0x000fea0000001848 */
[----:B------:R-:W3:Y:S01]  /*11b50*/  MUFU.EX2 R48, R48 ;  /* 0x0000003000307308 */ /* 0x000ee20000000800 */
[----:B-1----:R-:W-:-:S02]  /*11b60*/  FADD.FTZ R185, R156, R185 ;  /* 0x000000b99cb97221 */ /* 0x002fc40000010000 */
[----:B------:R-:W-:Y:S01]  /*11b70*/  HMMA.16816.F32 R88, R4, R36, R88 ;  /* 0x000000240458723c */ /* 0x000fe20000001858 */
[----:B------:R-:W-:Y:S02]  /*11b80*/  FFMA.FTZ R40, R182, c[0x0][0x2d0], -R203 ;  /* 0x0000b400b6287a23 */ /* 0x000fe400000108cb */
[----:B--2---:R-:W-:-:S04]  /*11b90*/  FADD.FTZ R185, R148, R185 ;  /* 0x000000b994b97221 */ /* 0x004fc80000010000 */
[--C-:B------:R-:W-:Y:S01]  /*11ba0*/  FFMA.FTZ R36, R180, c[0x0][0x2d0], -R203.reuse ;  /* 0x0000b400b4247a23 */ /* 0x100fe200000108cb */
[----:B------:R-:W-:Y:S01]  /*11bb0*/  HMMA.16816.F32 R56, R4, R44, R56 ;  /* 0x0000002c0438723c */ /* 0x000fe20000001838 */
[----:B------:R-:W-:Y:S01]  /*11bc0*/  FFMA.FTZ R37, R178, c[0x0][0x2d0], -R203 ;  /* 0x0000b400b2257a23 */ /* 0x000fe200000108cb */
[----:B------:R-:W1:Y:S01]  /*11bd0*/  MUFU.EX2 R40, R40 ;  /* 0x0000002800287308 */ /* 0x000e620000000800 */
[----:B---3--:R-:W-:-:S05]  /*11be0*/  FADD.FTZ R185, R48, R185 ;  /* 0x000000b930b97221 */ /* 0x008fca0000010000 */
[C---:B------:R-:W-:Y:S02]  /*11bf0*/  HMMA.16816.F32 R136, R4.reuse, R158, R136 ;  /* 0x0000009e0488723c */ /* 0x040fe40000001888 */
[----:B------:R-:W2:Y:S06]  /*11c00*/  MUFU.EX2 R36, R36 ;  /* 0x0000002400247308 */ /* 0x000eac0000000800 */
[----:B------:R-:W-:Y:S02]  /*11c10*/  HMMA.16816.F32 R108, R4, R150, R108 ;  /* 0x00000096046c723c */ /* 0x000fe4000000186c */
[----:B------:R-:W3:Y:S01]  /*11c20*/  MUFU.EX2 R37, R37 ;  /* 0x0000002500257308 */ /* 0x000ee20000000800 */
[----:B-1----:R-:W-:-:S05]  /*11c30*/  FADD.FTZ R189, R40, R189 ;  /* 0x000000bd28bd7221 */ /* 0x002fca0000010000 */
[----:B------:R-:W-:Y:S01]  /*11c40*/  HMMA.16816.F32 R128, R4, R50, R128 ;  /* 0x000000320480723c */ /* 0x000fe20000001880 */
[----:B--2---:R-:W-:-:S07]  /*11c50*/  FADD.FTZ R189, R36, R189 ;  /* 0x000000bd24bd7221 */ /* 0x004fce0000010000 */
[----:B------:R-:W-:Y:S01]  /*11c60*/  HMMA.16816.F32 R60, R4, R46, R60 ;  /* 0x0000002e043c723c */ /* 0x000fe2000000183c */
[----:B---3--:R-:W-:-:S07]  /*11c70*/  FADD.FTZ R189, R37, R189 ;  /* 0x000000bd25bd7221 */ /* 0x008fce0000010000 */
[C---:B------:R-:W-:Y:S08]  /*11c80*/  HMMA.16816.F32 R12, R4.reuse, R42, R12 ;  /* 0x0000002a040c723c */ /* 0x040ff0000000180c */
[----:B------:R-:W-:Y:S07]  /*11c90*/  HMMA.16816.F32 R92, R4, R38, R92 ;  /* 0x00000026045c723c */ /* 0x000fee000000185c */
[----:B------:R-:W-:-:S02]  /*11ca0*/  F2FP.PACK_AB R4, R148, R156 ;  /* 0x0000009c9404723e */ /* 0x000fc400000000ff */
[C---:B------:R-:W-:Y:S01]  /*11cb0*/  F2FP.PACK_AB R6, R240.reuse, R48 ;  /* 0x00000030f006723e */ /* 0x040fe200000000ff */
[----:B------:R-:W-:Y:S01]  /*11cc0*/  FADD.FTZ R240, R240, R185 ;  /* 0x000000b9f0f07221 */ /* 0x000fe20000010000 */
[----:B------:R-:W-:Y:S02]  /*11cd0*/  F2FP.PACK_AB R5, R36, R40 ;  /* 0x000000282405723e */ /* 0x000fe400000000ff */
[C---:B------:R-:W-:Y:S01]  /*11ce0*/  F2FP.PACK_AB R7, R235.reuse, R37 ;  /* 0x00000025eb07723e */ /* 0x040fe200000000ff */
[----:B------:R-:W-:-:S06]  /*11cf0*/  FADD.FTZ R235, R235, R189 ;  /* 0x000000bdebeb7221 */ /* 0x000fcc0000010000 */
[C---:B------:R-:W-:Y:S07]  /*11d00*/  HMMA.16816.F32 R56, R4.reuse, R20, R56 ;  /* 0x000000140438723c */ /* 0x040fee0000001838 */
[----:B------:R-:W-:Y:S01]  /*11d10*/  @P6 IMAD.HI.U32 R20, R77, c[0x0][0x2c8], RZ ;  /* 0x0000b2004d146a27 */ /* 0x000fe200078e00ff */
[----:B------:R-:W-:Y:S04]  /*11d20*/  HMMA.16816.F32 R72, R4, R16, R72 ;  /* 0x000000100448723c */ /* 0x000fe80000001848 */
[----:B------:R-:W-:-:S02]  /*11d30*/  @P6 SHF.R.U32.HI R77, RZ, c[0x0][0x2cc], R20 ;  /* 0x0000b300ff4d6a19 */ /* 0x000fc40000011614 */
[----:B------:R-:W-:Y:S02]  /*11d40*/  ISETP.GE.AND P6, PT, R219, 0x1, PT ;  /* 0x00000001db00780c */ /* 0x000fe40003fc6270 */
[----:B------:R-:W-:Y:S01]  /*11d50*/  HMMA.16816.F32 R140, R4, R32, R140 ;  /* 0x00000020048c723c */ /* 0x000fe2000000188c */
[----:B------:R-:W-:-:S07]  /*11d60*/  IMAD.IADD R16, R76, 0x1, R77 ;  /* 0x000000014c107824 */ /* 0x000fce00078e024d */
        /* <DEDUP_REMOVED lines=8> */
[----:B------:R-:W-:Y:S07]  /*11df0*/  HMMA.16816.F32 R92, R4, R10, R92 ;  /* 0x0000000a045c723c */ /* 0x000fee000000185c */
        /* <DEDUP_REMOVED lines=12> */
.L_x_1222:
[----:B------:R-:W-:-:S13]  /*11ec0*/  ISETP.NE.AND P0, PT, R4, 0x1, PT ;  /* 0x000000010400780c */ /* 0x000fda0003f05270 */
[----:B------:R-:W-:-:S05]  /*11ed0*/  @P0 IMAD.HI.U32 R7, R6, c[0x0][0x330], RZ ;  /* 0x0000cc0006070a27 */ /* 0x000fca00078e00ff */
[----:B------:R-:W-:-:S05]  /*11ee0*/  @P0 SHF.R.U32.HI R6, RZ, c[0x0][0x334], R7 ;  /* 0x0000cd00ff060a19 */ /* 0x000fca0000011607 */
.L_x_1223:
[----:B------:R-:W-:-:S05]  /*11ef0*/  IMAD R4, R6, R4, c[0x0][0x32c] ;  /* 0x0000cb0006047624 */ /* 0x000fca00078e0204 */
[----:B------:R-:W-:-:S05]  /*11f00*/  IMNMX R5, R5, R4, PT ;  /* 0x0000000405057217 */ /* 0x000fca0003800200 */
.L_x_1221:
        /* <DEDUP_REMOVED lines=18> */
.L_x_1243:
        /* <DEDUP_REMOVED lines=18> */
[----:B------:R-:W-:Y:S01]  /*12150*/  IMAD.WIDE.U32 R12, R243, c[0x0][0x208], RZ ;  /* 0x00008200f30c7a25 */ /* 0x000fe200078e00ff */
        /* <DEDUP_REMOVED lines=8> */
[C---:B------:R-:W-:Y:S01]  /*121e0*/  @!P1 LEA R7, P0, R2.reuse, R12, 0x5 ;  /* 0x0000000c02079211 */ /* 0x040fe200078028ff */
[----:B------:R-:W-:Y:S05]  /*121f0*/  IMAD.IADD R0, R13, 0x1, R0 ;  /* 0x000000010d007824 */ /* 0x000fea00078e0200 */
[----:B------:R-:W-:Y:S02]  /*12200*/  @!P1 LEA.HI.X R6, R2, R0, R6, 0x5, P0 ;  /* 0x0000000002069211 */ /* 0x000fe400000f2c06 */
[-C--:B------:R-:W-:Y:S05]  /*12210*/  IADD3 R3, P0, R228, R12.reuse, RZ ;  /* 0x0000000ce4037210 */ /* 0x080fea0007f1e0ff */
[----:B------:R-:W-:Y:S01]  /*12220*/  IMAD.X R2, R0, 0x1, R237, P0 ;  /* 0x0000000100027824 */ /* 0x000fe200000e06ed */
        /* <DEDUP_REMOVED lines=15> */
[C---:B------:R-:W-:Y:S03]  /*12320*/  @!P1 IADD3 R2, P0, R7.reuse, R228, RZ ;  /* 0x000000e407029210 */ /* 0x040fe60007f1e0ff */
[----:B------:R4:W-:Y:S02]  /*12330*/  LDGSTS.E.BYPASS.LTC128B.128 [R230+0x3080], [R4.64], !P3 ;  /* 0x0308000004e67fae */ /* 0x0009e4000d901d4c */
[----:B------:R-:W-:Y:S01]  /*12340*/  @!P1 IMAD.X R0, R6, 0x1, R237, P0 ;  /* 0x0000000106009824 */ /* 0x000fe200000e06ed */
[C---:B------:R-:W-:Y:S04]  /*12350*/  @!P1 LEA R12, P0, R2.reuse, c[0x0][0x1f8], 0x1 ;  /* 0x00007e00020c9a11 */ /* 0x040fe800078008ff */
[----:B------:R-:W-:Y:S02]  /*12360*/  @!P1 LEA.HI.X R13, R2, c[0x0][0x1fc], R0, 0x1, P0 ;  /* 0x00007f00020d9a11 */ /* 0x000fe400000f0c00 */
[C---:B------:R-:W-:Y:S03]  /*12370*/  @!P1 IADD3 R2, P0, R7.reuse, R248, RZ ;  /* 0x000000f807029210 */ /* 0x040fe60007f1e0ff */
        /* <DEDUP_REMOVED lines=10> */
.L_x_1225:
[-C--:B--2-4-:R-:W-:Y:S01]  /*12420*/  HMMA.16816.F32 R4, R48, R16.reuse, RZ ;  /* 0x000000103004723c */ /* 0x094fe200000018ff */
[----:B------:R-:W-:Y:S02]  /*12430*/  LDSM.16.M88.4 R176, [R217+0x8080] ;  /* 0x00808000d9b0783b */ /* 0x000fe40000000200 */
[----:B------:R-:W-:Y:S05]  /*12440*/  ISETP.GT.AND P0, PT, R243, R227, PT ;  /* 0x000000e3f300720c */ /* 0x000fea0003f04270 */
[C---:B---3--:R-:W-:Y:S01]  /*12450*/  HMMA.16816.F32 R8, R44.reuse, R16, RZ ;  /* 0x000000102c08723c */ /* 0x048fe200000018ff */
[----:B------:R-:W0:Y:S07]  /*12460*/  LDGDEPBAR ;  /* 0x00000000000079af */ /* 0x000e2e0000000000 */
[-C--:B------:R-:W-:Y:S01]  /*12470*/  HMMA.16816.F32 R12, R44, R18.reuse, RZ ;  /* 0x000000122c0c723c */ /* 0x080fe200000018ff */
[----:B------:R-:W2:Y:S07]  /*12480*/  LDSM.16.M88.4 R180, [R216+0x4880] ;  /* 0x00488000d8b4783b */ /* 0x000eae0000000200 */
[C---:B------:R-:W-:Y:S01]  /*12490*/  HMMA.16816.F32 R16, R48.reuse, R18, RZ ;  /* 0x000000123010723c */ /* 0x040fe200000018ff */
[----:B------:R-:W3:Y:S07]  /*124a0*/  LDSM.16.M88.4 R184, [R217+0x9080] ;  /* 0x00908000d9b8783b */ /* 0x000eee0000000200 */
        /* <DEDUP_REMOVED lines=30> */
[C---:B---3--:R-:W-:Y:S08]  /*12690*/  HMMA.16816.F32 R8, R184.reuse, R180, R8 ;  /* 0x000000b4b808723c */ /* 0x048ff00000001808 */
        /* <DEDUP_REMOVED lines=13> */
[----:B------:R-:W2:Y:S07]  /*12770*/  LDSM.16.M88.4 R176, [R216+0x5880] ;  /* 0x00588000d8b0783b */ /* 0x000eae0000000200 */
[-C--:B----4-:R-:W-:Y:S01]  /*12780*/  HMMA.16816.F32 R4, R160, R192.reuse, R4 ;  /* 0x000000c0a004723c */ /* 0x090fe20000001804 */
[----:B------:R-:W-:Y:S07]  /*12790*/  LDSM.16.M88.4 R188, [R213+0xb080] ;  /* 0x00b08000d5bc783b */ /* 0x000fee0000000200 */
[C---:B------:R-:W-:Y:S08]  /*127a0*/  HMMA.16816.F32 R8, R196.reuse, R192, R8 ;  /* 0x000000c0c408723c */ /* 0x040ff00000001808 */
[-C--:B------:R-:W-:Y:S08]  /*127b0*/  HMMA.16816.F32 R12, R196, R194.reuse, R12 ;  /* 0x000000c2c40c723c */ /* 0x080ff0000000180c */
[C---:B------:R-:W-:Y:S01]  /*127c0*/  HMMA.16816.F32 R16, R160.reuse, R194, R16 ;  /* 0x000000c2a010723c */ /* 0x040fe20000001810 */
[----:B------:R-:W-:Y:S07]  /*127d0*/  LDSM.16.M88.4 R192, [R205] ;  /* 0x00000000cdc0783b */ /* 0x000fee0000000200 */
        /* <DEDUP_REMOVED lines=84> */
.L_x_1226:
        /* <DEDUP_REMOVED lines=28> */
.L_x_1229:
[----:B------:R-:W-:Y:S04]  /*12ee0*/  MOV R0, c[0x0][0x32c] ;  /* 0x0000cb0000007a02 */ /* 0x000fe80000000f00 */
[----:B------:R-:W-:Y:S11]  /*12ef0*/  ISETP.NE.AND P0, PT, R0, 0x1, PT ;  /* 0x000000010000780c */ /* 0x000ff60003f05270 */
[----:B------:R-:W-:Y:S02]  /*12f00*/  @!UPT UIADD3 URZ, URZ, URZ, URZ ;  /* 0x0000003f3f3ff290 */ /* 0x000fe4000fffe03f */
[----:B------:R-:W-:Y:S05]  /*12f10*/  @P0 IMAD.HI.U32 R0, R2, c[0x0][0x330], RZ ;  /* 0x0000cc0002000a27 */ /* 0x000fea00078e00ff */
[----:B------:R-:W-:Y:S02]  /*12f20*/  @P0 SHF.R.U32.HI R2, RZ, c[0x0][0x334], R0 ;  /* 0x0000cd00ff020a19 */ /* 0x000fe40000011600 */
.L_x_1230:
[----:B------:R-:W-:Y:S05]  /*12f30*/  BSYNC B0 ;  /* 0x0000000000007941 */ /* 0x000fea0003800000 */
.L_x_1228:
[----:B------:R-:W-:Y:S04]  /*12f40*/  IMAD.IADD R0, R153, 0x1, -R234 ;  /* 0x0000000199007824 */ /* 0x000fe800078e0aea */
[----:B------:R-:W-:Y:S05]  /*12f50*/  IMAD R2, R2, c[0x0][0x32c], R0 ;  /* 0x0000cb0002027a24 */ /* 0x000fea00078e0200 */
[----:B------:R-:W-:Y:S02]  /*12f60*/  IADD3 R0, R2, c[0x0][0x32c], RZ ;  /* 0x0000cb0002007a10 */ /* 0x000fe40007ffe0ff */
[----:B------:R-:W-:Y:S02]  /*12f70*/  IMNMX R160, R160, R2, !PT ;  /* 0x00000002a0a07217 */ /* 0x000fe40007800200 */
[----:B------:R-:W-:Y:S02]  /*12f80*/  IMNMX R161, R161, R0, PT ;  /* 0x00000000a1a17217 */ /* 0x000fe40003800200 */
.L_x_1227:
        /* <DEDUP_REMOVED lines=17> */
.L_x_1233:
[----:B------:R-:W-:Y:S04]  /*130a0*/  MOV R0, c[0x0][0x32c] ;  /* 0x0000cb0000007a02 */ /* 0x000fe80000000f00 */
[----:B------:R-:W-:Y:S11]  /*130b0*/  ISETP.NE.AND P0, PT, R0, 0x1, PT ;  /* 0x000000010000780c */ /* 0x000ff60003f05270 */
[----:B------:R-:W-:Y:S02]  /*130c0*/  @!UPT UIADD3 URZ, URZ, URZ, URZ ;  /* 0x0000003f3f3ff290 */ /* 0x000fe4000fffe03f */
[----:B------:R-:W-:Y:S05]  /*130d0*/  @P0 IMAD.HI.U32 R0, R2, c[0x0][0x330], RZ ;  /* 0x0000cc0002000a27 */ /* 0x000fea00078e00ff */
[----:B------:R-:W-:Y:S02]  /*130e0*/  @P0 SHF.R.U32.HI R2, RZ, c[0x0][0x334], R0 ;  /* 0x0000cd00ff020a19 */ /* 0x000fe40000011600 */
.L_x_1234:
[----:B------:R-:W-:Y:S05]  /*130f0*/  BSYNC B0 ;  /* 0x0000000000007941 */ /* 0x000fea0003800000 */
.L_x_1232:
[----:B------:R-:W-:Y:S04]  /*13100*/  IMAD.IADD R0, R153, 0x1, -R234 ;  /* 0x0000000199007824 */ /* 0x000fe800078e0aea */
[----:B------:R-:W-:Y:S05]  /*13110*/  IMAD R0, R2, c[0x0][0x32c], R0 ;  /* 0x0000cb0002007a24 */ /* 0x000fea00078e0200 */
[----:B------:R-:W-:Y:S02]  /*13120*/  IADD3 R2, R0, c[0x0][0x32c], RZ ;  /* 0x0000cb0000027a10 */ /* 0x000fe40007ffe0ff */
[----:B------:R-:W-:Y:S02]  /*13130*/  IMNMX R158, R158, R0, !PT ;  /* 0x000000009e9e7217 */ /* 0x000fe40007800200 */
[----:B------:R-:W-:Y:S02]  /*13140*/  IMNMX R159, R159, R2, PT ;  /* 0x000000029f9f7217 */ /* 0x000fe40003800200 */
.L_x_1231:
        /* <DEDUP_REMOVED lines=17> */
.L_x_1237:
[----:B------:R-:W-:Y:S04]  /*13260*/  MOV R0, c[0x0][0x32c] ;  /* 0x0000cb0000007a02 */ /* 0x000fe80000000f00 */
[----:B------:R-:W-:Y:S11]  /*13270*/  ISETP.NE.AND P0, PT, R0, 0x1, PT ;  /* 0x000000010000780c */ /* 0x000ff60003f05270 */
[----:B------:R-:W-:Y:S02]  /*13280*/  @!UPT UIADD3 URZ, URZ, URZ, URZ ;  /* 0x0000003f3f3ff290 */ /* 0x000fe4000fffe03f */
[----:B------:R-:W-:Y:S05]  /*13290*/  @P0 IMAD.HI.U32 R0, R2, c[0x0][0x330], RZ ;  /* 0x0000cc0002000a27 */ /* 0x000fea00078e00ff */
[----:B------:R-:W-:Y:S02]  /*132a0*/  @P0 SHF.R.U32.HI R2, RZ, c[0x0][0x334], R0 ;  /* 0x0000cd00ff020a19 */ /* 0x000fe40000011600 */
.L_x_1238:
[----:B------:R-:W-:Y:S05]  /*132b0*/  BSYNC B0 ;  /* 0x0000000000007941 */ /* 0x000fea0003800000 */
.L_x_1236:
[----:B------:R-:W-:Y:S04]  /*132c0*/  IMAD.IADD R0, R153, 0x1, -R234 ;  /* 0x0000000199007824 */ /* 0x000fe800078e0aea */
[----:B------:R-:W-:Y:S05]  /*132d0*/  IMAD R0, R2, c[0x0][0x32c], R0 ;  /* 0x0000cb0002007a24 */ /* 0x000fea00078e0200 */
[----:B------:R-:W-:Y:S02]  /*132e0*/  IADD3 R2, R0, c[0x0][0x32c], RZ ;  /* 0x0000cb0000027a10 */ /* 0x000fe40007ffe0ff */
[----:B------:R-:W-:Y:S02]  /*132f0*/  IMNMX R156, R156, R0, !PT ;  /* 0x000000009c9c7217 */ /* 0x000fe40007800200 */
[----:B------:R-:W-:Y:S02]  /*13300*/  IMNMX R157, R157, R2, PT ;  /* 0x000000029d9d7217 */ /* 0x000fe40003800200 */
.L_x_1235:
        /* <DEDUP_REMOVED lines=24> */
[C---:B------:R-:W-:Y:S04]  /*13490*/  ISETP.LT.OR P0, PT, R161.reuse, 0x11, P0 ;  /* 0x00000011a100780c */ /* 0x040fe80000701670 */
[----:B------:R-:W-:Y:S02]  /*134a0*/  FSEL R186, R20, -INF , !P0 ;  /* 0xff80000014ba7808 */ /* 0x000fe40004000000 */
[----:B------:R-:W-:Y:S02]  /*134b0*/  ISETP.GT.AND P0, PT, R160, 0x11, !P1 ;  /* 0x00000011a000780c */ /* 0x000fe40004f04270 */
[----:B------:R-:W-:Y:S02]  /*134c0*/  P2R R20, PR, RZ, 0x2 ;  /* 0x00000002ff147803 */ /* 0x000fe40000000000 */
[----:B------:R-:W-:Y:S04]  /*134d0*/  ISETP.LT.OR P0, PT, R161, 0x12, P0 ;  /* 0x00000012a100780c */ /* 0x000fe80000701670 */
[----:B------:R-:W-:Y:S02]  /*134e0*/  FSEL R187, R21, -INF , !P0 ;  /* 0xff80000015bb7808 */ /* 0x000fe40004000000 */
[----:B------:R-:W-:Y:S02]  /*134f0*/  ISETP.GT.AND P0, PT, R158, 0x10, !P2 ;  /* 0x000000109e00780c */ /* 0x000fe40005704270 */
[----:B------:R-:W-:Y:S02]  /*13500*/  ISETP.GE.AND P2, PT, R153, 0x19, PT ;  /* 0x000000199900780c */ /* 0x000fe40003f46270 */
[----:B------:R-:W-:Y:S04]  /*13510*/  ISETP.LT.OR P0, PT, R159, 0x11, P0 ;  /* 0x000000119f00780c */ /* 0x000fe80000701670 */
        /* <DEDUP_REMOVED lines=8> */
[C---:B------:R-:W-:Y:S04]  /*135a0*/  ISETP.LT.OR P0, PT, R161.reuse, 0x19, P0 ;  /* 0x00000019a100780c */ /* 0x040fe80000701670 */
[----:B------:R-:W-:Y:S02]  /*135b0*/  FSEL R190, R32, -INF , !P0 ;  /* 0xff80000020be7808 */ /* 0x000fe40004000000 */
[----:B------:R-:W-:Y:S04]  /*135c0*/  ISETP.GT.AND P0, PT, R160, 0x19, !P1 ;  /* 0x00000019a000780c */ /* 0x000fe80004f04270 */
        /* <DEDUP_REMOVED lines=28> */
[C---:B------:R-:W-:Y:S04]  /*13790*/  ISETP.GT.AND P0, PT, R158.reuse, 0x1, !P1 ;  /* 0x000000019e00780c */ /* 0x040fe80004f04270 */
[----:B------:R-:W-:Y:S04]  /*137a0*/  ISETP.LT.OR P0, PT, R159, 0x2, P0 ;  /* 0x000000029f00780c */ /* 0x000fe80000701670 */
[----:B------:R-:W-:Y:S02]  /*137b0*/  FSEL R7, R7, -INF , !P0 ;  /* 0xff80000007077808 */ /* 0x000fe40004000000 */
[----:B------:R-:W-:Y:S04]  /*137c0*/  ISETP.GT.AND P0, PT, R158, RZ, !P2 ;  /* 0x000000ff9e00720c */ /* 0x000fe80005704270 */
[----:B------:R-:W-:Y:S04]  /*137d0*/  ISETP.LT.OR P0, PT, R159, 0x1, P0 ;  /* 0x000000019f00780c */ /* 0x000fe80000701670 */
[----:B------:R-:W-:Y:S02]  /*137e0*/  FSEL R4, R6, -INF , !P0 ;  /* 0xff80000006047808 */ /* 0x000fe40004000000 */
[----:B------:R-:W-:Y:S01]  /*137f0*/  ISETP.GT.AND P0, PT, R160, 0x28, !P3 ;  /* 0x00000028a000780c */ /* 0x000fe20005f04270 */
[----:B------:R-:W1:Y:S03]  /*13800*/  SHFL.IDX PT, R6, R154, 0x3, 0x1c1f ;  /* 0x007c1f009a067f89 */ /* 0x000e6600000e0000 */
[C---:B------:R-:W-:Y:S04]  /*13810*/  ISETP.LT.OR P0, PT, R161.reuse, 0x29, P0 ;  /* 0x00000029a100780c */ /* 0x040fe80000701670 */
[----:B------:R-:W-:Y:S02]  /*13820*/  FSEL R192, R48, -INF , !P0 ;  /* 0xff80000030c07808 */ /* 0x000fe40004000000 */
[----:B------:R-:W-:Y:S04]  /*13830*/  ISETP.GT.AND P0, PT, R160, 0x29, !P6 ;  /* 0x00000029a000780c */ /* 0x000fe80007704270 */
[----:B------:R-:W-:Y:S04]  /*13840*/  ISETP.LT.OR P0, PT, R161, 0x2a, P0 ;  /* 0x0000002aa100780c */ /* 0x000fe80000701670 */
[----:B------:R-:W-:Y:S02]  /*13850*/  FSEL R171, R49, -INF , !P0 ;  /* 0xff80000031ab7808 */ /* 0x000fe40004000000 */
[----:B------:R-:W-:Y:S04]  /*13860*/  ISETP.GT.AND P0, PT, R158, 0x28, !P3 ;  /* 0x000000289e00780c */ /* 0x000fe80005f04270 */
        /* <DEDUP_REMOVED lines=65> */
.L_x_1241:
[----:B------:R-:W-:Y:S04]  /*13c80*/  MOV R6, c[0x0][0x32c] ;  /* 0x0000cb0000067a02 */ /* 0x000fe80000000f00 */
[----:B------:R-:W-:Y:S11]  /*13c90*/  ISETP.NE.AND P0, PT, R6, 0x1, PT ;  /* 0x000000010600780c */ /* 0x000ff60003f05270 */
[----:B------:R-:W-:Y:S02]  /*13ca0*/  @!UPT UIADD3 URZ, URZ, URZ, URZ ;  /* 0x0000003f3f3ff290 */ /* 0x000fe4000fffe03f */
[----:B------:R-:W-:Y:S05]  /*13cb0*/  @P0 IMAD.HI.U32 R6, R24, c[0x0][0x330], RZ ;  /* 0x0000cc0018060a27 */ /* 0x000fea00078e00ff */
[----:B------:R-:W-:Y:S02]  /*13cc0*/  @P0 SHF.R.U32.HI R24, RZ, c[0x0][0x334], R6 ;  /* 0x0000cd00ff180a19 */ /* 0x000fe40000011606 */
.L_x_1242:
[----:B------:R-:W-:Y:S05]  /*13cd0*/  BSYNC B0 ;  /* 0x0000000000007941 */ /* 0x000fea0003800000 */
.L_x_1240:
[----:B------:R-:W-:Y:S04]  /*13ce0*/  IMAD.IADD R153, R153, 0x1, -R234 ;  /* 0x0000000199997824 */ /* 0x000fe800078e0aea */
[----:B------:R-:W-:Y:S05]  /*13cf0*/  IMAD R153, R24, c[0x0][0x32c], R153 ;  /* 0x0000cb0018997a24 */ /* 0x000fea00078e0299 */
[----:B------:R-:W-:Y:S02]  /*13d00*/  IADD3 R6, R153, c[0x0][0x32c], RZ ;  /* 0x0000cb0099067a10 */ /* 0x000fe40007ffe0ff */
[----:B------:R-:W-:Y:S02]  /*13d10*/  IMNMX R3, R3, R153, !PT ;  /* 0x0000009903037217 */ /* 0x000fe40007800200 */
[----:B------:R-:W-:Y:S02]  /*13d20*/  IMNMX R152, R152, R6, PT ;  /* 0x0000000698987217 */ /* 0x000fe40003800200 */
.L_x_1239:
[----:B------:R-:W-:Y:S01]  /*13d30*/  ISETP.GT.AND P0, PT, R3, RZ, !P2 ;  /* 0x000000ff0300720c */ /* 0x000fe20005704270 */
[----:B------:R-:W-:Y:S01]  /*13d40*/  LDSM.16.MT88.4 R36, [R212+0x1880] ;  /* 0x00188000d424783b */ /* 0x000fe20000004200 */
[----:B------:R-:W-:Y:S02]  /*13d50*/  ISETP.NE.AND P2, PT, R23, RZ, PT ;  /* 0x000000ff1700720c */ /* 0x000fe40003f45270 */
[----:B------:R-:W-:Y:S04]  /*13d60*/  ISETP.LT.OR P0, PT, R152, 0x1, P0 ;  /* 0x000000019800780c */ /* 0x000fe80000701670 */
[----:B------:R-:W-:Y:S02]  /*13d70*/  FSEL R10, R10, -INF , !P0 ;  /* 0xff8000000a0a7808 */ /* 0x000fe40004000000 */
[----:B------:R-:W-:Y:S02]  /*13d80*/  ISETP.GT.AND P0, PT, R3, 0x1, !P1 ;  /* 0x000000010300780c */ /* 0x000fe40004f04270 */
        /* <DEDUP_REMOVED lines=34> */
[----:B------:R-:W-:Y:S01]  /*13fb0*/  FMNMX.FTZ R0, R189, R0, !PT ;  /* 0x00000000bd007209 */ /* 0x000fe20007810000 */
[----:B------:R-:W1:Y:S01]  /*13fc0*/  SHFL.BFLY PT, R20, R2, 0x2, 0x1f ;  /* 0x0c401f0002147f89 */ /* 0x000e6200000e0000 */
[----:B------:R-:W-:Y:S02]  /*13fd0*/  ISETP.GT.AND P0, PT, R3, 0x11, !P0 ;  /* 0x000000110300780c */ /* 0x000fe40004704270 */
[----:B------:R-:W-:Y:S02]  /*13fe0*/  FMNMX.FTZ R0, R196, R0, !PT ;  /* 0x00000000c4007209 */ /* 0x000fe40007810000 */
[C---:B------:R-:W-:Y:S02]  /*13ff0*/  ISETP.LT.OR P0, PT, R152.reuse, 0x12, P0 ;  /* 0x000000129800780c */ /* 0x040fe40000701670 */
        /* <DEDUP_REMOVED lines=8> */
[----:B------:R-:W-:Y:S02]  /*14080*/  FMNMX.FTZ R0, R168, R0, !PT ;  /* 0x00000000a8007209 */ /* 0x000fe40007810000 */
[----:B------:R-:W-:Y:S02]  /*14090*/  ISETP.GT.AND P0, PT, R3, 0x19, !P2 ;  /* 0x000000190300780c */ /* 0x000fe40005704270 */
[----:B------:R-:W-:Y:S02]  /*140a0*/  FMNMX.FTZ R22, R12, R22, !PT ;  /* 0x000000160c167209 */ /* 0x000fe40007810000 */
[----:B------:R-:W-:Y:S02]  /*140b0*/  FMNMX.FTZ R0, R167, R0, !PT ;  /* 0x00000000a7007209 */ /* 0x000fe40007810000 */
[----:B------:R-:W-:Y:S02]  /*140c0*/  ISETP.LT.OR P0, PT, R152, 0x1a, P0 ;  /* 0x0000001a9800780c */ /* 0x000fe40000701670 */
[----:B-1----:R-:W-:Y:S02]  /*140d0*/  FMNMX.FTZ R20, R2, R20, !PT ;  /* 0x0000001402147209 */ /* 0x002fe40007810000 */
[----:B------:R-:W-:Y:S01]  /*140e0*/  FMNMX.FTZ R22, R13, R22, !PT ;  /* 0x000000160d167209 */ /* 0x000fe20007810000 */
[----:B------:R-:W1:Y:S01]  /*140f0*/  SHFL.BFLY PT, R2, R0, 0x2, 0x1f ;  /* 0x0c401f0000027f89 */ /* 0x000e6200000e0000 */
[----:B------:R-:W-:Y:S02]  /*14100*/  FSEL R24, R31, -INF , !P0 ;  /* 0xff8000001f187808 */ /* 0x000fe40004000000 */
[C---:B------:R-:W-:Y:S02]  /*14110*/  ISETP.GT.AND P0, PT, R3.reuse, 0x20, !P5 ;  /* 0x000000200300780c */ /* 0x040fe40006f04270 */
[----:B------:R-:W-:Y:S02]  /*14120*/  FMNMX.FTZ R22, R250, R22, !PT ;  /* 0x00000016fa167209 */ /* 0x000fe40007810000 */
[----:B------:R-:W-:Y:S01]  /*14130*/  ISETP.LT.OR P0, PT, R152, 0x21, P0 ;  /* 0x000000219800780c */ /* 0x000fe20000701670 */
[----:B------:R-:W2:Y:S01]  /*14140*/  SHFL.BFLY PT, R6, R20, 0x1, 0x1f ;  /* 0x0c201f0014067f89 */ /* 0x000ea200000e0000 */
[----:B------:R-:W-:Y:S02]  /*14150*/  FMNMX.FTZ R22, R252, R22, !PT ;  /* 0x00000016fc167209 */ /* 0x000fe40007810000 */
[----:B------:R-:W-:Y:S02]  /*14160*/  FSEL R166, R42, -INF , !P0 ;  /* 0xff8000002aa67808 */ /* 0x000fe40004000000 */
        /* <DEDUP_REMOVED lines=12> */
[----:B--2---:R-:W-:Y:S02]  /*14230*/  FMNMX.FTZ R3, R20, R6, !PT ;  /* 0x0000000614037209 */ /* 0x004fe40007810000 */
[----:B------:R-:W-:Y:S01]  /*14240*/  FMNMX.FTZ R6, R163, R22, !PT ;  /* 0x00000016a3067209 */ /* 0x000fe20007810000 */
[----:B------:R-:W1:Y:S01]  /*14250*/  SHFL.BFLY PT, R20, R2, 0x1, 0x1f ;  /* 0x0c201f0002147f89 */ /* 0x000e6200000e0000 */
[----:B------:R-:W-:Y:S01]  /*14260*/  ISETP.LT.OR P0, PT, R152, 0x2a, P0 ;  /* 0x0000002a9800780c */ /* 0x000fe20000701670 */
[----:B------:R-:W-:Y:S01]  /*14270*/  FMUL.FTZ R251, R3, c[0x0][0x2d0] ;  /* 0x0000b40003fb7a20 */ /* 0x000fe20000410000 */
[----:B------:R-:W-:Y:S02]  /*14280*/  FMNMX.FTZ R6, R161, R6, !PT ;  /* 0x00000006a1067209 */ /* 0x000fe40007810000 */
[----:B------:R-:W-:Y:S02]  /*14290*/  FSEL R153, R47, -INF , !P0 ;  /* 0xff8000002f997808 */ /* 0x000fe40004000000 */
[----:B------:R-:W-:Y:S01]  /*142a0*/  FSETP.NEU.FTZ.AND P0, PT, R3, -INF , PT ;  /* 0xff8000000300780b */ /* 0x000fe20003f1d000 */
[----:B------:R-:W2:Y:S03]  /*142b0*/  SHFL.BFLY PT, R0, R6, 0x2, 0x1f ;  /* 0x0c401f0006007f89 */ /* 0x000ea600000e0000 */
[----:B------:R-:W-:Y:S05]  /*142c0*/  FSEL R251, R251, RZ, P0 ;  /* 0x000000fffbfb7208 */ /* 0x000fea0000000000 */
[--C-:B------:R-:W-:Y:S01]  /*142d0*/  FFMA.FTZ R175, R21, c[0x0][0x2d0], -R251.reuse ;  /* 0x0000b40015af7a23 */ /* 0x100fe200000108fb */
[----:B------:R-:W-:Y:S01]  /*142e0*/  FMNMX.FTZ R21, R10, R148, !PT ;  /* 0x000000940a157209 */ /* 0x000fe20007810000 */
[--C-:B------:R-:W-:Y:S02]  /*142f0*/  FFMA.FTZ R174, R5, c[0x0][0x2d0], -R251.reuse ;  /* 0x0000b40005ae7a23 */ /* 0x100fe400000108fb */
[--C-:B------:R-:W-:Y:S01]  /*14300*/  FFMA.FTZ R173, R16, c[0x0][0x2d0], -R251.reuse ;  /* 0x0000b40010ad7a23 */ /* 0x100fe200000108fb */
[----:B------:R-:W-:Y:S01]  /*14310*/  FMNMX.FTZ R5, R11, R21, !PT ;  /* 0x000000150b057209 */ /* 0x000fe20007810000 */
[--C-:B------:R-:W-:Y:S01]  /*14320*/  FFMA.FTZ R172, R17, c[0x0][0x2d0], -R251.reuse ;  /* 0x0000b40011ac7a23 */ /* 0x100fe200000108fb */
[----:B------:R-:W-:Y:S01]  /*14330*/  MUFU.EX2 R175, R175 ;  /* 0x000000af00af7308 */ /* 0x000fe20000000800 */
[----:B-1----:R-:W-:Y:S01]  /*14340*/  FMNMX.FTZ R2, R2, R20, !PT ;  /* 0x0000001402027209 */ /* 0x002fe20007810000 */
[--C-:B------:R-:W-:Y:S01]  /*14350*/  FFMA.FTZ R186, R186, c[0x0][0x2d0], -R251.reuse ;  /* 0x0000b400baba7a23 */ /* 0x100fe200000108fb */
[----:B------:R-:W-:Y:S01]  /*14360*/  FMNMX.FTZ R5, R14, R5, !PT ;  /* 0x000000050e057209 */ /* 0x000fe20007810000 */
[----:B------:R-:W-:Y:S01]  /*14370*/  LDSM.16.MT88.4 R20, [R214+0x1880] ;  /* 0x00188000d614783b */ /* 0x000fe20000004200 */
[--C-:B------:R-:W-:Y:S02]  /*14380*/  FFMA.FTZ R187, R187, c[0x0][0x2d0], -R251.reuse ;  /* 0x0000b400bbbb7a23 */ /* 0x100fe400000108fb */
[----:B------:R-:W-:Y:S01]  /*14390*/  FMNMX.FTZ R5, R15, R5, !PT ;  /* 0x000000050f057209 */ /* 0x000fe20007810000 */
[----:B------:R-:W-:Y:S01]  /*143a0*/  FMUL.FTZ R195, R2, c[0x0][0x2d0] ;  /* 0x0000b40002c37a20 */ /* 0x000fe20000410000 */
[----:B--2---:R-:W-:Y:S01]  /*143b0*/  FMNMX.FTZ R0, R6, R0, !PT ;  /* 0x0000000006007209 */ /* 0x004fe20007810000 */
[----:B------:R-:W1:Y:S01]  /*143c0*/  MUFU.EX2 R174, R174 ;  /* 0x000000ae00ae7308 */ /* 0x000e620000000800 */
[----:B------:R-:W-:Y:S01]  /*143d0*/  FMNMX.FTZ R16, R25, R5, !PT ;  /* 0x0000000519107209 */ /* 0x000fe20007810000 */
[--C-:B------:R-:W-:Y:S01]  /*143e0*/  FFMA.FTZ R190, R190, c[0x0][0x2d0], -R251.reuse ;  /* 0x0000b400bebe7a23 */ /* 0x100fe200000108fb */
[----:B------:R-:W-:Y:S01]  /*143f0*/  FSEL R6, R3, RZ, P0 ;  /* 0x000000ff03067208 */ /* 0x000fe20000000000 */
[----:B------:R-:W2:Y:S01]  /*14400*/  SHFL.BFLY PT, R5, R0, 0x1, 0x1f ;  /* 0x0c201f0000057f89 */ /* 0x000ea200000e0000 */
[----:B------:R-:W-:Y:S01]  /*14410*/  FSETP.NEU.FTZ.AND P0, PT, R2, -INF , PT ;  /* 0xff8000000200780b */ /* 0x000fe20003f1d000 */
[----:B------:R-:W-:Y:S01]  /*14420*/  FFMA.FTZ R194, R194, c[0x0][0x2d0], -R251 ;  /* 0x0000b400c2c27a23 */ /* 0x000fe200000108fb */
[----:B------:R-:W-:Y:S01]  /*14430*/  FMNMX.FTZ R16, R27, R16, !PT ;  /* 0x000000101b107209 */ /* 0x000fe20007810000 */
[----:B------:R-:W-:Y:S01]  /*14440*/  FADD.FTZ R6, -R6, R151 ;  /* 0x0000009706067221 */ /* 0x000fe20000010100 */
[----:B------:R-:W-:Y:S01]  /*14450*/  FSEL R195, R195, RZ, P0 ;  /* 0x000000ffc3c37208 */ /* 0x000fe20000000000 */
[----:B------:R-:W-:Y:S01]  /*14460*/  MUFU.EX2 R173, R173 ;  /* 0x000000ad00ad7308 */ /* 0x000fe20000000800 */
[----:B------:R-:W-:Y:S01]  /*14470*/  FMNMX.FTZ R16, R30, R16, !PT ;  /* 0x000000101e107209 */ /* 0x000fe20007810000 */
[----:B------:R-:W-:Y:S02]  /*14480*/  FMUL.FTZ R151, R6, c[0x0][0x2d0] ;  /* 0x0000b40006977a20 */ /* 0x000fe40000410000 */
        /* <DEDUP_REMOVED lines=9> */
[--C-:B------:R-:W-:Y:S01]  /*14520*/  FFMA.FTZ R188, R188, c[0x0][0x2d0], -R195.reuse ;  /* 0x0000b400bcbc7a23 */ /* 0x100fe200000108c3 */
[----:B-1----:R-:W-:Y:S01]  /*14530*/  F2FP.PACK_AB R156, R174, R175 ;  /* 0x000000afae9c723e */ /* 0x002fe200000000ff */
[--C-:B------:R-:W-:Y:S01]  /*14540*/  FFMA.FTZ R189, R189, c[0x0][0x2d0], -R195.reuse ;  /* 0x0000b400bdbd7a23 */ /* 0x100fe200000108c3 */
[----:B------:R-:W-:Y:S01]  /*14550*/  FMNMX.FTZ R7, R160, R7, !PT ;  /* 0x00000007a0077209 */ /* 0x000fe20007810000 */
[--C-:B------:R-:W-:Y:S01]  /*14560*/  FFMA.FTZ R196, R196, c[0x0][0x2d0], -R195.reuse ;  /* 0x0000b400c4c47a23 */ /* 0x100fe200000108c3 */
[----:B--2---:R-:W-:Y:S01]  /*14570*/  FMNMX.FTZ R0, R0, R5, !PT ;  /* 0x0000000500007209 */ /* 0x004fe20007810000 */
[----:B------:R-:W-:Y:S01]  /*14580*/  FFMA.FTZ R199, R199, c[0x0][0x2d0], -R195 ;  /* 0x0000b400c7c77a23 */ /* 0x000fe200000108c3 */
[----:B------:R-:W-:Y:S01]  /*14590*/  FMNMX.FTZ R7, R153, R7, !PT ;  /* 0x0000000799077209 */ /* 0x000fe20007810000 */
[----:B------:R-:W1:Y:S01]  /*145a0*/  MUFU.EX2 R172, R172 ;  /* 0x000000ac00ac7308 */ /* 0x000e620000000800 */
[----:B------:R-:W-:Y:S01]  /*145b0*/  FSEL R5, R2, RZ, P0 ;  /* 0x000000ff02057208 */ /* 0x000fe20000000000 */
[C---:B------:R-:W-:Y:S01]  /*145c0*/  FMUL.FTZ R170, R0.reuse, c[0x0][0x2d0] ;  /* 0x0000b40000aa7a20 */ /* 0x040fe20000410000 */
[----:B------:R-:W-:Y:S01]  /*145d0*/  FSETP.NEU.FTZ.AND P0, PT, R0, -INF , PT ;  /* 0xff8000000000780b */ /* 0x000fe20003f1d000 */
[----:B------:R-:W2:Y:S01]  /*145e0*/  SHFL.BFLY PT, R4, R7, 0x2, 0x1f ;  /* 0x0c401f0007047f89 */ /* 0x000ea200000e0000 */
[--C-:B------:R-:W-:Y:S02]  /*145f0*/  FFMA.FTZ R198, R198, c[0x0][0x2d0], -R251.reuse ;  /* 0x0000b400c6c67a23 */ /* 0x100fe400000108fb */
[----:B------:R-:W-:Y:S01]  /*14600*/  FSEL R170, R170, RZ, P0 ;  /* 0x000000ffaaaa7208 */ /* 0x000fe20000000000 */
[----:B------:R-:W-:Y:S01]  /*14610*/  FADD.FTZ R150, -R5, R150 ;  /* 0x0000009605967221 */ /* 0x000fe20000010100 */
[----:B------:R-:W-:Y:S01]  /*14620*/  FSEL R5, R0, RZ, P0 ;  /* 0x000000ff00057208 */ /* 0x000fe20000000000 */
[----:B------:R-:W-:Y:S01]  /*14630*/  MUFU.EX2 R155, R155 ;  /* 0x0000009b009b7308 */ /* 0x000fe20000000800 */
[----:B------:R-:W-:Y:S02]  /*14640*/  FFMA.FTZ R197, R197, c[0x0][0x2d0], -R251 ;  /* 0x0000b400c5c57a23 */ /* 0x000fe400000108fb */
[----:B------:R-:W-:Y:S02]  /*14650*/  FMUL.FTZ R150, R150, c[0x0][0x2d0] ;  /* 0x0000b40096967a20 */ /* 0x000fe40000410000 */
[----:B------:R-:W-:Y:S02]  /*14660*/  FADD.FTZ R5, -R5, R149 ;  /* 0x0000009505057221 */ /* 0x000fe40000010100 */
[--C-:B------:R-:W-:Y:S02]  /*14670*/  FFMA.FTZ R177, R8, c[0x0][0x2d0], -R170.reuse ;  /* 0x0000b40008b17a23 */ /* 0x100fe400000108aa */
[----:B------:R-:W-:Y:S01]  /*14680*/  FMUL.FTZ R5, R5, c[0x0][0x2d0] ;  /* 0x0000b40005057a20 */ /* 0x000fe20000410000 */
[----:B------:R-:W3:Y:S01]  /*14690*/  MUFU.EX2 R150, R150 ;  /* 0x0000009600967308 */ /* 0x000ee20000000800 */
[--C-:B------:R-:W-:Y:S02]  /*146a0*/  FFMA.FTZ R176, R9, c[0x0][0x2d0], -R170.reuse ;  /* 0x0000b40009b07a23 */ /* 0x100fe400000108aa */
[--C-:B------:R-:W-:Y:S01]  /*146b0*/  FFMA.FTZ R181, R12, c[0x0][0x2d0], -R170.reuse ;  /* 0x0000b4000cb57a23 */ /* 0x100fe200000108aa */
[----:B-1----:R-:W-:Y:S01]  /*146c0*/  F2FP.PACK_AB R158, R172, R173 ;  /* 0x000000adac9e723e */ /* 0x002fe200000000ff */
[----:B------:R-:W-:Y:S02]  /*146d0*/  FFMA.FTZ R180, R13, c[0x0][0x2d0], -R170 ;  /* 0x0000b4000db47a23 */ /* 0x000fe400000108aa */
[----:B------:R-:W-:Y:S01]  /*146e0*/  FMUL.FTZ R16, R151, R132 ;  /* 0x0000008497107220 */ /* 0x000fe20000410000 */
[----:B--2---:R-:W-:Y:S01]  /*146f0*/  FMNMX.FTZ R4, R7, R4, !PT ;  /* 0x0000000407047209 */ /* 0x004fe20007810000 */
[C---:B------:R-:W-:Y:S01]  /*14700*/  FMUL.FTZ R17, R151.reuse, R133 ;  /* 0x0000008597117220 */ /* 0x040fe20000410000 */
[----:B------:R1:W2:Y:S01]  /*14710*/  MUFU.EX2 R149, R5 ;  /* 0x0000000500957308 */ /* 0x0002a20000000800 */
[C---:B------:R-:W-:Y:S02]  /*14720*/  FMUL.FTZ R32, R151.reuse, R112 ;  /* 0x0000007097207220 */ /* 0x040fe40000410000 */
[----:B------:R-:W4:Y:S01]  /*14730*/  SHFL.BFLY PT, R152, R4, 0x1, 0x1f ;  /* 0x0c201f0004987f89 */ /* 0x000f2200000e0000 */
[C---:B------:R-:W-:Y:S02]  /*14740*/  FMUL.FTZ R33, R151.reuse, R113 ;  /* 0x0000007197217220 */ /* 0x040fe40000410000 */
[C---:B------:R-:W-:Y:S02]  /*14750*/  FMUL.FTZ R48, R151.reuse, R124 ;  /* 0x0000007c97307220 */ /* 0x040fe40000410000 */
[C---:B------:R-:W-:Y:S02]  /*14760*/  FMUL.FTZ R49, R151.reuse, R125 ;  /* 0x0000007d97317220 */ /* 0x040fe40000410000 */
[----:B------:R-:W5:Y:S01]  /*14770*/  MUFU.EX2 R154, R154 ;  /* 0x0000009a009a7308 */ /* 0x000f620000000800 */
[C---:B------:R-:W-:Y:S02]  /*14780*/  FMUL.FTZ R52, R151.reuse, R52 ;  /* 0x0000003497347220 */ /* 0x040fe40000410000 */
[C---:B------:R-:W-:Y:S02]  /*14790*/  FMUL.FTZ R53, R151.reuse, R53 ;  /* 0x0000003597357220 */ /* 0x040fe40000410000 */
[C---:B---3--:R-:W-:Y:S02]  /*147a0*/  FMUL.FTZ R6, R150.reuse, R146 ;  /* 0x0000009296067220 */ /* 0x048fe40000410000 */
[C---:B------:R-:W-:Y:S02]  /*147b0*/  FMUL.FTZ R7, R150.reuse, R147 ;  /* 0x0000009396077220 */ /* 0x040fe40000410000 */
[C---:B------:R-:W-:Y:S01]  /*147c0*/  FMUL.FTZ R18, R150.reuse, R134 ;  /* 0x0000008696127220 */ /* 0x040fe20000410000 */
[----:B------:R-:W-:Y:S01]  /*147d0*/  MUFU.EX2 R179, R179 ;  /* 0x000000b300b37308 */ /* 0x000fe20000000800 */
[C---:B------:R-:W-:Y:S02]  /*147e0*/  FMUL.FTZ R19, R150.reuse, R135 ;  /* 0x0000008796137220 */ /* 0x040fe40000410000 */
[----:B------:R-:W-:Y:S01]  /*147f0*/  FMUL.FTZ R34, R150, R114 ;  /* 0x0000007296227220 */ /* 0x000fe20000410000 */
[----:B------:R-:W-:Y:S01]  /*14800*/  LDSM.16.MT88.4 R132, [R214+0x2080] ;  /* 0x00208000d684783b */ /* 0x000fe20000004200 */
[----:B-1----:R-:W-:Y:S01]  /*14810*/  FMUL.FTZ R5, R151, R145 ;  /* 0x0000009197057220 */ /* 0x002fe20000410000 */
[----:B----4-:R-:W-:Y:S01]  /*14820*/  FMNMX.FTZ R152, R4, R152, !PT ;  /* 0x0000009804987209 */ /* 0x010fe20007810000 */
[C---:B--2---:R-:W-:Y:S01]  /*14830*/  FMUL.FTZ R8, R149.reuse, R140 ;  /* 0x0000008c95087220 */ /* 0x044fe20000410000 */
[----:B------:R-:W-:Y:S02]  /*14840*/  MOV R140, R24 ;  /* 0x00000018008c7202 */ /* 0x000fe40000000f00 */
[----:B------:R-:W1:Y:S01]  /*14850*/  MUFU.EX2 R178, R178 ;  /* 0x000000b200b27308 */ /* 0x000e620000000800 */
[C---:B------:R-:W-:Y:S01]  /*14860*/  FSETP.NEU.FTZ.AND P0, PT, R152.reuse, -INF , PT ;  /* 0xff8000009800780b */ /* 0x040fe20003f1d000 */
[----:B------:R-:W-:Y:S01]  /*14870*/  FMUL.FTZ R162, R152, c[0x0][0x2d0] ;  /* 0x0000b40098a27a20 */ /* 0x000fe20000410000 */
[----:B-----5:R-:W-:Y:S01]  /*14880*/  F2FP.PACK_AB R157, R154, R155 ;  /* 0x0000009b9a9d723e */ /* 0x020fe200000000ff */
[C---:B------:R-:W-:Y:S01]  /*14890*/  FMUL.FTZ R9, R149.reuse, R141 ;  /* 0x0000008d95097220 */ /* 0x040fe20000410000 */
[----:B------:R-:W-:Y:S01]  /*148a0*/  FSEL R4, R152, RZ, P0 ;  /* 0x000000ff98047208 */ /* 0x000fe20000000000 */
[C---:B------:R-:W-:Y:S01]  /*148b0*/  FMUL.FTZ R12, R149.reuse, R136 ;  /* 0x00000088950c7220 */ /* 0x040fe20000410000 */
[----:B------:R-:W-:Y:S01]  /*148c0*/  FSEL R162, R162, RZ, P0 ;  /* 0x000000ffa2a27208 */ /* 0x000fe20000000000 */
[----:B------:R-:W-:Y:S02]  /*148d0*/  FMUL.FTZ R13, R149, R137 ;  /* 0x00000089950d7220 */ /* 0x000fe40000410000 */
[----:B------:R-:W-:Y:S01]  /*148e0*/  MUFU.EX2 R177, R177 ;  /* 0x000000b100b17308 */ /* 0x000fe20000000800 */
[----:B------:R-:W-:Y:S01]  /*148f0*/  FADD.FTZ R4, -R4, R148 ;  /* 0x0000009404047221 */ /* 0x000fe20000010100 */
[----:B------:R-:W-:Y:S01]  /*14900*/  MOV R141, R30 ;  /* 0x0000001e008d7202 */ /* 0x000fe20000000f00 */
[--C-:B------:R-:W-:Y:S01]  /*14910*/  FFMA.FTZ R182, R15, c[0x0][0x2d0], -R162.reuse ;  /* 0x0000b4000fb67a23 */ /* 0x100fe200000108a2 */
[----:B------:R-:W-:Y:S01]  /*14920*/  MOV R136, R29 ;  /* 0x0000001d00887202 */ /* 0x000fe20000000f00 */
[----:B------:R-:W-:Y:S01]  /*14930*/  FMUL.FTZ R4, R4, c[0x0][0x2d0] ;  /* 0x0000b40004047a20 */ /* 0x000fe20000410000 */
[----:B------:R-:W-:Y:S01]  /*14940*/  MOV R137, R28 ;  /* 0x0000001c00897202 */ /* 0x000fe20000000f00 */
[--C-:B------:R-:W-:Y:S01]  /*14950*/  FFMA.FTZ R185, R10, c[0x0][0x2d0], -R162.reuse ;  /* 0x0000b4000ab97a23 */ /* 0x100fe200000108a2 */
[----:B------:R-:W-:Y:S01]  /*14960*/  ISETP.GT.AND P0, PT, R243, R249, PT ;  /* 0x000000f9f300720c */ /* 0x000fe20003f04270 */
[--C-:B------:R-:W-:Y:S01]  /*14970*/  FFMA.FTZ R184, R11, c[0x0][0x2d0], -R162.reuse ;  /* 0x0000b4000bb87a23 */ /* 0x100fe200000108a2 */
[----:B------:R2:W3:Y:S01]  /*14980*/  MUFU.EX2 R148, R4 ;  /* 0x0000000400947308 */ /* 0x0004e20000000800 */
[----:B------:R-:W-:Y:S01]  /*14990*/  FFMA.FTZ R183, R14, c[0x0][0x2d0], -R162 ;  /* 0x0000b4000eb77a23 */ /* 0x000fe200000108a2 */
[----:B------:R-:W-:Y:S01]  /*149a0*/  IADD3 R243, R243, -0x1, RZ ;  /* 0xfffffffff3f37810 */ /* 0x000fe20007ffe0ff */
[C---:B------:R-:W-:Y:S01]  /*149b0*/  FMUL.FTZ R24, R149.reuse, R104 ;  /* 0x0000006895187220 */ /* 0x040fe20000410000 */
[----:B-1----:R-:W-:Y:S01]  /*149c0*/  F2FP.PACK_AB R159, R178, R179 ;  /* 0x000000b3b29f723e */ /* 0x002fe200000000ff */
[C---:B------:R-:W-:Y:S02]  /*149d0*/  FMUL.FTZ R29, R149.reuse, R109 ;  /* 0x0000006d951d7220 */ /* 0x040fe40000410000 */
[C---:B------:R-:W-:Y:S02]  /*149e0*/  FMUL.FTZ R28, R149.reuse, R108 ;  /* 0x0000006c951c7220 */ /* 0x040fe40000410000 */
[C---:B------:R-:W-:Y:S01]  /*149f0*/  FMUL.FTZ R35, R150.reuse, R115 ;  /* 0x0000007396237220 */ /* 0x040fe20000410000 */
[----:B------:R-:W1:Y:S01]  /*14a00*/  MUFU.EX2 R176, R176 ;  /* 0x000000b000b07308 */ /* 0x000e620000000800 */
[C---:B------:R-:W-:Y:S01]  /*14a10*/  FMUL.FTZ R40, R149.reuse, R120 ;  /* 0x0000007895287220 */ /* 0x040fe20000410000 */
[----:B------:R-:W-:Y:S01]  /*14a20*/  LDSM.16.MT88.4 R112, [R212+0x1c80] ;  /* 0x001c8000d470783b */ /* 0x000fe20000004200 */
[C---:B------:R-:W-:Y:S02]  /*14a30*/  FMUL.FTZ R41, R149.reuse, R121 ;  /* 0x0000007995297220 */ /* 0x040fe40000410000 */
[C---:B------:R-:W-:Y:S02]  /*14a40*/  FMUL.FTZ R44, R149.reuse, R128 ;  /* 0x00000080952c7220 */ /* 0x040fe40000410000 */
[----:B------:R-:W-:Y:S02]  /*14a50*/  FMUL.FTZ R45, R149, R129 ;  /* 0x00000081952d7220 */ /* 0x000fe40000410000 */
[C---:B------:R-:W-:Y:S01]  /*14a60*/  FMUL.FTZ R50, R150.reuse, R126 ;  /* 0x0000007e96327220 */ /* 0x040fe20000410000 */
[----:B------:R-:W-:Y:S01]  /*14a70*/  MUFU.EX2 R181, R181 ;  /* 0x000000b500b57308 */ /* 0x000fe20000000800 */
[C---:B------:R-:W-:Y:S02]  /*14a80*/  FMUL.FTZ R51, R150.reuse, R127 ;  /* 0x0000007f96337220 */ /* 0x040fe40000410000 */
[----:B------:R-:W-:Y:S01]  /*14a90*/  FMUL.FTZ R54, R150, R54 ;  /* 0x0000003696367220 */ /* 0x000fe20000410000 */
[----:B------:R-:W-:Y:S01]  /*14aa0*/  LDSM.16.MT88.4 R124, [R214+0x2c80] ;  /* 0x002c8000d67c783b */ /* 0x000fe20000004200 */
[----:B--2---:R-:W-:Y:S02]  /*14ab0*/  FMUL.FTZ R4, R151, R144 ;  /* 0x0000009097047220 */ /* 0x004fe40000410000 */
[C---:B---3--:R-:W-:Y:S02]  /*14ac0*/  FMUL.FTZ R26, R148.reuse, R106 ;  /* 0x0000006a941a7220 */ /* 0x048fe40000410000 */
[C---:B------:R-:W-:Y:S01]  /*14ad0*/  FMUL.FTZ R30, R148.reuse, R110 ;  /* 0x0000006e941e7220 */ /* 0x040fe20000410000 */
[----:B------:R-:W2:Y:S01]  /*14ae0*/  MUFU.EX2 R180, R180 ;  /* 0x000000b400b47308 */ /* 0x000ea20000000800 */
[C---:B------:R-:W-:Y:S01]  /*14af0*/  FMUL.FTZ R31, R148.reuse, R111 ;  /* 0x0000006f941f7220 */ /* 0x040fe20000410000 */
[-C--:B------:R-:W-:Y:S01]  /*14b00*/  HMMA.16816.F32 R4, R156, R20.reuse, R4 ;  /* 0x000000149c04723c */ /* 0x080fe20000001804 */
[----:B------:R-:W-:Y:S01]  /*14b10*/  FMUL.FTZ R10, R148, R142 ;  /* 0x0000008e940a7220 */ /* 0x000fe20000410000 */
[----:B-1----:R-:W-:Y:S01]  /*14b20*/  F2FP.PACK_AB R144, R176, R177 ;  /* 0x000000b1b090723e */ /* 0x002fe200000000ff */
[C---:B------:R-:W-:Y:S01]  /*14b30*/  FMUL.FTZ R11, R148.reuse, R143 ;  /* 0x0000008f940b7220 */ /* 0x040fe20000410000 */
[----:B------:R-:W-:Y:S01]  /*14b40*/  MOV R142, R27 ;  /* 0x0000001b008e7202 */ /* 0x000fe20000000f00 */
[C---:B------:R-:W-:Y:S01]  /*14b50*/  FMUL.FTZ R15, R148.reuse, R139 ;  /* 0x0000008b940f7220 */ /* 0x040fe20000410000 */
[----:B------:R-:W-:Y:S01]  /*14b60*/  MOV R143, R25 ;  /* 0x00000019008f7202 */ /* 0x000fe20000000f00 */
[C---:B------:R-:W-:Y:S01]  /*14b70*/  FMUL.FTZ R14, R148.reuse, R138 ;  /* 0x0000008a940e7220 */ /* 0x040fe20000410000 */
[----:B------:R-:W-:Y:S01]  /*14b80*/  MUFU.EX2 R185, R185 ;  /* 0x000000b900b97308 */ /* 0x000fe20000000800 */
[C---:B------:R-:W-:Y:S03]  /*14b90*/  FMUL.FTZ R25, R149.reuse, R105 ;  /* 0x0000006995197220 */ /* 0x040fe60000410000 */
[C---:B------:R-:W-:Y:S02]  /*14ba0*/  FMUL.FTZ R27, R148.reuse, R107 ;  /* 0x0000006b941b7220 */ /* 0x040fe40000410000 */
[----:B------:R-:W-:Y:S01]  /*14bb0*/  LDSM.16.MT88.4 R104, [R212+0x2480] ;  /* 0x00248000d468783b */ /* 0x000fe20000004200 */
[C---:B------:R-:W-:Y:S02]  /*14bc0*/  FMUL.FTZ R42, R148.reuse, R122 ;  /* 0x0000007a942a7220 */ /* 0x040fe40000410000 */
[C---:B------:R-:W-:Y:S01]  /*14bd0*/  FMUL.FTZ R43, R148.reuse, R123 ;  /* 0x0000007b942b7220 */ /* 0x040fe20000410000 */
[----:B------:R-:W1:Y:S01]  /*14be0*/  MUFU.EX2 R184, R184 ;  /* 0x000000b800b87308 */ /* 0x000e620000000800 */
[C---:B------:R-:W-:Y:S02]  /*14bf0*/  FMUL.FTZ R46, R148.reuse, R130 ;  /* 0x00000082942e7220 */ /* 0x040fe40000410000 */
        /* <DEDUP_REMOVED lines=24> */
[----:B------:R1:W-:Y:S01]  /*14d80*/  MUFU.EX2 R121, R108 ;  /* 0x0000006c00797308 */ /* 0x0003e20000000800 */
[--C-:B------:R-:W-:Y:S02]  /*14d90*/  FFMA.FTZ R250, R250, c[0x0][0x2d0], -R170.reuse ;  /* 0x0000b400fafa7a23 */ /* 0x100fe400000108aa */
[--C-:B------:R-:W-:Y:S01]  /*14da0*/  FFMA.FTZ R252, R252, c[0x0][0x2d0], -R170.reuse ;  /* 0x0000b400fcfc7a23 */ /* 0x100fe200000108aa */
[----:B--2---:R-:W-:Y:S01]  /*14db0*/  F2FP.PACK_AB R147, R182, R183 ;  /* 0x000000b7b693723e */ /* 0x004fe200000000ff */
[--C-:B------:R-:W-:Y:S02]  /*14dc0*/  FFMA.FTZ R193, R193, c[0x0][0x2d0], -R195.reuse ;  /* 0x0000b400c1c17a23 */ /* 0x100fe400000108c3 */
[--C-:B------:R-:W-:Y:S02]  /*14dd0*/  FFMA.FTZ R191, R191, c[0x0][0x2d0], -R195.reuse ;  /* 0x0000b400bfbf7a23 */ /* 0x100fe400000108c3 */
[----:B------:R-:W-:Y:S01]  /*14de0*/  FFMA.FTZ R195, R167, c[0x0][0x2d0], -R195 ;  /* 0x0000b400a7c37a23 */ /* 0x000fe200000108c3 */
[----:B------:R-:W-:Y:S01]  /*14df0*/  MUFU.EX2 R130, R169 ;  /* 0x000000a900827308 */ /* 0x000fe20000000800 */
[C---:B------:R-:W-:Y:S01]  /*14e00*/  HMMA.16816.F32 R8, R144.reuse, R20, R8 ;  /* 0x000000149008723c */ /* 0x040fe20000001808 */
[--C-:B------:R-:W-:Y:S02]  /*14e10*/  FFMA.FTZ R192, R192, c[0x0][0x2d0], -R251.reuse ;  /* 0x0000b400c0c07a23 */ /* 0x100fe400000108fb */
[----:B------:R-:W-:Y:S02]  /*14e20*/  FFMA.FTZ R251, R171, c[0x0][0x2d0], -R251 ;  /* 0x0000b400abfb7a23 */ /* 0x000fe400000108fb */
[----:B------:R-:W-:Y:S02]  /*14e30*/  FFMA.FTZ R163, R163, c[0x0][0x2d0], -R170 ;  /* 0x0000b400a3a37a23 */ /* 0x000fe400000108aa */
[C---:B------:R-:W-:Y:S01]  /*14e40*/  FMUL.FTZ R20, R151.reuse, R100 ;  /* 0x0000006497147220 */ /* 0x040fe20000410000 */
[-C--:B------:R-:W-:Y:S01]  /*14e50*/  HMMA.16816.F32 R12, R144, R22.reuse, R12 ;  /* 0x00000016900c723c */ /* 0x080fe2000000180c */
[C---:B------:R-:W-:Y:S01]  /*14e60*/  FMUL.FTZ R21, R151.reuse, R101 ;  /* 0x0000006597157220 */ /* 0x040fe20000410000 */
[----:B------:R-:W-:Y:S02]  /*14e70*/  MUFU.EX2 R131, R166 ;  /* 0x000000a600837308 */ /* 0x000fe40000000800 */
[C---:B------:R-:W-:Y:S01]  /*14e80*/  FMUL.FTZ R68, R151.reuse, R68 ;  /* 0x0000004497447220 */ /* 0x040fe20000410000 */
[----:B-1----:R-:W-:Y:S01]  /*14e90*/  LDSM.16.MT88.4 R108, [R214+0x1c80] ;  /* 0x001c8000d66c783b */ /* 0x002fe20000004200 */
[----:B------:R-:W-:Y:S02]  /*14ea0*/  FMUL.FTZ R69, R151, R69 ;  /* 0x0000004597457220 */ /* 0x000fe40000410000 */
[C---:B------:R-:W-:Y:S01]  /*14eb0*/  HMMA.16816.F32 R16, R156.reuse, R22, R16 ;  /* 0x000000169c10723c */ /* 0x040fe20000001810 */
[C---:B------:R-:W-:Y:S03]  /*14ec0*/  FMUL.FTZ R70, R150.reuse, R70 ;  /* 0x0000004696467220 */ /* 0x040fe60000410000 */
[C---:B------:R-:W-:Y:S01]  /*14ed0*/  FMUL.FTZ R71, R150.reuse, R71 ;  /* 0x0000004796477220 */ /* 0x040fe20000410000 */
[----:B------:R-:W-:Y:S01]  /*14ee0*/  MUFU.EX2 R187, R187 ;  /* 0x000000bb00bb7308 */ /* 0x000fe20000000800 */
[C---:B------:R-:W-:Y:S02]  /*14ef0*/  FMUL.FTZ R72, R149.reuse, R72 ;  /* 0x0000004895487220 */ /* 0x040fe40000410000 */
[C---:B------:R-:W-:Y:S04]  /*14f00*/  FMUL.FTZ R22, R150.reuse, R102 ;  /* 0x0000006696167220 */ /* 0x040fe80000410000 */
[----:B------:R-:W-:Y:S02]  /*14f10*/  FMUL.FTZ R23, R150, R103 ;  /* 0x0000006796177220 */ /* 0x000fe40000410000 */
[----:B------:R-:W1:Y:S01]  /*14f20*/  LDSM.16.MT88.4 R100, [R214+0x2480] ;  /* 0x00248000d664783b */ /* 0x000e620000004200 */
[C---:B------:R-:W-:Y:S01]  /*14f30*/  FMUL.FTZ R73, R149.reuse, R73 ;  /* 0x0000004995497220 */ /* 0x040fe20000410000 */
[----:B------:R-:W-:Y:S01]  /*14f40*/  MUFU.EX2 R188, R188 ;  /* 0x000000bc00bc7308 */ /* 0x000fe20000000800 */
[C---:B------:R-:W-:Y:S02]  /*14f50*/  FMUL.FTZ R74, R148.reuse, R74 ;  /* 0x0000004a944a7220 */ /* 0x040fe40000410000 */
[-C--:B------:R-:W-:Y:S01]  /*14f60*/  HMMA.16816.F32 R20, R156, R36.reuse, R20 ;  /* 0x000000249c14723c */ /* 0x080fe20000001814 */
[C---:B------:R-:W-:Y:S02]  /*14f70*/  FMUL.FTZ R75, R148.reuse, R75 ;  /* 0x0000004b944b7220 */ /* 0x040fe40000410000 */
[C---:B------:R-:W-:Y:S02]  /*14f80*/  FMUL.FTZ R76, R149.reuse, R76 ;  /* 0x0000004c954c7220 */ /* 0x040fe40000410000 */
[----:B------:R-:W-:Y:S02]  /*14f90*/  FMUL.FTZ R77, R149, R77 ;  /* 0x0000004d954d7220 */ /* 0x000fe40000410000 */
[C---:B------:R-:W-:Y:S01]  /*14fa0*/  FMUL.FTZ R78, R148.reuse, R78 ;  /* 0x0000004e944e7220 */ /* 0x040fe20000410000 */
[C---:B------:R-:W-:Y:S01]  /*14fb0*/  HMMA.16816.F32 R24, R144.reuse, R36, R24 ;  /* 0x000000249018723c */ /* 0x040fe20000001818 */
[----:B------:R-:W-:Y:S01]  /*14fc0*/  FMUL.FTZ R79, R148, R79 ;  /* 0x0000004f944f7220 */ /* 0x000fe20000410000 */
[----:B------:R-:W2:Y:S02]  /*14fd0*/  MUFU.EX2 R189, R189 ;  /* 0x000000bd00bd7308 */ /* 0x000ea40000000800 */
[C---:B------:R-:W-:Y:S02]  /*14fe0*/  FMUL.FTZ R80, R151.reuse, R80 ;  /* 0x0000005097507220 */ /* 0x040fe40000410000 */
[C---:B------:R-:W-:Y:S02]  /*14ff0*/  FMUL.FTZ R81, R151.reuse, R81 ;  /* 0x0000005197517220 */ /* 0x040fe40000410000 */
[-C--:B------:R-:W-:Y:S01]  /*15000*/  HMMA.16816.F32 R28, R144, R38.reuse, R28 ;  /* 0x00000026901c723c */ /* 0x080fe2000000181c */
[C---:B------:R-:W-:Y:S03]  /*15010*/  FMUL.FTZ R36, R151.reuse, R116 ;  /* 0x0000007497247220 */ /* 0x040fe60000410000 */
[----:B------:R-:W-:Y:S01]  /*15020*/  FMUL.FTZ R37, R151, R117 ;  /* 0x0000007597257220 */ /* 0x000fe20000410000 */
[----:B------:R-:W-:Y:S01]  /*15030*/  MUFU.EX2 R190, R190 ;  /* 0x000000be00be7308 */ /* 0x000fe20000000800 */
[C---:B------:R-:W-:Y:S02]  /*15040*/  FMUL.FTZ R82, R150.reuse, R82 ;  /* 0x0000005296527220 */ /* 0x040fe40000410000 */
[C---:B------:R-:W-:Y:S01]  /*15050*/  HMMA.16816.F32 R32, R156.reuse, R38, R32 ;  /* 0x000000269c20723c */ /* 0x040fe20000001820 */
[C---:B------:R-:W-:Y:S03]  /*15060*/  FMUL.FTZ R83, R150.reuse, R83 ;  /* 0x0000005396537220 */ /* 0x040fe60000410000 */
[C---:B------:R-:W-:Y:S02]  /*15070*/  FMUL.FTZ R88, R149.reuse, R88 ;  /* 0x0000005895587220 */ /* 0x040fe40000410000 */
[C---:B------:R-:W-:Y:S01]  /*15080*/  FMUL.FTZ R89, R149.reuse, R89 ;  /* 0x0000005995597220 */ /* 0x040fe20000410000 */
[----:B------:R-:W3:Y:S01]  /*15090*/  MUFU.EX2 R194, R194 ;  /* 0x000000c200c27308 */ /* 0x000ee20000000800 */
[C---:B------:R-:W-:Y:S04]  /*150a0*/  FMUL.FTZ R38, R150.reuse, R118 ;  /* 0x0000007696267220 */ /* 0x040fe80000410000 */
[----:B------:R-:W-:Y:S02]  /*150b0*/  FMUL.FTZ R39, R150, R119 ;  /* 0x0000007796277220 */ /* 0x000fe40000410000 */
[----:B------:R-:W-:Y:S01]  /*150c0*/  LDSM.16.MT88.4 R116, [R214+0x2880] ;  /* 0x00288000d674783b */ /* 0x000fe20000004200 */
[C---:B------:R-:W-:Y:S02]  /*150d0*/  FMUL.FTZ R90, R148.reuse, R90 ;  /* 0x0000005a945a7220 */ /* 0x040fe40000410000 */
[----:B------:R-:W-:Y:S01]  /*150e0*/  MUFU.EX2 R196, R196 ;  /* 0x000000c400c47308 */ /* 0x000fe20000000800 */
[C---:B------:R-:W-:Y:S01]  /*150f0*/  FMUL.FTZ R91, R148.reuse, R91 ;  /* 0x0000005b945b7220 */ /* 0x040fe20000410000 */
[-C--:B-1----:R-:W-:Y:S01]  /*15100*/  HMMA.16816.F32 R36, R156, R100.reuse, R36 ;  /* 0x000000649c24723c */ /* 0x082fe20000001824 */
[C---:B------:R-:W-:Y:S02]  /*15110*/  FMUL.FTZ R92, R149.reuse, R92 ;  /* 0x0000005c955c7220 */ /* 0x040fe40000410000 */
[----:B------:R-:W-:Y:S02]  /*15120*/  FMUL.FTZ R93, R149, R93 ;  /* 0x0000005d955d7220 */ /* 0x000fe40000410000 */
[C---:B------:R-:W-:Y:S02]  /*15130*/  FMUL.FTZ R94, R148.reuse, R94 ;  /* 0x0000005e945e7220 */ /* 0x040fe40000410000 */
[----:B------:R-:W-:Y:S01]  /*15140*/  FMUL.FTZ R95, R148, R95 ;  /* 0x0000005f945f7220 */ /* 0x000fe20000410000 */
[C---:B------:R-:W-:Y:S01]  /*15150*/  HMMA.16816.F32 R40, R144.reuse, R100, R40 ;  /* 0x000000649028723c */ /* 0x040fe20000001828 */
[----:B------:R-:W1:Y:S03]  /*15160*/  MUFU.EX2 R199, R199 ;  /* 0x000000c700c77308 */ /* 0x000e660000000800 */
[C---:B------:R-:W-:Y:S02]  /*15170*/  FMUL.FTZ R96, R151.reuse, R96 ;  /* 0x0000006097607220 */ /* 0x040fe40000410000 */
[C---:B------:R-:W-:Y:S02]  /*15180*/  FMUL.FTZ R97, R151.reuse, R97 ;  /* 0x0000006197617220 */ /* 0x040fe40000410000 */
[-C--:B------:R-:W-:Y:S01]  /*15190*/  HMMA.16816.F32 R44, R144, R102.reuse, R44 ;  /* 0x00000066902c723c */ /* 0x080fe2000000182c */
[C---:B------:R-:W-:Y:S02]  /*151a0*/  FMUL.FTZ R98, R150.reuse, R98 ;  /* 0x0000006296627220 */ /* 0x040fe40000410000 */
[----:B------:R-:W4:Y:S01]  /*151b0*/  MUFU.EX2 R250, R250 ;  /* 0x000000fa00fa7308 */ /* 0x000f220000000800 */
[C---:B------:R-:W-:Y:S02]  /*151c0*/  FMUL.FTZ R99, R150.reuse, R99 ;  /* 0x0000006396637220 */ /* 0x040fe40000410000 */
[C---:B------:R-:W-:Y:S02]  /*151d0*/  FMUL.FTZ R84, R151.reuse, R84 ;  /* 0x0000005497547220 */ /* 0x040fe40000410000 */
[C---:B------:R-:W-:Y:S01]  /*151e0*/  HMMA.16816.F32 R48, R156.reuse, R102, R48 ;  /* 0x000000669c30723c */ /* 0x040fe20000001830 */
[----:B------:R-:W5:Y:S03]  /*151f0*/  LDSM.16.MT88.4 R100, [R214+0x3080] ;  /* 0x00308000d664783b */ /* 0x000f660000004200 */
[C---:B------:R-:W-:Y:S01]  /*15200*/  FMUL.FTZ R85, R151.reuse, R85 ;  /* 0x0000005597557220 */ /* 0x040fe20000410000 */
[----:B------:R-:W1:Y:S01]  /*15210*/  MUFU.EX2 R252, R252 ;  /* 0x000000fc00fc7308 */ /* 0x000e620000000800 */
[C---:B------:R-:W-:Y:S02]  /*15220*/  FMUL.FTZ R86, R150.reuse, R86 ;  /* 0x0000005696567220 */ /* 0x040fe40000410000 */
[-C--:B------:R-:W-:Y:S01]  /*15230*/  HMMA.16816.F32 R52, R156, R104.reuse, R52 ;  /* 0x000000689c34723c */ /* 0x080fe20000001834 */
[----:B------:R-:W-:Y:S03]  /*15240*/  FMUL.FTZ R87, R150, R87 ;  /* 0x0000005796577220 */ /* 0x000fe60000410000 */
[----:B------:R-:W-:Y:S02]  /*15250*/  FFMA.FTZ R160, R160, c[0x0][0x2d0], -R162 ;  /* 0x0000b400a0a07a23 */ /* 0x000fe400000108a2 */
[----:B------:R-:W-:Y:S01]  /*15260*/  FFMA.FTZ R175, R151, R242, R175 ;  /* 0x000000f297af7223 */ /* 0x000fe200000100af */
[----:B------:R-:W1:Y:S01]  /*15270*/  MUFU.EX2 R198, R198 ;  /* 0x000000c600c67308 */ /* 0x000e620000000800 */
[C---:B------:R-:W-:Y:S01]  /*15280*/  HMMA.16816.F32 R56, R144.reuse, R104, R56 ;  /* 0x000000689038723c */ /* 0x040fe20000001838 */
[----:B------:R-:W-:Y:S03]  /*15290*/  MOV R151, R3 ;  /* 0x0000000300977202 */ /* 0x000fe60000000f00 */
[----:B------:R-:W-:Y:S01]  /*152a0*/  FFMA.FTZ R155, R150, R241, R155 ;  /* 0x000000f1969b7223 */ /* 0x000fe2000001009b */
[----:B------:R-:W-:Y:S01]  /*152b0*/  MOV R150, R2 ;  /* 0x0000000200967202 */ /* 0x000fe20000000f00 */
[----:B------:R-:W-:Y:S01]  /*152c0*/  FFMA.FTZ R177, R149, R240, R177 ;  /* 0x000000f095b17223 */ /* 0x000fe200000100b1 */
[----:B------:R-:W-:Y:S01]  /*152d0*/  MOV R149, R0 ;  /* 0x0000000000957202 */ /* 0x000fe20000000f00 */
[-C--:B------:R-:W-:Y:S01]  /*152e0*/  HMMA.16816.F32 R60, R144, R106.reuse, R60 ;  /* 0x0000006a903c723c */ /* 0x080fe2000000183c */
[----:B------:R-:W-:Y:S03]  /*152f0*/  MUFU.EX2 R197, R197 ;  /* 0x000000c500c57308 */ /* 0x000fe60000000800 */
[----:B------:R-:W-:Y:S01]  /*15300*/  FFMA.FTZ R185, R148, R235, R185 ;  /* 0x000000eb94b97223 */ /* 0x000fe200000100b9 */
[----:B------:R-:W-:Y:S01]  /*15310*/  MOV R148, R152 ;  /* 0x0000009800947202 */ /* 0x000fe20000000f00 */
[----:B------:R-:W-:Y:S02]  /*15320*/  FADD.FTZ R175, R174, R175 ;  /* 0x000000afaeaf7221 */ /* 0x000fe40000010000 */
[C---:B------:R-:W-:Y:S01]  /*15330*/  HMMA.16816.F32 R64, R156.reuse, R106, R64 ;  /* 0x0000006a9c40723c */ /* 0x040fe20000001840 */
[----:B------:R-:W1:Y:S02]  /*15340*/  LDSM.16.MT88.4 R104, [R212+0x3080] ;  /* 0x00308000d468783b */ /* 0x000e640000004200 */
[----:B------:R-:W-:Y:S01]  /*15350*/  MUFU.EX2 R193, R193 ;  /* 0x000000c100c17308 */ /* 0x000fe20000000800 */
[----:B------:R-:W-:Y:S02]  /*15360*/  FADD.FTZ R155, R154, R155 ;  /* 0x0000009b9a9b7221 */ /* 0x000fe40000010000 */
[----:B------:R-:W-:Y:S02]  /*15370*/  FADD.FTZ R177, R176, R177 ;  /* 0x000000b1b0b17221 */ /* 0x000fe40000010000 */
[----:B------:R-:W-:Y:S01]  /*15380*/  FADD.FTZ R185, R184, R185 ;  /* 0x000000b9b8b97221 */ /* 0x000fe20000010000 */
[-C--:B-----5:R-:W-:Y:S03]  /*15390*/  HMMA.16816.F32 R68, R156, R100.reuse, R68 ;  /* 0x000000649c44723c */ /* 0x0a0fe60000001844 */
[----:B------:R-:W-:Y:S01]  /*153a0*/  FADD.FTZ R175, R173, R175 ;  /* 0x000000afadaf7221 */ /* 0x000fe20000010000 */
[----:B------:R-:W-:Y:S01]  /*153b0*/  MUFU.EX2 R191, R191 ;  /* 0x000000bf00bf7308 */ /* 0x000fe20000000800 */
[----:B------:R-:W-:Y:S02]  /*153c0*/  FADD.FTZ R155, R179, R155 ;  /* 0x0000009bb39b7221 */ /* 0x000fe40000010000 */
[----:B------:R-:W-:Y:S01]  /*153d0*/  FADD.FTZ R177, R181, R177 ;  /* 0x000000b1b5b17221 */ /* 0x000fe20000010000 */
[C---:B------:R-:W-:Y:S01]  /*153e0*/  HMMA.16816.F32 R72, R144.reuse, R100, R72 ;  /* 0x000000649048723c */ /* 0x040fe20000001848 */
[----:B------:R-:W-:Y:S03]  /*153f0*/  FADD.FTZ R185, R183, R185 ;  /* 0x000000b9b7b97221 */ /* 0x000fe60000010000 */
[----:B------:R-:W-:Y:S02]  /*15400*/  FADD.FTZ R175, R172, R175 ;  /* 0x000000afacaf7221 */ /* 0x000fe40000010000 */
[----:B------:R-:W-:Y:S01]  /*15410*/  MUFU.EX2 R192, R192 ;  /* 0x000000c000c07308 */ /* 0x000fe20000000800 */
[--C-:B------:R-:W-:Y:S01]  /*15420*/  FFMA.FTZ R100, R136, c[0x0][0x2d0], -R170.reuse ;  /* 0x0000b40088647a23 */ /* 0x100fe200000108aa */
[-C--:B------:R-:W-:Y:S01]  /*15430*/  HMMA.16816.F32 R76, R144, R102.reuse, R76 ;  /* 0x00000066904c723c */ /* 0x080fe2000000184c */
[----:B------:R-:W-:Y:S03]  /*15440*/  FFMA.FTZ R170, R161, c[0x0][0x2d0], -R170 ;  /* 0x0000b400a1aa7a23 */ /* 0x000fe600000108aa */
[----:B--2---:R-:W-:Y:S01]  /*15450*/  F2FP.PACK_AB R101, R189, R188 ;  /* 0x000000bcbd65723e */ /* 0x004fe200000000ff */
[----:B------:R-:W-:Y:S02]  /*15460*/  FADD.FTZ R155, R178, R155 ;  /* 0x0000009bb29b7221 */ /* 0x000fe40000010000 */
[----:B------:R-:W-:Y:S01]  /*15470*/  FADD.FTZ R177, R180, R177 ;  /* 0x000000b1b4b17221 */ /* 0x000fe20000010000 */
[C---:B------:R-:W-:Y:S01]  /*15480*/  HMMA.16816.F32 R80, R156.reuse, R102, R80 ;  /* 0x000000669c50723c */ /* 0x040fe20000001850 */
[----:B------:R2:W5:Y:S03]  /*15490*/  MUFU.EX2 R123, R100 ;  /* 0x00000064007b7308 */ /* 0x0005660000000800 */
[----:B------:R-:W-:Y:S02]  /*154a0*/  FADD.FTZ R185, R182, R185 ;  /* 0x000000b9b6b97221 */ /* 0x000fe40000010000 */
[----:B------:R-:W-:Y:S01]  /*154b0*/  FADD.FTZ R175, R186, R175 ;  /* 0x000000afbaaf7221 */ /* 0x000fe20000010000 */
[----:B---3--:R-:W-:Y:S01]  /*154c0*/  F2FP.PACK_AB R102, R194, R190 ;  /* 0x000000bec266723e */ /* 0x008fe200000000ff */
[-C--:B-1----:R-:W-:Y:S01]  /*154d0*/  HMMA.16816.F32 R84, R156, R104.reuse, R84 ;  /* 0x000000689c54723c */ /* 0x082fe20000001854 */
[----:B------:R-:W-:Y:S02]  /*154e0*/  F2FP.PACK_AB R103, R199, R196 ;  /* 0x000000c4c767723e */ /* 0x000fe400000000ff */
[----:B------:R-:W-:Y:S01]  /*154f0*/  MUFU.EX2 R136, R168 ;  /* 0x000000a800887308 */ /* 0x000fe20000000800 */
[----:B------:R-:W-:Y:S02]  /*15500*/  FADD.FTZ R155, R188, R155 ;  /* 0x0000009bbc9b7221 */ /* 0x000fe40000010000 */
[----:B----4-:R-:W-:Y:S02]  /*15510*/  FADD.FTZ R177, R250, R177 ;  /* 0x000000b1fab17221 */ /* 0x010fe40000010000 */
[C---:B------:R-:W-:Y:S01]  /*15520*/  HMMA.16816.F32 R88, R144.reuse, R104, R88 ;  /* 0x000000689058723c */ /* 0x040fe20000001858 */
[----:B------:R-:W-:Y:S03]  /*15530*/  FADD.FTZ R175, R187, R175 ;  /* 0x000000afbbaf7221 */ /* 0x000fe60000010000 */
[----:B------:R-:W-:Y:S01]  /*15540*/  FADD.FTZ R155, R189, R155 ;  /* 0x0000009bbd9b7221 */ /* 0x000fe20000010000 */
[----:B------:R1:W-:Y:S01]  /*15550*/  MUFU.EX2 R139, R170 ;  /* 0x000000aa008b7308 */ /* 0x0003e20000000800 */
[C---:B------:R-:W-:Y:S01]  /*15560*/  FADD.FTZ R177, R252.reuse, R177 ;  /* 0x000000b1fcb17221 */ /* 0x040fe20000010000 */
[----:B------:R-:W-:Y:S01]  /*15570*/  F2FP.PACK_AB R104, R252, R250 ;  /* 0x000000fafc68723e */ /* 0x000fe200000000ff */
[-C--:B------:R-:W-:Y:S01]  /*15580*/  HMMA.16816.F32 R92, R144, R106.reuse, R92 ;  /* 0x0000006a905c723c */ /* 0x080fe2000000185c */
[--C-:B--2---:R-:W-:Y:S03]  /*15590*/  FFMA.FTZ R100, R143, c[0x0][0x2d0], -R162.reuse ;  /* 0x0000b4008f647a23 */ /* 0x104fe600000108a2 */
[----:B------:R-:W-:Y:S02]  /*155a0*/  FADD.FTZ R175, R190, R175 ;  /* 0x000000afbeaf7221 */ /* 0x000fe40000010000 */
[----:B------:R-:W-:Y:S01]  /*155b0*/  FADD.FTZ R155, R196, R155 ;  /* 0x0000009bc49b7221 */ /* 0x000fe20000010000 */
[----:B------:R2:W-:Y:S01]  /*155c0*/  MUFU.EX2 R120, R100 ;  /* 0x0000006400787308 */ /* 0x0005e20000000800 */
[----:B------:R-:W-:Y:S01]  /*155d0*/  HMMA.16816.F32 R96, R156, R106, R96 ;  /* 0x0000006a9c60723c */ /* 0x000fe20000001860 */
[----:B------:R-:W-:Y:S03]  /*155e0*/  FADD.FTZ R175, R194, R175 ;  /* 0x000000afc2af7221 */ /* 0x000fe60000010000 */
[----:B------:R-:W-:Y:S02]  /*155f0*/  FADD.FTZ R155, R199, R155 ;  /* 0x0000009bc79b7221 */ /* 0x000fe40000010000 */
[----:B------:R-:W-:Y:S01]  /*15600*/  FADD.FTZ R175, R198, R175 ;  /* 0x000000afc6af7221 */ /* 0x000fe20000010000 */
[----:B-----5:R-:W-:Y:S01]  /*15610*/  F2FP.PACK_AB R106, R123, R121 ;  /* 0x000000797b6a723e */ /* 0x020fe200000000ff */
[----:B------:R-:W-:Y:S01]  /*15620*/  FADD.FTZ R155, R193, R155 ;  /* 0x0000009bc19b7221 */ /* 0x000fe20000010000 */
[----:B------:R-:W-:Y:S01]  /*15630*/  F2FP.PACK_AB R156, R197, R198 ;  /* 0x000000c6c59c723e */ /* 0x000fe200000000ff */
[----:B------:R-:W3:Y:S02]  /*15640*/  MUFU.EX2 R251, R251 ;  /* 0x000000fb00fb7308 */ /* 0x000ee40000000800 */
[----:B------:R-:W-:Y:S01]  /*15650*/  F2FP.PACK_AB R157, R191, R193 ;  /* 0x000000c1bf9d723e */ /* 0x000fe200000000ff */
[----:B-1----:R-:W-:Y:S01]  /*15660*/  LDSM.16.MT88.4 R168, [R214+0x3880] ;  /* 0x00388000d6a8783b */ /* 0x002fe20000004200 */
[----:B------:R-:W-:Y:S02]  /*15670*/  FADD.FTZ R175, R197, R175 ;  /* 0x000000afc5af7221 */ /* 0x000fe40000010000 */
[----:B------:R-:W-:Y:S02]  /*15680*/  FADD.FTZ R155, R191, R155 ;  /* 0x0000009bbf9b7221 */ /* 0x000fe40000010000 */
[----:B------:R-:W-:Y:S02]  /*15690*/  FADD.FTZ R175, R192, R175 ;  /* 0x000000afc0af7221 */ /* 0x000fe40000010000 */
[----:B------:R-:W1:Y:S01]  /*156a0*/  MUFU.EX2 R195, R195 ;  /* 0x000000c300c37308 */ /* 0x000e620000000800 */
[--C-:B--2---:R-:W-:Y:S09]  /*156b0*/  FFMA.FTZ R100, R142, c[0x0][0x2d0], -R162.reuse ;  /* 0x0000b4008e647a23 */ /* 0x104ff200000108a2 */
[----:B------:R2:W4:Y:S01]  /*156c0*/  MUFU.EX2 R122, R100 ;  /* 0x00000064007a7308 */ /* 0x0005220000000800 */
[C---:B---3--:R-:W-:Y:S01]  /*156d0*/  F2FP.PACK_AB R158, R251.reuse, R192 ;  /* 0x000000c0fb9e723e */ /* 0x048fe200000000ff */
[----:B------:R-:W-:Y:S08]  /*156e0*/  FADD.FTZ R242, R251, R175 ;  /* 0x000000affbf27221 */ /* 0x000ff00000010000 */
[----:B------:R-:W-:Y:S01]  /*156f0*/  MUFU.EX2 R137, R163 ;  /* 0x000000a300897308 */ /* 0x000fe20000000800 */
[----:B-1----:R-:W-:Y:S09]  /*15700*/  F2FP.PACK_AB R159, R195, R136 ;  /* 0x00000088c39f723e */ /* 0x002ff200000000ff */
[----:B------:R-:W-:Y:S01]  /*15710*/  MUFU.EX2 R138, R160 ;  /* 0x000000a0008a7308 */ /* 0x000fe20000000800 */
[--C-:B--2---:R-:W-:Y:S01]  /*15720*/  FFMA.FTZ R100, R141, c[0x0][0x2d0], -R162.reuse ;  /* 0x0000b4008d647a23 */ /* 0x104fe200000108a2 */
[----:B----4-:R-:W-:Y:S08]  /*15730*/  F2FP.PACK_AB R105, R122, R120 ;  /* 0x000000787a69723e */ /* 0x010ff000000000ff */
[----:B------:R1:W-:Y:S02]  /*15740*/  MUFU.EX2 R128, R100 ;  /* 0x0000006400807308 */ /* 0x0003e40000000800 */
[--C-:B-1----:R-:W-:Y:S02]  /*15750*/  FFMA.FTZ R100, R140, c[0x0][0x2d0], -R162.reuse ;  /* 0x0000b4008c647a23 */ /* 0x102fe400000108a2 */
[----:B------:R-:W-:Y:S06]  /*15760*/  FFMA.FTZ R162, R153, c[0x0][0x2d0], -R162 ;  /* 0x0000b40099a27a23 */ /* 0x000fec00000108a2 */
[----:B------:R1:W2:Y:S10]  /*15770*/  MUFU.EX2 R129, R100 ;  /* 0x0000006400817308 */ /* 0x0002b40000000800 */
[----:B------:R3:W4:Y:S01]  /*15780*/  MUFU.EX2 R153, R162 ;  /* 0x000000a200997308 */ /* 0x0007220000000800 */
[----:B-1----:R-:W-:Y:S02]  /*15790*/  F2FP.PACK_AB R100, R187, R186 ;  /* 0x000000babb64723e */ /* 0x002fe400000000ff */
[----:B--2---:R-:W-:Y:S05]  /*157a0*/  F2FP.PACK_AB R107, R129, R128 ;  /* 0x00000080816b723e */ /* 0x004fea00000000ff */
[-C--:B------:R-:W-:Y:S01]  /*157b0*/  HMMA.16816.F32 R4, R100, R108.reuse, R4 ;  /* 0x0000006c6404723c */ /* 0x080fe20000001804 */
[----:B---3--:R-:W-:Y:S02]  /*157c0*/  F2FP.PACK_AB R162, R139, R137 ;  /* 0x000000898ba2723e */ /* 0x008fe400000000ff */
[----:B----4-:R-:W-:Y:S05]  /*157d0*/  F2FP.PACK_AB R163, R153, R138 ;  /* 0x0000008a99a3723e */ /* 0x010fea00000000ff */
[C---:B------:R-:W-:Y:S08]  /*157e0*/  HMMA.16816.F32 R8, R104.reuse, R108, R8 ;  /* 0x0000006c6808723c */ /* 0x040ff00000001808 */
        /* <DEDUP_REMOVED lines=8> */
[-C--:B------:R-:W-:Y:S08]  /*15870*/  HMMA.16816.F32 R36, R100, R116.reuse, R36 ;  /* 0x000000746424723c */ /* 0x080ff00000001824 */
[C---:B------:R-:W-:Y:S08]  /*15880*/  HMMA.16816.F32 R40, R104.reuse, R116, R40 ;  /* 0x000000746828723c */ /* 0x040ff00000001828 */
[-C--:B------:R-:W-:Y:S08]  /*15890*/  HMMA.16816.F32 R44, R104, R118.reuse, R44 ;  /* 0x00000076682c723c */ /* 0x080ff0000000182c */
[C---:B------:R-:W-:Y:S01]  /*158a0*/  HMMA.16816.F32 R48, R100.reuse, R118, R48 ;  /* 0x000000766430723c */ /* 0x040fe20000001830 */
[----:B------:R-:W3:Y:S07]  /*158b0*/  LDSM.16.MT88.4 R116, [R212+0x3480] ;  /* 0x00348000d474783b */ /* 0x000eee0000004200 */
[-C--:B-1----:R-:W-:Y:S08]  /*158c0*/  HMMA.16816.F32 R52, R100, R108.reuse, R52 ;  /* 0x0000006c6434723c */ /* 0x082ff00000001834 */
[C---:B------:R-:W-:Y:S01]  /*158d0*/  HMMA.16816.F32 R56, R104.reuse, R108, R56 ;  /* 0x0000006c6838723c */ /* 0x040fe20000001838 */
[----:B------:R-:W1:Y:S07]  /*158e0*/  MUFU.EX2 R109, R165 ;  /* 0x000000a5006d7308 */ /* 0x000e6e0000000800 */
[-C--:B------:R-:W-:Y:S03]  /*158f0*/  HMMA.16816.F32 R60, R104, R110.reuse, R60 ;  /* 0x0000006e683c723c */ /* 0x080fe6000000183c */
[----:B------:R4:W5:Y:S05]  /*15900*/  MUFU.EX2 R108, R164 ;  /* 0x000000a4006c7308 */ /* 0x00096a0000000800 */
[C---:B------:R-:W-:Y:S08]  /*15910*/  HMMA.16816.F32 R64, R100.reuse, R110, R64 ;  /* 0x0000006e6440723c */ /* 0x040ff00000001840 */
[-C--:B--2---:R-:W-:Y:S01]  /*15920*/  HMMA.16816.F32 R68, R100, R112.reuse, R68 ;  /* 0x000000706444723c */ /* 0x084fe20000001844 */
[----:B-1----:R-:W-:Y:S07]  /*15930*/  F2FP.PACK_AB R160, R109, R130 ;  /* 0x000000826da0723e */ /* 0x002fee00000000ff */
[C---:B------:R-:W-:Y:S01]  /*15940*/  HMMA.16816.F32 R72, R104.reuse, R112, R72 ;  /* 0x000000706848723c */ /* 0x040fe20000001848 */
[----:B----4-:R-:W-:Y:S03]  /*15950*/  LDSM.16.MT88.4 R164, [R212+0x2c80] ;  /* 0x002c8000d4a4783b */ /* 0x010fe60000004200 */
[----:B-----5:R-:W-:Y:S04]  /*15960*/  F2FP.PACK_AB R161, R108, R131 ;  /* 0x000000836ca1723e */ /* 0x020fe800000000ff */
[-C--:B------:R-:W-:Y:S08]  /*15970*/  HMMA.16816.F32 R76, R104, R114.reuse, R76 ;  /* 0x00000072684c723c */ /* 0x080ff0000000184c */
[C---:B------:R-:W-:Y:S01]  /*15980*/  HMMA.16816.F32 R80, R100.reuse, R114, R80 ;  /* 0x000000726450723c */ /* 0x040fe20000001850 */
[----:B------:R-:W1:Y:S07]  /*15990*/  LDSM.16.MT88.4 R112, [R212+0x2080] ;  /* 0x00208000d470783b */ /* 0x000e6e0000004200 */
[-C--:B---3--:R-:W-:Y:S08]  /*159a0*/  HMMA.16816.F32 R84, R100, R116.reuse, R84 ;  /* 0x000000746454723c */ /* 0x088ff00000001854 */
[C---:B------:R-:W-:Y:S08]  /*159b0*/  HMMA.16816.F32 R88, R104.reuse, R116, R88 ;  /* 0x000000746858723c */ /* 0x040ff00000001858 */
[-C--:B------:R-:W-:Y:S08]  /*159c0*/  HMMA.16816.F32 R92, R104, R118.reuse, R92 ;  /* 0x00000076685c723c */ /* 0x080ff0000000185c */
[----:B------:R-:W-:Y:S08]  /*159d0*/  HMMA.16816.F32 R96, R100, R118, R96 ;  /* 0x000000766460723c */ /* 0x000ff00000001860 */
[-C--:B------:R-:W-:Y:S01]  /*159e0*/  HMMA.16816.F32 R144, R156, R132.reuse, R4 ;  /* 0x000000849c90723c */ /* 0x080fe20000001804 */
[----:B------:R-:W2:Y:S07]  /*159f0*/  LDSM.16.MT88.4 R4, [R212+0x3880] ;  /* 0x00388000d404783b */ /* 0x000eae0000004200 */
        /* <DEDUP_REMOVED lines=13> */
[-C--:B-1----:R-:W-:Y:S01]  /*15ad0*/  HMMA.16816.F32 R100, R156, R112.reuse, R20 ;  /* 0x000000709c64723c */ /* 0x082fe20000001814 */
[----:B------:R-:W-:Y:S03]  /*15ae0*/  MOV R17, R123 ;  /* 0x0000007b00117202 */ /* 0x000fe60000000f00 */
[----:B------:R-:W-:Y:S02]  /*15af0*/  MOV R16, R122 ;  /* 0x0000007a00107202 */ /* 0x000fe40000000f00 */
[----:B------:R-:W-:Y:S02]  /*15b00*/  MOV R19, R129 ;  /* 0x0000008100137202 */ /* 0x000fe40000000f00 */
[C---:B------:R-:W-:Y:S01]  /*15b10*/  HMMA.16816.F32 R104, R160.reuse, R112, R24 ;  /* 0x00000070a068723c */ /* 0x040fe20000001818 */
[----:B------:R-:W-:Y:S03]  /*15b20*/  MOV R23, R121 ;  /* 0x0000007900177202 */ /* 0x000fe60000000f00 */
[----:B------:R-:W-:Y:S02]  /*15b30*/  MOV R22, R120 ;  /* 0x0000007800167202 */ /* 0x000fe40000000f00 */
[----:B------:R-:W-:Y:S01]  /*15b40*/  MOV R18, R128 ;  /* 0x0000008000127202 */ /* 0x000fe20000000f00 */
[----:B------:R-:W-:Y:S01]  /*15b50*/  FADD.FTZ R177, R23, R177 ;  /* 0x000000b117b17221 */ /* 0x000fe20000010000 */
        /* <DEDUP_REMOVED lines=14> */
[----:B------:R-:W-:Y:S04]  /*15c40*/  FADD.FTZ R185, R15, R185 ;  /* 0x000000b90fb97221 */ /* 0x000fe80000010000 */
[-C--:B------:R-:W-:Y:S01]  /*15c50*/  HMMA.16816.F32 R128, R160, R126.reuse, R44 ;  /* 0x0000007ea080723c */ /* 0x080fe2000000182c */
[----:B------:R-:W-:Y:S04]  /*15c60*/  FADD.FTZ R185, R10, R185 ;  /* 0x000000b90ab97221 */ /* 0x000fe80000010000 */
[----:B------:R-:W-:Y:S01]  /*15c70*/  FADD.FTZ R235, R153, R185 ;  /* 0x000000b999eb7221 */ /* 0x000fe20000010000 */
        /* <DEDUP_REMOVED lines=15> */
.L_x_1224:
        /* <DEDUP_REMOVED lines=19> */
.L_x_1245:
[----:B------:R-:W-:-:S04]  /*15ea0*/  MOV R4, c[0x0][0x32c] ;  /* 0x0000cb0000047a02 */ /* 0x000fc80000000f00 */
[----:B------:R-:W-:-:S13]  /*15eb0*/  ISETP.NE.AND P0, PT, R4, 0x1, PT ;  /* 0x000000010400780c */ /* 0x000fda0003f05270 */
[----:B------:R-:W-:-:S05]  /*15ec0*/  @P0 IMAD.HI.U32 R4, R6, c[0x0][0x330], RZ ;  /* 0x0000cc0006040a27 */ /* 0x000fca00078e00ff */
[----:B------:R-:W-:-:S05]  /*15ed0*/  @P0 SHF.R.U32.HI R6, RZ, c[0x0][0x334], R4 ;  /* 0x0000cd00ff060a19 */ /* 0x000fca0000011604 */
.L_x_1246:
[----:B------:R-:W-:-:S05]  /*15ee0*/  IMAD R6, R6, c[0x0][0x32c], RZ ;  /* 0x0000cb0006067a24 */ /* 0x000fca00078e02ff */
[----:B------:R-:W-:-:S04]  /*15ef0*/  IMNMX R5, R5, R6, !PT ;  /* 0x0000000605057217 */ /* 0x000fc80007800200 */
.L_x_1244:
        /* <DEDUP_REMOVED lines=15> */
.L_x_1250:
        /* <DEDUP_REMOVED lines=30> */
[----:B------:R-:W-:Y:S01]  /*161d0*/  @!P1 LEA R10, P0, R5, R14, 0x5 ;  /* 0x0000000e050a9211 */ /* 0x000fe200078028ff */
        /* <DEDUP_REMOVED lines=35> */
.L_x_1248:
        /* <DEDUP_REMOVED lines=106> */
[----:B------:R-:W-:Y:S04]  /*16ab0*/  @P1 IMAD.WIDE.U32 R160, R152, c[0x0][0x1e0], RZ ;  /* 0x0000780098a01a25 */ /* 0x000fe800078e00ff */
        /* <DEDUP_REMOVED lines=18> */
[C---:B------:R-:W-:Y:S04]  /*16be0*/  @P0 IMAD.WIDE.U32 R158, R157.reuse, c[0x0][0x1e0], RZ ;  /* 0x000078009d9e0a25 */ /* 0x040fe800078e00ff */
[----:B------:R-:W-:Y:S02]  /*16bf0*/  @P0 IMAD R156, R156, c[0x0][0x1e0], RZ ;  /* 0x000078009c9c0a24 */ /* 0x000fe400078e02ff */
[----:B------:R-:W-:Y:S04]  /*16c00*/  @P0 IMAD.WIDE.U32 R166, R158, 0x30, R166 ;  /* 0x000000309ea60825 */ /* 0x000fe800078e00a6 */
[----:B------:R-:W-:Y:S01]  /*16c10*/  @P0 IMAD R156, R157, c[0x0][0x1e4], R156 ;  /* 0x000079009d9c0a24 */ /* 0x000fe200078e029c */
[-C--:B------:R-:W-:Y:S03]  /*16c20*/  @P0 IADD3 R158, P2, R232, R166.reuse, RZ ;  /* 0x000000a6e89e0210 */ /* 0x080fe60007f5e0ff */
[----:B------:R-:W-:Y:S04]  /*16c30*/  @P0 IMAD.IADD R156, R159, 0x1, R156 ;  /* 0x000000019f9c0824 */ /* 0x000fe800078e029c */
        /* <DEDUP_REMOVED lines=24> */
.L_x_1249:
[----:B------:R-:W-:Y:S01]  /*16dc0*/  FMNMX.FTZ R3, R4, R3, !PT ;  /* 0x0000000304037209 */ /* 0x000fe20007810000 */
[----:B-1----:R-:W-:Y:S01]  /*16dd0*/  LDSM.16.MT88.4 R160, [R212+0x1880] ;  /* 0x00188000d4a0783b */ /* 0x002fe20000004200 */
        /* <DEDUP_REMOVED lines=36> */
[----:B------:R-:W-:Y:S02]  /*17020*/  FMNMX.FTZ R151, R45, R151, !PT ;  /* 0x000000972d977209 */ /* 0x000fe40007810000 */
[C---:B------:R-:W-:Y:S01]  /*17030*/  ISETP.GT.AND P0, PT, R243.reuse, R251, PT ;  /* 0x000000fbf300720c */ /* 0x040fe20003f04270 */
[----:B------:R-:W-:Y:S01]  /*17040*/  SHFL.BFLY PT, R157, R2, 0x2, 0x1f ;  /* 0x0c401f00029d7f89 */ /* 0x000fe200000e0000 */
[----:B------:R-:W-:Y:S07]  /*17050*/  IADD3 R243, R243, -0x1, RZ ;  /* 0xfffffffff3f37810 */ /* 0x000fee0007ffe0ff */
        /* <DEDUP_REMOVED lines=23> */
[----:B------:R-:W-:Y:S01]  /*171d0*/  FADD.FTZ R150, -R2, R149 ;  /* 0x0000009502967221 */ /* 0x000fe20000010100 */
[----:B------:R-:W-:Y:S01]  /*171e0*/  FMNMX.FTZ R152, R46, R152, !PT ;  /* 0x000000982e987209 */ /* 0x000fe20007810000 */
[----:B------:R-:W-:Y:S01]  /*171f0*/  FMUL.FTZ R181, R2, c[0x0][0x2d0] ;  /* 0x0000b40002b57a20 */ /* 0x000fe20000410000 */
[----:B---3--:R-:W-:Y:S01]  /*17200*/  FMNMX.FTZ R0, R156, R0, !PT ;  /* 0x000000009c007209 */ /* 0x008fe20007810000 */
[----:B------:R-:W-:Y:S01]  /*17210*/  FFMA.FTZ R165, R5, c[0x0][0x2d0], -R182 ;  /* 0x0000b40005a57a23 */ /* 0x000fe200000108b6 */
[----:B------:R-:W-:Y:S01]  /*17220*/  FMNMX.FTZ R152, R47, R152, !PT ;  /* 0x000000982f987209 */ /* 0x000fe20007810000 */
[----:B------:R-:W-:Y:S01]  /*17230*/  LDSM.16.MT88.4 R156, [R214+0x1880] ;  /* 0x00188000d69c783b */ /* 0x000fe20000004200 */
[--C-:B------:R-:W-:Y:S01]  /*17240*/  FFMA.FTZ R166, R6, c[0x0][0x2d0], -R181.reuse ;  /* 0x0000b40006a67a23 */ /* 0x100fe200000108b5 */
[----:B------:R-:W1:Y:S01]  /*17250*/  MUFU.EX2 R151, R151 ;  /* 0x0000009700977308 */ /* 0x000e620000000800 */
[----:B------:R-:W-:Y:S02]  /*17260*/  FADD.FTZ R149, -R0, R148 ;  /* 0x0000009400957221 */ /* 0x000fe40000010100 */
[--C-:B------:R-:W-:Y:S02]  /*17270*/  FFMA.FTZ R167, R7, c[0x0][0x2d0], -R181.reuse ;  /* 0x0000b40007a77a23 */ /* 0x100fe400000108b5 */
[--C-:B------:R-:W-:Y:S01]  /*17280*/  FFMA.FTZ R168, R16, c[0x0][0x2d0], -R182.reuse ;  /* 0x0000b40010a87a23 */ /* 0x100fe200000108b6 */
[----:B------:R-:W2:Y:S01]  /*17290*/  SHFL.BFLY PT, R148, R152, 0x2, 0x1f ;  /* 0x0c401f0098947f89 */ /* 0x000ea200000e0000 */
[----:B------:R-:W-:Y:S02]  /*172a0*/  FFMA.FTZ R169, R17, c[0x0][0x2d0], -R182 ;  /* 0x0000b40011a97a23 */ /* 0x000fe400000108b6 */
[--C-:B------:R-:W-:Y:S01]  /*172b0*/  FFMA.FTZ R170, R18, c[0x0][0x2d0], -R181.reuse ;  /* 0x0000b40012aa7a23 */ /* 0x100fe200000108b5 */
[----:B------:R-:W-:Y:S01]  /*172c0*/  MUFU.EX2 R164, R164 ;  /* 0x000000a400a47308 */ /* 0x000fe20000000800 */
[--C-:B------:R-:W-:Y:S02]  /*172d0*/  FFMA.FTZ R171, R19, c[0x0][0x2d0], -R181.reuse ;  /* 0x0000b40013ab7a23 */ /* 0x100fe400000108b5 */
[----:B------:R-:W-:Y:S02]  /*172e0*/  FMUL.FTZ R150, R150, c[0x0][0x2d0] ;  /* 0x0000b40096967a20 */ /* 0x000fe40000410000 */
[----:B------:R-:W-:Y:S02]  /*172f0*/  FMUL.FTZ R180, R0, c[0x0][0x2d0] ;  /* 0x0000b40000b47a20 */ /* 0x000fe40000410000 */
[----:B------:R-:W-:Y:S02]  /*17300*/  FMUL.FTZ R149, R149, c[0x0][0x2d0] ;  /* 0x0000b40095957a20 */ /* 0x000fe40000410000 */
[--C-:B------:R-:W-:Y:S01]  /*17310*/  FFMA.FTZ R172, R9, c[0x0][0x2d0], -R180.reuse ;  /* 0x0000b40009ac7a23 */ /* 0x100fe200000108b4 */
[----:B------:R-:W3:Y:S01]  /*17320*/  MUFU.EX2 R150, R150 ;  /* 0x0000009600967308 */ /* 0x000ee20000000800 */
[--C-:B------:R-:W-:Y:S02]  /*17330*/  FFMA.FTZ R173, R12, c[0x0][0x2d0], -R180.reuse ;  /* 0x0000b4000cad7a23 */ /* 0x100fe400000108b4 */
[----:B------:R-:W-:Y:S02]  /*17340*/  FFMA.FTZ R174, R13, c[0x0][0x2d0], -R180 ;  /* 0x0000b4000dae7a23 */ /* 0x000fe400000108b4 */
[C---:B-1----:R-:W-:Y:S02]  /*17350*/  FMUL.FTZ R4, R151.reuse, R144 ;  /* 0x0000009097047220 */ /* 0x042fe40000410000 */
[C---:B------:R-:W-:Y:S02]  /*17360*/  FMUL.FTZ R5, R151.reuse, R145 ;  /* 0x0000009197057220 */ /* 0x040fe40000410000 */
[C---:B------:R-:W-:Y:S01]  /*17370*/  FMUL.FTZ R16, R151.reuse, R132 ;  /* 0x0000008497107220 */ /* 0x040fe20000410000 */
[----:B--2---:R-:W-:Y:S01]  /*17380*/  FMNMX.FTZ R148, R152, R148, !PT ;  /* 0x0000009498947209 */ /* 0x004fe20007810000 */
[----:B------:R-:W1:Y:S01]  /*17390*/  MUFU.EX2 R165, R165 ;  /* 0x000000a500a57308 */ /* 0x000e620000000800 */
[----:B------:R-:W-:Y:S02]  /*173a0*/  FMUL.FTZ R17, R151, R133 ;  /* 0x0000008597117220 */ /* 0x000fe40000410000 */
[--C-:B------:R-:W-:Y:S01]  /*173b0*/  FFMA.FTZ R191, R36, c[0x0][0x2d0], -R182.reuse ;  /* 0x0000b40024bf7a23 */ /* 0x100fe200000108b6 */
[----:B------:R-:W2:Y:S01]  /*173c0*/  SHFL.BFLY PT, R152, R148, 0x1, 0x1f ;  /* 0x0c201f0094987f89 */ /* 0x000ea200000e0000 */
[--C-:B------:R-:W-:Y:S02]  /*173d0*/  FFMA.FTZ R192, R37, c[0x0][0x2d0], -R182.reuse ;  /* 0x0000b40025c07a23 */ /* 0x100fe400000108b6 */
[--C-:B------:R-:W-:Y:S02]  /*173e0*/  FFMA.FTZ R193, R38, c[0x0][0x2d0], -R181.reuse ;  /* 0x0000b40026c17a23 */ /* 0x100fe400000108b5 */
[--C-:B------:R-:W-:Y:S01]  /*173f0*/  FFMA.FTZ R194, R39, c[0x0][0x2d0], -R181.reuse ;  /* 0x0000b40027c27a23 */ /* 0x100fe200000108b5 */
[----:B------:R-:W-:Y:S01]  /*17400*/  MUFU.EX2 R166, R166 ;  /* 0x000000a600a67308 */ /* 0x000fe20000000800 */
[----:B------:R-:W-:Y:S01]  /*17410*/  FFMA.FTZ R195, R48, c[0x0][0x2d0], -R182 ;  /* 0x0000b40030c37a23 */ /* 0x000fe200000108b6 */
[----:B------:R-:W-:Y:S01]  /*17420*/  LDSM.16.MT88.4 R36, [R214+0x3480] ;  /* 0x00348000d624783b */ /* 0x000fe20000004200 */
[C---:B---3--:R-:W-:Y:S02]  /*17430*/  FMUL.FTZ R6, R150.reuse, R146 ;  /* 0x0000009296067220 */ /* 0x048fe40000410000 */
[C---:B------:R-:W-:Y:S02]  /*17440*/  FMUL.FTZ R7, R150.reuse, R147 ;  /* 0x0000009396077220 */ /* 0x040fe40000410000 */
[C---:B------:R-:W-:Y:S02]  /*17450*/  FMUL.FTZ R18, R150.reuse, R134 ;  /* 0x0000008696127220 */ /* 0x040fe40000410000 */
[----:B------:R-:W-:Y:S01]  /*17460*/  FMUL.FTZ R19, R150, R135 ;  /* 0x0000008796137220 */ /* 0x000fe20000410000 */
[----:B------:R-:W3:Y:S01]  /*17470*/  MUFU.EX2 R167, R167 ;  /* 0x000000a700a77308 */ /* 0x000ee20000000800 */
[----:B------:R-:W4:Y:S01]  /*17480*/  LDSM.16.MT88.4 R132, [R214+0x2480] ;  /* 0x00248000d684783b */ /* 0x000f220000004200 */
[----:B------:R-:W-:Y:S01]  /*17490*/  FFMA.FTZ R196, R50, c[0x0][0x2d0], -R181 ;  /* 0x0000b40032c47a23 */ /* 0x000fe200000108b5 */
[----:B-1----:R-:W-:Y:S01]  /*174a0*/  F2FP.PACK_AB R144, R165, R164 ;  /* 0x000000a4a590723e */ /* 0x002fe200000000ff */
[--C-:B------:R-:W-:Y:S02]  /*174b0*/  FFMA.FTZ R197, R40, c[0x0][0x2d0], -R180.reuse ;  /* 0x0000b40028c57a23 */ /* 0x100fe400000108b4 */
[--C-:B------:R-:W-:Y:S01]  /*174c0*/  FFMA.FTZ R198, R41, c[0x0][0x2d0], -R180.reuse ;  /* 0x0000b40029c67a23 */ /* 0x100fe200000108b4 */
[----:B--2---:R-:W-:Y:S01]  /*174d0*/  FMNMX.FTZ R152, R148, R152, !PT ;  /* 0x0000009894987209 */ /* 0x004fe20007810000 */
[--C-:B------:R-:W-:Y:S02]  /*174e0*/  FFMA.FTZ R201, R44, c[0x0][0x2d0], -R180.reuse ;  /* 0x0000b4002cc97a23 */ /* 0x100fe400000108b4 */
[----:B------:R-:W-:Y:S01]  /*174f0*/  MUFU.EX2 R168, R168 ;  /* 0x000000a800a87308 */ /* 0x000fe20000000800 */
[----:B------:R-:W-:Y:S02]  /*17500*/  FMUL.FTZ R116, R151, R116 ;  /* 0x0000007497747220 */ /* 0x000fe40000410000 */
[C---:B------:R-:W-:Y:S02]  /*17510*/  FMUL.FTZ R179, R152.reuse, c[0x0][0x2d0] ;  /* 0x0000b40098b37a20 */ /* 0x040fe40000410000 */
[----:B------:R-:W-:Y:S02]  /*17520*/  FADD.FTZ R148, -R152, R153 ;  /* 0x0000009998947221 */ /* 0x000fe40000010100 */
[--C-:B------:R-:W-:Y:S02]  /*17530*/  FFMA.FTZ R153, R8, c[0x0][0x2d0], -R180.reuse ;  /* 0x0000b40008997a23 */ /* 0x100fe400000108b4 */
[--C-:B------:R-:W-:Y:S01]  /*17540*/  FFMA.FTZ R175, R10, c[0x0][0x2d0], -R179.reuse ;  /* 0x0000b4000aaf7a23 */ /* 0x100fe200000108b3 */
[----:B------:R-:W1:Y:S01]  /*17550*/  MUFU.EX2 R169, R169 ;  /* 0x000000a900a97308 */ /* 0x000e620000000800 */
[--C-:B------:R-:W-:Y:S02]  /*17560*/  FFMA.FTZ R176, R11, c[0x0][0x2d0], -R179.reuse ;  /* 0x0000b4000bb07a23 */ /* 0x100fe400000108b3 */
[--C-:B------:R-:W-:Y:S01]  /*17570*/  FFMA.FTZ R177, R14, c[0x0][0x2d0], -R179.reuse ;  /* 0x0000b4000eb17a23 */ /* 0x100fe200000108b3 */
[----:B---3--:R-:W-:Y:S01]  /*17580*/  F2FP.PACK_AB R145, R167, R166 ;  /* 0x000000a6a791723e */ /* 0x008fe200000000ff */
[--C-:B------:R-:W-:Y:S02]  /*17590*/  FFMA.FTZ R178, R15, c[0x0][0x2d0], -R179.reuse ;  /* 0x0000b4000fb27a23 */ /* 0x100fe400000108b3 */
[----:B------:R-:W-:Y:S02]  /*175a0*/  FMUL.FTZ R148, R148, c[0x0][0x2d0] ;  /* 0x0000b40094947a20 */ /* 0x000fe40000410000 */
[--C-:B------:R-:W-:Y:S01]  /*175b0*/  FFMA.FTZ R199, R42, c[0x0][0x2d0], -R179.reuse ;  /* 0x0000b4002ac77a23 */ /* 0x100fe200000108b3 */
[----:B------:R-:W-:Y:S01]  /*175c0*/  MUFU.EX2 R170, R170 ;  /* 0x000000aa00aa7308 */ /* 0x000fe20000000800 */
[--C-:B------:R-:W-:Y:S02]  /*175d0*/  FFMA.FTZ R200, R43, c[0x0][0x2d0], -R179.reuse ;  /* 0x0000b4002bc87a23 */ /* 0x100fe400000108b3 */
[----:B------:R-:W-:Y:S01]  /*175e0*/  LDSM.16.MT88.4 R40, [R214+0x2c80] ;  /* 0x002c8000d628783b */ /* 0x000fe20000004200 */
[--C-:B------:R-:W-:Y:S02]  /*175f0*/  FFMA.FTZ R202, R46, c[0x0][0x2d0], -R179.reuse ;  /* 0x0000b4002eca7a23 */ /* 0x100fe400000108b3 */
[C---:B------:R-:W-:Y:S02]  /*17600*/  FMUL.FTZ R117, R151.reuse, R117 ;  /* 0x0000007597757220 */ /* 0x040fe40000410000 */
[C---:B------:R-:W-:Y:S02]  /*17610*/  FMUL.FTZ R118, R150.reuse, R118 ;  /* 0x0000007696767220 */ /* 0x040fe40000410000 */
[----:B------:R-:W2:Y:S01]  /*17620*/  MUFU.EX2 R171, R171 ;  /* 0x000000ab00ab7308 */ /* 0x000ea20000000800 */
[C---:B------:R-:W-:Y:S02]  /*17630*/  FMUL.FTZ R119, R150.reuse, R119 ;  /* 0x0000007796777220 */ /* 0x040fe40000410000 */
[----:B------:R-:W-:Y:S01]  /*17640*/  FMUL.FTZ R124, R151, R124 ;  /* 0x0000007c977c7220 */ /* 0x000fe20000410000 */
[----:B-1----:R-:W-:Y:S01]  /*17650*/  F2FP.PACK_AB R146, R169, R168 ;  /* 0x000000a8a992723e */ /* 0x002fe200000000ff */
[C---:B------:R-:W-:Y:S02]  /*17660*/  FMUL.FTZ R125, R151.reuse, R125 ;  /* 0x0000007d977d7220 */ /* 0x040fe40000410000 */
[C---:B------:R-:W-:Y:S02]  /*17670*/  FMUL.FTZ R126, R150.reuse, R126 ;  /* 0x0000007e967e7220 */ /* 0x040fe40000410000 */
[C---:B------:R-:W-:Y:S01]  /*17680*/  FMUL.FTZ R127, R150.reuse, R127 ;  /* 0x0000007f967f7220 */ /* 0x040fe20000410000 */
[----:B------:R-:W1:Y:S01]  /*17690*/  MUFU.EX2 R149, R149 ;  /* 0x0000009500957308 */ /* 0x000e620000000800 */
[C---:B------:R-:W-:Y:S02]  /*176a0*/  FMUL.FTZ R68, R151.reuse, R68 ;  /* 0x0000004497447220 */ /* 0x040fe40000410000 */
[C---:B------:R-:W-:Y:S02]  /*176b0*/  FMUL.FTZ R69, R151.reuse, R69 ;  /* 0x0000004597457220 */ /* 0x040fe40000410000 */
[C---:B------:R-:W-:Y:S02]  /*176c0*/  FMUL.FTZ R70, R150.reuse, R70 ;  /* 0x0000004696467220 */ /* 0x040fe40000410000 */
[C---:B------:R-:W-:Y:S02]  /*176d0*/  FMUL.FTZ R71, R150.reuse, R71 ;  /* 0x0000004796477220 */ /* 0x040fe40000410000 */
        /* <DEDUP_REMOVED lines=16> */
[----:B------:R-:W-:Y:S01]  /*177e0*/  FMUL.FTZ R13, R149, R137 ;  /* 0x00000089950d7220 */ /* 0x000fe20000410000 */
[----:B------:R-:W-:Y:S01]  /*177f0*/  MUFU.EX2 R173, R173 ;  /* 0x000000ad00ad7308 */ /* 0x000fe20000000800 */
[C---:B------:R-:W-:Y:S02]  /*17800*/  FMUL.FTZ R14, R148.reuse, R138 ;  /* 0x0000008a940e7220 */ /* 0x040fe40000410000 */
[----:B------:R-:W-:Y:S02]  /*17810*/  FMUL.FTZ R15, R148, R139 ;  /* 0x0000008b940f7220 */ /* 0x000fe40000410000 */
[C---:B------:R-:W-:Y:S01]  /*17820*/  FMUL.FTZ R100, R151.reuse, R100 ;  /* 0x0000006497647220 */ /* 0x040fe20000410000 */
[----:B------:R-:W2:Y:S01]  /*17830*/  LDSM.16.MT88.4 R136, [R212+0x2480] ;  /* 0x00248000d488783b */ /* 0x000ea20000004200 */
[----:B------:R-:W-:Y:S02]  /*17840*/  FMUL.FTZ R101, R151, R101 ;  /* 0x0000006597657220 */ /* 0x000fe40000410000 */
[C---:B------:R-:W-:Y:S01]  /*17850*/  FMUL.FTZ R102, R150.reuse, R102 ;  /* 0x0000006696667220 */ /* 0x040fe20000410000 */
[----:B------:R-:W3:Y:S01]  /*17860*/  MUFU.EX2 R174, R174 ;  /* 0x000000ae00ae7308 */ /* 0x000ee20000000800 */
[----:B------:R-:W-:Y:S02]  /*17870*/  FMUL.FTZ R103, R150, R103 ;  /* 0x0000006796677220 */ /* 0x000fe40000410000 */
[C---:B------:R-:W-:Y:S01]  /*17880*/  FMUL.FTZ R120, R149.reuse, R120 ;  /* 0x0000007895787220 */ /* 0x040fe20000410000 */
        /* <DEDUP_REMOVED lines=23> */
[----:B------:R-:W3:Y:S01]  /*17a00*/  MUFU.EX2 R178, R178 ;  /* 0x000000b200b27308 */ /* 0x000ee20000000800 */
[--C-:B------:R-:W-:Y:S02]  /*17a10*/  FFMA.FTZ R184, R25, c[0x0][0x2d0], -R180.reuse ;  /* 0x0000b40019b87a23 */ /* 0x100fe400000108b4 */
[--C-:B------:R-:W-:Y:S01]  /*17a20*/  FFMA.FTZ R185, R26, c[0x0][0x2d0], -R179.reuse ;  /* 0x0000b4001ab97a23 */ /* 0x100fe200000108b3 */
[----:B-1----:R-:W-:Y:S01]  /*17a30*/  F2FP.PACK_AB R141, R176, R175 ;  /* 0x000000afb08d723e */ /* 0x002fe200000000ff */
[--C-:B------:R-:W-:Y:S02]  /*17a40*/  FFMA.FTZ R186, R27, c[0x0][0x2d0], -R179.reuse ;  /* 0x0000b4001bba7a23 */ /* 0x100fe400000108b3 */
[--C-:B------:R-:W-:Y:S02]  /*17a50*/  FFMA.FTZ R187, R28, c[0x0][0x2d0], -R180.reuse ;  /* 0x0000b4001cbb7a23 */ /* 0x100fe400000108b4 */
[--C-:B------:R-:W-:Y:S01]  /*17a60*/  FFMA.FTZ R188, R29, c[0x0][0x2d0], -R180.reuse ;  /* 0x0000b4001dbc7a23 */ /* 0x100fe200000108b4 */
[----:B------:R-:W-:Y:S01]  /*17a70*/  MUFU.EX2 R183, R183 ;  /* 0x000000b700b77308 */ /* 0x000fe20000000800 */
[----:B------:R-:W-:Y:S02]  /*17a80*/  FFMA.FTZ R180, R45, c[0x0][0x2d0], -R180 ;  /* 0x0000b4002db47a23 */ /* 0x000fe400000108b4 */
[--C-:B------:R-:W-:Y:S02]  /*17a90*/  FFMA.FTZ R189, R30, c[0x0][0x2d0], -R179.reuse ;  /* 0x0000b4001ebd7a23 */ /* 0x100fe400000108b3 */
[--C-:B------:R-:W-:Y:S02]  /*17aa0*/  FFMA.FTZ R190, R31, c[0x0][0x2d0], -R179.reuse ;  /* 0x0000b4001fbe7a23 */ /* 0x100fe400000108b3 */
[----:B------:R-:W-:Y:S02]  /*17ab0*/  FFMA.FTZ R179, R47, c[0x0][0x2d0], -R179 ;  /* 0x0000b4002fb37a23 */ /* 0x000fe400000108b3 */
[----:B------:R-:W-:Y:S01]  /*17ac0*/  LDSM.16.MT88.4 R44, [R212+0x2c80] ;  /* 0x002c8000d42c783b */ /* 0x000fe20000004200 */
[C---:B------:R-:W-:Y:S01]  /*17ad0*/  FMUL.FTZ R92, R149.reuse, R92 ;  /* 0x0000005c955c7220 */ /* 0x040fe20000410000 */
[----:B------:R-:W1:Y:S01]  /*17ae0*/  MUFU.EX2 R184, R184 ;  /* 0x000000b800b87308 */ /* 0x000e620000000800 */
[----:B------:R-:W-:Y:S01]  /*17af0*/  FMUL.FTZ R93, R149, R93 ;  /* 0x0000005d955d7220 */ /* 0x000fe20000410000 */
[----:B---3--:R-:W-:Y:S01]  /*17b00*/  F2FP.PACK_AB R143, R178, R177 ;  /* 0x000000b1b28f723e */ /* 0x008fe200000000ff */
[C---:B------:R-:W-:Y:S02]  /*17b10*/  FMUL.FTZ R94, R148.reuse, R94 ;  /* 0x0000005e945e7220 */ /* 0x040fe40000410000 */
[----:B------:R-:W-:Y:S02]  /*17b20*/  FMUL.FTZ R95, R148, R95 ;  /* 0x0000005f945f7220 */ /* 0x000fe40000410000 */
[C---:B------:R-:W-:Y:S02]  /*17b30*/  FMUL.FTZ R96, R151.reuse, R96 ;  /* 0x0000006097607220 */ /* 0x040fe40000410000 */
[C---:B------:R-:W-:Y:S01]  /*17b40*/  HMMA.16816.F32 R8, R140.reuse, R156, R8 ;  /* 0x0000009c8c08723c */ /* 0x040fe20000001808 */
[----:B------:R-:W-:Y:S03]  /*17b50*/  MUFU.EX2 R185, R185 ;  /* 0x000000b900b97308 */ /* 0x000fe60000000800 */
[----:B------:R-:W-:Y:S02]  /*17b60*/  FMUL.FTZ R97, R151, R97 ;  /* 0x0000006197617220 */ /* 0x000fe40000410000 */
[----:B------:R-:W-:Y:S02]  /*17b70*/  FMUL.FTZ R98, R150, R98 ;  /* 0x0000006296627220 */ /* 0x000fe40000410000 */
[-C--:B------:R-:W-:Y:S03]  /*17b80*/  HMMA.16816.F32 R12, R140, R158.reuse, R12 ;  /* 0x0000009e8c0c723c */ /* 0x080fe6000000180c */
[----:B------:R-:W3:Y:S01]  /*17b90*/  MUFU.EX2 R186, R186 ;  /* 0x000000ba00ba7308 */ /* 0x000ee20000000800 */
[--C-:B------:R-:W-:Y:S02]  /*17ba0*/  FFMA.FTZ R156, R20, c[0x0][0x2d0], -R182.reuse ;  /* 0x0000b400149c7a23 */ /* 0x100fe400000108b6 */
[----:B------:R-:W-:Y:S01]  /*17bb0*/  FMUL.FTZ R20, R149, R128 ;  /* 0x0000008095147220 */ /* 0x000fe20000410000 */
[----:B-1----:R-:W-:Y:S01]  /*17bc0*/  F2FP.PACK_AB R28, R184, R183 ;  /* 0x000000b7b81c723e */ /* 0x002fe200000000ff */
[C---:B------:R-:W-:Y:S04]  /*17bd0*/  HMMA.16816.F32 R16, R144.reuse, R158, R16 ;  /* 0x0000009e9010723c */ /* 0x040fe80000001810 */
[--C-:B------:R-:W-:Y:S01]  /*17be0*/  FFMA.FTZ R157, R21, c[0x0][0x2d0], -R182.reuse ;  /* 0x0000b400159d7a23 */ /* 0x100fe200000108b6 */
[----:B------:R-:W-:Y:S01]  /*17bf0*/  MUFU.EX2 R156, R156 ;  /* 0x0000009c009c7308 */ /* 0x000fe20000000800 */
[C---:B------:R-:W-:Y:S02]  /*17c00*/  FMUL.FTZ R21, R149.reuse, R129 ;  /* 0x0000008195157220 */ /* 0x040fe40000410000 */
[-C--:B------:R-:W-:Y:S04]  /*17c10*/  HMMA.16816.F32 R100, R144, R160.reuse, R100 ;  /* 0x000000a09064723c */ /* 0x080fe80000001864 */
[C---:B------:R-:W-:Y:S02]  /*17c20*/  FMUL.FTZ R104, R149.reuse, R104 ;  /* 0x0000006895687220 */ /* 0x040fe40000410000 */
[----:B------:R-:W-:Y:S01]  /*17c30*/  FMUL.FTZ R105, R149, R105 ;  /* 0x0000006995697220 */ /* 0x000fe20000410000 */
[----:B------:R-:W1:Y:S01]  /*17c40*/  MUFU.EX2 R157, R157 ;  /* 0x0000009d009d7308 */ /* 0x000e620000000800 */
[C---:B------:R-:W-:Y:S04]  /*17c50*/  FMUL.FTZ R106, R148.reuse, R106 ;  /* 0x0000006a946a7220 */ /* 0x040fe80000410000 */
[----:B------:R-:W-:Y:S01]  /*17c60*/  FMUL.FTZ R107, R148, R107 ;  /* 0x0000006b946b7220 */ /* 0x000fe20000410000 */
[----:B---3--:R-:W-:Y:S01]  /*17c70*/  F2FP.PACK_AB R29, R186, R185 ;  /* 0x000000b9ba1d723e */ /* 0x008fe200000000ff */
[--C-:B------:R-:W-:Y:S02]  /*17c80*/  FFMA.FTZ R158, R22, c[0x0][0x2d0], -R181.reuse ;  /* 0x0000b400169e7a23 */ /* 0x100fe400000108b5 */
[C---:B------:R-:W-:Y:S01]  /*17c90*/  FMUL.FTZ R22, R148.reuse, R130 ;  /* 0x0000008294167220 */ /* 0x040fe20000410000 */
[----:B------:R-:W-:Y:S01]  /*17ca0*/  MUFU.EX2 R187, R187 ;  /* 0x000000bb00bb7308 */ /* 0x000fe20000000800 */
[--C-:B------:R-:W-:Y:S01]  /*17cb0*/  FFMA.FTZ R159, R23, c[0x0][0x2d0], -R181.reuse ;  /* 0x0000b400179f7a23 */ /* 0x100fe200000108b5 */
[C---:B------:R-:W-:Y:S04]  /*17cc0*/  HMMA.16816.F32 R104, R140.reuse, R160, R104 ;  /* 0x000000a08c68723c */ /* 0x040fe80000001868 */
[C---:B------:R-:W-:Y:S02]  /*17cd0*/  FMUL.FTZ R108, R149.reuse, R108 ;  /* 0x0000006c956c7220 */ /* 0x040fe40000410000 */
[----:B------:R-:W-:Y:S02]  /*17ce0*/  FMUL.FTZ R109, R149, R109 ;  /* 0x0000006d956d7220 */ /* 0x000fe40000410000 */
[C---:B------:R-:W-:Y:S01]  /*17cf0*/  FMUL.FTZ R110, R148.reuse, R110 ;  /* 0x0000006e946e7220 */ /* 0x040fe20000410000 */
[----:B------:R-:W-:Y:S03]  /*17d00*/  MUFU.EX2 R158, R158 ;  /* 0x0000009e009e7308 */ /* 0x000fe60000000800 */
[C---:B------:R-:W-:Y:S01]  /*17d10*/  FMUL.FTZ R111, R148.reuse, R111 ;  /* 0x0000006f946f7220 */ /* 0x040fe20000410000 */
[----:B-1----:R-:W-:Y:S01]  /*17d20*/  F2FP.PACK_AB R24, R157, R156 ;  /* 0x0000009c9d18723e */ /* 0x002fe200000000ff */
[----:B------:R-:W-:Y:S02]  /*17d30*/  FMUL.FTZ R23, R148, R131 ;  /* 0x0000008394177220 */ /* 0x000fe40000410000 */
[----:B------:R-:W1:Y:S01]  /*17d40*/  LDSM.16.MT88.4 R128, [R214+0x3080] ;  /* 0x00308000d680783b */ /* 0x000e620000004200 */
[--C-:B------:R-:W-:Y:S02]  /*17d50*/  FFMA.FTZ R160, R32, c[0x0][0x2d0], -R182.reuse ;  /* 0x0000b40020a07a23 */ /* 0x100fe400000108b6 */
[-C--:B------:R-:W-:Y:S01]  /*17d60*/  HMMA.16816.F32 R108, R140, R162.reuse, R108 ;  /* 0x000000a28c6c723c */ /* 0x080fe2000000186c */
[----:B------:R-:W3:Y:S02]  /*17d70*/  MUFU.EX2 R159, R159 ;  /* 0x0000009f009f7308 */ /* 0x000ee40000000800 */
[C---:B------:R-:W-:Y:S02]  /*17d80*/  FMUL.FTZ R112, R151.reuse, R112 ;  /* 0x0000007097707220 */ /* 0x040fe40000410000 */
[----:B------:R-:W-:Y:S02]  /*17d90*/  FMUL.FTZ R113, R151, R113 ;  /* 0x0000007197717220 */ /* 0x000fe40000410000 */
[C---:B------:R-:W-:Y:S02]  /*17da0*/  FMUL.FTZ R114, R150.reuse, R114 ;  /* 0x0000007296727220 */ /* 0x040fe40000410000 */
[C---:B------:R-:W-:Y:S02]  /*17db0*/  FMUL.FTZ R115, R150.reuse, R115 ;  /* 0x0000007396737220 */ /* 0x040fe40000410000 */
[----:B------:R-:W-:Y:S01]  /*17dc0*/  MUFU.EX2 R160, R160 ;  /* 0x000000a000a07308 */ /* 0x000fe20000000800 */
[--C-:B------:R-:W-:Y:S02]  /*17dd0*/  FFMA.FTZ R161, R33, c[0x0][0x2d0], -R182.reuse ;  /* 0x0000b40021a17a23 */ /* 0x100fe400000108b6 */
[----:B------:R-:W-:Y:S02]  /*17de0*/  FFMA.FTZ R182, R49, c[0x0][0x2d0], -R182 ;  /* 0x0000b40031b67a23 */ /* 0x000fe400000108b6 */
[C---:B------:R-:W-:Y:S04]  /*17df0*/  HMMA.16816.F32 R112, R144.reuse, R162, R112 ;  /* 0x000000a29070723c */ /* 0x040fe80000001870 */
[----:B------:R-:W-:Y:S01]  /*17e00*/  FMUL.FTZ R99, R150, R99 ;  /* 0x0000006396637220 */ /* 0x000fe20000410000 */
[----:B------:R-:W5:Y:S01]  /*17e10*/  MUFU.EX2 R161, R161 ;  /* 0x000000a100a17308 */ /* 0x000f620000000800 */
[----:B------:R-:W-:Y:S02]  /*17e20*/  FMUL.FTZ R64, R151, R64 ;  /* 0x0000004097407220 */ /* 0x000fe40000410000 */
[-C--:B----4-:R-:W-:Y:S04]  /*17e30*/  HMMA.16816.F32 R116, R144, R132.reuse, R116 ;  /* 0x000000849074723c */ /* 0x090fe80000001874 */
[--C-:B------:R-:W-:Y:S01]  /*17e40*/  FFMA.FTZ R162, R34, c[0x0][0x2d0], -R181.reuse ;  /* 0x0000b40022a27a23 */ /* 0x100fe200000108b5 */
[----:B---3--:R-:W-:Y:S01]  /*17e50*/  F2FP.PACK_AB R25, R159, R158 ;  /* 0x0000009e9f19723e */ /* 0x008fe200000000ff */
[--C-:B------:R-:W-:Y:S01]  /*17e60*/  FFMA.FTZ R163, R35, c[0x0][0x2d0], -R181.reuse ;  /* 0x0000b40023a37a23 */ /* 0x100fe200000108b5 */
[----:B------:R-:W3:Y:S01]  /*17e70*/  MUFU.EX2 R188, R188 ;  /* 0x000000bc00bc7308 */ /* 0x000ee20000000800 */
[C---:B------:R-:W-:Y:S01]  /*17e80*/  HMMA.16816.F32 R120, R140.reuse, R132, R120 ;  /* 0x000000848c78723c */ /* 0x040fe20000001878 */
[----:B------:R-:W4:Y:S03]  /*17e90*/  LDSM.16.MT88.4 R32, [R212+0x3080] ;  /* 0x00308000d420783b */ /* 0x000f260000004200 */
[----:B------:R-:W-:Y:S02]  /*17ea0*/  FFMA.FTZ R181, R51, c[0x0][0x2d0], -R181 ;  /* 0x0000b40033b57a23 */ /* 0x000fe400000108b5 */
[----:B------:R-:W-:Y:S02]  /*17eb0*/  FMUL.FTZ R65, R151, R65 ;  /* 0x0000004197417220 */ /* 0x000fe40000410000 */
[-C--:B------:R-:W-:Y:S01]  /*17ec0*/  HMMA.16816.F32 R20, R140, R134.reuse, R20 ;  /* 0x000000868c14723c */ /* 0x080fe20000001814 */
[----:B------:R-:W-:Y:S01]  /*17ed0*/  LDSM.16.MT88.4 R48, [R214+0x3880] ;  /* 0x00388000d630783b */ /* 0x000fe20000004200 */
[----:B------:R-:W-:Y:S02]  /*17ee0*/  MUFU.EX2 R162, R162 ;  /* 0x000000a200a27308 */ /* 0x000fe40000000800 */
[C---:B------:R-:W-:Y:S01]  /*17ef0*/  FMUL.FTZ R66, R150.reuse, R66 ;  /* 0x0000004296427220 */ /* 0x040fe20000410000 */
[----:B-----5:R-:W-:Y:S01]  /*17f00*/  F2FP.PACK_AB R26, R161, R160 ;  /* 0x000000a0a11a723e */ /* 0x020fe200000000ff */
[----:B------:R-:W-:Y:S02]  /*17f10*/  FMUL.FTZ R67, R150, R67 ;  /* 0x0000004396437220 */ /* 0x000fe40000410000 */
[C---:B------:R-:W-:Y:S01]  /*17f20*/  HMMA.16816.F32 R124, R144.reuse, R134, R124 ;  /* 0x00000086907c723c */ /* 0x040fe2000000187c */
[----:B------:R-:W-:Y:S03]  /*17f30*/  LDSM.16.MT88.4 R132, [R212+0x1c80] ;  /* 0x001c8000d484783b */ /* 0x000fe60000004200 */
[C---:B------:R-:W-:Y:S01]  /*17f40*/  FMUL.FTZ R52, R151.reuse, R52 ;  /* 0x0000003497347220 */ /* 0x040fe20000410000 */
[----:B------:R-:W5:Y:S01]  /*17f50*/  MUFU.EX2 R163, R163 ;  /* 0x000000a300a37308 */ /* 0x000f620000000800 */
[----:B------:R-:W-:Y:S01]  /*17f60*/  FMUL.FTZ R53, R151, R53 ;  /* 0x0000003597357220 */ /* 0x000fe20000410000 */
[----:B---3--:R-:W-:Y:S01]  /*17f70*/  F2FP.PACK_AB R30, R188, R187 ;  /* 0x000000bbbc1e723e */ /* 0x008fe200000000ff */
[C---:B------:R-:W-:Y:S04]  /*17f80*/  FMUL.FTZ R54, R150.reuse, R54 ;  /* 0x0000003696367220 */ /* 0x040fe80000410000 */
[----:B------:R-:W-:Y:S02]  /*17f90*/  FMUL.FTZ R55, R150, R55 ;  /* 0x0000003796377220 */ /* 0x000fe40000410000 */
[C---:B------:R-:W-:Y:S01]  /*17fa0*/  FMUL.FTZ R60, R149.reuse, R60 ;  /* 0x0000003c953c7220 */ /* 0x040fe20000410000 */
[----:B------:R-:W-:Y:S01]  /*17fb0*/  MUFU.EX2 R189, R189 ;  /* 0x000000bd00bd7308 */ /* 0x000fe20000000800 */
[C---:B------:R-:W-:Y:S02]  /*17fc0*/  FMUL.FTZ R61, R149.reuse, R61 ;  /* 0x0000003d953d7220 */ /* 0x040fe40000410000 */
[C---:B------:R-:W-:Y:S01]  /*17fd0*/  FMUL.FTZ R62, R148.reuse, R62 ;  /* 0x0000003e943e7220 */ /* 0x040fe20000410000 */
[-C--:B--2---:R-:W-:Y:S03]  /*17fe0*/  HMMA.16816.F32 R52, R144, R136.reuse, R52 ;  /* 0x000000889034723c */ /* 0x084fe60000001834 */
[C---:B------:R-:W-:Y:S02]  /*17ff0*/  FMUL.FTZ R56, R149.reuse, R56 ;  /* 0x0000003895387220 */ /* 0x040fe40000410000 */
[----:B------:R-:W-:Y:S01]  /*18000*/  FMUL.FTZ R57, R149, R57 ;  /* 0x0000003995397220 */ /* 0x000fe20000410000 */
[----:B------:R-:W2:Y:S01]  /*18010*/  MUFU.EX2 R190, R190 ;  /* 0x000000be00be7308 */ /* 0x000ea20000000800 */
[C---:B------:R-:W-:Y:S02]  /*18020*/  FMUL.FTZ R58, R148.reuse, R58 ;  /* 0x0000003a943a7220 */ /* 0x040fe40000410000 */
[C---:B------:R-:W-:Y:S03]  /*18030*/  FMUL.FTZ R59, R148.reuse, R59 ;  /* 0x0000003b943b7220 */ /* 0x040fe60000410000 */
[----:B-----5:R-:W-:Y:S01]  /*18040*/  F2FP.PACK_AB R27, R163, R162 ;  /* 0x000000a2a31b723e */ /* 0x020fe200000000ff */
[----:B------:R-:W-:Y:S02]  /*18050*/  FMUL.FTZ R63, R148, R63 ;  /* 0x0000003f943f7220 */ /* 0x000fe40000410000 */
[----:B------:R-:W-:Y:S01]  /*18060*/  FFMA.FTZ R164, R151, R242, R164 ;  /* 0x000000f297a47223 */ /* 0x000fe200000100a4 */
[C---:B------:R-:W-:Y:S01]  /*18070*/  HMMA.16816.F32 R56, R140.reuse, R136, R56 ;  /* 0x000000888c38723c */ /* 0x040fe20000001838 */
[----:B------:R-:W3:Y:S03]  /*18080*/  MUFU.EX2 R191, R191 ;  /* 0x000000bf00bf7308 */ /* 0x000ee60000000800 */
[----:B------:R-:W-:Y:S02]  /*18090*/  FFMA.FTZ R166, R150, R241, R166 ;  /* 0x000000f196a67223 */ /* 0x000fe400000100a6 */
[----:B------:R-:W-:Y:S02]  /*180a0*/  FFMA.FTZ R153, R149, R240, R153 ;  /* 0x000000f095997223 */ /* 0x000fe40000010099 */
[-C--:B------:R-:W-:Y:S03]  /*180b0*/  HMMA.16816.F32 R60, R140, R138.reuse, R60 ;  /* 0x0000008a8c3c723c */ /* 0x080fe6000000183c */
[----:B------:R-:W-:Y:S01]  /*180c0*/  MUFU.EX2 R192, R192 ;  /* 0x000000c000c07308 */ /* 0x000fe20000000800 */
[----:B------:R-:W-:Y:S01]  /*180d0*/  FFMA.FTZ R175, R148, R235, R175 ;  /* 0x000000eb94af7223 */ /* 0x000fe200000100af */
[----:B--2---:R-:W-:Y:S01]  /*180e0*/  F2FP.PACK_AB R31, R190, R189 ;  /* 0x000000bdbe1f723e */ /* 0x004fe200000000ff */
[----:B------:R-:W-:Y:S02]  /*180f0*/  FADD.FTZ R164, R165, R164 ;  /* 0x000000a4a5a47221 */ /* 0x000fe40000010000 */
[C---:B------:R-:W-:Y:S04]  /*18100*/  HMMA.16816.F32 R64, R144.reuse, R138, R64 ;  /* 0x0000008a9040723c */ /* 0x040fe80000001840 */
[----:B------:R-:W-:Y:S01]  /*18110*/  FADD.FTZ R166, R167, R166 ;  /* 0x000000a6a7a67221 */ /* 0x000fe20000010000 */
[----:B------:R-:W2:Y:S01]  /*18120*/  MUFU.EX2 R193, R193 ;  /* 0x000000c100c17308 */ /* 0x000ea20000000800 */
[----:B------:R-:W-:Y:S02]  /*18130*/  FADD.FTZ R153, R172, R153 ;  /* 0x00000099ac997221 */ /* 0x000fe40000010000 */
[-C--:B-1----:R-:W-:Y:S04]  /*18140*/  HMMA.16816.F32 R68, R144, R128.reuse, R68 ;  /* 0x000000809044723c */ /* 0x082fe80000001844 */
[----:B------:R-:W-:Y:S02]  /*18150*/  FADD.FTZ R175, R176, R175 ;  /* 0x000000afb0af7221 */ /* 0x000fe40000010000 */
[----:B------:R-:W-:Y:S01]  /*18160*/  FADD.FTZ R164, R168, R164 ;  /* 0x000000a4a8a47221 */ /* 0x000fe20000010000 */
[----:B------:R-:W-:Y:S01]  /*18170*/  MUFU.EX2 R194, R194 ;  /* 0x000000c200c27308 */ /* 0x000fe20000000800 */
[C---:B------:R-:W-:Y:S04]  /*18180*/  HMMA.16816.F32 R72, R140.reuse, R128, R72 ;  /* 0x000000808c48723c */ /* 0x040fe80000001848 */
[----:B------:R-:W-:Y:S02]  /*18190*/  FADD.FTZ R166, R170, R166 ;  /* 0x000000a6aaa67221 */ /* 0x000fe40000010000 */
[----:B------:R-:W-:Y:S02]  /*181a0*/  FADD.FTZ R153, R173, R153 ;  /* 0x00000099ad997221 */ /* 0x000fe40000010000 */
[-C--:B------:R-:W-:Y:S01]  /*181b0*/  HMMA.16816.F32 R76, R140, R130.reuse, R76 ;  /* 0x000000828c4c723c */ /* 0x080fe2000000184c */
[----:B------:R-:W-:Y:S03]  /*181c0*/  MUFU.EX2 R195, R195 ;  /* 0x000000c300c37308 */ /* 0x000fe60000000800 */
[----:B------:R-:W-:Y:S02]  /*181d0*/  FADD.FTZ R175, R177, R175 ;  /* 0x000000afb1af7221 */ /* 0x000fe40000010000 */
[----:B------:R-:W-:Y:S02]  /*181e0*/  FADD.FTZ R164, R169, R164 ;  /* 0x000000a4a9a47221 */ /* 0x000fe40000010000 */
[C---:B------:R-:W-:Y:S01]  /*181f0*/  HMMA.16816.F32 R80, R144.reuse, R130, R80 ;  /* 0x000000829050723c */ /* 0x040fe20000001850 */
[----:B------:R-:W1:Y:S02]  /*18200*/  LDSM.16.MT88.4 R128, [R214+0x1c80] ;  /* 0x001c8000d680783b */ /* 0x000e640000004200 */
[----:B------:R-:W-:Y:S01]  /*18210*/  MUFU.EX2 R182, R182 ;  /* 0x000000b600b67308 */ /* 0x000fe20000000800 */
[----:B------:R-:W-:Y:S02]  /*18220*/  FADD.FTZ R166, R171, R166 ;  /* 0x000000a6aba67221 */ /* 0x000fe40000010000 */
[----:B------:R-:W-:Y:S02]  /*18230*/  FADD.FTZ R153, R174, R153 ;  /* 0x00000099ae997221 */ /* 0x000fe40000010000 */
[-C--:B----4-:R-:W-:Y:S04]  /*18240*/  HMMA.16816.F32 R84, R144, R32.reuse, R84 ;  /* 0x000000209054723c */ /* 0x090fe80000001854 */
[----:B------:R-:W-:Y:S01]  /*18250*/  FADD.FTZ R175, R178, R175 ;  /* 0x000000afb2af7221 */ /* 0x000fe20000010000 */
[----:B------:R-:W-:Y:S01]  /*18260*/  MUFU.EX2 R196, R196 ;  /* 0x000000c400c47308 */ /* 0x000fe20000000800 */
        /* <DEDUP_REMOVED lines=8> */
[----:B------:R-:W-:Y:S01]  /*182f0*/  HMMA.16816.F32 R96, R144, R34, R96 ;  /* 0x000000229060723c */ /* 0x000fe20000001860 */
[----:B------:R-:W4:Y:S01]  /*18300*/  LDSM.16.MT88.4 R32, [R214+0x2880] ;  /* 0x00288000d620783b */ /* 0x000f220000004200 */
[----:B------:R-:W5:Y:S02]  /*18310*/  MUFU.EX2 R197, R197 ;  /* 0x000000c500c57308 */ /* 0x000f640000000800 */
[----:B------:R-:W-:Y:S02]  /*18320*/  FADD.FTZ R166, R159, R166 ;  /* 0x000000a69fa67221 */ /* 0x000fe40000010000 */
[----:B------:R-:W-:Y:S02]  /*18330*/  FADD.FTZ R153, R184, R153 ;  /* 0x00000099b8997221 */ /* 0x000fe40000010000 */
[----:B------:R-:W-:Y:S01]  /*18340*/  FADD.FTZ R175, R186, R175 ;  /* 0x000000afbaaf7221 */ /* 0x000fe20000010000 */
[-C--:B-1----:R-:W-:Y:S03]  /*18350*/  HMMA.16816.F32 R4, R24, R128.reuse, R4 ;  /* 0x000000801804723c */ /* 0x082fe60000001804 */
[----:B------:R-:W-:Y:S02]  /*18360*/  MUFU.EX2 R198, R198 ;  /* 0x000000c600c67308 */ /* 0x000fe40000000800 */
[----:B------:R-:W-:Y:S02]  /*18370*/  FADD.FTZ R164, R160, R164 ;  /* 0x000000a4a0a47221 */ /* 0x000fe40000010000 */
[----:B------:R-:W-:Y:S01]  /*18380*/  FADD.FTZ R166, R162, R166 ;  /* 0x000000a6a2a67221 */ /* 0x000fe20000010000 */
[C---:B------:R-:W-:Y:S04]  /*18390*/  HMMA.16816.F32 R8, R28.reuse, R128, R8 ;  /* 0x000000801c08723c */ /* 0x040fe80000001808 */
[----:B------:R-:W-:Y:S01]  /*183a0*/  FADD.FTZ R153, R187, R153 ;  /* 0x00000099bb997221 */ /* 0x000fe20000010000 */
[----:B------:R-:W1:Y:S01]  /*183b0*/  MUFU.EX2 R199, R199 ;  /* 0x000000c700c77308 */ /* 0x000e620000000800 */
[----:B------:R-:W-:Y:S02]  /*183c0*/  FADD.FTZ R175, R189, R175 ;  /* 0x000000afbdaf7221 */ /* 0x000fe40000010000 */
[-C--:B------:R-:W-:Y:S04]  /*183d0*/  HMMA.16816.F32 R12, R28, R130.reuse, R12 ;  /* 0x000000821c0c723c */ /* 0x080fe8000000180c */
[----:B------:R-:W-:Y:S02]  /*183e0*/  FADD.FTZ R164, R161, R164 ;  /* 0x000000a4a1a47221 */ /* 0x000fe40000010000 */
[----:B------:R-:W-:Y:S01]  /*183f0*/  FADD.FTZ R166, R163, R166 ;  /* 0x000000a6a3a67221 */ /* 0x000fe20000010000 */
[----:B------:R-:W4:Y:S01]  /*18400*/  MUFU.EX2 R200, R200 ;  /* 0x000000c800c87308 */ /* 0x000f220000000800 */
[C---:B------:R-:W-:Y:S01]  /*18410*/  HMMA.16816.F32 R16, R24.reuse, R130, R16 ;  /* 0x000000821810723c */ /* 0x040fe20000001810 */
[----:B------:R-:W4:Y:S03]  /*18420*/  LDSM.16.MT88.4 R128, [R212+0x2880] ;  /* 0x00288000d480783b */ /* 0x000f260000004200 */
[----:B------:R-:W-:Y:S02]  /*18430*/  FADD.FTZ R153, R188, R153 ;  /* 0x00000099bc997221 */ /* 0x000fe40000010000 */
[----:B------:R-:W-:Y:S02]  /*18440*/  FADD.FTZ R175, R190, R175 ;  /* 0x000000afbeaf7221 */ /* 0x000fe40000010000 */
[-C--:B------:R-:W-:Y:S01]  /*18450*/  HMMA.16816.F32 R100, R24, R132.reuse, R100 ;  /* 0x000000841864723c */ /* 0x080fe20000001864 */
[----:B------:R-:W4:Y:S03]  /*18460*/  MUFU.EX2 R201, R201 ;  /* 0x000000c900c97308 */ /* 0x000f260000000800 */
[----:B---3--:R-:W-:Y:S02]  /*18470*/  FADD.FTZ R164, R191, R164 ;  /* 0x000000a4bfa47221 */ /* 0x008fe40000010000 */
[----:B--2---:R-:W-:Y:S02]  /*18480*/  FADD.FTZ R166, R193, R166 ;  /* 0x000000a6c1a67221 */ /* 0x004fe40000010000 */
[C---:B------:R-:W-:Y:S03]  /*18490*/  HMMA.16816.F32 R104, R28.reuse, R132, R104 ;  /* 0x000000841c68723c */ /* 0x040fe60000001868 */
[----:B------:R-:W-:Y:S01]  /*184a0*/  MUFU.EX2 R180, R180 ;  /* 0x000000b400b47308 */ /* 0x000fe20000000800 */
[----:B-----5:R-:W-:Y:S02]  /*184b0*/  FADD.FTZ R153, R197, R153 ;  /* 0x00000099c5997221 */ /* 0x020fe40000010000 */
[----:B-1----:R-:W-:Y:S02]  /*184c0*/  FADD.FTZ R175, R199, R175 ;  /* 0x000000afc7af7221 */ /* 0x002fe40000010000 */
[-C--:B------:R-:W-:Y:S04]  /*184d0*/  HMMA.16816.F32 R108, R28, R134.reuse, R108 ;  /* 0x000000861c6c723c */ /* 0x080fe8000000186c */
[----:B------:R-:W-:Y:S01]  /*184e0*/  FADD.FTZ R164, R192, R164 ;  /* 0x000000a4c0a47221 */ /* 0x000fe20000010000 */
[----:B------:R-:W1:Y:S01]  /*184f0*/  MUFU.EX2 R202, R202 ;  /* 0x000000ca00ca7308 */ /* 0x000e620000000800 */
[----:B------:R-:W-:Y:S02]  /*18500*/  FADD.FTZ R166, R194, R166 ;  /* 0x000000a6c2a67221 */ /* 0x000fe40000010000 */
[C---:B------:R-:W-:Y:S01]  /*18510*/  HMMA.16816.F32 R112, R24.reuse, R134, R112 ;  /* 0x000000861870723c */ /* 0x040fe20000001870 */
[----:B------:R-:W-:Y:S03]  /*18520*/  LDSM.16.MT88.4 R132, [R214+0x2080] ;  /* 0x00208000d684783b */ /* 0x000fe60000004200 */
[----:B------:R-:W-:Y:S02]  /*18530*/  FADD.FTZ R153, R198, R153 ;  /* 0x00000099c6997221 */ /* 0x000fe40000010000 */
[----:B----4-:R-:W-:Y:S01]  /*18540*/  FADD.FTZ R175, R200, R175 ;  /* 0x000000afc8af7221 */ /* 0x010fe20000010000 */
[----:B------:R-:W2:Y:S01]  /*18550*/  MUFU.EX2 R179, R179 ;  /* 0x000000b300b37308 */ /* 0x000ea20000000800 */
[-C--:B------:R-:W-:Y:S04]  /*18560*/  HMMA.16816.F32 R116, R24, R32.reuse, R116 ;  /* 0x000000201874723c */ /* 0x080fe80000001874 */
[----:B------:R-:W-:Y:S02]  /*18570*/  FADD.FTZ R164, R195, R164 ;  /* 0x000000a4c3a47221 */ /* 0x000fe40000010000 */
[----:B------:R-:W-:Y:S02]  /*18580*/  FADD.FTZ R166, R196, R166 ;  /* 0x000000a6c4a67221 */ /* 0x000fe40000010000 */
[C---:B------:R-:W-:Y:S04]  /*18590*/  HMMA.16816.F32 R120, R28.reuse, R32, R120 ;  /* 0x000000201c78723c */ /* 0x040fe80000001878 */
[----:B------:R-:W-:Y:S02]  /*185a0*/  FADD.FTZ R153, R201, R153 ;  /* 0x00000099c9997221 */ /* 0x000fe40000010000 */
[----:B-1----:R-:W-:Y:S02]  /*185b0*/  FADD.FTZ R175, R202, R175 ;  /* 0x000000afcaaf7221 */ /* 0x002fe40000010000 */
[-C--:B------:R-:W-:Y:S04]  /*185c0*/  HMMA.16816.F32 R20, R28, R34.reuse, R20 ;  /* 0x000000221c14723c */ /* 0x080fe80000001814 */
[----:B------:R-:W-:Y:S02]  /*185d0*/  FADD.FTZ R242, R182, R164 ;  /* 0x000000a4b6f27221 */ /* 0x000fe40000010000 */
[----:B------:R-:W-:Y:S02]  /*185e0*/  FADD.FTZ R241, R181, R166 ;  /* 0x000000a6b5f17221 */ /* 0x000fe40000010000 */
[C---:B------:R-:W-:Y:S01]  /*185f0*/  HMMA.16816.F32 R124, R24.reuse, R34, R124 ;  /* 0x00000022187c723c */ /* 0x040fe2000000187c */
[----:B------:R-:W1:Y:S03]  /*18600*/  LDSM.16.MT88.4 R32, [R212+0x3480] ;  /* 0x00348000d420783b */ /* 0x000e660000004200 */
[----:B------:R-:W-:Y:S01]  /*18610*/  FADD.FTZ R240, R180, R153 ;  /* 0x00000099b4f07221 */ /* 0x000fe20000010000 */
[----:B------:R-:W-:Y:S01]  /*18620*/  MOV R153, R152 ;  /* 0x0000009800997202 */ /* 0x000fe20000000f00 */
[----:B--2---:R-:W-:Y:S02]  /*18630*/  FADD.FTZ R235, R179, R175 ;  /* 0x000000afb3eb7221 */ /* 0x004fe40000010000 */
        /* <DEDUP_REMOVED lines=8> */
[----:B------:R-:W2:Y:S07]  /*186c0*/  LDSM.16.MT88.4 R36, [R212+0x2080] ;  /* 0x00208000d424783b */ /* 0x000eae0000004200 */
[-C--:B-1----:R-:W-:Y:S08]  /*186d0*/  HMMA.16816.F32 R84, R24, R32.reuse, R84 ;  /* 0x000000201854723c */ /* 0x082ff00000001854 */
[C---:B------:R-:W-:Y:S08]  /*186e0*/  HMMA.16816.F32 R88, R28.reuse, R32, R88 ;  /* 0x000000201c58723c */ /* 0x040ff00000001858 */
[-C--:B------:R-:W-:Y:S07]  /*186f0*/  HMMA.16816.F32 R92, R28, R34.reuse, R92 ;  /* 0x000000221c5c723c */ /* 0x080fee000000185c */
[----:B------:R-:W-:Y:S01]  /*18700*/  F2FP.PACK_AB R28, R198, R197 ;  /* 0x000000c5c61c723e */ /* 0x000fe200000000ff */
[----:B------:R-:W-:Y:S01]  /*18710*/  HMMA.16816.F32 R96, R24, R34, R96 ;  /* 0x000000221860723c */ /* 0x000fe20000001860 */
[----:B------:R-:W1:Y:S03]  /*18720*/  LDSM.16.MT88.4 R32, [R212+0x3880] ;  /* 0x00388000d420783b */ /* 0x000e660000004200 */
[----:B------:R-:W-:Y:S02]  /*18730*/  F2FP.PACK_AB R29, R200, R199 ;  /* 0x000000c7c81d723e */ /* 0x000fe400000000ff */
[----:B------:R-:W-:Y:S02]  /*18740*/  F2FP.PACK_AB R30, R180, R201 ;  /* 0x000000c9b41e723e */ /* 0x000fe400000000ff */
[----:B------:R-:W-:Y:S04]  /*18750*/  F2FP.PACK_AB R24, R192, R191 ;  /* 0x000000bfc018723e */ /* 0x000fe800000000ff */
[----:B------:R-:W-:Y:S02]  /*18760*/  F2FP.PACK_AB R25, R194, R193 ;  /* 0x000000c1c219723e */ /* 0x000fe400000000ff */
[----:B------:R-:W-:Y:S02]  /*18770*/  F2FP.PACK_AB R26, R182, R195 ;  /* 0x000000c3b61a723e */ /* 0x000fe400000000ff */
[----:B------:R-:W-:Y:S02]  /*18780*/  F2FP.PACK_AB R27, R181, R196 ;  /* 0x000000c4b51b723e */ /* 0x000fe400000000ff */
[----:B------:R-:W-:Y:S05]  /*18790*/  F2FP.PACK_AB R31, R179, R202 ;  /* 0x000000cab31f723e */ /* 0x000fea00000000ff */
        /* <DEDUP_REMOVED lines=25> */
.L_x_1247:
[----:B------:R-:W-:-:S13]  /*18930*/  ISETP.GE.AND P0, PT, R243, R227, PT ;  /* 0x000000e3f300720c */ /* 0x000fda0003f06270 */
[----:B------:R-:W-:Y:S05]  /*18940*/  @!P0 BRA `(.L_x_1251) ;  /* 0x00003d0000008947 */ /* 0x000fea0003800000 */
[----:B------:R-:W-:Y:S01]  /*18950*/  IADD3 R245, P0, R228, 0x20, RZ ;  /* 0x00000020e4f57810 */ /* 0x000fe20007f1e0ff */
        /* <DEDUP_REMOVED lines=18> */
.L_x_1269:
[----:B------:R-:W-:Y:S04]  /*18a80*/  DEPBAR.LE SB0, 0x0 ;  /* 0x000080000000791a */ /* 0x000fe80000000000 */
[----:B------:R-:W-:Y:S01]  /*18a90*/  BAR.SYNC.DEFER_BLOCKING 0x0 ;  /* 0x0000000000007b1d */ /* 0x000fe20000010000 */
[----:B------:R-:W-:Y:S01]  /*18aa0*/  SHF.R.S32.HI R2, RZ, 0x1f, R243 ;  /* 0x0000001fff027819 */ /* 0x000fe200000114f3 */
[----:B------:R-:W-:Y:S01]  /*18ab0*/  IMAD R0, R243, UR5, RZ ;  /* 0x00000005f3007c24 */ /* 0x000fe2000f8e02ff */
        /* <DEDUP_REMOVED lines=8> */
[C---:B------:R-:W-:Y:S01]  /*18b40*/  IMAD.X R2, R0.reuse, 0x1, R237, P0 ;  /* 0x0000000100027824 */ /* 0x040fe200000e06ed */
        /* <DEDUP_REMOVED lines=17> */
[C---:B------:R-:W-:Y:S04]  /*18c60*/  @!P1 IADD3 R12, P0, R3.reuse, R228, RZ ;  /* 0x000000e4030c9210 */ /* 0x040fe80007f1e0ff */
[----:B------:R-:W-:Y:S01]  /*18c70*/  LDSM.16.M88.4 R156, [R213+0x6080] ;  /* 0x00608000d59c783b */ /* 0x000fe20000000200 */
[----:B------:R-:W-:Y:S01]  /*18c80*/  @!P1 IMAD.X R2, R0, 0x1, R237, P0 ;  /* 0x0000000100029824 */ /* 0x000fe200000e06ed */
[C---:B------:R-:W-:Y:S04]  /*18c90*/  @!P1 LEA R36, P0, R12.reuse, c[0x0][0x1f8], 0x1 ;  /* 0x00007e000c249a11 */ /* 0x040fe800078008ff */
[----:B------:R-:W-:Y:S01]  /*18ca0*/  @!P1 LEA.HI.X R37, R12, c[0x0][0x1fc], R2, 0x1, P0 ;  /* 0x00007f000c259a11 */ /* 0x000fe200000f0c02 */
[----:B------:R-:W5:Y:S01]  /*18cb0*/  LDSM.16.M88.4 R160, [R215] ;  /* 0x00000000d7a0783b */ /* 0x000f620000000200 */
[C---:B------:R-:W-:Y:S01]  /*18cc0*/  @!P1 IADD3 R20, P0, R3.reuse, R245, RZ ;  /* 0x000000f503149210 */ /* 0x040fe20007f1e0ff */
[-C--:B-1----:R-:W-:Y:S05]  /*18cd0*/  HMMA.16816.F32 R4, R48, R16.reuse, RZ ;  /* 0x000000103004723c */ /* 0x082fea00000018ff */
[----:B------:R-:W1:Y:S01]  /*18ce0*/  LDSM.16.M88.4 R164, [R213+0x7080] ;  /* 0x00708000d5a4783b */ /* 0x000e620000000200 */
[----:B------:R-:W-:Y:S01]  /*18cf0*/  @!P1 IMAD.X R2, R0, 0x1, R203, P0 ;  /* 0x0000000100029824 */ /* 0x000fe200000e06cb */
        /* <DEDUP_REMOVED lines=20> */
[----:B------:R4:W-:Y:S07]  /*18e40*/  @!P1 LDGSTS.E.BYPASS.LTC128B.128 [R230+0x2080], [R36.64], !P5 ;  /* 0x0208000024e69fae */ /* 0x0009ee000e901d4c */
[----:B------:R3:W-:Y:S01]  /*18e50*/  @!P1 LDGSTS.E.BYPASS.LTC128B.128 [R230+0x2c80], [R40.64], !P4 ;  /* 0x02c8000028e69fae */ /* 0x0007e2000e101d4c */
[-C--:B-1----:R-:W-:Y:S06]  /*18e60*/  HMMA.16816.F32 R28, R44, R34.reuse, RZ ;  /* 0x000000222c1c723c */ /* 0x082fec00000018ff */
[----:B------:R1:W-:Y:S02]  /*18e70*/  @!P1 LDGSTS.E.BYPASS.LTC128B.128 [R230+0x3880], [R2.64], !P3 ;  /* 0x0388000002e69fae */ /* 0x0003e4000d901d4c */
[C---:B------:R-:W-:Y:S05]  /*18e80*/  HMMA.16816.F32 R32, R48.reuse, R34, RZ ;  /* 0x000000223020723c */ /* 0x040fea00000018ff */
[----:B------:R-:W-:Y:S03]  /*18e90*/  LDSM.16.M88.4 R176, [R217+0x8080] ;  /* 0x00808000d9b0783b */ /* 0x000fe60000000200 */
[-C--:B----4-:R-:W-:Y:S04]  /*18ea0*/  HMMA.16816.F32 R36, R48, R152.reuse, RZ ;  /* 0x000000983024723c */ /* 0x090fe800000018ff */
[----:B------:R-:W0:Y:S04]  /*18eb0*/  LDGDEPBAR ;  /* 0x00000000000079af */ /* 0x000e280000000000 */
[C---:B---3--:R-:W-:Y:S03]  /*18ec0*/  HMMA.16816.F32 R40, R44.reuse, R152, RZ ;  /* 0x000000982c28723c */ /* 0x048fe600000018ff */
[----:B------:R-:W3:Y:S05]  /*18ed0*/  LDSM.16.M88.4 R180, [R216+0x4880] ;  /* 0x00488000d8b4783b */ /* 0x000eea0000000200 */
[-C--:B------:R-:W-:Y:S02]  /*18ee0*/  HMMA.16816.F32 R44, R44, R154.reuse, RZ ;  /* 0x0000009a2c2c723c */ /* 0x080fe400000018ff */
[----:B------:R-:W4:Y:S06]  /*18ef0*/  LDSM.16.M88.4 R184, [R217+0x9080] ;  /* 0x00908000d9b8783b */ /* 0x000f2c0000000200 */
[----:B------:R-:W-:Y:S01]  /*18f00*/  HMMA.16816.F32 R48, R48, R154, RZ ;  /* 0x0000009a3030723c */ /* 0x000fe200000018ff */
[----:B------:R-:W1:Y:S07]  /*18f10*/  LDSM.16.M88.4 R152, [R216+0x4c80] ;  /* 0x004c8000d898783b */ /* 0x000e6e0000000200 */
[-C--:B-----5:R-:W-:Y:S01]  /*18f20*/  HMMA.16816.F32 R4, R156, R160.reuse, R4 ;  /* 0x000000a09c04723c */ /* 0x0a0fe20000001804 */
[----:B------:R-:W5:Y:S07]  /*18f30*/  LDSM.16.M88.4 R188, [R216+0x5080] ;  /* 0x00508000d8bc783b */ /* 0x000f6e0000000200 */
[C---:B------:R-:W-:Y:S01]  /*18f40*/  HMMA.16816.F32 R8, R164.reuse, R160, R8 ;  /* 0x000000a0a408723c */ /* 0x040fe20000001808 */
[----:B------:R-:W-:Y:S07]  /*18f50*/  LDSM.16.M88.4 R192, [R209] ;  /* 0x00000000d1c0783b */ /* 0x000fee0000000200 */
[-C--:B------:R-:W-:Y:S01]  /*18f60*/  HMMA.16816.F32 R12, R164, R162.reuse, R12 ;  /* 0x000000a2a40c723c */ /* 0x080fe2000000180c */
[----:B------:R-:W-:Y:S07]  /*18f70*/  LDSM.16.M88.4 R196, [R213+0x9080] ;  /* 0x00908000d5c4783b */ /* 0x000fee0000000200 */
[C---:B------:R-:W-:Y:S01]  /*18f80*/  HMMA.16816.F32 R16, R156.reuse, R162, R16 ;  /* 0x000000a29c10723c */ /* 0x040fe20000001810 */
[----:B------:R-:W1:Y:S07]  /*18f90*/  LDSM.16.M88.4 R160, [R213+0x8080] ;  /* 0x00808000d5a0783b */ /* 0x000e6e0000000200 */
        /* <DEDUP_REMOVED lines=22> */
[-C--:B-----5:R-:W-:Y:S08]  /*19100*/  HMMA.16816.F32 R36, R176, R188.reuse, R36 ;  /* 0x000000bcb024723c */ /* 0x0a0ff00000001824 */
[C---:B------:R-:W-:Y:S08]  /*19110*/  HMMA.16816.F32 R40, R184.reuse, R188, R40 ;  /* 0x000000bcb828723c */ /* 0x040ff00000001828 */
[-C--:B------:R-:W-:Y:S01]  /*19120*/  HMMA.16816.F32 R44, R184, R190.reuse, R44 ;  /* 0x000000beb82c723c */ /* 0x080fe2000000182c */
[----:B------:R-:W-:Y:S07]  /*19130*/  LDSM.16.M88.4 R184, [R206] ;  /* 0x00000000ceb8783b */ /* 0x000fee0000000200 */
[----:B------:R-:W-:Y:S01]  /*19140*/  HMMA.16816.F32 R48, R176, R190, R48 ;  /* 0x000000beb030723c */ /* 0x000fe20000001830 */
[----:B------:R-:W3:Y:S07]  /*19150*/  LDSM.16.M88.4 R176, [R216+0x5880] ;  /* 0x00588000d8b0783b */ /* 0x000eee0000000200 */
[-C--:B------:R-:W-:Y:S01]  /*19160*/  HMMA.16816.F32 R4, R160, R192.reuse, R4 ;  /* 0x000000c0a004723c */ /* 0x080fe20000001804 */
[----:B------:R-:W-:Y:S07]  /*19170*/  LDSM.16.M88.4 R188, [R213+0xb080] ;  /* 0x00b08000d5bc783b */ /* 0x000fee0000000200 */
        /* <DEDUP_REMOVED lines=44> */
[----:B------:R-:W-:Y:S04]  /*19440*/  IMAD.WIDE.U32 R162, R2, c[0x0][0x1e0], RZ ;  /* 0x0000780002a27a25 */ /* 0x000fe800078e00ff */
        /* <DEDUP_REMOVED lines=42> */
.L_x_1252:
        /* <DEDUP_REMOVED lines=29> */
.L_x_1255:
[----:B------:R-:W-:Y:S04]  /*198c0*/  MOV R0, c[0x0][0x32c] ;  /* 0x0000cb0000007a02 */ /* 0x000fe80000000f00 */
[----:B------:R-:W-:Y:S11]  /*198d0*/  ISETP.NE.AND P0, PT, R0, 0x1, PT ;  /* 0x000000010000780c */ /* 0x000ff60003f05270 */
[----:B------:R-:W-:Y:S02]  /*198e0*/  @!UPT UIADD3 URZ, URZ, URZ, URZ ;  /* 0x0000003f3f3ff290 */ /* 0x000fe4000fffe03f */
[----:B------:R-:W-:Y:S05]  /*198f0*/  @P0 IMAD.HI.U32 R0, R2, c[0x0][0x330], RZ ;  /* 0x0000cc0002000a27 */ /* 0x000fea00078e00ff */
[----:B------:R-:W-:Y:S02]  /*19900*/  @P0 SHF.R.U32.HI R2, RZ, c[0x0][0x334], R0 ;  /* 0x0000cd00ff020a19 */ /* 0x000fe40000011600 */
.L_x_1256:
[----:B------:R-:W-:Y:S05]  /*19910*/  BSYNC B0 ;  /* 0x0000000000007941 */ /* 0x000fea0003800000 */
.L_x_1254:
[----:B------:R-:W-:Y:S05]  /*19920*/  IMAD R2, R2, c[0x0][0x32c], R153 ;  /* 0x0000cb0002027a24 */ /* 0x000fea00078e0299 */
[----:B------:R-:W-:Y:S02]  /*19930*/  IADD3 R0, R2, c[0x0][0x32c], RZ ;  /* 0x0000cb0002007a10 */ /* 0x000fe40007ffe0ff */
[----:B------:R-:W-:Y:S02]  /*19940*/  IMNMX R160, R160, R2, !PT ;  /* 0x00000002a0a07217 */ /* 0x000fe40007800200 */
[----:B------:R-:W-:Y:S02]  /*19950*/  IMNMX R161, R161, R0, PT ;  /* 0x00000000a1a17217 */ /* 0x000fe40003800200 */
.L_x_1253:
        /* <DEDUP_REMOVED lines=17> */
.L_x_1259:
[----:B------:R-:W-:Y:S04]  /*19a70*/  MOV R0, c[0x0][0x32c] ;  /* 0x0000cb0000007a02 */ /* 0x000fe80000000f00 */
[----:B------:R-:W-:Y:S11]  /*19a80*/  ISETP.NE.AND P0, PT, R0, 0x1, PT ;  /* 0x000000010000780c */ /* 0x000ff60003f05270 */
[----:B------:R-:W-:Y:S02]  /*19a90*/  @!UPT UIADD3 URZ, URZ, URZ, URZ ;  /* 0x0000003f3f3ff290 */ /* 0x000fe4000fffe03f */
[----:B------:R-:W-:Y:S05]  /*19aa0*/  @P0 IMAD.HI.U32 R0, R2, c[0x0][0x330], RZ ;  /* 0x0000cc0002000a27 */ /* 0x000fea00078e00ff */
[----:B------:R-:W-:Y:S02]  /*19ab0*/  @P0 SHF.R.U32.HI R2, RZ, c[0x0][0x334], R0 ;  /* 0x0000cd00ff020a19 */ /* 0x000fe40000011600 */
.L_x_1260:
[----:B------:R-:W-:Y:S05]  /*19ac0*/  BSYNC B0 ;  /* 0x0000000000007941 */ /* 0x000fea0003800000 */
.L_x_1258:
[----:B------:R-:W-:Y:S05]  /*19ad0*/  IMAD R2, R2, c[0x0][0x32c], R153 ;  /* 0x0000cb0002027a24 */ /* 0x000fea00078e0299 */
[----:B------:R-:W-:Y:S02]  /*19ae0*/  IADD3 R0, R2, c[0x0][0x32c], RZ ;  /* 0x0000cb0002007a10 */ /* 0x000fe40007ffe0ff */
[----:B------:R-:W-:Y:S02]  /*19af0*/  IMNMX R158, R158, R2, !PT ;  /* 0x000000029e9e7217 */ /* 0x000fe40007800200 */
[----:B------:R-:W-:Y:S02]  /*19b00*/  IMNMX R159, R159, R0, PT ;  /* 0x000000009f9f7217 */ /* 0x000fe40003800200 */
.L_x_1257:
        /* <DEDUP_REMOVED lines=40> */
[C---:B------:R-:W-:Y:S01]  /*19d90*/  ISETP.GT.AND P0, PT, R160.reuse, 0x21, !P3 ;  /* 0x00000021a000780c */ /* 0x040fe20005f04270 */
        /* <DEDUP_REMOVED lines=32> */
.L_x_1263:
[----:B------:R-:W-:Y:S04]  /*19fa0*/  MOV R20, c[0x0][0x32c] ;  /* 0x0000cb0000147a02 */ /* 0x000fe80000000f00 */
[----:B------:R-:W-:Y:S11]  /*19fb0*/  ISETP.NE.AND P0, PT, R20, 0x1, PT ;  /* 0x000000011400780c */ /* 0x000ff60003f05270 */
[----:B------:R-:W-:Y:S02]  /*19fc0*/  @!UPT UIADD3 URZ, URZ, URZ, URZ ;  /* 0x0000003f3f3ff290 */ /* 0x000fe4000fffe03f */
[----:B------:R-:W-:Y:S05]  /*19fd0*/  @P0 IMAD.HI.U32 R20, R36, c[0x0][0x330], RZ ;  /* 0x0000cc0024140a27 */ /* 0x000fea00078e00ff */
[----:B------:R-:W-:Y:S02]  /*19fe0*/  @P0 SHF.R.U32.HI R36, RZ, c[0x0][0x334], R20 ;  /* 0x0000cd00ff240a19 */ /* 0x000fe40000011614 */
.L_x_1264:
[----:B------:R-:W-:Y:S05]  /*19ff0*/  BSYNC B0 ;  /* 0x0000000000007941 */ /* 0x000fea0003800000 */
.L_x_1262:
[----:B------:R-:W-:Y:S05]  /*1a000*/  IMAD R36, R36, c[0x0][0x32c], R153 ;  /* 0x0000cb0024247a24 */ /* 0x000fea00078e0299 */
[----:B------:R-:W-:Y:S02]  /*1a010*/  IADD3 R20, R36, c[0x0][0x32c], RZ ;  /* 0x0000cb0024147a10 */ /* 0x000fe40007ffe0ff */
[----:B------:R-:W-:Y:S02]  /*1a020*/  IMNMX R32, R32, R36, !PT ;  /* 0x0000002420207217 */ /* 0x000fe40007800200 */
[----:B------:R-:W-:Y:S02]  /*1a030*/  IMNMX R33, R33, R20, PT ;  /* 0x0000001421217217 */ /* 0x000fe40003800200 */
.L_x_1261:
        /* <DEDUP_REMOVED lines=29> */
[C---:B------:R-:W-:Y:S04]  /*1a210*/  ISETP.GT.AND P0, PT, R158.reuse, 0x1, !P0 ;  /* 0x000000019e00780c */ /* 0x040fe80004704270 */
[----:B------:R-:W-:Y:S04]  /*1a220*/  ISETP.LT.OR P0, PT, R159, 0x2, P0 ;  /* 0x000000029f00780c */ /* 0x000fe80000701670 */
[----:B------:R-:W-:Y:S02]  /*1a230*/  FSEL R7, R7, -INF , !P0 ;  /* 0xff80000007077808 */ /* 0x000fe40004000000 */
[----:B------:R-:W-:Y:S04]  /*1a240*/  ISETP.GT.AND P0, PT, R158, RZ, !P1 ;  /* 0x000000ff9e00720c */ /* 0x000fe80004f04270 */
[C---:B------:R-:W-:Y:S04]  /*1a250*/  ISETP.LT.OR P0, PT, R159.reuse, 0x1, P0 ;  /* 0x000000019f00780c */ /* 0x040fe80000701670 */
[----:B------:R-:W-:Y:S02]  /*1a260*/  FSEL R20, R6, -INF , !P0 ;  /* 0xff80000006147808 */ /* 0x000fe40004000000 */
[----:B------:R-:W-:Y:S01]  /*1a270*/  ISETP.GT.AND P0, PT, R158, 0x28, !P2 ;  /* 0x000000289e00780c */ /* 0x000fe20005704270 */
[----:B------:R-:W1:Y:S03]  /*1a280*/  SHFL.IDX PT, R6, R156, 0x3, 0x1c1f ;  /* 0x007c1f009c067f89 */ /* 0x000e6600000e0000 */
[----:B------:R-:W-:Y:S04]  /*1a290*/  ISETP.LT.OR P0, PT, R159, 0x29, P0 ;  /* 0x000000299f00780c */ /* 0x000fe80000701670 */
[----:B------:R-:W-:Y:S02]  /*1a2a0*/  FSEL R175, R50, -INF , !P0 ;  /* 0xff80000032af7808 */ /* 0x000fe40004000000 */
[----:B------:R-:W-:Y:S04]  /*1a2b0*/  ISETP.NE.AND P0, PT, R21, RZ, PT ;  /* 0x000000ff1500720c */ /* 0x000fe80003f05270 */
[----:B------:R-:W-:Y:S04]  /*1a2c0*/  ISETP.GT.AND P0, PT, R158, 0x29, !P0 ;  /* 0x000000299e00780c */ /* 0x000fe80004704270 */
[----:B------:R-:W-:Y:S04]  /*1a2d0*/  ISETP.LT.OR P0, PT, R159, 0x2a, P0 ;  /* 0x0000002a9f00780c */ /* 0x000fe80000701670 */
[----:B------:R-:W-:Y:S02]  /*1a2e0*/  FSEL R173, R51, -INF , !P0 ;  /* 0xff80000033ad7808 */ /* 0x000fe40004000000 */
[----:B------:R-:W-:Y:S01]  /*1a2f0*/  ISETP.GT.AND P0, PT, R32, RZ, !P1 ;  /* 0x000000ff2000720c */ /* 0x000fe20004f04270 */
[--C-:B-1----:R-:W-:Y:S02]  /*1a300*/  IMAD.IADD R155, R155, 0x1, R6.reuse ;  /* 0x000000019b9b7824 */ /* 0x102fe400078e0206 */
[----:B------:R-:W-:Y:S01]  /*1a310*/  IMAD.IADD R154, R154, 0x1, R6 ;  /* 0x000000019a9a7824 */ /* 0x000fe200078e0206 */
        /* <DEDUP_REMOVED lines=57> */
.L_x_1267:
[----:B------:R-:W-:Y:S04]  /*1a6b0*/  MOV R6, c[0x0][0x32c] ;  /* 0x0000cb0000067a02 */ /* 0x000fe80000000f00 */
[----:B------:R-:W-:Y:S11]  /*1a6c0*/  ISETP.NE.AND P0, PT, R6, 0x1, PT ;  /* 0x000000010600780c */ /* 0x000ff60003f05270 */
[----:B------:R-:W-:Y:S02]  /*1a6d0*/  @!UPT UIADD3 URZ, URZ, URZ, URZ ;  /* 0x0000003f3f3ff290 */ /* 0x000fe4000fffe03f */
[----:B------:R-:W-:Y:S05]  /*1a6e0*/  @P0 IMAD.HI.U32 R6, R22, c[0x0][0x330], RZ ;  /* 0x0000cc0016060a27 */ /* 0x000fea00078e00ff */
[----:B------:R-:W-:Y:S02]  /*1a6f0*/  @P0 SHF.R.U32.HI R22, RZ, c[0x0][0x334], R6 ;  /* 0x0000cd00ff160a19 */ /* 0x000fe40000011606 */
.L_x_1268:
[----:B------:R-:W-:Y:S05]  /*1a700*/  BSYNC B0 ;  /* 0x0000000000007941 */ /* 0x000fea0003800000 */
.L_x_1266:
[----:B------:R-:W-:Y:S05]  /*1a710*/  IMAD R153, R22, c[0x0][0x32c], R153 ;  /* 0x0000cb0016997a24 */ /* 0x000fea00078e0299 */
[----:B------:R-:W-:Y:S02]  /*1a720*/  IADD3 R6, R153, c[0x0][0x32c], RZ ;  /* 0x0000cb0099067a10 */ /* 0x000fe40007ffe0ff */
[----:B------:R-:W-:Y:S02]  /*1a730*/  IMNMX R154, R154, R153, !PT ;  /* 0x000000999a9a7217 */ /* 0x000fe40007800200 */
[----:B------:R-:W-:Y:S02]  /*1a740*/  IMNMX R155, R155, R6, PT ;  /* 0x000000069b9b7217 */ /* 0x000fe40003800200 */
.L_x_1265:
[----:B------:R-:W-:Y:S02]  /*1a750*/  ISETP.GT.AND P0, PT, R154, RZ, !P1 ;  /* 0x000000ff9a00720c */ /* 0x000fe40004f04270 */
[----:B------:R-:W-:Y:S02]  /*1a760*/  ISETP.NE.AND P1, PT, R157, RZ, PT ;  /* 0x000000ff9d00720c */ /* 0x000fe40003f25270 */
        /* <DEDUP_REMOVED lines=33> */
[----:B------:R-:W-:Y:S02]  /*1a980*/  FMNMX.FTZ R2, R176, R2, !PT ;  /* 0x00000002b0027209 */ /* 0x000fe40007810000 */
[C---:B------:R-:W-:Y:S02]  /*1a990*/  ISETP.GT.AND P0, PT, R154.reuse, 0x11, !P1 ;  /* 0x000000119a00780c */ /* 0x040fe40004f04270 */
[----:B------:R-:W-:Y:S01]  /*1a9a0*/  FMNMX.FTZ R0, R179, R0, !PT ;  /* 0x00000000b3007209 */ /* 0x000fe20007810000 */
[----:B------:R-:W1:Y:S01]  /*1a9b0*/  SHFL.BFLY PT, R6, R2, 0x2, 0x1f ;  /* 0x0c401f0002067f89 */ /* 0x000e6200000e0000 */
[----:B------:R-:W-:Y:S02]  /*1a9c0*/  ISETP.LT.OR P0, PT, R155, 0x12, P0 ;  /* 0x000000129b00780c */ /* 0x000fe40000701670 */
[----:B------:R-:W-:Y:S02]  /*1a9d0*/  FMNMX.FTZ R0, R181, R0, !PT ;  /* 0x00000000b5007209 */ /* 0x000fe40007810000 */
[----:B------:R-:W-:Y:S02]  /*1a9e0*/  FSEL R50, R27, -INF , !P0 ;  /* 0xff8000001b327808 */ /* 0x000fe40004000000 */
[----:B------:R-:W-:Y:S02]  /*1a9f0*/  ISETP.GT.AND P0, PT, R154, 0x18, !P6 ;  /* 0x000000189a00780c */ /* 0x000fe40007704270 */
[----:B------:R-:W-:Y:S02]  /*1aa00*/  FMNMX.FTZ R0, R189, R0, !PT ;  /* 0x00000000bd007209 */ /* 0x000fe40007810000 */
[----:B------:R-:W-:Y:S02]  /*1aa10*/  ISETP.NE.AND P1, PT, R21, RZ, PT ;  /* 0x000000ff1500720c */ /* 0x000fe40003f25270 */
        /* <DEDUP_REMOVED lines=10> */
[----:B-1----:R-:W-:Y:S02]  /*1aac0*/  FMNMX.FTZ R6, R2, R6, !PT ;  /* 0x0000000602067209 */ /* 0x002fe40007810000 */
[----:B------:R-:W-:Y:S02]  /*1aad0*/  FMNMX.FTZ R21, R13, R21, !PT ;  /* 0x000000150d157209 */ /* 0x000fe40007810000 */
[----:B------:R-:W-:Y:S01]  /*1aae0*/  FSEL R48, R31, -INF , !P0 ;  /* 0xff8000001f307808 */ /* 0x000fe20004000000 */
[----:B------:R-:W1:Y:S01]  /*1aaf0*/  SHFL.BFLY PT, R3, R6, 0x1, 0x1f ;  /* 0x0c201f0006037f89 */ /* 0x000e6200000e0000 */
        /* <DEDUP_REMOVED lines=10> */
[----:B------:R-:W-:Y:S02]  /*1aba0*/  ISETP.LT.OR P0, PT, R155, 0x22, P0 ;  /* 0x000000229b00780c */ /* 0x000fe40000701670 */
[----:B------:R-:W-:Y:S02]  /*1abb0*/  FMNMX.FTZ R21, R195, R21, !PT ;  /* 0x00000015c3157209 */ /* 0x000fe40007810000 */
[----:B------:R-:W-:Y:S02]  /*1abc0*/  FSEL R168, R43, -INF , !P0 ;  /* 0xff8000002ba87808 */ /* 0x000fe40004000000 */
[----:B------:R-:W-:Y:S01]  /*1abd0*/  ISETP.GT.AND P0, PT, R154, 0x28, !P2 ;  /* 0x000000289a00780c */ /* 0x000fe20005704270 */
[----:B------:R-:W-:Y:S01]  /*1abe0*/  LDSM.16.MT88.4 R40, [R212+0x1880] ;  /* 0x00188000d428783b */ /* 0x000fe20000004200 */
[----:B------:R-:W-:Y:S02]  /*1abf0*/  FMNMX.FTZ R21, R177, R21, !PT ;  /* 0x00000015b1157209 */ /* 0x000fe40007810000 */
[----:B------:R-:W-:Y:S02]  /*1ac00*/  ISETP.LT.OR P0, PT, R155, 0x29, P0 ;  /* 0x000000299b00780c */ /* 0x000fe40000701670 */
[----:B------:R-:W-:Y:S02]  /*1ac10*/  FMNMX.FTZ R21, R172, R21, !PT ;  /* 0x00000015ac157209 */ /* 0x000fe40007810000 */
[----:B------:R-:W-:Y:S02]  /*1ac20*/  FSEL R166, R46, -INF , !P0 ;  /* 0xff8000002ea67808 */ /* 0x000fe40004000000 */
[----:B------:R-:W-:Y:S02]  /*1ac30*/  ISETP.GT.AND P0, PT, R154, 0x29, !P1 ;  /* 0x000000299a00780c */ /* 0x000fe40004f04270 */
[----:B-1----:R-:W-:Y:S02]  /*1ac40*/  FMNMX.FTZ R3, R6, R3, !PT ;  /* 0x0000000306037209 */ /* 0x002fe40007810000 */
[----:B------:R-:W-:Y:S02]  /*1ac50*/  FMNMX.FTZ R6, R169, R21, !PT ;  /* 0x00000015a9067209 */ /* 0x000fe40007810000 */
[----:B------:R-:W-:Y:S01]  /*1ac60*/  ISETP.LT.OR P0, PT, R155, 0x2a, P0 ;  /* 0x0000002a9b00780c */ /* 0x000fe20000701670 */
[----:B------:R-:W-:Y:S01]  /*1ac70*/  FMUL.FTZ R192, R3, c[0x0][0x2d0] ;  /* 0x0000b40003c07a20 */ /* 0x000fe20000410000 */
[----:B------:R-:W-:Y:S02]  /*1ac80*/  FMNMX.FTZ R6, R167, R6, !PT ;  /* 0x00000006a7067209 */ /* 0x000fe40007810000 */
[----:B------:R-:W-:Y:S02]  /*1ac90*/  FSEL R29, R47, -INF , !P0 ;  /* 0xff8000002f1d7808 */ /* 0x000fe40004000000 */
[----:B------:R-:W-:Y:S01]  /*1aca0*/  FSETP.NEU.FTZ.AND P0, PT, R3, -INF , PT ;  /* 0xff8000000300780b */ /* 0x000fe20003f1d000 */
[----:B------:R-:W-:Y:S01]  /*1acb0*/  LDSM.16.MT88.4 R44, [R214+0x2480] ;  /* 0x00248000d62c783b */ /* 0x000fe20000004200 */
[----:B--2---:R-:W-:Y:S02]  /*1acc0*/  FMNMX.FTZ R2, R0, R2, !PT ;  /* 0x0000000200027209 */ /* 0x004fe40007810000 */
[----:B------:R-:W-:Y:S05]  /*1acd0*/  FSEL R192, R192, RZ, P0 ;  /* 0x000000ffc0c07208 */ /* 0x000fea0000000000 */
[----:B------:R-:W1:Y:S01]  /*1ace0*/  SHFL.BFLY PT, R0, R6, 0x2, 0x1f ;  /* 0x0c401f0006007f89 */ /* 0x000e6200000e0000 */
[--C-:B------:R-:W-:Y:S01]  /*1acf0*/  FFMA.FTZ R155, R4, c[0x0][0x2d0], -R192.reuse ;  /* 0x0000b400049b7a23 */ /* 0x100fe200000108c0 */
[----:B------:R-:W-:Y:S01]  /*1ad00*/  FMNMX.FTZ R4, R10, R148, !PT ;  /* 0x000000940a047209 */ /* 0x000fe20007810000 */
[--C-:B------:R-:W-:Y:S02]  /*1ad10*/  FFMA.FTZ R154, R5, c[0x0][0x2d0], -R192.reuse ;  /* 0x0000b400059a7a23 */ /* 0x100fe400000108c0 */
        /* <DEDUP_REMOVED lines=13> */
[--C-:B------:R-:W-:Y:S02]  /*1adf0*/  FFMA.FTZ R187, R187, c[0x0][0x2d0], -R192.reuse ;  /* 0x0000b400bbbb7a23 */ /* 0x100fe400000108c0 */
[----:B------:R-:W-:Y:S01]  /*1ae00*/  FMNMX.FTZ R5, R50, R5, !PT ;  /* 0x0000000532057209 */ /* 0x000fe20007810000 */
[--C-:B------:R-:W-:Y:S01]  /*1ae10*/  FFMA.FTZ R184, R184, c[0x0][0x2d0], -R192.reuse ;  /* 0x0000b400b8b87a23 */ /* 0x100fe200000108c0 */
[----:B-1----:R-:W-:Y:S01]  /*1ae20*/  FMNMX.FTZ R0, R6, R0, !PT ;  /* 0x0000000006007209 */ /* 0x002fe20007810000 */
[--C-:B------:R-:W-:Y:S01]  /*1ae30*/  FFMA.FTZ R180, R180, c[0x0][0x2d0], -R192.reuse ;  /* 0x0000b400b4b47a23 */ /* 0x100fe200000108c0 */
[----:B------:R-:W-:Y:S01]  /*1ae40*/  FMNMX.FTZ R5, R49, R5, !PT ;  /* 0x0000000531057209 */ /* 0x000fe20007810000 */
[----:B------:R-:W-:Y:S01]  /*1ae50*/  FFMA.FTZ R192, R176, c[0x0][0x2d0], -R192 ;  /* 0x0000b400b0c07a23 */ /* 0x000fe200000108c0 */
[----:B------:R-:W-:Y:S01]  /*1ae60*/  FSEL R6, R3, RZ, P0 ;  /* 0x000000ff03067208 */ /* 0x000fe20000000000 */
[----:B------:R-:W1:Y:S01]  /*1ae70*/  SHFL.BFLY PT, R4, R0, 0x1, 0x1f ;  /* 0x0c201f0000047f89 */ /* 0x000e6200000e0000 */
[----:B------:R-:W-:Y:S01]  /*1ae80*/  FMNMX.FTZ R5, R48, R5, !PT ;  /* 0x0000000530057209 */ /* 0x000fe20007810000 */
[----:B------:R-:W-:Y:S01]  /*1ae90*/  MUFU.EX2 R153, R153 ;  /* 0x0000009900997308 */ /* 0x000fe20000000800 */
[----:B--2---:R-:W-:Y:S01]  /*1aea0*/  FMNMX.FTZ R2, R2, R21, !PT ;  /* 0x0000001502027209 */ /* 0x004fe20007810000 */
[----:B------:R-:W-:Y:S01]  /*1aeb0*/  FADD.FTZ R6, -R6, R151 ;  /* 0x0000009706067221 */ /* 0x000fe20000010100 */
[----:B------:R-:W-:Y:S02]  /*1aec0*/  FMNMX.FTZ R5, R171, R5, !PT ;  /* 0x00000005ab057209 */ /* 0x000fe40007810000 */
[C---:B------:R-:W-:Y:S01]  /*1aed0*/  FSETP.NEU.FTZ.AND P0, PT, R2.reuse, -INF , PT ;  /* 0xff8000000200780b */ /* 0x040fe20003f1d000 */
[----:B------:R-:W-:Y:S02]  /*1aee0*/  FMUL.FTZ R188, R2, c[0x0][0x2d0] ;  /* 0x0000b40002bc7a20 */ /* 0x000fe40000410000 */
[----:B------:R-:W-:Y:S02]  /*1aef0*/  FMUL.FTZ R27, R6, c[0x0][0x2d0] ;  /* 0x0000b400061b7a20 */ /* 0x000fe40000410000 */
[----:B------:R-:W2:Y:S01]  /*1af00*/  MUFU.EX2 R152, R152 ;  /* 0x0000009800987308 */ /* 0x000ea20000000800 */
[----:B------:R-:W-:Y:S02]  /*1af10*/  FSEL R188, R188, RZ, P0 ;  /* 0x000000ffbcbc7208 */ /* 0x000fe40000000000 */
[----:B---3--:R-:W-:Y:S03]  /*1af20*/  F2FP.PACK_AB R32, R154, R155 ;  /* 0x0000009b9a20723e */ /* 0x008fe600000000ff */
[--C-:B------:R-:W-:Y:S01]  /*1af30*/  FFMA.FTZ R30, R7, c[0x0][0x2d0], -R188.reuse ;  /* 0x0000b400071e7a23 */ /* 0x100fe200000108bc */
[----:B------:R-:W-:Y:S01]  /*1af40*/  FMNMX.FTZ R7, R168, R5, !PT ;  /* 0x00000005a8077209 */ /* 0x000fe20007810000 */
[--C-:B------:R-:W-:Y:S01]  /*1af50*/  FFMA.FTZ R31, R20, c[0x0][0x2d0], -R188.reuse ;  /* 0x0000b400141f7a23 */ /* 0x100fe200000108bc */
[----:B------:R-:W-:Y:S01]  /*1af60*/  FSEL R5, R2, RZ, P0 ;  /* 0x000000ff02057208 */ /* 0x000fe20000000000 */
[----:B------:R-:W-:Y:S01]  /*1af70*/  LDSM.16.MT88.4 R20, [R214+0x1880] ;  /* 0x00188000d614783b */ /* 0x000fe20000004200 */
[----:B------:R-:W-:Y:S01]  /*1af80*/  FMNMX.FTZ R7, R166, R7, !PT ;  /* 0x00000007a6077209 */ /* 0x000fe20007810000 */
[----:B------:R-:W-:Y:S01]  /*1af90*/  FFMA.FTZ R159, R18, c[0x0][0x2d0], -R188 ;  /* 0x0000b400129f7a23 */ /* 0x000fe200000108bc */
[----:B-1----:R-:W-:Y:S01]  /*1afa0*/  FMNMX.FTZ R0, R0, R4, !PT ;  /* 0x0000000400007209 */ /* 0x002fe20007810000 */
[----:B------:R-:W-:Y:S01]  /*1afb0*/  FADD.FTZ R26, -R5, R150 ;  /* 0x00000096051a7221 */ /* 0x000fe20000010100 */
[----:B------:R-:W-:Y:S01]  /*1afc0*/  FMNMX.FTZ R7, R29, R7, !PT ;  /* 0x000000071d077209 */ /* 0x000fe20007810000 */
[--C-:B------:R-:W-:Y:S01]  /*1afd0*/  FFMA.FTZ R158, R19, c[0x0][0x2d0], -R188.reuse ;  /* 0x0000b400139e7a23 */ /* 0x100fe200000108bc */
[C---:B------:R-:W-:Y:S01]  /*1afe0*/  FSETP.NEU.FTZ.AND P0, PT, R0.reuse, -INF , PT ;  /* 0xff8000000000780b */ /* 0x040fe20003f1d000 */
[C---:B------:R-:W-:Y:S01]  /*1aff0*/  FMUL.FTZ R178, R0.reuse, c[0x0][0x2d0] ;  /* 0x0000b40000b27a20 */ /* 0x040fe20000410000 */
[----:B------:R-:W1:Y:S01]  /*1b000*/  MUFU.EX2 R27, R27 ;  /* 0x0000001b001b7308 */ /* 0x000e620000000800 */
[----:B------:R-:W3:Y:S01]  /*1b010*/  SHFL.BFLY PT, R4, R7, 0x2, 0x1f ;  /* 0x0c401f0007047f89 */ /* 0x000ee200000e0000 */
[----:B------:R-:W-:Y:S01]  /*1b020*/  FSEL R5, R0, RZ, P0 ;  /* 0x000000ff00057208 */ /* 0x000fe20000000000 */
[----:B------:R-:W-:Y:S01]  /*1b030*/  FMUL.FTZ R26, R26, c[0x0][0x2d0] ;  /* 0x0000b4001a1a7a20 */ /* 0x000fe20000410000 */
[----:B------:R-:W-:Y:S01]  /*1b040*/  FSEL R178, R178, RZ, P0 ;  /* 0x000000ffb2b27208 */ /* 0x000fe20000000000 */
[----:B------:R-:W-:Y:S01]  /*1b050*/  FFMA.FTZ R179, R179, c[0x0][0x2d0], -R188 ;  /* 0x0000b400b3b37a23 */ /* 0x000fe200000108bc */
[----:B--2---:R-:W-:Y:S01]  /*1b060*/  F2FP.PACK_AB R34, R152, R153 ;  /* 0x000000999822723e */ /* 0x004fe200000000ff */
[----:B------:R-:W-:Y:S02]  /*1b070*/  FADD.FTZ R5, -R5, R149 ;  /* 0x0000009505057221 */ /* 0x000fe40000010100 */
[--C-:B------:R-:W-:Y:S01]  /*1b080*/  FFMA.FTZ R157, R8, c[0x0][0x2d0], -R178.reuse ;  /* 0x0000b400089d7a23 */ /* 0x100fe200000108b2 */
[----:B------:R-:W2:Y:S01]  /*1b090*/  MUFU.EX2 R26, R26 ;  /* 0x0000001a001a7308 */ /* 0x000ea20000000800 */
[----:B------:R-:W-:Y:S02]  /*1b0a0*/  FMUL.FTZ R5, R5, c[0x0][0x2d0] ;  /* 0x0000b40005057a20 */ /* 0x000fe40000410000 */
[--C-:B------:R-:W-:Y:S02]  /*1b0b0*/  FFMA.FTZ R156, R9, c[0x0][0x2d0], -R178.reuse ;  /* 0x0000b400099c7a23 */ /* 0x100fe400000108b2 */
[--C-:B------:R-:W-:Y:S02]  /*1b0c0*/  FFMA.FTZ R161, R12, c[0x0][0x2d0], -R178.reuse ;  /* 0x0000b4000ca17a23 */ /* 0x100fe400000108b2 */
[----:B------:R-:W-:Y:S02]  /*1b0d0*/  FFMA.FTZ R160, R13, c[0x0][0x2d0], -R178 ;  /* 0x0000b4000da07a23 */ /* 0x000fe400000108b2 */
[--C-:B------:R-:W-:Y:S01]  /*1b0e0*/  FFMA.FTZ R181, R181, c[0x0][0x2d0], -R188.reuse ;  /* 0x0000b400b5b57a23 */ /* 0x100fe200000108bc */
[----:B------:R-:W-:Y:S01]  /*1b0f0*/  MUFU.EX2 R31, R31 ;  /* 0x0000001f001f7308 */ /* 0x000fe20000000800 */
[--C-:B------:R-:W-:Y:S02]  /*1b100*/  FFMA.FTZ R189, R189, c[0x0][0x2d0], -R188.reuse ;  /* 0x0000b400bdbd7a23 */ /* 0x100fe400000108bc */
[----:B------:R-:W-:Y:S01]  /*1b110*/  FFMA.FTZ R190, R190, c[0x0][0x2d0], -R188 ;  /* 0x0000b400bebe7a23 */ /* 0x000fe200000108bc */
[----:B---3--:R-:W-:Y:S01]  /*1b120*/  FMNMX.FTZ R4, R7, R4, !PT ;  /* 0x0000000407047209 */ /* 0x008fe20007810000 */
[C---:B-1----:R-:W-:Y:S02]  /*1b130*/  FMUL.FTZ R16, R27.reuse, R132 ;  /* 0x000000841b107220 */ /* 0x042fe40000410000 */
[C---:B------:R-:W-:Y:S02]  /*1b140*/  FMUL.FTZ R17, R27.reuse, R133 ;  /* 0x000000851b117220 */ /* 0x040fe40000410000 */
[----:B------:R-:W1:Y:S01]  /*1b150*/  SHFL.BFLY PT, R28, R4, 0x1, 0x1f ;  /* 0x0c201f00041c7f89 */ /* 0x000e6200000e0000 */
[----:B------:R-:W3:Y:S01]  /*1b160*/  MUFU.EX2 R30, R30 ;  /* 0x0000001e001e7308 */ /* 0x000ee20000000800 */
[C---:B------:R-:W-:Y:S02]  /*1b170*/  FMUL.FTZ R100, R27.reuse, R100 ;  /* 0x000000641b647220 */ /* 0x040fe40000410000 */
[C---:B--2---:R-:W-:Y:S02]  /*1b180*/  FMUL.FTZ R6, R26.reuse, R146 ;  /* 0x000000921a067220 */ /* 0x044fe40000410000 */
[C---:B------:R-:W-:Y:S02]  /*1b190*/  FMUL.FTZ R7, R26.reuse, R147 ;  /* 0x000000931a077220 */ /* 0x040fe40000410000 */
[C---:B------:R-:W-:Y:S02]  /*1b1a0*/  FMUL.FTZ R18, R26.reuse, R134 ;  /* 0x000000861a127220 */ /* 0x040fe40000410000 */
[C---:B------:R-:W-:Y:S01]  /*1b1b0*/  FMUL.FTZ R19, R26.reuse, R135 ;  /* 0x000000871a137220 */ /* 0x040fe20000410000 */
[----:B------:R-:W-:Y:S01]  /*1b1c0*/  MUFU.EX2 R159, R159 ;  /* 0x0000009f009f7308 */ /* 0x000fe20000000800 */
[C---:B------:R-:W-:Y:S01]  /*1b1d0*/  FMUL.FTZ R101, R27.reuse, R101 ;  /* 0x000000651b657220 */ /* 0x040fe20000410000 */
[----:B------:R-:W-:Y:S01]  /*1b1e0*/  LDSM.16.MT88.4 R132, [R214+0x2080] ;  /* 0x00208000d684783b */ /* 0x000fe20000004200 */
[C---:B------:R-:W-:Y:S02]  /*1b1f0*/  FMUL.FTZ R102, R26.reuse, R102 ;  /* 0x000000661a667220 */ /* 0x040fe40000410000 */
[C---:B------:R-:W-:Y:S02]  /*1b200*/  FMUL.FTZ R103, R26.reuse, R103 ;  /* 0x000000671a677220 */ /* 0x040fe40000410000 */
[C---:B------:R-:W-:Y:S02]  /*1b210*/  FMUL.FTZ R112, R27.reuse, R112 ;  /* 0x000000701b707220 */ /* 0x040fe40000410000 */
[C---:B------:R-:W-:Y:S01]  /*1b220*/  FMUL.FTZ R113, R27.reuse, R113 ;  /* 0x000000711b717220 */ /* 0x040fe20000410000 */
[----:B------:R-:W2:Y:S01]  /*1b230*/  MUFU.EX2 R158, R158 ;  /* 0x0000009e009e7308 */ /* 0x000ea20000000800 */
[----:B------:R-:W-:Y:S01]  /*1b240*/  FMUL.FTZ R114, R26, R114 ;  /* 0x000000721a727220 */ /* 0x000fe20000410000 */
[----:B-1----:R-:W-:Y:S01]  /*1b250*/  FMNMX.FTZ R28, R4, R28, !PT ;  /* 0x0000001c041c7209 */ /* 0x002fe20007810000 */
[----:B------:R-:W-:Y:S01]  /*1b260*/  FMUL.FTZ R115, R26, R115 ;  /* 0x000000731a737220 */ /* 0x000fe20000410000 */
[----:B---3--:R-:W-:Y:S01]  /*1b270*/  F2FP.PACK_AB R33, R30, R31 ;  /* 0x0000001f1e21723e */ /* 0x008fe200000000ff */
[C---:B------:R-:W-:Y:S01]  /*1b280*/  FMUL.FTZ R116, R27.reuse, R116 ;  /* 0x000000741b747220 */ /* 0x040fe20000410000 */
[C---:B------:R-:W-:Y:S01]  /*1b290*/  FSETP.NEU.FTZ.AND P0, PT, R28.reuse, -INF , PT ;  /* 0xff8000001c00780b */ /* 0x040fe20003f1d000 */
[C---:B------:R-:W-:Y:S03]  /*1b2a0*/  FMUL.FTZ R149, R28.reuse, c[0x0][0x2d0] ;  /* 0x0000b4001c957a20 */ /* 0x040fe60000410000 */
[----:B------:R1:W3:Y:S01]  /*1b2b0*/  MUFU.EX2 R25, R5 ;  /* 0x0000000500197308 */ /* 0x0002e20000000800 */
[----:B------:R-:W-:Y:S01]  /*1b2c0*/  FSEL R4, R28, RZ, P0 ;  /* 0x000000ff1c047208 */ /* 0x000fe20000000000 */
[----:B------:R-:W-:Y:S01]  /*1b2d0*/  FMUL.FTZ R117, R27, R117 ;  /* 0x000000751b757220 */ /* 0x000fe20000410000 */
[----:B------:R-:W-:Y:S01]  /*1b2e0*/  FSEL R149, R149, RZ, P0 ;  /* 0x000000ff95957208 */ /* 0x000fe20000000000 */
[----:B------:R-:W-:Y:S01]  /*1b2f0*/  FMUL.FTZ R118, R26, R118 ;  /* 0x000000761a767220 */ /* 0x000fe20000410000 */
[C---:B------:R-:W-:Y:S01]  /*1b300*/  ISETP.GT.AND P0, PT, R243.reuse, R227, PT ;  /* 0x000000e3f300720c */ /* 0x040fe20003f04270 */
[----:B------:R-:W-:Y:S01]  /*1b310*/  FADD.FTZ R4, -R4, R148 ;  /* 0x0000009404047221 */ /* 0x000fe20000010100 */
[----:B------:R-:W-:Y:S01]  /*1b320*/  IADD3 R243, R243, -0x1, RZ ;  /* 0xfffffffff3f37810 */ /* 0x000fe20007ffe0ff */
[--C-:B------:R-:W-:Y:S02]  /*1b330*/  FFMA.FTZ R165, R10, c[0x0][0x2d0], -R149.reuse ;  /* 0x0000b4000aa57a23 */ /* 0x100fe40000010895 */
[----:B------:R-:W-:Y:S01]  /*1b340*/  FMUL.FTZ R4, R4, c[0x0][0x2d0] ;  /* 0x0000b40004047a20 */ /* 0x000fe20000410000 */
[----:B------:R-:W-:Y:S01]  /*1b350*/  MUFU.EX2 R157, R157 ;  /* 0x0000009d009d7308 */ /* 0x000fe20000000800 */
[--C-:B------:R-:W-:Y:S02]  /*1b360*/  FFMA.FTZ R164, R11, c[0x0][0x2d0], -R149.reuse ;  /* 0x0000b4000ba47a23 */ /* 0x100fe40000010895 */
[--C-:B------:R-:W-:Y:S01]  /*1b370*/  FFMA.FTZ R163, R14, c[0x0][0x2d0], -R149.reuse ;  /* 0x0000b4000ea37a23 */ /* 0x100fe20000010895 */
[----:B--2---:R-:W-:Y:S01]  /*1b380*/  F2FP.PACK_AB R35, R158, R159 ;  /* 0x0000009f9e23723e */ /* 0x004fe200000000ff */
[--C-:B------:R-:W-:Y:S02]  /*1b390*/  FFMA.FTZ R162, R15, c[0x0][0x2d0], -R149.reuse ;  /* 0x0000b4000fa27a23 */ /* 0x100fe40000010895 */
[--C-:B------:R-:W-:Y:S02]  /*1b3a0*/  FFMA.FTZ R196, R51, c[0x0][0x2d0], -R149.reuse ;  /* 0x0000b40033c47a23 */ /* 0x100fe40000010895 */
[--C-:B------:R-:W-:Y:S01]  /*1b3b0*/  FFMA.FTZ R197, R50, c[0x0][0x2d0], -R149.reuse ;  /* 0x0000b40032c57a23 */ /* 0x100fe20000010895 */
[----:B------:R2:W4:Y:S01]  /*1b3c0*/  MUFU.EX2 R24, R4 ;  /* 0x0000000400187308 */ /* 0x0005220000000800 */
[--C-:B------:R-:W-:Y:S02]  /*1b3d0*/  FFMA.FTZ R199, R49, c[0x0][0x2d0], -R149.reuse ;  /* 0x0000b40031c77a23 */ /* 0x100fe40000010895 */
[----:B-1----:R-:W-:Y:S02]  /*1b3e0*/  FMUL.FTZ R5, R27, R145 ;  /* 0x000000911b057220 */ /* 0x002fe40000410000 */
[C---:B---3--:R-:W-:Y:S02]  /*1b3f0*/  FMUL.FTZ R8, R25.reuse, R140 ;  /* 0x0000008c19087220 */ /* 0x048fe40000410000 */
[C---:B------:R-:W-:Y:S02]  /*1b400*/  FMUL.FTZ R9, R25.reuse, R141 ;  /* 0x0000008d19097220 */ /* 0x040fe40000410000 */
[C---:B------:R-:W-:Y:S01]  /*1b410*/  FMUL.FTZ R12, R25.reuse, R136 ;  /* 0x00000088190c7220 */ /* 0x040fe20000410000 */
[----:B------:R-:W1:Y:S01]  /*1b420*/  MUFU.EX2 R156, R156 ;  /* 0x0000009c009c7308 */ /* 0x000e620000000800 */
[C---:B------:R-:W-:Y:S02]  /*1b430*/  FMUL.FTZ R13, R25.reuse, R137 ;  /* 0x00000089190d7220 */ /* 0x040fe40000410000 */
[--C-:B------:R-:W-:Y:S02]  /*1b440*/  FFMA.FTZ R198, R48, c[0x0][0x2d0], -R149.reuse ;  /* 0x0000b40030c67a23 */ /* 0x100fe40000010895 */
[----:B------:R-:W-:Y:S01]  /*1b450*/  LDSM.16.MT88.4 R48, [R212+0x1c80] ;  /* 0x001c8000d430783b */ /* 0x000fe20000004200 */
[C---:B------:R-:W-:Y:S02]  /*1b460*/  FMUL.FTZ R104, R25.reuse, R104 ;  /* 0x0000006819687220 */ /* 0x040fe40000410000 */
[C---:B------:R-:W-:Y:S02]  /*1b470*/  FMUL.FTZ R105, R25.reuse, R105 ;  /* 0x0000006919697220 */ /* 0x040fe40000410000 */
[----:B------:R-:W-:Y:S01]  /*1b480*/  MUFU.EX2 R161, R161 ;  /* 0x000000a100a17308 */ /* 0x000fe20000000800 */
[C---:B------:R-:W-:Y:S02]  /*1b490*/  FMUL.FTZ R108, R25.reuse, R108 ;  /* 0x0000006c196c7220 */ /* 0x040fe40000410000 */
[----:B------:R-:W-:Y:S02]  /*1b4a0*/  FMUL.FTZ R109, R25, R109 ;  /* 0x0000006d196d7220 */ /* 0x000fe40000410000 */
[----:B--2---:R-:W-:Y:S02]  /*1b4b0*/  FMUL.FTZ R4, R27, R144 ;  /* 0x000000901b047220 */ /* 0x004fe40000410000 */
[C---:B----4-:R-:W-:Y:S02]  /*1b4c0*/  FMUL.FTZ R106, R24.reuse, R106 ;  /* 0x0000006a186a7220 */ /* 0x050fe40000410000 */
[C---:B------:R-:W-:Y:S01]  /*1b4d0*/  FMUL.FTZ R107, R24.reuse, R107 ;  /* 0x0000006b186b7220 */ /* 0x040fe20000410000 */
[----:B------:R-:W2:Y:S01]  /*1b4e0*/  MUFU.EX2 R160, R160 ;  /* 0x000000a000a07308 */ /* 0x000ea20000000800 */
[C---:B------:R-:W-:Y:S01]  /*1b4f0*/  FMUL.FTZ R110, R24.reuse, R110 ;  /* 0x0000006e186e7220 */ /* 0x040fe20000410000 */
[-C--:B------:R-:W-:Y:S01]  /*1b500*/  HMMA.16816.F32 R4, R32, R20.reuse, R4 ;  /* 0x000000142004723c */ /* 0x080fe20000001804 */
[----:B------:R-:W-:Y:S01]  /*1b510*/  FMUL.FTZ R10, R24, R142 ;  /* 0x0000008e180a7220 */ /* 0x000fe20000410000 */
[----:B-1----:R-:W-:Y:S01]  /*1b520*/  F2FP.PACK_AB R36, R156, R157 ;  /* 0x0000009d9c24723e */ /* 0x002fe200000000ff */
[C---:B------:R-:W-:Y:S02]  /*1b530*/  FMUL.FTZ R11, R24.reuse, R143 ;  /* 0x0000008f180b7220 */ /* 0x040fe40000410000 */
[C---:B------:R-:W-:Y:S02]  /*1b540*/  FMUL.FTZ R14, R24.reuse, R138 ;  /* 0x0000008a180e7220 */ /* 0x040fe40000410000 */
[C---:B------:R-:W-:Y:S01]  /*1b550*/  FMUL.FTZ R15, R24.reuse, R139 ;  /* 0x0000008b180f7220 */ /* 0x040fe20000410000 */
[----:B------:R-:W-:Y:S01]  /*1b560*/  MUFU.EX2 R165, R165 ;  /* 0x000000a500a57308 */ /* 0x000fe20000000800 */
[----:B------:R-:W-:Y:S03]  /*1b570*/  FMUL.FTZ R111, R24, R111 ;  /* 0x0000006f186f7220 */ /* 0x000fe60000410000 */
[----:B------:R-:W-:Y:S02]  /*1b580*/  FMUL.FTZ R119, R26, R119 ;  /* 0x000000771a777220 */ /* 0x000fe40000410000 */
[C---:B------:R-:W-:Y:S02]  /*1b590*/  FMUL.FTZ R120, R25.reuse, R120 ;  /* 0x0000007819787220 */ /* 0x040fe40000410000 */
[----:B------:R-:W-:Y:S02]  /*1b5a0*/  FMUL.FTZ R121, R25, R121 ;  /* 0x0000007919797220 */ /* 0x000fe40000410000 */
        /* <DEDUP_REMOVED lines=8> */
[C---:B------:R-:W-:Y:S02]  /*1b630*/  FMUL.FTZ R127, R26.reuse, R127 ;  /* 0x0000007f1a7f7220 */ /* 0x040fe40000410000 */
[C---:B------:R-:W-:Y:S02]  /*1b640*/  FMUL.FTZ R52, R27.reuse, R52 ;  /* 0x000000341b347220 */ /* 0x040fe40000410000 */
[----:B------:R-:W-:Y:S02]  /*1b650*/  FMUL.FTZ R53, R27, R53 ;  /* 0x000000351b357220 */ /* 0x000fe40000410000 */
[C---:B------:R-:W-:Y:S02]  /*1b660*/  FMUL.FTZ R54, R26.reuse, R54 ;  /* 0x000000361a367220 */ /* 0x040fe40000410000 */
[----:B------:R-:W-:Y:S01]  /*1b670*/  FMUL.FTZ R55, R26, R55 ;  /* 0x000000371a377220 */ /* 0x000fe20000410000 */
[----:B------:R-:W2:Y:S01]  /*1b680*/  MUFU.EX2 R162, R162 ;  /* 0x000000a200a27308 */ /* 0x000ea20000000800 */
[C---:B------:R-:W-:Y:S02]  /*1b690*/  FMUL.FTZ R56, R25.reuse, R56 ;  /* 0x0000003819387220 */ /* 0x040fe40000410000 */
[C---:B------:R-:W-:Y:S01]  /*1b6a0*/  FMUL.FTZ R57, R25.reuse, R57 ;  /* 0x0000003919397220 */ /* 0x040fe20000410000 */
[----:B-1----:R-:W-:Y:S01]  /*1b6b0*/  F2FP.PACK_AB R37, R164, R165 ;  /* 0x000000a5a425723e */ /* 0x002fe200000000ff */
[C---:B------:R-:W-:Y:S02]  /*1b6c0*/  FMUL.FTZ R58, R24.reuse, R58 ;  /* 0x0000003a183a7220 */ /* 0x040fe40000410000 */
[C---:B------:R-:W-:Y:S02]  /*1b6d0*/  FMUL.FTZ R59, R24.reuse, R59 ;  /* 0x0000003b183b7220 */ /* 0x040fe40000410000 */
[C---:B------:R-:W-:Y:S01]  /*1b6e0*/  FMUL.FTZ R60, R25.reuse, R60 ;  /* 0x0000003c193c7220 */ /* 0x040fe20000410000 */
[----:B------:R-:W-:Y:S01]  /*1b6f0*/  MUFU.EX2 R170, R170 ;  /* 0x000000aa00aa7308 */ /* 0x000fe20000000800 */
[----:B------:R-:W-:Y:S02]  /*1b700*/  FMUL.FTZ R61, R25, R61 ;  /* 0x0000003d193d7220 */ /* 0x000fe40000410000 */
[C---:B------:R-:W-:Y:S02]  /*1b710*/  FMUL.FTZ R62, R24.reuse, R62 ;  /* 0x0000003e183e7220 */ /* 0x040fe40000410000 */
[----:B------:R-:W-:Y:S02]  /*1b720*/  FMUL.FTZ R63, R24, R63 ;  /* 0x0000003f183f7220 */ /* 0x000fe40000410000 */
[C---:B------:R-:W-:Y:S02]  /*1b730*/  FMUL.FTZ R64, R27.reuse, R64 ;  /* 0x000000401b407220 */ /* 0x040fe40000410000 */
[C---:B------:R-:W-:Y:S01]  /*1b740*/  FMUL.FTZ R65, R27.reuse, R65 ;  /* 0x000000411b417220 */ /* 0x040fe20000410000 */
[----:B------:R-:W-:Y:S01]  /*1b750*/  MUFU.EX2 R174, R174 ;  /* 0x000000ae00ae7308 */ /* 0x000fe20000000800 */
[C---:B------:R-:W-:Y:S02]  /*1b760*/  FMUL.FTZ R66, R26.reuse, R66 ;  /* 0x000000421a427220 */ /* 0x040fe40000410000 */
[----:B------:R-:W-:Y:S01]  /*1b770*/  FMUL.FTZ R67, R26, R67 ;  /* 0x000000431a437220 */ /* 0x000fe20000410000 */
[----:B--2---:R-:W-:Y:S01]  /*1b780*/  F2FP.PACK_AB R39, R162, R163 ;  /* 0x000000a3a227723e */ /* 0x004fe200000000ff */
        /* <DEDUP_REMOVED lines=10> */
[C---:B------:R-:W-:Y:S01]  /*1b830*/  FMUL.FTZ R21, R25.reuse, R129 ;  /* 0x0000008119157220 */ /* 0x040fe20000410000 */
[----:B------:R-:W-:Y:S02]  /*1b840*/  MUFU.EX2 R181, R181 ;  /* 0x000000b500b57308 */ /* 0x000fe40000000800 */
[C---:B------:R-:W-:Y:S02]  /*1b850*/  FMUL.FTZ R74, R24.reuse, R74 ;  /* 0x0000004a184a7220 */ /* 0x040fe40000410000 */
[C---:B------:R-:W-:Y:S02]  /*1b860*/  FMUL.FTZ R75, R24.reuse, R75 ;  /* 0x0000004b184b7220 */ /* 0x040fe40000410000 */
        /* <DEDUP_REMOVED lines=20> */
[----:B------:R-:W1:Y:S03]  /*1b9b0*/  LDSM.16.MT88.4 R40, [R212+0x2480] ;  /* 0x00248000d428783b */ /* 0x000e660000004200 */
[C---:B------:R-:W-:Y:S01]  /*1b9c0*/  FMUL.FTZ R86, R26.reuse, R86 ;  /* 0x000000561a567220 */ /* 0x040fe20000410000 */
[----:B------:R-:W-:Y:S01]  /*1b9d0*/  MUFU.EX2 R190, R190 ;  /* 0x000000be00be7308 */ /* 0x000fe20000000800 */
[----:B------:R-:W-:Y:S02]  /*1b9e0*/  FMUL.FTZ R87, R26, R87 ;  /* 0x000000571a577220 */ /* 0x000fe40000410000 */
[-C--:B------:R-:W-:Y:S01]  /*1b9f0*/  HMMA.16816.F32 R116, R32, R44.reuse, R116 ;  /* 0x0000002c2074723c */ /* 0x080fe20000001874 */
[C---:B------:R-:W-:Y:S03]  /*1ba00*/  FMUL.FTZ R88, R25.reuse, R88 ;  /* 0x0000005819587220 */ /* 0x040fe60000410000 */
[C---:B------:R-:W-:Y:S02]  /*1ba10*/  FMUL.FTZ R89, R25.reuse, R89 ;  /* 0x0000005919597220 */ /* 0x040fe40000410000 */
[C---:B------:R-:W-:Y:S01]  /*1ba20*/  FMUL.FTZ R90, R24.reuse, R90 ;  /* 0x0000005a185a7220 */ /* 0x040fe20000410000 */
[----:B------:R-:W-:Y:S01]  /*1ba30*/  MUFU.EX2 R196, R196 ;  /* 0x000000c400c47308 */ /* 0x000fe20000000800 */
[C---:B------:R-:W-:Y:S01]  /*1ba40*/  HMMA.16816.F32 R120, R36.reuse, R44, R120 ;  /* 0x0000002c2478723c */ /* 0x040fe20000001878 */
[C---:B------:R-:W-:Y:S03]  /*1ba50*/  FMUL.FTZ R91, R24.reuse, R91 ;  /* 0x0000005b185b7220 */ /* 0x040fe60000410000 */
        /* <DEDUP_REMOVED lines=8> */
[----:B------:R-:W2:Y:S03]  /*1bae0*/  LDSM.16.MT88.4 R44, [R214+0x3080] ;  /* 0x00308000d62c783b */ /* 0x000ea60000004200 */
[----:B------:R-:W-:Y:S01]  /*1baf0*/  FMUL.FTZ R97, R27, R97 ;  /* 0x000000611b617220 */ /* 0x000fe20000410000 */
[----:B------:R-:W-:Y:S01]  /*1bb00*/  MUFU.EX2 R199, R199 ;  /* 0x000000c700c77308 */ /* 0x000fe20000000800 */
[C---:B------:R-:W-:Y:S02]  /*1bb10*/  FMUL.FTZ R98, R26.reuse, R98 ;  /* 0x000000621a627220 */ /* 0x040fe40000410000 */
[----:B------:R-:W-:Y:S01]  /*1bb20*/  FMUL.FTZ R99, R26, R99 ;  /* 0x000000631a637220 */ /* 0x000fe20000410000 */
[-C--:B-1----:R-:W-:Y:S03]  /*1bb30*/  HMMA.16816.F32 R52, R32, R40.reuse, R52 ;  /* 0x000000282034723c */ /* 0x082fe60000001834 */
[--C-:B------:R-:W-:Y:S02]  /*1bb40*/  FFMA.FTZ R168, R168, c[0x0][0x2d0], -R149.reuse ;  /* 0x0000b400a8a87a23 */ /* 0x100fe40000010895 */
[--C-:B------:R-:W-:Y:S01]  /*1bb50*/  FFMA.FTZ R166, R166, c[0x0][0x2d0], -R149.reuse ;  /* 0x0000b400a6a67a23 */ /* 0x100fe20000010895 */
[----:B------:R-:W-:Y:S01]  /*1bb60*/  MUFU.EX2 R198, R198 ;  /* 0x000000c600c67308 */ /* 0x000fe20000000800 */
[--C-:B------:R-:W-:Y:S01]  /*1bb70*/  FFMA.FTZ R191, R191, c[0x0][0x2d0], -R178.reuse ;  /* 0x0000b400bfbf7a23 */ /* 0x100fe200000108b2 */
[C---:B------:R-:W-:Y:S01]  /*1bb80*/  HMMA.16816.F32 R56, R36.reuse, R40, R56 ;  /* 0x000000282438723c */ /* 0x040fe20000001838 */
[--C-:B------:R-:W-:Y:S03]  /*1bb90*/  FFMA.FTZ R193, R193, c[0x0][0x2d0], -R178.reuse ;  /* 0x0000b400c1c17a23 */ /* 0x100fe600000108b2 */
[--C-:B------:R-:W-:Y:S02]  /*1bba0*/  FFMA.FTZ R194, R194, c[0x0][0x2d0], -R178.reuse ;  /* 0x0000b400c2c27a23 */ /* 0x100fe400000108b2 */
[----:B------:R-:W-:Y:S02]  /*1bbb0*/  FFMA.FTZ R195, R195, c[0x0][0x2d0], -R178 ;  /* 0x0000b400c3c37a23 */ /* 0x000fe400000108b2 */
[-C--:B------:R-:W-:Y:S01]  /*1bbc0*/  HMMA.16816.F32 R60, R36, R42.reuse, R60 ;  /* 0x0000002a243c723c */ /* 0x080fe2000000183c */
[----:B------:R-:W-:Y:S03]  /*1bbd0*/  MUFU.EX2 R191, R191 ;  /* 0x000000bf00bf7308 */ /* 0x000fe60000000800 */
[--C-:B------:R-:W-:Y:S02]  /*1bbe0*/  FFMA.FTZ R186, R186, c[0x0][0x2d0], -R188.reuse ;  /* 0x0000b400baba7a23 */ /* 0x100fe400000108bc */
[--C-:B------:R-:W-:Y:S02]  /*1bbf0*/  FFMA.FTZ R183, R183, c[0x0][0x2d0], -R188.reuse ;  /* 0x0000b400b7b77a23 */ /* 0x100fe400000108bc */
[C---:B------:R-:W-:Y:S01]  /*1bc00*/  HMMA.16816.F32 R64, R32.reuse, R42, R64 ;  /* 0x0000002a2040723c */ /* 0x040fe20000001840 */
[----:B------:R-:W1:Y:S02]  /*1bc10*/  LDSM.16.MT88.4 R40, [R212+0x3080] ;  /* 0x00308000d428783b */ /* 0x000e640000004200 */
[----:B------:R-:W3:Y:S01]  /*1bc20*/  MUFU.EX2 R193, R193 ;  /* 0x000000c100c17308 */ /* 0x000ee20000000800 */
[--C-:B------:R-:W-:Y:S02]  /*1bc30*/  FFMA.FTZ R175, R175, c[0x0][0x2d0], -R188.reuse ;  /* 0x0000b400afaf7a23 */ /* 0x100fe400000108bc */
[----:B------:R-:W-:Y:S02]  /*1bc40*/  FFMA.FTZ R188, R173, c[0x0][0x2d0], -R188 ;  /* 0x0000b400adbc7a23 */ /* 0x000fe400000108bc */
[-C--:B--2---:R-:W-:Y:S01]  /*1bc50*/  HMMA.16816.F32 R68, R32, R44.reuse, R68 ;  /* 0x0000002c2044723c */ /* 0x084fe20000001844 */
[--C-:B------:R-:W-:Y:S03]  /*1bc60*/  FFMA.FTZ R173, R177, c[0x0][0x2d0], -R178.reuse ;  /* 0x0000b400b1ad7a23 */ /* 0x100fe600000108b2 */
[--C-:B------:R-:W-:Y:S01]  /*1bc70*/  FFMA.FTZ R172, R172, c[0x0][0x2d0], -R178.reuse ;  /* 0x0000b400acac7a23 */ /* 0x100fe200000108b2 */
[----:B------:R-:W-:Y:S01]  /*1bc80*/  MUFU.EX2 R194, R194 ;  /* 0x000000c200c27308 */ /* 0x000fe20000000800 */
[--C-:B------:R-:W-:Y:S02]  /*1bc90*/  FFMA.FTZ R169, R169, c[0x0][0x2d0], -R178.reuse ;  /* 0x0000b400a9a97a23 */ /* 0x100fe400000108b2 */
[C---:B------:R-:W-:Y:S01]  /*1bca0*/  HMMA.16816.F32 R72, R36.reuse, R44, R72 ;  /* 0x0000002c2448723c */ /* 0x040fe20000001848 */
[----:B------:R-:W-:Y:S03]  /*1bcb0*/  FFMA.FTZ R178, R167, c[0x0][0x2d0], -R178 ;  /* 0x0000b400a7b27a23 */ /* 0x000fe600000108b2 */
[--C-:B------:R-:W-:Y:S02]  /*1bcc0*/  FFMA.FTZ R167, R171, c[0x0][0x2d0], -R149.reuse ;  /* 0x0000b400aba77a23 */ /* 0x100fe40000010895 */
[----:B------:R-:W-:Y:S01]  /*1bcd0*/  FFMA.FTZ R149, R29, c[0x0][0x2d0], -R149 ;  /* 0x0000b4001d957a23 */ /* 0x000fe20000010895 */
[----:B------:R-:W2:Y:S01]  /*1bce0*/  MUFU.EX2 R195, R195 ;  /* 0x000000c300c37308 */ /* 0x000ea20000000800 */
[-C--:B------:R-:W-:Y:S01]  /*1bcf0*/  HMMA.16816.F32 R76, R36, R46.reuse, R76 ;  /* 0x0000002e244c723c */ /* 0x080fe2000000184c */
[----:B------:R-:W-:Y:S03]  /*1bd00*/  FFMA.FTZ R155, R27, R242, R155 ;  /* 0x000000f21b9b7223 */ /* 0x000fe6000001009b */
[----:B------:R-:W-:Y:S02]  /*1bd10*/  FFMA.FTZ R31, R26, R241, R31 ;  /* 0x000000f11a1f7223 */ /* 0x000fe4000001001f */
[----:B------:R-:W-:Y:S02]  /*1bd20*/  FFMA.FTZ R157, R25, R240, R157 ;  /* 0x000000f0199d7223 */ /* 0x000fe4000001009d */
[C---:B------:R-:W-:Y:S01]  /*1bd30*/  HMMA.16816.F32 R80, R32.reuse, R46, R80 ;  /* 0x0000002e2050723c */ /* 0x040fe20000001850 */
[----:B------:R-:W4:Y:S01]  /*1bd40*/  LDSM.16.MT88.4 R44, [R214+0x1c80] ;  /* 0x001c8000d62c783b */ /* 0x000f220000004200 */
[----:B------:R5:W-:Y:S02]  /*1bd50*/  MUFU.EX2 R29, R149 ;  /* 0x00000095001d7308 */ /* 0x000be40000000800 */
[----:B------:R-:W-:Y:S02]  /*1bd60*/  FFMA.FTZ R165, R24, R235, R165 ;  /* 0x000000eb18a57223 */ /* 0x000fe400000100a5 */
[----:B------:R-:W-:Y:S02]  /*1bd70*/  FADD.FTZ R155, R154, R155 ;  /* 0x0000009b9a9b7221 */ /* 0x000fe40000010000 */
[----:B------:R-:W-:Y:S01]  /*1bd80*/  FADD.FTZ R31, R30, R31 ;  /* 0x0000001f1e1f7221 */ /* 0x000fe20000010000 */
[-C--:B-1----:R-:W-:Y:S03]  /*1bd90*/  HMMA.16816.F32 R84, R32, R40.reuse, R84 ;  /* 0x000000282054723c */ /* 0x082fe60000001854 */
[----:B------:R-:W1:Y:S01]  /*1bda0*/  MUFU.EX2 R187, R187 ;  /* 0x000000bb00bb7308 */ /* 0x000e620000000800 */
[----:B------:R-:W-:Y:S02]  /*1bdb0*/  FADD.FTZ R157, R156, R157 ;  /* 0x0000009d9c9d7221 */ /* 0x000fe40000010000 */
[----:B------:R-:W-:Y:S02]  /*1bdc0*/  FADD.FTZ R165, R164, R165 ;  /* 0x000000a5a4a57221 */ /* 0x000fe40000010000 */
[C---:B------:R-:W-:Y:S01]  /*1bdd0*/  HMMA.16816.F32 R88, R36.reuse, R40, R88 ;  /* 0x000000282458723c */ /* 0x040fe20000001858 */
[----:B------:R-:W-:Y:S03]  /*1bde0*/  FADD.FTZ R155, R153, R155 ;  /* 0x0000009b999b7221 */ /* 0x000fe60000010000 */
[----:B------:R-:W-:Y:S01]  /*1bdf0*/  MOV R153, R28 ;  /* 0x0000001c00997202 */ /* 0x000fe20000000f00 */
[----:B------:R-:W-:Y:S01]  /*1be00*/  MUFU.EX2 R184, R184 ;  /* 0x000000b800b87308 */ /* 0x000fe20000000800 */
[----:B------:R-:W-:Y:S02]  /*1be10*/  FADD.FTZ R31, R159, R31 ;  /* 0x0000001f9f1f7221 */ /* 0x000fe40000010000 */
[-C--:B------:R-:W-:Y:S01]  /*1be20*/  HMMA.16816.F32 R92, R36, R42.reuse, R92 ;  /* 0x0000002a245c723c */ /* 0x080fe2000000185c */
[----:B-----5:R-:W-:Y:S03]  /*1be30*/  LDSM.16.MT88.4 R148, [R212+0x2c80] ;  /* 0x002c8000d494783b */ /* 0x020fe60000004200 */
[----:B------:R-:W-:Y:S02]  /*1be40*/  FADD.FTZ R157, R161, R157 ;  /* 0x0000009da19d7221 */ /* 0x000fe40000010000 */
[----:B------:R-:W-:Y:S01]  /*1be50*/  FADD.FTZ R165, R163, R165 ;  /* 0x000000a5a3a57221 */ /* 0x000fe20000010000 */
[----:B---3--:R-:W-:Y:S01]  /*1be60*/  F2FP.PACK_AB R36, R193, R191 ;  /* 0x000000bfc124723e */ /* 0x008fe200000000ff */
[----:B------:R-:W-:Y:S01]  /*1be70*/  HMMA.16816.F32 R96, R32, R42, R96 ;  /* 0x0000002a2060723c */ /* 0x000fe20000001860 */
[----:B--2---:R-:W-:Y:S01]  /*1be80*/  F2FP.PACK_AB R38, R195, R194 ;  /* 0x000000c2c326723e */ /* 0x004fe200000000ff */
[----:B------:R-:W2:Y:S01]  /*1be90*/  LDSM.16.MT88.4 R40, [R214+0x2880] ;  /* 0x00288000d628783b */ /* 0x000ea20000004200 */
[----:B------:R-:W3:Y:S01]  /*1bea0*/  MUFU.EX2 R186, R186 ;  /* 0x000000ba00ba7308 */ /* 0x000ee20000000800 */
[----:B------:R-:W-:Y:S01]  /*1beb0*/  F2FP.PACK_AB R37, R197, R196 ;  /* 0x000000c4c525723e */ /* 0x000fe200000000ff */
[----:B------:R-:W-:Y:S01]  /*1bec0*/  FADD.FTZ R155, R152, R155 ;  /* 0x0000009b989b7221 */ /* 0x000fe20000010000 */
[----:B------:R-:W-:Y:S01]  /*1bed0*/  F2FP.PACK_AB R39, R198, R199 ;  /* 0x000000c7c627723e */ /* 0x000fe200000000ff */
[----:B------:R-:W-:Y:S01]  /*1bee0*/  FADD.FTZ R31, R158, R31 ;  /* 0x0000001f9e1f7221 */ /* 0x000fe20000010000 */
[----:B------:R-:W-:Y:S01]  /*1bef0*/  F2FP.PACK_AB R32, R174, R170 ;  /* 0x000000aaae20723e */ /* 0x000fe200000000ff */
[----:B------:R-:W-:Y:S03]  /*1bf00*/  FADD.FTZ R157, R160, R157 ;  /* 0x0000009da09d7221 */ /* 0x000fe60000010000 */
[----:B------:R-:W-:Y:S01]  /*1bf10*/  F2FP.PACK_AB R33, R181, R179 ;  /* 0x000000b3b521723e */ /* 0x000fe200000000ff */
[----:B------:R-:W5:Y:S01]  /*1bf20*/  MUFU.EX2 R183, R183 ;  /* 0x000000b700b77308 */ /* 0x000f620000000800 */
[----:B------:R-:W-:Y:S01]  /*1bf30*/  F2FP.PACK_AB R34, R185, R182 ;  /* 0x000000b6b922723e */ /* 0x000fe200000000ff */
[----:B------:R-:W-:Y:S01]  /*1bf40*/  FADD.FTZ R165, R162, R165 ;  /* 0x000000a5a2a57221 */ /* 0x000fe20000010000 */
[----:B------:R-:W-:Y:S01]  /*1bf50*/  F2FP.PACK_AB R35, R190, R189 ;  /* 0x000000bdbe23723e */ /* 0x000fe200000000ff */
[----:B------:R-:W-:Y:S02]  /*1bf60*/  FADD.FTZ R155, R170, R155 ;  /* 0x0000009baa9b7221 */ /* 0x000fe40000010000 */
[----:B------:R-:W-:Y:S02]  /*1bf70*/  FADD.FTZ R31, R179, R31 ;  /* 0x0000001fb31f7221 */ /* 0x000fe40000010000 */
[----:B------:R-:W-:Y:S02]  /*1bf80*/  FADD.FTZ R157, R191, R157 ;  /* 0x0000009dbf9d7221 */ /* 0x000fe40000010000 */
[-C--:B----4-:R-:W-:Y:S01]  /*1bf90*/  HMMA.16816.F32 R4, R32, R44.reuse, R4 ;  /* 0x0000002c2004723c */ /* 0x090fe20000001804 */
[----:B------:R-:W4:Y:S01]  /*1bfa0*/  MUFU.EX2 R180, R180 ;  /* 0x000000b400b47308 */ /* 0x000f220000000800 */
[----:B------:R-:W-:Y:S02]  /*1bfb0*/  FADD.FTZ R165, R196, R165 ;  /* 0x000000a5c4a57221 */ /* 0x000fe40000010000 */
        /* <DEDUP_REMOVED lines=8> */
[----:B------:R-:W-:Y:S03]  /*1c040*/  FADD.FTZ R31, R189, R31 ;  /* 0x0000001fbd1f7221 */ /* 0x000fe60000010000 */
[----:B------:R-:W-:Y:S01]  /*1c050*/  FADD.FTZ R157, R194, R157 ;  /* 0x0000009dc29d7221 */ /* 0x000fe20000010000 */
[----:B------:R-:W2:Y:S01]  /*1c060*/  MUFU.EX2 R175, R175 ;  /* 0x000000af00af7308 */ /* 0x000ea20000000800 */
[----:B------:R-:W-:Y:S02]  /*1c070*/  FADD.FTZ R165, R199, R165 ;  /* 0x000000a5c7a57221 */ /* 0x000fe40000010000 */
[C---:B------:R-:W-:Y:S01]  /*1c080*/  HMMA.16816.F32 R16, R32.reuse, R46, R16 ;  /* 0x0000002e2010723c */ /* 0x040fe20000001810 */
[----:B------:R-:W2:Y:S03]  /*1c090*/  LDSM.16.MT88.4 R44, [R212+0x2880] ;  /* 0x00288000d42c783b */ /* 0x000ea60000004200 */
[----:B------:R-:W-:Y:S02]  /*1c0a0*/  FADD.FTZ R155, R185, R155 ;  /* 0x0000009bb99b7221 */ /* 0x000fe40000010000 */
[----:B------:R-:W-:Y:S01]  /*1c0b0*/  FADD.FTZ R31, R190, R31 ;  /* 0x0000001fbe1f7221 */ /* 0x000fe20000010000 */
[----:B------:R-:W2:Y:S01]  /*1c0c0*/  MUFU.EX2 R188, R188 ;  /* 0x000000bc00bc7308 */ /* 0x000ea20000000800 */
[-C--:B------:R-:W-:Y:S01]  /*1c0d0*/  HMMA.16816.F32 R100, R32, R48.reuse, R100 ;  /* 0x000000302064723c */ /* 0x080fe20000001864 */
[----:B------:R-:W-:Y:S03]  /*1c0e0*/  FADD.FTZ R157, R195, R157 ;  /* 0x0000009dc39d7221 */ /* 0x000fe60000010000 */
[----:B------:R-:W-:Y:S02]  /*1c0f0*/  FADD.FTZ R165, R198, R165 ;  /* 0x000000a5c6a57221 */ /* 0x000fe40000010000 */
[----:B-1----:R-:W-:Y:S02]  /*1c100*/  FADD.FTZ R155, R187, R155 ;  /* 0x0000009bbb9b7221 */ /* 0x002fe40000010000 */
[C---:B------:R-:W-:Y:S01]  /*1c110*/  HMMA.16816.F32 R104, R36.reuse, R48, R104 ;  /* 0x000000302468723c */ /* 0x040fe20000001868 */
[----:B------:R-:W1:Y:S03]  /*1c120*/  MUFU.EX2 R173, R173 ;  /* 0x000000ad00ad7308 */ /* 0x000e660000000800 */
[----:B---3--:R-:W-:Y:S02]  /*1c130*/  FADD.FTZ R31, R186, R31 ;  /* 0x0000001fba1f7221 */ /* 0x008fe40000010000 */
[----:B------:R-:W-:Y:S02]  /*1c140*/  FADD.FTZ R155, R184, R155 ;  /* 0x0000009bb89b7221 */ /* 0x000fe40000010000 */
[-C--:B------:R-:W-:Y:S01]  /*1c150*/  HMMA.16816.F32 R108, R36, R50.reuse, R108 ;  /* 0x00000032246c723c */ /* 0x080fe2000000186c */
[----:B-----5:R-:W-:Y:S02]  /*1c160*/  FADD.FTZ R31, R183, R31 ;  /* 0x0000001fb71f7221 */ /* 0x020fe40000010000 */
[----:B------:R-:W3:Y:S01]  /*1c170*/  MUFU.EX2 R172, R172 ;  /* 0x000000ac00ac7308 */ /* 0x000ee20000000800 */
[----:B----4-:R-:W-:Y:S02]  /*1c180*/  FADD.FTZ R155, R180, R155 ;  /* 0x0000009bb49b7221 */ /* 0x010fe40000010000 */
[----:B--2---:R-:W-:Y:S02]  /*1c190*/  FADD.FTZ R31, R175, R31 ;  /* 0x0000001faf1f7221 */ /* 0x004fe40000010000 */
[C---:B------:R-:W-:Y:S01]  /*1c1a0*/  HMMA.16816.F32 R112, R32.reuse, R50, R112 ;  /* 0x000000322070723c */ /* 0x040fe20000001870 */
[----:B------:R-:W2:Y:S03]  /*1c1b0*/  LDSM.16.MT88.4 R48, [R214+0x3480] ;  /* 0x00348000d630783b */ /* 0x000ea60000004200 */
[----:B------:R-:W-:Y:S01]  /*1c1c0*/  FADD.FTZ R242, R192, R155 ;  /* 0x0000009bc0f27221 */ /* 0x000fe20000010000 */
[----:B------:R-:W4:Y:S01]  /*1c1d0*/  MUFU.EX2 R169, R169 ;  /* 0x000000a900a97308 */ /* 0x000f220000000800 */
[----:B------:R-:W-:Y:S02]  /*1c1e0*/  FADD.FTZ R241, R188, R31 ;  /* 0x0000001fbcf17221 */ /* 0x000fe40000010000 */
[-C--:B------:R-:W-:Y:S01]  /*1c1f0*/  HMMA.16816.F32 R116, R32, R40.reuse, R116 ;  /* 0x000000282074723c */ /* 0x080fe20000001874 */
[----:B-1----:R-:W-:Y:S06]  /*1c200*/  FADD.FTZ R157, R173, R157 ;  /* 0x0000009dad9d7221 */ /* 0x002fec0000010000 */
[----:B------:R-:W1:Y:S01]  /*1c210*/  MUFU.EX2 R178, R178 ;  /* 0x000000b200b27308 */ /* 0x000e620000000800 */
[C---:B------:R-:W-:Y:S01]  /*1c220*/  HMMA.16816.F32 R120, R36.reuse, R40, R120 ;  /* 0x000000282478723c */ /* 0x040fe20000001878 */
[----:B---3--:R-:W-:Y:S07]  /*1c230*/  FADD.FTZ R157, R172, R157 ;  /* 0x0000009dac9d7221 */ /* 0x008fee0000010000 */
[-C--:B------:R-:W-:Y:S01]  /*1c240*/  HMMA.16816.F32 R20, R36, R42.reuse, R20 ;  /* 0x0000002a2414723c */ /* 0x080fe20000001814 */
[----:B------:R-:W3:Y:S03]  /*1c250*/  MUFU.EX2 R167, R167 ;  /* 0x000000a700a77308 */ /* 0x000ee60000000800 */
[----:B----4-:R-:W-:Y:S04]  /*1c260*/  FADD.FTZ R157, R169, R157 ;  /* 0x0000009da99d7221 */ /* 0x010fe80000010000 */
[C---:B------:R-:W-:Y:S01]  /*1c270*/  HMMA.16816.F32 R124, R32.reuse, R42, R124 ;  /* 0x0000002a207c723c */ /* 0x040fe2000000187c */
[----:B------:R-:W4:Y:S02]  /*1c280*/  LDSM.16.MT88.4 R40, [R212+0x3480] ;  /* 0x00348000d428783b */ /* 0x000f240000004200 */
[----:B------:R-:W5:Y:S01]  /*1c290*/  MUFU.EX2 R168, R168 ;  /* 0x000000a800a87308 */ /* 0x000f620000000800 */
[----:B-1----:R-:W-:Y:S04]  /*1c2a0*/  FADD.FTZ R240, R178, R157 ;  /* 0x0000009db2f07221 */ /* 0x002fe80000010000 */
[-C--:B------:R-:W-:Y:S05]  /*1c2b0*/  HMMA.16816.F32 R52, R32, R44.reuse, R52 ;  /* 0x0000002c2034723c */ /* 0x080fea0000001834 */
[----:B------:R-:W1:Y:S03]  /*1c2c0*/  MUFU.EX2 R166, R166 ;  /* 0x000000a600a67308 */ /* 0x000e660000000800 */
[C---:B------:R-:W-:Y:S01]  /*1c2d0*/  HMMA.16816.F32 R56, R36.reuse, R44, R56 ;  /* 0x0000002c2438723c */ /* 0x040fe20000001838 */
[----:B---3--:R-:W-:Y:S07]  /*1c2e0*/  FADD.FTZ R165, R167, R165 ;  /* 0x000000a5a7a57221 */ /* 0x008fee0000010000 */
[-C--:B------:R-:W-:Y:S01]  /*1c2f0*/  HMMA.16816.F32 R60, R36, R46.reuse, R60 ;  /* 0x0000002e243c723c */ /* 0x080fe2000000183c */
[----:B-----5:R-:W-:Y:S07]  /*1c300*/  FADD.FTZ R165, R168, R165 ;  /* 0x000000a5a8a57221 */ /* 0x020fee0000010000 */
[C---:B------:R-:W-:Y:S01]  /*1c310*/  HMMA.16816.F32 R64, R32.reuse, R46, R64 ;  /* 0x0000002e2040723c */ /* 0x040fe20000001840 */
[----:B------:R-:W3:Y:S03]  /*1c320*/  LDSM.16.MT88.4 R44, [R212+0x2080] ;  /* 0x00208000d42c783b */ /* 0x000ee60000004200 */
[----:B-1----:R-:W-:Y:S04]  /*1c330*/  FADD.FTZ R165, R166, R165 ;  /* 0x000000a5a6a57221 */ /* 0x002fe80000010000 */
[-C--:B--2---:R-:W-:Y:S01]  /*1c340*/  HMMA.16816.F32 R68, R32, R48.reuse, R68 ;  /* 0x000000302044723c */ /* 0x084fe20000001844 */
[C---:B------:R-:W-:Y:S07]  /*1c350*/  FADD.FTZ R235, R29.reuse, R165 ;  /* 0x000000a51deb7221 */ /* 0x040fee0000010000 */
[C---:B------:R-:W-:Y:S08]  /*1c360*/  HMMA.16816.F32 R72, R36.reuse, R48, R72 ;  /* 0x000000302448723c */ /* 0x040ff00000001848 */
[-C--:B------:R-:W-:Y:S08]  /*1c370*/  HMMA.16816.F32 R76, R36, R50.reuse, R76 ;  /* 0x00000032244c723c */ /* 0x080ff0000000184c */
[C---:B------:R-:W-:Y:S01]  /*1c380*/  HMMA.16816.F32 R80, R32.reuse, R50, R80 ;  /* 0x000000322050723c */ /* 0x040fe20000001850 */
[----:B------:R-:W1:Y:S07]  /*1c390*/  LDSM.16.MT88.4 R48, [R214+0x2c80] ;  /* 0x002c8000d630783b */ /* 0x000e6e0000004200 */
[-C--:B----4-:R-:W-:Y:S08]  /*1c3a0*/  HMMA.16816.F32 R84, R32, R40.reuse, R84 ;  /* 0x000000282054723c */ /* 0x090ff00000001854 */
[C---:B------:R-:W-:Y:S08]  /*1c3b0*/  HMMA.16816.F32 R88, R36.reuse, R40, R88 ;  /* 0x000000282458723c */ /* 0x040ff00000001858 */
[-C--:B------:R-:W-:Y:S07]  /*1c3c0*/  HMMA.16816.F32 R92, R36, R42.reuse, R92 ;  /* 0x0000002a245c723c */ /* 0x080fee000000185c */
[----:B------:R-:W-:Y:S01]  /*1c3d0*/  F2FP.PACK_AB R36, R172, R173 ;  /* 0x000000adac24723e */ /* 0x000fe200000000ff */
[----:B------:R-:W-:Y:S01]  /*1c3e0*/  HMMA.16816.F32 R96, R32, R42, R96 ;  /* 0x0000002a2060723c */ /* 0x000fe20000001860 */
[----:B------:R-:W-:Y:S01]  /*1c3f0*/  F2FP.PACK_AB R38, R178, R169 ;  /* 0x000000a9b226723e */ /* 0x000fe200000000ff */
[----:B------:R-:W2:Y:S02]  /*1c400*/  LDSM.16.MT88.4 R40, [R214+0x3880] ;  /* 0x00388000d628783b */ /* 0x000ea40000004200 */
[----:B------:R-:W-:Y:S02]  /*1c410*/  F2FP.PACK_AB R37, R168, R167 ;  /* 0x000000a7a825723e */ /* 0x000fe400000000ff */
[----:B------:R-:W-:Y:S02]  /*1c420*/  F2FP.PACK_AB R39, R29, R166 ;  /* 0x000000a61d27723e */ /* 0x000fe400000000ff */
[----:B------:R-:W-:Y:S04]  /*1c430*/  F2FP.PACK_AB R32, R184, R187 ;  /* 0x000000bbb820723e */ /* 0x000fe800000000ff */
[----:B------:R-:W-:Y:S02]  /*1c440*/  F2FP.PACK_AB R33, R183, R186 ;  /* 0x000000bab721723e */ /* 0x000fe400000000ff */
[----:B------:R-:W-:Y:S02]  /*1c450*/  F2FP.PACK_AB R34, R192, R180 ;  /* 0x000000b4c022723e */ /* 0x000fe400000000ff */
[----:B------:R-:W-:Y:S07]  /*1c460*/  F2FP.PACK_AB R35, R188, R175 ;  /* 0x000000afbc23723e */ /* 0x000fee00000000ff */
[-C--:B------:R-:W-:Y:S01]  /*1c470*/  HMMA.16816.F32 R144, R32, R132.reuse, R4 ;  /* 0x000000842090723c */ /* 0x080fe20000001804 */
[----:B------:R-:W4:Y:S07]  /*1c480*/  LDSM.16.MT88.4 R4, [R212+0x3880] ;  /* 0x00388000d404783b */ /* 0x000f2e0000004200 */
[C---:B------:R-:W-:Y:S08]  /*1c490*/  HMMA.16816.F32 R140, R36.reuse, R132, R8 ;  /* 0x00000084248c723c */ /* 0x040ff00000001808 */
[-C--:B------:R-:W-:Y:S08]  /*1c4a0*/  HMMA.16816.F32 R136, R36, R134.reuse, R12 ;  /* 0x000000862488723c */ /* 0x080ff0000000180c */
[C---:B------:R-:W-:Y:S08]  /*1c4b0*/  HMMA.16816.F32 R132, R32.reuse, R134, R16 ;  /* 0x000000862084723c */ /* 0x040ff00000001810 */
[-C--:B---3--:R-:W-:Y:S08]  /*1c4c0*/  HMMA.16816.F32 R100, R32, R44.reuse, R100 ;  /* 0x0000002c2064723c */ /* 0x088ff00000001864 */
        /* <DEDUP_REMOVED lines=8> */
[C---:B------:R-:W-:Y:S07]  /*1c550*/  HMMA.16816.F32 R56, R36.reuse, R148, R56 ;  /* 0x000000942438723c */ /* 0x040fee0000001838 */
[----:B------:R-:W-:Y:S01]  /*1c560*/  MOV R149, R0 ;  /* 0x0000000000957202 */ /* 0x000fe20000000f00 */
[-C--:B------:R-:W-:Y:S01]  /*1c570*/  HMMA.16816.F32 R60, R36, R150.reuse, R60 ;  /* 0x00000096243c723c */ /* 0x080fe2000000183c */
[----:B------:R-:W-:Y:S07]  /*1c580*/  MOV R148, R28 ;  /* 0x0000001c00947202 */ /* 0x000fee0000000f00 */
[C---:B------:R-:W-:Y:S07]  /*1c590*/  HMMA.16816.F32 R64, R32.reuse, R150, R64 ;  /* 0x000000962040723c */ /* 0x040fee0000001840 */
[----:B------:R-:W-:Y:S01]  /*1c5a0*/  MOV R150, R2 ;  /* 0x0000000200967202 */ /* 0x000fe20000000f00 */
[-C--:B--2---:R-:W-:Y:S01]  /*1c5b0*/  HMMA.16816.F32 R68, R32, R40.reuse, R68 ;  /* 0x000000282044723c */ /* 0x084fe20000001844 */
[----:B------:R-:W-:Y:S07]  /*1c5c0*/  MOV R151, R3 ;  /* 0x0000000300977202 */ /* 0x000fee0000000f00 */
[C---:B------:R-:W-:Y:S08]  /*1c5d0*/  HMMA.16816.F32 R72, R36.reuse, R40, R72 ;  /* 0x000000282448723c */ /* 0x040ff00000001848 */
[-C--:B------:R-:W-:Y:S08]  /*1c5e0*/  HMMA.16816.F32 R76, R36, R42.reuse, R76 ;  /* 0x0000002a244c723c */ /* 0x080ff0000000184c */
[C---:B------:R-:W-:Y:S08]  /*1c5f0*/  HMMA.16816.F32 R80, R32.reuse, R42, R80 ;  /* 0x0000002a2050723c */ /* 0x040ff00000001850 */
[-C--:B----4-:R-:W-:Y:S08]  /*1c600*/  HMMA.16816.F32 R84, R32, R4.reuse, R84 ;  /* 0x000000042054723c */ /* 0x090ff00000001854 */
[C---:B------:R-:W-:Y:S08]  /*1c610*/  HMMA.16816.F32 R88, R36.reuse, R4, R88 ;  /* 0x000000042458723c */ /* 0x040ff00000001858 */
[-C--:B------:R-:W-:Y:S08]  /*1c620*/  HMMA.16816.F32 R92, R36, R6.reuse, R92 ;  /* 0x00000006245c723c */ /* 0x080ff0000000185c */
[----:B------:R-:W-:Y:S01]  /*1c630*/  HMMA.16816.F32 R96, R32, R6, R96 ;  /* 0x000000062060723c */ /* 0x000fe20000001860 */
[----:B------:R-:W-:-:S07]  /*1c640*/  @P0 BRA `(.L_x_1269) ;  /* 0xffffc43000000947 */ /* 0x000fce000383ffff */
.L_x_1251:
        /* <DEDUP_REMOVED lines=17> */
[----:B------:R-:W-:Y:S01]  /*1c760*/  CS2R R6, SRZ ;  /* 0x0000000000067805 */ /* 0x000fe2000001ff00 */
[----:B--2---:R-:W-:Y:S02]  /*1c770*/  FADD.FTZ R9, R241, R9 ;  /* 0x00000009f1097221 */ /* 0x004fe40000010000 */
[----:B------:R-:W-:Y:S01]  /*1c780*/  FSETP.NE.FTZ.AND P3, PT, R4, RZ, PT ;  /* 0x000000ff0400720b */ /* 0x000fe20003f75000 */
[----:B---3--:R-:W-:-:S02]  /*1c790*/  FADD.FTZ R8, R8, R10 ;  /* 0x0000000a08087221 */ /* 0x008fc40000010000 */
[----:B------:R-:W-:Y:S01]  /*1c7a0*/  FSETP.NE.FTZ.AND P2, PT, R9, RZ, PT ;  /* 0x000000ff0900720b */ /* 0x000fe20003f55000 */
[----:B------:R-:W-:Y:S01]  /*1c7b0*/  CS2R R10, SRZ ;  /* 0x00000000000a7805 */ /* 0x000fe2000001ff00 */
[----:B----4-:R-:W-:Y:S01]  /*1c7c0*/  FADD.FTZ R5, R5, R235 ;  /* 0x000000eb05057221 */ /* 0x010fe20000010000 */
[----:B------:R-:W-:-:S04]  /*1c7d0*/  FSETP.NE.FTZ.AND P1, PT, R8, RZ, PT ;  /* 0x000000ff0800720b */ /* 0x000fc80003f35000 */
[----:B------:R-:W-:-:S03]  /*1c7e0*/  FSETP.NE.FTZ.AND P0, PT, R5, RZ, PT ;  /* 0x000000ff0500720b */ /* 0x000fc60003f15000 */
        /* <DEDUP_REMOVED lines=9> */
[----:B------:R-:W2:Y:S01]  /*1c880*/  @P3 MUFU.LG2 R4, R4 ;  /* 0x0000000400043308 */ /* 0x000ea20000000c00 */
[----:B------:R-:W-:Y:S02]  /*1c890*/  @P0 FMUL.FTZ R19, R19, c[0x0][0x2d0] ;  /* 0x0000b40013130a20 */ /* 0x000fe40000410000 */
[C---:B-1----:R-:W-:Y:S02]  /*1c8a0*/  FMUL.FTZ R144, R7.reuse, R144 ;  /* 0x0000009007907220 */ /* 0x042fe40000410000 */
[C---:B------:R-:W-:Y:S02]  /*1c8b0*/  FMUL.FTZ R145, R7.reuse, R145 ;  /* 0x0000009107917220 */ /* 0x040fe40000410000 */
[C---:B------:R-:W-:Y:S01]  /*1c8c0*/  FMUL.FTZ R132, R7.reuse, R132 ;  /* 0x0000008407847220 */ /* 0x040fe20000410000 */
[----:B------:R-:W1:Y:S01]  /*1c8d0*/  @P2 MUFU.LG2 R9, R9 ;  /* 0x0000000900092308 */ /* 0x000e620000000c00 */
[----:B------:R-:W-:-:S02]  /*1c8e0*/  FMUL.FTZ R133, R7, R133 ;  /* 0x0000008507857220 */ /* 0x000fc40000410000 */
[C---:B------:R-:W-:Y:S02]  /*1c8f0*/  FMUL.FTZ R100, R7.reuse, R100 ;  /* 0x0000006407647220 */ /* 0x040fe40000410000 */
[C---:B------:R-:W-:Y:S02]  /*1c900*/  FMUL.FTZ R101, R7.reuse, R101 ;  /* 0x0000006507657220 */ /* 0x040fe40000410000 */
[C---:B------:R-:W-:Y:S01]  /*1c910*/  FMUL.FTZ R112, R7.reuse, R112 ;  /* 0x0000007007707220 */ /* 0x040fe20000410000 */
[----:B------:R-:W3:Y:S01]  /*1c920*/  @P1 MUFU.LG2 R18, R8 ;  /* 0x0000000800121308 */ /* 0x000ee20000000c00 */
[----:B--2---:R-:W-:Y:S02]  /*1c930*/  @P3 FMUL.FTZ R4, R4, 0.69314718246459960938 ;  /* 0x3f31721804043820 */ /* 0x004fe40000410000 */
[C---:B------:R-:W-:Y:S02]  /*1c940*/  FMUL.FTZ R113, R7.reuse, R113 ;  /* 0x0000007107717220 */ /* 0x040fe40000410000 */
[----:B------:R-:W-:-:S02]  /*1c950*/  FMUL.FTZ R116, R7, R116 ;  /* 0x0000007407747220 */ /* 0x000fc40000410000 */
[----:B------:R-:W-:Y:S01]  /*1c960*/  FMUL.FTZ R117, R7, R117 ;  /* 0x0000007507757220 */ /* 0x000fe20000410000 */
[----:B------:R-:W2:Y:S01]  /*1c970*/  @P0 MUFU.LG2 R23, R5 ;  /* 0x0000000500170308 */ /* 0x000ea20000000c00 */
[----:B-1----:R-:W-:Y:S02]  /*1c980*/  @P2 FMUL.FTZ R9, R9, 0.69314718246459960938 ;  /* 0x3f31721809092820 */ /* 0x002fe40000410000 */
[C---:B------:R-:W-:Y:S02]  /*1c990*/  FMUL.FTZ R124, R7.reuse, R124 ;  /* 0x0000007c077c7220 */ /* 0x040fe40000410000 */
[C---:B------:R-:W-:Y:S02]  /*1c9a0*/  FMUL.FTZ R125, R7.reuse, R125 ;  /* 0x0000007d077d7220 */ /* 0x040fe40000410000 */
[----:B------:R-:W-:Y:S01]  /*1c9b0*/  FMUL.FTZ R52, R7, R52 ;  /* 0x0000003407347220 */ /* 0x000fe20000410000 */
[----:B------:R-:W1:Y:S01]  /*1c9c0*/  @P1 MUFU.RCP R10, R8 ;  /* 0x00000008000a1308 */ /* 0x000e620000001000 */
[----:B---3--:R-:W-:-:S02]  /*1c9d0*/  @P1 FMUL.FTZ R18, R18, 0.69314718246459960938 ;  /* 0x3f31721812121820 */ /* 0x008fc40000410000 */
[C---:B------:R-:W-:Y:S02]  /*1c9e0*/  FMUL.FTZ R53, R7.reuse, R53 ;  /* 0x0000003507357220 */ /* 0x040fe40000410000 */
[C---:B------:R-:W-:Y:S02]  /*1c9f0*/  FMUL.FTZ R64, R7.reuse, R64 ;  /* 0x0000004007407220 */ /* 0x040fe40000410000 */
[----:B------:R-:W-:Y:S01]  /*1ca00*/  FMUL.FTZ R65, R7, R65 ;  /* 0x0000004107417220 */ /* 0x000fe20000410000 */
[----:B------:R3:W4:Y:S01]  /*1ca10*/  @P0 MUFU.RCP R11, R5 ;  /* 0x00000005000b0308 */ /* 0x0007220000001000 */
[----:B--2---:R-:W-:Y:S02]  /*1ca20*/  @P0 FMUL.FTZ R23, R23, 0.69314718246459960938 ;  /* 0x3f31721817170820 */ /* 0x004fe40000410000 */
[C---:B------:R-:W-:Y:S02]  /*1ca30*/  FMUL.FTZ R68, R7.reuse, R68 ;  /* 0x0000004407447220 */ /* 0x040fe40000410000 */
[----:B------:R-:W-:-:S02]  /*1ca40*/  FMUL.FTZ R69, R7, R69 ;  /* 0x0000004507457220 */ /* 0x000fc40000410000 */
[C---:B------:R-:W-:Y:S02]  /*1ca50*/  FMUL.FTZ R80, R7.reuse, R80 ;  /* 0x0000005007507220 */ /* 0x040fe40000410000 */
[C---:B------:R-:W-:Y:S02]  /*1ca60*/  FMUL.FTZ R81, R7.reuse, R81 ;  /* 0x0000005107517220 */ /* 0x040fe40000410000 */
[C---:B------:R-:W-:Y:S02]  /*1ca70*/  FMUL.FTZ R84, R7.reuse, R84 ;  /* 0x0000005407547220 */ /* 0x040fe40000410000 */
[C---:B------:R-:W-:Y:S02]  /*1ca80*/  FMUL.FTZ R85, R7.reuse, R85 ;  /* 0x0000005507557220 */ /* 0x040fe40000410000 */
[----:B------:R-:W-:Y:S01]  /*1ca90*/  FMUL.FTZ R96, R7, R96 ;  /* 0x0000006007607220 */ /* 0x000fe20000410000 */
[----:B---3--:R-:W-:Y:S01]  /*1caa0*/  MOV R5, 0xff800000 ;  /* 0xff80000000057802 */ /* 0x008fe20000000f00 */
        /* <DEDUP_REMOVED lines=46> */
[C---:B----4-:R-:W-:Y:S02]  /*1cd90*/  FMUL.FTZ R142, R11.reuse, R142 ;  /* 0x0000008e0b8e7220 */ /* 0x050fe40000410000 */
        /* <DEDUP_REMOVED lines=24> */
[----:B------:R-:W-:Y:S02]  /*1cf20*/  FMUL.FTZ R10, R10, R93 ;  /* 0x0000005d0a0a7220 */ /* 0x000fe40000410000 */
[----:B------:R-:W-:-:S02]  /*1cf30*/  FMUL.FTZ R11, R11, R95 ;  /* 0x0000005f0b0b7220 */ /* 0x000fc40000410000 */
[----:B------:R-:W-:Y:S02]  /*1cf40*/  @P3 FFMA.FTZ R5, R22, R3, R4 ;  /* 0x0000000316053223 */ /* 0x000fe40000010004 */
[----:B------:R-:W-:Y:S02]  /*1cf50*/  @P2 FFMA.FTZ R15, R21, R2, R9 ;  /* 0x00000002150f2223 */ /* 0x000fe40000010009 */
[----:B------:R-:W-:Y:S02]  /*1cf60*/  @P1 FFMA.FTZ R16, R20, R0, R18 ;  /* 0x0000000014101223 */ /* 0x000fe40000010012 */
[----:B------:R-:W-:Y:S02]  /*1cf70*/  @P0 FFMA.FTZ R17, R19, R153, R23 ;  /* 0x0000009913110223 */ /* 0x000fe40000010017 */
.L_x_1153:
[----:B------:R-:W-:Y:S05]  /*1cf80*/  @P4 BRA `(.L_x_1270) ;  /* 0x0000175000004947 */ /* 0x000fea0003800000 */
[----:B------:R-:W1:Y:S01]  /*1cf90*/  S2R R0, SR_TID.X ;  /* 0x0000000000007919 */ /* 0x000e620000002100 */
[----:B------:R-:W-:Y:S02]  /*1cfa0*/  F2FP.PACK_AB R75, R75, R8 ;  /* 0x000000084b4b723e */ /* 0x000fe400000000ff */
[----:B------:R-:W-:Y:S01]  /*1cfb0*/  F2FP.PACK_AB R98, R6, R98 ;  /* 0x000000620662723e */ /* 0x000fe200000000ff */
[----:B------:R-:W-:Y:S01]  /*1cfc0*/  BAR.SYNC.DEFER_BLOCKING 0x1, 0x80 ;  /* 0x0042000000007b1d */ /* 0x000fe20000010000 */
        /* <DEDUP_REMOVED lines=30> */
[C---:B------:R-:W-:Y:S01]  /*1d1b0*/  LOP3.LUT P0, RZ, R21.reuse, 0x2, RZ, 0xc0, !PT ;  /* 0x0000000215ff7812 */ /* 0x040fe2000780c0ff */
[----:B------:R-:W-:Y:S01]  /*1d1c0*/  IMAD.SHL.U32 R8, R21, 0x40, RZ ;  /* 0x0000004015087824 */ /* 0x000fe200078e00ff */
[----:B------:R-:W-:Y:S01]  /*1d1d0*/  F2FP.PACK_AB R110, R111, R110 ;  /* 0x0000006e6f6e723e */ /* 0x000fe200000000ff */
[----:B------:R-:W-:Y:S01]  /*1d1e0*/  IMAD.IADD R19, R9, 0x1, -R19 ;  /* 0x0000000109137824 */ /* 0x000fe200078e0a13 */
[----:B------:R-:W-:Y:S01]  /*1d1f0*/  F2FP.PACK_AB R116, R117, R116 ;  /* 0x000000747574723e */ /* 0x000fe200000000ff */
[----:B------:R-:W-:Y:S01]  /*1d200*/  IMAD R9, R3, 0x100, R20 ;  /* 0x0000010003097824 */ /* 0x000fe200078e0214 */
[----:B------:R-:W-:-:S02]  /*1d210*/  LOP3.LUT R8, R8, 0xc0, RZ, 0xc0, !PT ;  /* 0x000000c008087812 */ /* 0x000fc400078ec0ff */
[----:B------:R-:W-:Y:S01]  /*1d220*/  F2FP.PACK_AB R118, R119, R118 ;  /* 0x000000767776723e */ /* 0x000fe200000000ff */
[----:B------:R-:W-:Y:S01]  /*1d230*/  IMAD R9, R19, 0x10, R9 ;  /* 0x0000001013097824 */ /* 0x000fe200078e0209 */
[----:B------:R-:W-:Y:S02]  /*1d240*/  LEA.HI R8, R8, R8, RZ, 0x1d ;  /* 0x0000000808087211 */ /* 0x000fe400078fe8ff */
[----:B------:R-:W-:Y:S02]  /*1d250*/  LOP3.LUT R19, R21, 0x1, RZ, 0xc0, !PT ;  /* 0x0000000115137812 */ /* 0x000fe400078ec0ff */
[----:B------:R-:W-:Y:S01]  /*1d260*/  F2FP.PACK_AB R124, R125, R124 ;  /* 0x0000007c7d7c723e */ /* 0x000fe200000000ff */
[----:B------:R-:W-:Y:S01]  /*1d270*/  IMAD.U32 R8, R9, 0x2, R8 ;  /* 0x0000000209087824 */ /* 0x000fe200078e0008 */
[----:B------:R-:W-:Y:S02]  /*1d280*/  ISETP.NE.U32.AND P1, PT, R19, 0x1, PT ;  /* 0x000000011300780c */ /* 0x000fe40003f25070 */
[----:B------:R-:W-:Y:S01]  /*1d290*/  F2FP.PACK_AB R126, R127, R126 ;  /* 0x0000007e7f7e723e */ /* 0x000fe200000000ff */
[----:B------:R-:W-:Y:S01]  /*1d2a0*/  IMAD.SHL.U32 R8, R8, 0x2, RZ ;  /* 0x0000000208087824 */ /* 0x000fe200078e00ff */
[----:B------:R-:W-:-:S02]  /*1d2b0*/  F2FP.PACK_AB R120, R121, R120 ;  /* 0x000000787978723e */ /* 0x000fc400000000ff */
[----:B------:R-:W-:Y:S02]  /*1d2c0*/  F2FP.PACK_AB R122, R123, R122 ;  /* 0x0000007a7b7a723e */ /* 0x000fe400000000ff */
[C---:B------:R-:W-:Y:S01]  /*1d2d0*/  IADD3 R9, R8.reuse, 0x80, RZ ;  /* 0x0000008008097810 */ /* 0x040fe20007ffe0ff */
[----:B------:R-:W-:Y:S01]  /*1d2e0*/  STS [R8+0x80], R144 ;  /* 0x0000809008007388 */ /* 0x000fe20000000800 */
[----:B------:R-:W-:Y:S02]  /*1d2f0*/  IADD3 R6, R8, 0x70, RZ ;  /* 0x0000007008067810 */ /* 0x000fe40007ffe0ff */
[----:B------:R-:W-:Y:S01]  /*1d300*/  F2FP.PACK_AB R128, R129, R128 ;  /* 0x000000808180723e */ /* 0x000fe200000000ff */
[----:B------:R-:W-:Y:S01]  /*1d310*/  STS [R8+0x280], R146 ;  /* 0x0002809208007388 */ /* 0x000fe20000000800 */
[----:B------:R-:W-:Y:S01]  /*1d320*/  @P1 IADD3 R6, R9, 0x10, RZ ;  /* 0x0000001009061810 */ /* 0x000fe20007ffe0ff */
[----:B------:R-:W-:Y:S01]  /*1d330*/  IMAD.MOV.U32 R9, RZ, RZ, 0x20 ;  /* 0x00000020ff097424 */ /* 0x000fe200078e00ff */
[----:B------:R-:W-:-:S02]  /*1d340*/  F2FP.PACK_AB R130, R131, R130 ;  /* 0x000000828382723e */ /* 0x000fc400000000ff */
[----:B------:R-:W-:Y:S01]  /*1d350*/  F2FP.PACK_AB R52, R53, R52 ;  /* 0x000000343534723e */ /* 0x000fe200000000ff */
[----:B------:R-:W-:Y:S01]  /*1d360*/  STS [R6], R132 ;  /* 0x0000008406007388 */ /* 0x000fe20000000800 */
[----:B------:R-:W-:Y:S02]  /*1d370*/  SEL R9, R9, 0xffffffe0, !P0 ;  /* 0xffffffe009097807 */ /* 0x000fe40004000000 */
[----:B------:R-:W-:Y:S01]  /*1d380*/  F2FP.PACK_AB R54, R55, R54 ;  /* 0x000000363736723e */ /* 0x000fe200000000ff */
[----:B------:R-:W-:Y:S01]  /*1d390*/  STS [R6+0x200], R134 ;  /* 0x0002008606007388 */ /* 0x000fe20000000800 */
[----:B------:R-:W-:Y:S01]  /*1d3a0*/  F2FP.PACK_AB R64, R65, R64 ;  /* 0x000000404140723e */ /* 0x000fe200000000ff */
[----:B------:R-:W-:Y:S01]  /*1d3b0*/  IMAD.IADD R14, R8, 0x1, R9 ;  /* 0x00000001080e7824 */ /* 0x000fe200078e0209 */
[----:B------:R-:W-:Y:S01]  /*1d3c0*/  F2FP.PACK_AB R66, R67, R66 ;  /* 0x000000424342723e */ /* 0x000fe200000000ff */
[----:B------:R-:W-:Y:S01]  /*1d3d0*/  IMAD.IADD R9, R9, 0x1, R6 ;  /* 0x0000000109097824 */ /* 0x000fe200078e0206 */
        /* <DEDUP_REMOVED lines=55> */
[----:B------:R2:W-:Y:S04]  /*1d750*/  STS [R6+0x5000], R13 ;  /* 0x0050000d06007388 */ /* 0x0005e80000000800 */
[----:B------:R3:W-:Y:S04]  /*1d760*/  STS [R6+0x5200], R78 ;  /* 0x0052004e06007388 */ /* 0x0007e80000000800 */
[----:B------:R-:W-:Y:S04]  /*1d770*/  STS [R14+0x4080], R84 ;  /* 0x004080540e007388 */ /* 0x000fe80000000800 */
[----:B------:R-:W-:Y:S04]  /*1d780*/  STS [R14+0x4280], R86 ;  /* 0x004280560e007388 */ /* 0x000fe80000000800 */
[----:B------:R-:W-:Y:S04]  /*1d790*/  STS [R9+0x4000], R7 ;  /* 0x0040000709007388 */ /* 0x000fe80000000800 */
[----:B------:R-:W-:Y:S01]  /*1d7a0*/  STS [R9+0x4200], R98 ;  /* 0x0042006209007388 */ /* 0x000fe20000000800 */
[----:B-1----:R-:W-:-:S03]  /*1d7b0*/  IMAD.MOV.U32 R8, RZ, RZ, 0x4 ;  /* 0x00000004ff087424 */ /* 0x002fc600078e00ff */
[----:B------:R-:W-:Y:S01]  /*1d7c0*/  STS [R14+0x5080], R88 ;  /* 0x005080580e007388 */ /* 0x000fe20000000800 */
[----:B--2---:R-:W-:-:S03]  /*1d7d0*/  IMAD.WIDE R12, R225, R8, c[0x0][0x500] ;  /* 0x00014000e10c7625 */ /* 0x004fc600078e0208 */
[----:B------:R-:W-:Y:S04]  /*1d7e0*/  STS [R14+0x5280], R90 ;  /* 0x0052805a0e007388 */ /* 0x000fe80000000800 */
[----:B------:R-:W-:Y:S04]  /*1d7f0*/  STS [R9+0x5000], R10 ;  /* 0x0050000a09007388 */ /* 0x000fe80000000800 */
[----:B------:R1:W-:Y:S04]  /*1d800*/  STS [R9+0x5200], R11 ;  /* 0x0052000b09007388 */ /* 0x0003e80000000800 */
[----:B------:R-:W-:Y:S01]  /*1d810*/  BAR.SYNC.DEFER_BLOCKING 0x1, 0x80 ;  /* 0x0042000000007b1d */ /* 0x000fe20000010000 */
[----:B---3--:R-:W-:-:S02]  /*1d820*/  IMAD.MOV.U32 R6, RZ, RZ, c[0x0][0x388] ;  /* 0x0000e200ff067624 */ /* 0x008fc400078e00ff */
[----:B-1----:R-:W-:-:S03]  /*1d830*/  @P0 IMAD.WIDE R8, R225, R8, c[0x0][0x508] ;  /* 0x00014200e1080625 */ /* 0x002fc600078e0208 */
[----:B------:R-:W2:Y:S04]  /*1d840*/  @P1 LDG.E R7, [R12.64] ;  /* 0x0000000c0c071981 */ /* 0x000ea8000c1e1900 */
[----:B------:R1:W5:Y:S01]  /*1d850*/  @P0 LDG.E R6, [R8.64] ;  /* 0x0000000c08060981 */ /* 0x000362000c1e1900 */
[----:B------:R-:W-:Y:S02]  /*1d860*/  CS2R R10, SRZ ;  /* 0x00000000000a7805 */ /* 0x000fe4000001ff00 */
[--C-:B--2---:R-:W-:Y:S01]  /*1d870*/  @P1 SHF.R.S32.HI R11, RZ, 0x1f, R7.reuse ;  /* 0x0000001fff0b1819 */ /* 0x104fe20000011407 */
[----:B------:R-:W-:Y:S01]  /*1d880*/  @P1 IMAD.MOV.U32 R10, RZ, RZ, R7 ;  /* 0x000000ffff0a1224 */ /* 0x000fe200078e0007 */
[----:B------:R-:W-:Y:S05]  /*1d890*/  @P0 BRA `(.L_x_1271) ;  /* 0x0000004000000947 */ /* 0x000fea0003800000 */
[----:B-1----:R-:W-:Y:S05]  /*1d8a0*/  @!P1 BRA `(.L_x_1271) ;  /* 0x0000003000009947 */ /* 0x002fea0003800000 */
[----:B-----5:R1:W2:Y:S04]  /*1d8b0*/  LDG.E R6, [R12.64] ;  /* 0x0000000c0c067981 */ /* 0x0202a8000c1e1900 */
[----:B-1----:R-:W2:Y:S02]  /*1d8c0*/  LDG.E R12, [R12.64+0x4] ;  /* 0x0000040c0c0c7981 */ /* 0x002ea4000c1e1900 */
[----:B--2---:R-:W-:-:S02]  /*1d8d0*/  IADD3 R6, -R6, R12, RZ ;  /* 0x0000000c06067210 */ /* 0x004fc40007ffe1ff */
.L_x_1271:
[----:B-1----:R-:W-:Y:S01]  /*1d8e0*/  LOP3.LUT R9, R18, 0xffffffe0, RZ, 0xc0, !PT ;  /* 0xffffffe012097812 */ /* 0x002fe200078ec0ff */
[----:B------:R-:W1:Y:S01]  /*1d8f0*/  S2R R57, SR_CTAID.X ;  /* 0x0000000000397919 */ /* 0x000e620000002500 */
[----:B------:R-:W-:Y:S01]  /*1d900*/  SHF.R.S32.HI R7, RZ, 0x1f, R3 ;  /* 0x0000001fff077819 */ /* 0x000fe20000011403 */
[----:B------:R-:W-:Y:S01]  /*1d910*/  IMAD.MOV.U32 R14, RZ, RZ, c[0x0][0x4e8] ;  /* 0x00013a00ff0e7624 */ /* 0x000fe200078e00ff */
[----:B------:R-:W-:Y:S01]  /*1d920*/  LEA.HI R8, R20, R20, RZ, 0x1 ;  /* 0x0000001414087211 */ /* 0x000fe200078f08ff */
[----:B------:R-:W-:Y:S01]  /*1d930*/  IMAD.IADD R9, R0, 0x1, -R9 ;  /* 0x0000000100097824 */ /* 0x000fe200078e0a09 */
[----:B------:R-:W-:Y:S01]  /*1d940*/  LEA.HI R7, R7, R3, RZ, 0x2 ;  /* 0x0000000307077211 */ /* 0x000fe200078f10ff */
[C---:B------:R-:W-:Y:S01]  /*1d950*/  IMAD R18, R221.reuse, c[0x0][0x490], RZ ;  /* 0x00012400dd127a24 */ /* 0x040fe200078e02ff */
[----:B------:R-:W-:Y:S01]  /*1d960*/  LOP3.LUT R13, R8, 0x1ffffffe, RZ, 0xc0, !PT ;  /* 0x1ffffffe080d7812 */ /* 0x000fe200078ec0ff */
[----:B------:R-:W-:Y:S01]  /*1d970*/  IMAD R19, R221, c[0x0][0x3e8], RZ ;  /* 0x0000fa00dd137a24 */ /* 0x000fe200078e02ff */
[----:B------:R-:W-:Y:S01]  /*1d980*/  SHF.R.S32.HI R12, RZ, 0x1f, R9 ;  /* 0x0000001fff0c7819 */ /* 0x000fe20000011409 */
[----:B------:R-:W-:Y:S01]  /*1d990*/  IMAD R18, R222, c[0x0][0x494], R18 ;  /* 0x00012500de127a24 */ /* 0x000fe200078e0212 */
[----:B------:R-:W-:Y:S01]  /*1d9a0*/  SHF.L.U32 R8, R8, 0x5, RZ ;  /* 0x0000000508087819 */ /* 0x000fe200000006ff */
[----:B------:R-:W-:Y:S01]  /*1d9b0*/  IMAD.IADD R13, R20, 0x1, -R13 ;  /* 0x00000001140d7824 */ /* 0x000fe200078e0a0d */
[----:B------:R-:W-:Y:S01]  /*1d9c0*/  LOP3.LUT R7, R7, 0xffffffc, RZ, 0xc0, !PT ;  /* 0x0ffffffc07077812 */ /* 0x000fe200078ec0ff */
[----:B------:R-:W-:Y:S01]  /*1d9d0*/  IMAD R19, R222, c[0x0][0x3ec], R19 ;  /* 0x0000fb00de137a24 */ /* 0x000fe200078e0213 */
[----:B------:R-:W-:Y:S01]  /*1d9e0*/  LEA.HI R12, R12, R9, RZ, 0x2 ;  /* 0x000000090c0c7211 */ /* 0x000fe200078f10ff */
[----:B------:R-:W-:Y:S01]  /*1d9f0*/  BSSY B0, `(.L_x_1272) ;  /* 0x0000086000007945 */ /* 0x000fe20003800000 */
[----:B------:R-:W-:Y:S01]  /*1da00*/  LOP3.LUT R8, R8, 0xffffffc0, RZ, 0xc0, !PT ;  /* 0xffffffc008087812 */ /* 0x000fe200078ec0ff */
[----:B------:R-:W-:Y:S01]  /*1da10*/  IMAD.IADD R7, R3, 0x1, -R7 ;  /* 0x0000000103077824 */ /* 0x000fe200078e0a07 */
[----:B------:R-:W-:-:S02]  /*1da20*/  SHF.R.S32.HI R12, RZ, 0x2, R12 ;  /* 0x00000002ff0c7819 */ /* 0x000fc4000001140c */
[----:B------:R-:W-:Y:S02]  /*1da30*/  ISETP.NE.AND P2, PT, R14, 0x1, PT ;  /* 0x000000010e00780c */ /* 0x000fe40003f45270 */
[----:B------:R-:W-:Y:S01]  /*1da40*/  LEA R8, R13, R8, 0x3 ;  /* 0x000000080d087211 */ /* 0x000fe200078e18ff */
[----:B------:R-:W-:Y:S01]  /*1da50*/  IMAD R7, R7, 0x10, R12 ;  /* 0x0000001007077824 */ /* 0x000fe200078e020c */
[----:B------:R-:W-:Y:S01]  /*1da60*/  LEA.HI R0, R2, R0, RZ, 0x3 ;  /* 0x0000000002007211 */ /* 0x000fe200078f18ff */
[----:B------:R-:W-:Y:S01]  /*1da70*/  IMAD R2, R11, c[0x0][0x3a0], RZ ;  /* 0x0000e8000b027a24 */ /* 0x000fe200078e02ff */
[----:B------:R-:W-:Y:S01]  /*1da80*/  LEA.HI R14, R4, R4, RZ, 0x1 ;  /* 0x00000004040e7211 */ /* 0x000fe200078f08ff */
[----:B------:R-:W-:Y:S01]  /*1da90*/  IMAD.IADD R8, R7, 0x1, R8 ;  /* 0x0000000107087824 */ /* 0x000fe200078e0208 */
[----:B------:R-:W-:Y:S01]  /*1daa0*/  MOV R13, R11 ;  /* 0x0000000b000d7202 */ /* 0x000fe20000000f00 */
[----:B------:R-:W-:Y:S01]  /*1dab0*/  IMAD.MOV.U32 R12, RZ, RZ, R10 ;  /* 0x000000ffff0c7224 */ /* 0x000fe200078e000a */
[----:B------:R-:W-:Y:S01]  /*1dac0*/  LOP3.LUT R14, R14, 0x3fffffe, RZ, 0xc0, !PT ;  /* 0x03fffffe0e0e7812 */ /* 0x000fe200078ec0ff */
[----:B-1----:R-:W-:Y:S01]  /*1dad0*/  IMAD R8, R57, 0x80, R8 ;  /* 0x0000008039087824 */ /* 0x002fe200078e0208 */
[----:B------:R-:W-:Y:S01]  /*1dae0*/  LOP3.LUT P0, RZ, R9, 0x3, RZ, 0xc0, !PT ;  /* 0x0000000309ff7812 */ /* 0x000fe2000780c0ff */
[----:B------:R-:W-:-:S02]  /*1daf0*/  IMAD R2, R10, c[0x0][0x3a4], R2 ;  /* 0x0000e9000a027a24 */ /* 0x000fc400078e0202 */
[----:B------:R-:W-:-:S04]  /*1db00*/  IMAD.WIDE.U32 R10, R10, c[0x0][0x3a0], RZ ;  /* 0x0000e8000a0a7a25 */ /* 0x000fc800078e00ff */
[----:B------:R-:W-:-:S04]  /*1db10*/  @P2 IMAD.HI.U32 R9, R8, c[0x0][0x4ec], RZ ;  /* 0x00013b0008092a27 */ /* 0x000fc800078e00ff */
[----:B------:R-:W-:Y:S01]  /*1db20*/  IMAD.IADD R11, R11, 0x1, R2 ;  /* 0x000000010b0b7824 */ /* 0x000fe200078e0202 */
[----:B------:R-:W-:Y:S01]  /*1db30*/  MOV R2, R8 ;  /* 0x0000000800027202 */ /* 0x000fe20000000f00 */
[----:B------:R-:W-:Y:S01]  /*1db40*/  IMAD.IADD R14, R4, 0x1, -R14 ;  /* 0x00000001040e7824 */ /* 0x000fe200078e0a0e */
[----:B------:R-:W-:Y:S01]  /*1db50*/  @P2 SHF.R.U32.HI R2, RZ, c[0x0][0x4f0], R9 ;  /* 0x00013c00ff022a19 */ /* 0x000fe20000011609 */
[----:B------:R-:W-:Y:S01]  /*1db60*/  IMAD.WIDE.U32 R12, R222, c[0x0][0x490], R12 ;  /* 0x00012400de0c7a25 */ /* 0x000fe200078e000c */
[----:B------:R-:W-:Y:S02]  /*1db70*/  SHF.R.S32.HI R9, RZ, 0x1f, R225 ;  /* 0x0000001fff097819 */ /* 0x000fe400000114e1 */
[----:B------:R-:W-:Y:S01]  /*1db80*/  SEL R225, R225, RZ, !P1 ;  /* 0x000000ffe1e17207 */ /* 0x000fe20004800000 */
[----:B------:R-:W-:Y:S01]  /*1db90*/  IMAD R3, R3, 0x8, R14 ;  /* 0x0000000803037824 */ /* 0x000fe200078e020e */
[----:B------:R-:W-:Y:S01]  /*1dba0*/  IADD3 R13, R13, R18, RZ ;  /* 0x000000120d0d7210 */ /* 0x000fe20007ffe0ff */
[----:B------:R-:W-:Y:S01]  /*1dbb0*/  IMAD R14, R20, 0x20, R4 ;  /* 0x00000020140e7824 */ /* 0x000fe200078e0204 */
[----:B------:R-:W-:Y:S01]  /*1dbc0*/  IADD3 R18, -R2, RZ, RZ ;  /* 0x000000ff02127210 */ /* 0x000fe20007ffe1ff */
[----:B------:R-:W-:Y:S01]  /*1dbd0*/  IMAD.WIDE.U32 R10, R222, c[0x0][0x3e8], R10 ;  /* 0x0000fa00de0a7a25 */ /* 0x000fe200078e000a */
[----:B------:R-:W-:-:S03]  /*1dbe0*/  SEL R9, R9, RZ, !P1 ;  /* 0x000000ff09097207 */ /* 0x000fc60004800000 */
[----:B------:R-:W-:Y:S02]  /*1dbf0*/  IMAD R14, R57, 0x80, R14 ;  /* 0x00000080390e7824 */ /* 0x000fe400078e020e */
[----:B------:R-:W-:Y:S01]  /*1dc00*/  IMAD.WIDE.U32 R22, R225, c[0x0][0x498], R12 ;  /* 0x00012600e1167a25 */ /* 0x000fe200078e000c */
[----:B------:R-:W-:Y:S02]  /*1dc10*/  IADD3 R13, R11, R19, RZ ;  /* 0x000000130b0d7210 */ /* 0x000fe40007ffe0ff */
[----:B------:R-:W-:Y:S01]  /*1dc20*/  SHF.R.S32.HI R11, RZ, 0x1f, R2 ;  /* 0x0000001fff0b7819 */ /* 0x000fe20000011402 */
[----:B------:R-:W-:Y:S01]  /*1dc30*/  IMAD R18, R18, c[0x0][0x4e8], R8 ;  /* 0x00013a0012127a24 */ /* 0x000fe200078e0208 */
[----:B------:R-:W-:Y:S01]  /*1dc40*/  IADD3 R22, P1, R2, R22, RZ ;  /* 0x0000001602167210 */ /* 0x000fe20007f3e0ff */
[----:B------:R-:W-:Y:S02]  /*1dc50*/  IMAD R21, R9, c[0x0][0x498], RZ ;  /* 0x0001260009157a24 */ /* 0x000fe400078e02ff */
[----:B------:R-:W-:Y:S01]  /*1dc60*/  @P2 IMAD.HI.U32 R12, R14, c[0x0][0x4ec], RZ ;  /* 0x00013b000e0c2a27 */ /* 0x000fe200078e00ff */
[----:B------:R-:W-:-:S03]  /*1dc70*/  SHF.R.S32.HI R2, RZ, 0x1f, R18 ;  /* 0x0000001fff027819 */ /* 0x000fc60000011412 */
[----:B------:R-:W-:Y:S02]  /*1dc80*/  IMAD R21, R225, c[0x0][0x49c], R21 ;  /* 0x00012700e1157a24 */ /* 0x000fe400078e0215 */
[----:B------:R-:W-:Y:S01]  /*1dc90*/  IMAD.MOV.U32 R8, RZ, RZ, R14 ;  /* 0x000000ffff087224 */ /* 0x000fe200078e000e */
[----:B------:R-:W-:Y:S01]  /*1dca0*/  @P2 SHF.R.U32.HI R8, RZ, c[0x0][0x4f0], R12 ;  /* 0x00013c00ff082a19 */ /* 0x000fe2000001160c */
[----:B------:R-:W-:Y:S01]  /*1dcb0*/  IMAD.MOV.U32 R12, RZ, RZ, R10 ;  /* 0x000000ffff0c7224 */ /* 0x000fe200078e000a */
[----:B------:R-:W-:Y:S01]  /*1dcc0*/  IADD3.X R23, R11, R23, R21, P1, !PT ;  /* 0x000000170b177210 */ /* 0x000fe20000ffe415 */
[----:B------:R-:W-:Y:S01]  /*1dcd0*/  IMAD.SHL.U32 R10, R0, 0x8, RZ ;  /* 0x00000008000a7824 */ /* 0x000fe200078e00ff */
[----:B------:R-:W-:Y:S01]  /*1dce0*/  SHF.L.U32 R0, R20, 0x3, RZ ;  /* 0x0000000314007819 */ /* 0x000fe200000006ff */
[----:B------:R-:W-:Y:S02]  /*1dcf0*/  IMAD R9, R9, c[0x0][0x3f0], RZ ;  /* 0x0000fc0009097a24 */ /* 0x000fe400078e02ff */
[----:B------:R-:W-:Y:S01]  /*1dd00*/  IMAD R2, R2, c[0x0][0x488], RZ ;  /* 0x0001220002027a24 */ /* 0x000fe200078e02ff */
[----:B------:R-:W-:Y:S01]  /*1dd10*/  LOP3.LUT R10, R10, 0xc0, RZ, 0xc0, !PT ;  /* 0x000000c00a0a7812 */ /* 0x000fe200078ec0ff */
[----:B------:R-:W-:-:S02]  /*1dd20*/  IMAD R9, R225, c[0x0][0x3f4], R9 ;  /* 0x0000fd00e1097a24 */ /* 0x000fc400078e0209 */
[----:B------:R-:W-:Y:S01]  /*1dd30*/  IMAD.WIDE.U32 R12, R225, c[0x0][0x3f0], R12 ;  /* 0x0000fc00e10c7a25 */ /* 0x000fe200078e000c */
[----:B------:R-:W-:-:S03]  /*1dd40*/  SHF.R.U32.HI R11, RZ, 0x3, R10 ;  /* 0x00000003ff0b7819 */ /* 0x000fc6000001160a */
[----:B------:R-:W-:-:S04]  /*1dd50*/  IMAD.WIDE.U32 R20, R18, c[0x0][0x488], R22 ;  /* 0x0001220012147a25 */ /* 0x000fc800078e0016 */
[----:B------:R-:W-:Y:S01]  /*1dd60*/  IMAD R2, R18, c[0x0][0x48c], R2 ;  /* 0x0001230012027a24 */ /* 0x000fe200078e0202 */
[----:B------:R-:W-:Y:S01]  /*1dd70*/  LOP3.LUT R18, R10, 0x18, R0, 0xf8, !PT ;  /* 0x000000180a127812 */ /* 0x000fe200078ef800 */
[----:B------:R-:W-:Y:S02]  /*1dd80*/  IMAD.MOV R10, RZ, RZ, -R8 ;  /* 0x000000ffff0a7224 */ /* 0x000fe400078e0a08 */
[----:B------:R-:W-:Y:S01]  /*1dd90*/  IMAD.IADD R23, R13, 0x1, R9 ;  /* 0x000000010d177824 */ /* 0x000fe200078e0209 */
[----:B------:R-:W-:Y:S01]  /*1dda0*/  LEA R9, P1, R20, c[0x0][0x450], 0x2 ;  /* 0x0001140014097a11 */ /* 0x000fe200078210ff */
[----:B------:R-:W-:Y:S01]  /*1ddb0*/  IMAD R10, R10, c[0x0][0x4e8], R14 ;  /* 0x00013a000a0a7a24 */ /* 0x000fe200078e020e */
[----:B------:R-:W-:Y:S01]  /*1ddc0*/  IADD3 R2, R21, R2, RZ ;  /* 0x0000000215027210 */ /* 0x000fe20007ffe0ff */
[----:B------:R-:W-:Y:S01]  /*1ddd0*/  IMAD.MOV.U32 R22, RZ, RZ, R12 ;  /* 0x000000ffff167224 */ /* 0x000fe200078e000c */
[----:B------:R-:W-:Y:S01]  /*1dde0*/  SHF.R.S32.HI R13, RZ, 0x1f, R8 ;  /* 0x0000001fff0d7819 */ /* 0x000fe20000011408 */
[----:B------:R-:W-:Y:S01]  /*1ddf0*/  SHFL.IDX PT, R12, R9, 0x2, 0x1c1f ;  /* 0x005c1f00090c7f89 */ /* 0x000fe200000e0000 */
[----:B------:R-:W-:Y:S01]  /*1de00*/  LEA.HI.X R14, R20, c[0x0][0x454], R2, 0x2, P1 ;  /* 0x00011500140e7a11 */ /* 0x000fe200008f1402 */
[----:B-----5:R-:W-:Y:S01]  /*1de10*/  IMAD R2, R6, c[0x0][0x4e8], RZ ;  /* 0x00013a0006027a24 */ /* 0x020fe200078e02ff */
[----:B------:R-:W-:Y:S01]  /*1de20*/  LOP3.LUT R11, R18, R11, RZ, 0x3c, !PT ;  /* 0x0000000b120b7212 */ /* 0x000fe200078e3cff */
[----:B------:R-:W-:Y:S01]  /*1de30*/  SHFL.IDX PT, R20, R9, RZ, 0x1c1f ;  /* 0x001c1fff09147589 */ /* 0x000fe200000e0000 */
[----:B------:R-:W-:-:S02]  /*1de40*/  IMAD R6, R13, c[0x0][0x3e0], RZ ;  /* 0x0000f8000d067a24 */ /* 0x000fc400078e02ff */
[C---:B------:R-:W-:Y:S01]  /*1de50*/  IMAD R7, R57.reuse, 0x80, R7 ;  /* 0x0000008039077824 */ /* 0x040fe200078e0207 */
[----:B------:R-:W1:Y:S01]  /*1de60*/  SHFL.IDX PT, R21, R14, RZ, 0x1c1f ;  /* 0x001c1fff0e157589 */ /* 0x000e6200000e0000 */
[C---:B------:R-:W-:Y:S01]  /*1de70*/  IMAD R6, R8.reuse, c[0x0][0x3e4], R6 ;  /* 0x0000f90008067a24 */ /* 0x040fe200078e0206 */
[----:B------:R-:W-:Y:S01]  /*1de80*/  LEA R57, R57, R4, 0x7 ;  /* 0x0000000439397211 */ /* 0x000fe200078e38ff */
[----:B------:R-:W-:Y:S01]  /*1de90*/  IMAD.WIDE.U32 R22, R8, c[0x0][0x3e0], R22 ;  /* 0x0000f80008167a25 */ /* 0x000fe200078e0016 */
[----:B------:R-:W-:Y:S01]  /*1dea0*/  SHFL.IDX PT, R18, R9, 0x1, 0x1c1f ;  /* 0x003c1f0009127f89 */ /* 0x000fe200000e0000 */
[----:B------:R-:W-:Y:S02]  /*1deb0*/  ISETP.GE.OR P3, PT, R7, R2, P0 ;  /* 0x000000020700720c */ /* 0x000fe40000766670 */
[----:B------:R-:W-:Y:S01]  /*1dec0*/  SHF.R.S32.HI R8, RZ, 0x1f, R10 ;  /* 0x0000001fff087819 */ /* 0x000fe2000001140a */
[----:B------:R-:W2:Y:S01]  /*1ded0*/  SHFL.IDX PT, R19, R14, 0x1, 0x1c1f ;  /* 0x003c1f000e137f89 */ /* 0x000ea200000e0000 */
[----:B------:R-:W-:Y:S01]  /*1dee0*/  IMAD.U32 R11, R3, 0x20, R11 ;  /* 0x00000020030b7824 */ /* 0x000fe200078e000b */
[----:B------:R-:W-:-:S02]  /*1def0*/  IADD3 R23, R23, R6, RZ ;  /* 0x0000000617177210 */ /* 0x000fc40007ffe0ff */
[----:B------:R-:W3:Y:S01]  /*1df00*/  SHFL.IDX PT, R13, R14, 0x2, 0x1c1f ;  /* 0x005c1f000e0d7f89 */ /* 0x000ee200000e0000 */
[----:B------:R-:W-:-:S03]  /*1df10*/  IMAD R8, R8, c[0x0][0x3d8], RZ ;  /* 0x0000f60008087a24 */ /* 0x000fc600078e02ff */
[----:B------:R4:W-:Y:S01]  /*1df20*/  SHFL.IDX PT, R24, R9, 0x3, 0x1c1f ;  /* 0x007c1f0009187f89 */ /* 0x0009e200000e0000 */
[----:B------:R-:W-:-:S03]  /*1df30*/  IMAD R3, R10, c[0x0][0x3dc], R8 ;  /* 0x0000f7000a037a24 */ /* 0x000fc600078e0208 */
[----:B------:R2:W3:Y:S04]  /*1df40*/  SHFL.IDX PT, R25, R14, 0x3, 0x1c1f ;  /* 0x007c1f000e197f89 */ /* 0x0004e800000e0000 */
[----:B-1----:R1:W-:Y:S01]  /*1df50*/  @!P3 ST.E [R20.64], R5 ;  /* 0x000000051400b985 */ /* 0x0023e2000c10190c */
[C---:B----4-:R-:W-:Y:S02]  /*1df60*/  IADD3 R9, R7.reuse, 0x40, RZ ;  /* 0x0000004007097810 */ /* 0x050fe40007ffe0ff */
[C---:B--2---:R-:W-:Y:S02]  /*1df70*/  IADD3 R14, R7.reuse, 0x8, RZ ;  /* 0x00000008070e7810 */ /* 0x044fe40007ffe0ff */
[----:B------:R-:W-:Y:S02]  /*1df80*/  IADD3 R7, R7, 0x48, RZ ;  /* 0x0000004807077810 */ /* 0x000fe40007ffe0ff */
[----:B------:R-:W-:-:S02]  /*1df90*/  ISETP.GE.OR P2, PT, R14, R2, P0 ;  /* 0x000000020e00720c */ /* 0x000fc40000746670 */
[-C--:B------:R-:W-:Y:S02]  /*1dfa0*/  ISETP.GE.OR P1, PT, R9, R2.reuse, P0 ;  /* 0x000000020900720c */ /* 0x080fe40000726670 */
[----:B------:R-:W-:Y:S01]  /*1dfb0*/  ISETP.GE.OR P0, PT, R7, R2, P0 ;  /* 0x000000020700720c */ /* 0x000fe20000706670 */
[----:B------:R-:W-:Y:S01]  /*1dfc0*/  IMAD.WIDE.U32 R6, R10, c[0x0][0x3d8], R22 ;  /* 0x0000f6000a067a25 */ /* 0x000fe200078e0016 */
[----:B-1----:R-:W-:-:S03]  /*1dfd0*/  SHF.L.U32 R5, R11, 0x1, RZ ;  /* 0x000000010b057819 */ /* 0x002fc600000006ff */
[----:B------:R-:W-:-:S04]  /*1dfe0*/  IMAD.IADD R3, R7, 0x1, R3 ;  /* 0x0000000107037824 */ /* 0x000fc800078e0203 */
[----:B------:R1:W-:Y:S04]  /*1dff0*/  @!P2 ST.E [R18.64], R15 ;  /* 0x0000000f1200a985 */ /* 0x0003e8000c10190c */
[----:B---3--:R1:W-:Y:S04]  /*1e000*/  @!P1 ST.E [R12.64], R16 ;  /* 0x000000100c009985 */ /* 0x0083e8000c10190c */
[----:B------:R1:W-:Y:S01]  /*1e010*/  @!P0 ST.E [R24.64], R17 ;  /* 0x0000001118008985 */ /* 0x0003e2000c10190c */
[----:B------:R-:W-:-:S03]  /*1e020*/  LEA R52, P0, R6, c[0x0][0x380], 0x1 ;  /* 0x0000e00006347a11 */ /* 0x000fc600078008ff */
[----:B------:R1:W2:Y:S01]  /*1e030*/  LDS.128 R40, [R5+0x880] ;  /* 0x0008800005287984 */ /* 0x0002a20000000c00 */
[----:B------:R-:W-:Y:S02]  /*1e040*/  LEA.HI.X R3, R6, c[0x0][0x384], R3, 0x1, P0 ;  /* 0x0000e10006037a11 */ /* 0x000fe400000f0c03 */
[----:B------:R-:W-:Y:S01]  /*1e050*/  ISETP.GE.AND P0, PT, R57, R2, PT ;  /* 0x000000023900720c */ /* 0x000fe20003f06270 */
[----:B------:R1:W3:Y:S04]  /*1e060*/  LDS.128 R36, [R5+0x1080] ;  /* 0x0010800005247984 */ /* 0x0002e80000000c00 */
[----:B------:R1:W4:Y:S04]  /*1e070*/  LDS.128 R32, [R5+0x1880] ;  /* 0x0018800005207984 */ /* 0x0003280000000c00 */
[----:B------:R1:W1:Y:S04]  /*1e080*/  LDS.128 R28, [R5+0x2880] ;  /* 0x00288000051c7984 */ /* 0x0002680000000c00 */
[----:B------:R1:W1:Y:S04]  /*1e090*/  LDS.128 R24, [R5+0x3080] ;  /* 0x0030800005187984 */ /* 0x0002680000000c00 */
[----:B------:R1:W1:Y:S04]  /*1e0a0*/  LDS.128 R20, [R5+0x3880] ;  /* 0x0038800005147984 */ /* 0x0002680000000c00 */
[----:B------:R1:W1:Y:S04]  /*1e0b0*/  LDS.128 R16, [R5+0x4880] ;  /* 0x0048800005107984 */ /* 0x0002680000000c00 */
[----:B------:R1:W1:Y:S04]  /*1e0c0*/  LDS.128 R12, [R5+0x5080] ;  /* 0x00508000050c7984 */ /* 0x0002680000000c00 */
[----:B------:R1:W1:Y:S04]  /*1e0d0*/  LDS.128 R8, [R5+0x5880] ;  /* 0x0058800005087984 */ /* 0x0002680000000c00 */
[----:B------:R1:W1:Y:S04]  /*1e0e0*/  SHFL.IDX PT, R58, R52, RZ, 0x1c1f ;  /* 0x001c1fff343a7589 */ /* 0x00026800000e0000 */
[----:B------:R1:W1:Y:S01]  /*1e0f0*/  SHFL.IDX PT, R59, R3, RZ, 0x1c1f ;  /* 0x001c1fff033b7589 */ /* 0x00026200000e0000 */
[----:B------:R-:W-:Y:S05]  /*1e100*/  @P0 BRA `(.L_x_1273) ;  /* 0x0000014000000947 */ /* 0x000fea0003800000 */
[----:B--2---:R-:W2:Y:S01]  /*1e110*/  LDS.128 R48, [R5+0x80] ;  /* 0x0000800005307984 */ /* 0x004ea20000000c00 */
[----:B------:R-:W-:-:S02]  /*1e120*/  IADD3 R56, R0, 0x20, RZ ;  /* 0x0000002000387810 */ /* 0x000fc40007ffe0ff */
[----:B------:R-:W-:Y:S01]  /*1e130*/  IADD3 R54, R0, 0x40, RZ ;  /* 0x0000004000367810 */ /* 0x000fe20007ffe0ff */
[----:B------:R-:W5:Y:S01]  /*1e140*/  LDS.128 R44, [R5+0x2080] ;  /* 0x00208000052c7984 */ /* 0x000f620000000c00 */
[----:B------:R-:W-:Y:S02]  /*1e150*/  ISETP.GE.AND P1, PT, R56, c[0x0][0x3c8], PT ;  /* 0x0000f20038007a0c */ /* 0x000fe40003f26270 */
[----:B------:R-:W-:Y:S01]  /*1e160*/  ISETP.GE.AND P0, PT, R54, c[0x0][0x3c8], PT ;  /* 0x0000f20036007a0c */ /* 0x000fe20003f06270 */
[----:B-1----:R-:W1:Y:S01]  /*1e170*/  LDS.128 R4, [R5+0x4080] ;  /* 0x0040800005047984 */ /* 0x002e620000000c00 */
[----:B------:R-:W-:-:S09]  /*1e180*/  ISETP.GE.AND P2, PT, R0, c[0x0][0x3c8], PT ;  /* 0x0000f20000007a0c */ /* 0x000fd20003f46270 */
[----:B------:R-:W-:Y:S02]  /*1e190*/  @!P1 SHF.R.S32.HI R55, RZ, 0x1f, R56 ;  /* 0x0000001fff379819 */ /* 0x000fe40000011438 */
[----:B------:R-:W-:Y:S02]  /*1e1a0*/  @!P0 SHF.R.S32.HI R53, RZ, 0x1f, R54 ;  /* 0x0000001fff358819 */ /* 0x000fe40000011436 */
[----:B------:R-:W-:Y:S01]  /*1e1b0*/  @!P1 LEA.HI R55, R55, R56, RZ, 0x3 ;  /* 0x0000003837379211 */ /* 0x000fe200078f18ff */
[----:B------:R-:W-:Y:S01]  /*1e1c0*/  @!P2 IMAD.WIDE R60, R0, 0x2, R58 ;  /* 0x00000002003ca825 */ /* 0x000fe200078e023a */
[----:B------:R-:W-:Y:S02]  /*1e1d0*/  @!P0 LEA.HI R53, R53, R54, RZ, 0x3 ;  /* 0x0000003635358211 */ /* 0x000fe400078f18ff */
[----:B------:R-:W-:Y:S02]  /*1e1e0*/  @!P1 LOP3.LUT R55, R55, 0xfffffff8, RZ, 0xc0, !PT ;  /* 0xfffffff837379812 */ /* 0x000fe400078ec0ff */
[----:B------:R-:W-:-:S03]  /*1e1f0*/  @!P0 LOP3.LUT R53, R53, 0xfffffff8, RZ, 0xc0, !PT ;  /* 0xfffffff835358812 */ /* 0x000fc600078ec0ff */
[----:B------:R-:W-:-:S04]  /*1e200*/  @!P1 IMAD.WIDE R54, R55, 0x2, R58 ;  /* 0x0000000237369825 */ /* 0x000fc800078e023a */
[----:B------:R-:W-:Y:S01]  /*1e210*/  @!P0 IMAD.WIDE R58, R53, 0x2, R58 ;  /* 0x00000002353a8825 */ /* 0x000fe200078e023a */
[----:B--2---:R2:W-:Y:S04]  /*1e220*/  @!P2 ST.E.128 [R60.64], R48 ;  /* 0x000000303c00a985 */ /* 0x0045e8000c101d0c */
[----:B-----5:R2:W-:Y:S04]  /*1e230*/  @!P1 ST.E.128 [R54.64], R44 ;  /* 0x0000002c36009985 */ /* 0x0205e8000c101d0c */
[----:B-1----:R2:W-:Y:S02]  /*1e240*/  @!P0 ST.E.128 [R58.64], R4 ;  /* 0x000000043a008985 */ /* 0x0025e4000c101d0c */
.L_x_1273:
[----:B--2---:R-:W-:Y:S05]  /*1e250*/  BSYNC B0 ;  /* 0x0000000000007941 */ /* 0x004fea0003800000 */
.L_x_1272:
[----:B------:R-:W-:Y:S01]  /*1e260*/  IADD3 R4, R57, 0x20, RZ ;  /* 0x0000002039047810 */ /* 0x000fe20007ffe0ff */
[----:B------:R2:W4:Y:S01]  /*1e270*/  SHFL.IDX PT, R45, R3, 0x1, 0x1c1f ;  /* 0x003c1f00032d7f89 */ /* 0x00052200000e0000 */
[----:B------:R-:W-:Y:S02]  /*1e280*/  BSSY B0, `(.L_x_1274) ;  /* 0x0000015000007945 */ /* 0x000fe40003800000 */
[----:B------:R-:W-:Y:S01]  /*1e290*/  ISETP.GE.AND P0, PT, R4, R2, PT ;  /* 0x000000020400720c */ /* 0x000fe20003f06270 */
[----:B------:R2:W3:-:S12]  /*1e2a0*/  SHFL.IDX PT, R44, R52, 0x1, 0x1c1f ;  /* 0x003c1f00342c7f89 */ /* 0x0004d800000e0000 */
[----:B------:R-:W-:Y:S05]  /*1e2b0*/  @P0 BRA `(.L_x_1275) ;  /* 0x0000011000000947 */ /* 0x000fea0003800000 */
[C---:B------:R-:W-:Y:S02]  /*1e2c0*/  IADD3 R7, R0.reuse, 0x20, RZ ;  /* 0x0000002000077810 */ /* 0x040fe40007ffe0ff */
[C---:B-1----:R-:W-:Y:S02]  /*1e2d0*/  IADD3 R5, R0.reuse, 0x40, RZ ;  /* 0x0000004000057810 */ /* 0x042fe40007ffe0ff */
        /* <DEDUP_REMOVED lines=15> */
.L_x_1275:
[----:B------:R-:W-:Y:S05]  /*1e3d0*/  BSYNC B0 ;  /* 0x0000000000007941 */ /* 0x000fea0003800000 */
.L_x_1274:
[----:B-1----:R-:W-:Y:S01]  /*1e3e0*/  IADD3 R4, R57, 0x40, RZ ;  /* 0x0000004039047810 */ /* 0x002fe20007ffe0ff */
[----:B------:R1:W2:Y:S01]  /*1e3f0*/  SHFL.IDX PT, R17, R3, 0x2, 0x1c1f ;  /* 0x005c1f0003117f89 */ /* 0x0002a200000e0000 */
        /* <DEDUP_REMOVED lines=16> */
[----:B---3--:R2:W-:Y:S02]  /*1e500*/  @!P2 ST.E.128 [R18.64], R36 ;  /* 0x000000241200a985 */ /* 0x0085e4000c101d0c */
[----:B------:R-:W-:-:S04]  /*1e510*/  @!P1 IMAD.WIDE R6, R6, 0x2, R16 ;  /* 0x0000000206069825 */ /* 0x000fc800078e0210 */
[----:B------:R-:W-:Y:S01]  /*1e520*/  @!P0 IMAD.WIDE R4, R4, 0x2, R16 ;  /* 0x0000000204048825 */ /* 0x000fe200078e0210 */
[----:B------:R2:W-:Y:S04]  /*1e530*/  @!P1 ST.E.128 [R6.64], R24 ;  /* 0x0000001806009985 */ /* 0x0005e8000c101d0c */
[----:B------:R2:W-:Y:S02]  /*1e540*/  @!P0 ST.E.128 [R4.64], R12 ;  /* 0x0000000c04008985 */ /* 0x0005e4000c101d0c */
.L_x_1277:
[----:B------:R-:W-:Y:S05]  /*1e550*/  BSYNC B0 ;  /* 0x0000000000007941 */ /* 0x000fea0003800000 */
.L_x_1276:
[----:B------:R-:W-:Y:S01]  /*1e560*/  IADD3 R57, R57, 0x60, RZ ;  /* 0x0000006039397810 */ /* 0x000fe20007ffe0ff */
[----:B--2---:R2:W1:Y:S03]  /*1e570*/  SHFL.IDX PT, R5, R3, 0x3, 0x1c1f ;  /* 0x007c1f0003057f89 */ /* 0x00446600000e0000 */
[----:B------:R-:W-:Y:S01]  /*1e580*/  ISETP.GE.AND P0, PT, R57, R2, PT ;  /* 0x000000023900720c */ /* 0x000fe20003f06270 */
[----:B------:R2:W4:-:S12]  /*1e590*/  SHFL.IDX PT, R4, R52, 0x3, 0x1c1f ;  /* 0x007c1f0034047f89 */ /* 0x00051800000e0000 */
[----:B------:R-:W-:Y:S05]  /*1e5a0*/  @P0 EXIT ;  /* 0x000000000000094d */ /* 0x000fea0003800000 */
[C---:B-12---:R-:W-:Y:S02]  /*1e5b0*/  IADD3 R3, R0.reuse, 0x20, RZ ;  /* 0x0000002000037810 */ /* 0x046fe40007ffe0ff */
[----:B------:R-:W-:Y:S02]  /*1e5c0*/  ISETP.GE.AND P1, PT, R0, c[0x0][0x3c8], PT ;  /* 0x0000f20000007a0c */ /* 0x000fe40003f26270 */
[----:B------:R-:W-:-:S11]  /*1e5d0*/  ISETP.GE.AND P0, PT, R3, c[0x0][0x3c8], PT ;  /* 0x0000f20003007a0c */ /* 0x000fd60003f06270 */
[----:B----4-:R-:W-:Y:S02]  /*1e5e0*/  @!P1 IMAD.WIDE R6, R0, 0x2, R4 ;  /* 0x0000000200069825 */ /* 0x010fe400078e0204 */
[----:B------:R-:W-:-:S03]  /*1e5f0*/  @!P0 SHF.R.S32.HI R2, RZ, 0x1f, R3 ;  /* 0x0000001fff028819 */ /* 0x000fc60000011403 */
[----:B------:R-:W-:Y:S01]  /*1e600*/  @!P1 ST.E.128 [R6.64], R32 ;  /* 0x0000002006009985 */ /* 0x000fe2000c101d0c */
[----:B------:R-:W-:-:S04]  /*1e610*/  @!P0 LEA.HI R2, R2, R3, RZ, 0x3 ;  /* 0x0000000302028211 */ /* 0x000fc800078f18ff */
[----:B------:R-:W-:-:S05]  /*1e620*/  @!P0 LOP3.LUT R2, R2, 0xfffffff8, RZ, 0xc0, !PT ;  /* 0xfffffff802028812 */ /* 0x000fca00078ec0ff */
[----:B------:R-:W-:-:S05]  /*1e630*/  @!P0 IMAD.WIDE R2, R2, 0x2, R4 ;  /* 0x0000000202028825 */ /* 0x000fca00078e0204 */
[----:B------:R1:W-:Y:S02]  /*1e640*/  @!P0 ST.E.128 [R2.64], R20 ;  /* 0x0000001402008985 */ /* 0x0003e4000c101d0c */
[----:B-1----:R-:W-:-:S04]  /*1e650*/  IADD3 R2, R0, 0x40, RZ ;  /* 0x0000004000027810 */ /* 0x002fc80007ffe0ff */
        /* <DEDUP_REMOVED lines=8> */
.L_x_1270:
        /* <DEDUP_REMOVED lines=18> */
.L_x_1278:
        /* <DEDUP_REMOVED lines=13> */
[----:B------:R-:W-:Y:S01]  /*1e8d0*/  IMAD.MOV.U32 R11, RZ, RZ, R9 ;  /* 0x000000ffff0b7224 */ /* 0x000fe200078e0009 */
[----:B------:R-:W-:Y:S02]  /*1e8e0*/  MOV R10, R8 ;  /* 0x00000008000a7202 */ /* 0x000fe40000000f00 */
[----:B------:R-:W-:Y:S01]  /*1e8f0*/  ISETP.NE.AND P0, PT, R3, 0x1, PT ;  /* 0x000000010300780c */ /* 0x000fe20003f05270 */
[----:B------:R-:W-:Y:S01]  /*1e900*/  IMAD R3, R221, c[0x0][0x490], RZ ;  /* 0x00012400dd037a24 */ /* 0x000fe200078e02ff */
[----:B------:R-:W-:Y:S01]  /*1e910*/  MOV R6, R7 ;  /* 0x0000000700067202 */ /* 0x000fe20000000f00 */
[----:B------:R-:W-:-:S04]  /*1e920*/  IMAD.WIDE.U32 R10, R222, c[0x0][0x490], R10 ;  /* 0x00012400de0a7a25 */ /* 0x000fc800078e000a */
[----:B------:R-:W-:-:S05]  /*1e930*/  IMAD R3, R222, c[0x0][0x494], R3 ;  /* 0x00012500de037a24 */ /* 0x000fca00078e0203 */
[----:B------:R-:W-:Y:S01]  /*1e940*/  IADD3 R11, R3, R11, RZ ;  /* 0x0000000b030b7210 */ /* 0x000fe20007ffe0ff */
[----:B------:R-:W-:-:S04]  /*1e950*/  @P0 IMAD.HI.U32 R5, R7, c[0x0][0x4ec], RZ ;  /* 0x00013b0007050a27 */ /* 0x000fc800078e00ff */
[----:B------:R-:W-:Y:S01]  /*1e960*/  IMAD.WIDE.U32 R10, R225, c[0x0][0x498], R10 ;  /* 0x00012600e10a7a25 */ /* 0x000fe200078e000a */
[----:B------:R-:W-:-:S03]  /*1e970*/  @P0 SHF.R.U32.HI R6, RZ, c[0x0][0x4f0], R5 ;  /* 0x00013c00ff060a19 */ /* 0x000fc60000011605 */
[----:B------:R-:W-:Y:S01]  /*1e980*/  IMAD R5, R4, c[0x0][0x498], RZ ;  /* 0x0001260004057a24 */ /* 0x000fe200078e02ff */
[----:B------:R-:W-:Y:S01]  /*1e990*/  IADD3 R10, P0, R6, R10, RZ ;  /* 0x0000000a060a7210 */ /* 0x000fe20007f1e0ff */
[--C-:B------:R-:W-:Y:S02]  /*1e9a0*/  IMAD.MOV R3, RZ, RZ, -R6.reuse ;  /* 0x000000ffff037224 */ /* 0x100fe400078e0a06 */
        /* <DEDUP_REMOVED lines=13> */
.L_x_1280:
[----:B------:R-:W-:Y:S05]  /*1ea80*/  BSYNC B0 ;  /* 0x0000000000007941 */ /* 0x000fea0003800000 */
.L_x_1279:
[----:B------:R-:W2:Y:S01]  /*1ea90*/  S2R R5, SR_CTAID.X ;  /* 0x0000000000057919 */ /* 0x000ea20000002500 */
[----:B-1----:R-:W-:Y:S01]  /*1eaa0*/  SHF.R.S32.HI R3, RZ, 0x1f, R0 ;  /* 0x0000001fff037819 */ /* 0x002fe20000011400 */
[----:B------:R-:W-:Y:S01]  /*1eab0*/  IMAD R6, R9, c[0x0][0x3a0], RZ ;  /* 0x0000e80009067a24 */ /* 0x000fe200078e02ff */
[----:B------:R-:W-:Y:S01]  /*1eac0*/  MOV R7, c[0x0][0x4e8] ;  /* 0x00013a0000077a02 */ /* 0x000fe20000000f00 */
[C---:B------:R-:W-:Y:S01]  /*1ead0*/  IMAD.WIDE.U32 R10, R8.reuse, c[0x0][0x3a0], RZ ;  /* 0x0000e800080a7a25 */ /* 0x040fe200078e00ff */
[----:B------:R-:W-:Y:S01]  /*1eae0*/  LEA.HI R3, R3, R0, RZ, 0x2 ;  /* 0x0000000003037211 */ /* 0x000fe200078f10ff */
[----:B------:R-:W-:Y:S01]  /*1eaf0*/  BSSY B0, `(.L_x_1281) ;  /* 0x000003d000007945 */ /* 0x000fe20003800000 */
[----:B------:R-:W-:Y:S01]  /*1eb00*/  ISETP.NE.AND P0, PT, R7, 0x1, PT ;  /* 0x000000010700780c */ /* 0x000fe20003f05270 */
[----:B------:R-:W-:Y:S01]  /*1eb10*/  IMAD R6, R8, c[0x0][0x3a4], R6 ;  /* 0x0000e90008067a24 */ /* 0x000fe200078e0206 */
[----:B------:R-:W-:Y:S01]  /*1eb20*/  LOP3.LUT R8, R3, 0xfffffffc, RZ, 0xc0, !PT ;  /* 0xfffffffc03087812 */ /* 0x000fe200078ec0ff */
[----:B------:R-:W-:Y:S01]  /*1eb30*/  IMAD R221, R221, c[0x0][0x3e8], RZ ;  /* 0x0000fa00dddd7a24 */ /* 0x000fe200078e02ff */
[----:B------:R-:W-:Y:S01]  /*1eb40*/  SHF.R.S32.HI R3, RZ, 0x2, R3 ;  /* 0x00000002ff037819 */ /* 0x000fe20000011403 */
[----:B-----5:R-:W-:Y:S01]  /*1eb50*/  IMAD R2, R2, c[0x0][0x4e8], RZ ;  /* 0x00013a0002027a24 */ /* 0x020fe200078e02ff */
[----:B------:R-:W-:Y:S01]  /*1eb60*/  IADD3 R7, R11, R6, RZ ;  /* 0x000000060b077210 */ /* 0x000fe20007ffe0ff */
[----:B------:R-:W-:Y:S01]  /*1eb70*/  IMAD.IADD R8, R0, 0x1, -R8 ;  /* 0x0000000100087824 */ /* 0x000fe200078e0a08 */
[----:B------:R-:W-:Y:S01]  /*1eb80*/  MOV R6, R10 ;  /* 0x0000000a00067202 */ /* 0x000fe20000000f00 */
[----:B------:R-:W-:-:S02]  /*1eb90*/  IMAD R221, R222, c[0x0][0x3ec], R221 ;  /* 0x0000fb00dedd7a24 */ /* 0x000fc400078e02dd */
[----:B------:R-:W-:Y:S02]  /*1eba0*/  IMAD R0, R8, 0x20, R3 ;  /* 0x0000002008007824 */ /* 0x000fe400078e0203 */
[----:B------:R-:W-:-:S03]  /*1ebb0*/  IMAD.WIDE.U32 R6, R222, c[0x0][0x3e8], R6 ;  /* 0x0000fa00de067a25 */ /* 0x000fc600078e0006 */
[----:B--2---:R-:W-:Y:S02]  /*1ebc0*/  LEA R0, R5, R0, 0x7 ;  /* 0x0000000005007211 */ /* 0x004fe400078e38ff */
[----:B------:R-:W-:Y:S01]  /*1ebd0*/  IADD3 R11, R221, R7, RZ ;  /* 0x00000007dd0b7210 */ /* 0x000fe20007ffe0ff */
[----:B------:R-:W-:Y:S01]  /*1ebe0*/  IMAD R7, R4, c[0x0][0x3f0], RZ ;  /* 0x0000fc0004077a24 */ /* 0x000fe200078e02ff */
[----:B------:R-:W-:Y:S01]  /*1ebf0*/  MOV R10, R6 ;  /* 0x00000006000a7202 */ /* 0x000fe20000000f00 */
[----:B------:R-:W-:Y:S01]  /*1ec00*/  @P0 IMAD.HI.U32 R4, R0, c[0x0][0x4ec], RZ ;  /* 0x00013b0000040a27 */ /* 0x000fe200078e00ff */
[----:B------:R-:W-:-:S03]  /*1ec10*/  LEA R3, R5, R3, 0x7 ;  /* 0x0000000305037211 */ /* 0x000fc600078e38ff */
[----:B------:R-:W-:Y:S01]  /*1ec20*/  IMAD.MOV.U32 R9, RZ, RZ, R0 ;  /* 0x000000ffff097224 */ /* 0x000fe200078e0000 */
[----:B------:R-:W-:Y:S01]  /*1ec30*/  @P0 SHF.R.U32.HI R9, RZ, c[0x0][0x4f0], R4 ;  /* 0x00013c00ff090a19 */ /* 0x000fe20000011604 */
[C---:B------:R-:W-:Y:S02]  /*1ec40*/  IMAD R7, R225.reuse, c[0x0][0x3f4], R7 ;  /* 0x0000fd00e1077a24 */ /* 0x040fe400078e0207 */
[----:B------:R-:W-:Y:S01]  /*1ec50*/  IMAD.WIDE.U32 R10, R225, c[0x0][0x3f0], R10 ;  /* 0x0000fc00e10a7a25 */ /* 0x000fe200078e000a */
[----:B------:R-:W-:Y:S02]  /*1ec60*/  SHF.R.S32.HI R6, RZ, 0x1f, R9 ;  /* 0x0000001fff067819 */ /* 0x000fe40000011409 */
[----:B------:R-:W-:Y:S01]  /*1ec70*/  IADD3 R4, -R9, RZ, RZ ;  /* 0x000000ff09047210 */ /* 0x000fe20007ffe1ff */
[----:B------:R-:W-:Y:S02]  /*1ec80*/  IMAD.IADD R11, R11, 0x1, R7 ;  /* 0x000000010b0b7824 */ /* 0x000fe400078e0207 */
[----:B------:R-:W-:-:S02]  /*1ec90*/  IMAD R6, R6, c[0x0][0x3e0], RZ ;  /* 0x0000f80006067a24 */ /* 0x000fc400078e02ff */
[----:B------:R-:W-:Y:S02]  /*1eca0*/  IMAD R4, R4, c[0x0][0x4e8], R0 ;  /* 0x00013a0004047a24 */ /* 0x000fe400078e0200 */
[----:B------:R-:W-:-:S03]  /*1ecb0*/  IMAD.WIDE.U32 R10, R9, c[0x0][0x3e0], R10 ;  /* 0x0000f800090a7a25 */ /* 0x000fc600078e000a */
[----:B------:R-:W-:Y:S01]  /*1ecc0*/  SHF.R.S32.HI R0, RZ, 0x1f, R4 ;  /* 0x0000001fff007819 */ /* 0x000fe20000011404 */
[----:B------:R-:W-:Y:S01]  /*1ecd0*/  IMAD R6, R9, c[0x0][0x3e4], R6 ;  /* 0x0000f90009067a24 */ /* 0x000fe200078e0206 */
[----:B------:R-:W-:-:S03]  /*1ece0*/  SHF.L.U32 R9, R8, 0x3, RZ ;  /* 0x0000000308097819 */ /* 0x000fc600000006ff */
[----:B------:R-:W-:Y:S01]  /*1ecf0*/  IMAD R0, R0, c[0x0][0x3d8], RZ ;  /* 0x0000f60000007a24 */ /* 0x000fe200078e02ff */
[----:B------:R-:W-:Y:S02]  /*1ed00*/  IADD3 R7, R11, R6, RZ ;  /* 0x000000060b077210 */ /* 0x000fe40007ffe0ff */
[----:B------:R-:W-:Y:S01]  /*1ed10*/  MOV R6, R10 ;  /* 0x0000000a00067202 */ /* 0x000fe20000000f00 */
[C---:B------:R-:W-:Y:S01]  /*1ed20*/  IMAD R0, R4.reuse, c[0x0][0x3dc], R0 ;  /* 0x0000f70004007a24 */ /* 0x040fe200078e0200 */
[C---:B------:R-:W-:Y:S02]  /*1ed30*/  IADD3 R8, R9.reuse, 0x20, RZ ;  /* 0x0000002009087810 */ /* 0x040fe40007ffe0ff */
[----:B------:R-:W-:Y:S01]  /*1ed40*/  IADD3 R5, R9, 0x40, RZ ;  /* 0x0000004009057810 */ /* 0x000fe20007ffe0ff */
[----:B------:R-:W-:-:S04]  /*1ed50*/  IMAD.WIDE.U32 R6, R4, c[0x0][0x3d8], R6 ;  /* 0x0000f60004067a25 */ /* 0x000fc800078e0006 */
[----:B------:R-:W-:Y:S01]  /*1ed60*/  IMAD.IADD R0, R7, 0x1, R0 ;  /* 0x0000000107007824 */ /* 0x000fe200078e0200 */
[----:B------:R-:W-:-:S04]  /*1ed70*/  LEA R4, P0, R6, c[0x0][0x380], 0x1 ;  /* 0x0000e00006047a11 */ /* 0x000fc800078008ff */
[----:B------:R-:W-:Y:S02]  /*1ed80*/  LEA.HI.X R0, R6, c[0x0][0x384], R0, 0x1, P0 ;  /* 0x0000e10006007a11 */ /* 0x000fe400000f0c00 */
[----:B------:R-:W-:Y:S01]  /*1ed90*/  ISETP.GE.AND P0, PT, R3, R2, PT ;  /* 0x000000020300720c */ /* 0x000fe20003f06270 */
[----:B------:R1:W2:Y:S04]  /*1eda0*/  SHFL.IDX PT, R6, R4, RZ, 0x1c1f ;  /* 0x001c1fff04067589 */ /* 0x0002a800000e0000 */
[----:B------:R1:W3:Y:S08]  /*1edb0*/  SHFL.IDX PT, R7, R0, RZ, 0x1c1f ;  /* 0x001c1fff00077589 */ /* 0x0002f000000e0000 */
        /* <DEDUP_REMOVED lines=16> */
.L_x_1282:
[----:B------:R-:W-:Y:S05]  /*1eec0*/  BSYNC B0 ;  /* 0x0000000000007941 */ /* 0x000fea0003800000 */
.L_x_1281:
[----:B--2---:R-:W-:Y:S01]  /*1eed0*/  IADD3 R6, R3, 0x20, RZ ;  /* 0x0000002003067810 */ /* 0x004fe20007ffe0ff */
[----:B------:R2:W4:Y:S01]  /*1eee0*/  SHFL.IDX PT, R11, R0, 0x1, 0x1c1f ;  /* 0x003c1f00000b7f89 */ /* 0x00052200000e0000 */
[----:B------:R-:W-:Y:S02]  /*1eef0*/  BSSY B0, `(.L_x_1283) ;  /* 0x0000013000007945 */ /* 0x000fe40003800000 */
[----:B------:R-:W-:Y:S01]  /*1ef00*/  ISETP.GE.AND P0, PT, R6, R2, PT ;  /* 0x000000020600720c */ /* 0x000fe20003f06270 */
[----:B------:R2:W1:-:S12]  /*1ef10*/  SHFL.IDX PT, R10, R4, 0x1, 0x1c1f ;  /* 0x003c1f00040a7f89 */ /* 0x00045800000e0000 */
[----:B------:R-:W-:Y:S05]  /*1ef20*/  @P0 BRA `(.L_x_1284) ;  /* 0x000000f000000947 */ /* 0x000fea0003800000 */
[----:B------:R-:W-:Y:S02]  /*1ef30*/  ISETP.GE.AND P1, PT, R8, c[0x0][0x3c8], PT ;  /* 0x0000f20008007a0c */ /* 0x000fe40003f26270 */
[----:B------:R-:W-:Y:S02]  /*1ef40*/  ISETP.GE.AND P0, PT, R5, c[0x0][0x3c8], PT ;  /* 0x0000f20005007a0c */ /* 0x000fe40003f06270 */
[----:B------:R-:W-:-:S09]  /*1ef50*/  ISETP.GE.AND P2, PT, R9, c[0x0][0x3c8], PT ;  /* 0x0000f20009007a0c */ /* 0x000fd20003f46270 */
[----:B---3--:R-:W-:Y:S02]  /*1ef60*/  @!P1 SHF.R.S32.HI R7, RZ, 0x1f, R8 ;  /* 0x0000001fff079819 */ /* 0x008fe40000011408 */
        /* <DEDUP_REMOVED lines=11> */
.L_x_1284:
[----:B------:R-:W-:Y:S05]  /*1f020*/  BSYNC B0 ;  /* 0x0000000000007941 */ /* 0x000fea0003800000 */
.L_x_1283:
        /* <DEDUP_REMOVED lines=9> */
[----:B---3--:R-:W-:Y:S02]  /*1f0c0*/  @!P1 SHF.R.S32.HI R7, RZ, 0x1f, R8 ;  /* 0x0000001fff079819 */ /* 0x008fe40000011408 */
        /* <DEDUP_REMOVED lines=11> */
.L_x_1286:
[----:B------:R-:W-:Y:S05]  /*1f180*/  BSYNC B0 ;  /* 0x0000000000007941 */ /* 0x000fea0003800000 */
.L_x_1285:
[----:B------:R-:W-:Y:S01]  /*1f190*/  IADD3 R3, R3, 0x60, RZ ;  /* 0x0000006003037810 */ /* 0x000fe20007ffe0ff */
[----:B--23--:R2:W3:Y:S03]  /*1f1a0*/  SHFL.IDX PT, R7, R0, 0x3, 0x1c1f ;  /* 0x007c1f0000077f89 */ /* 0x00c4e600000e0000 */
[----:B------:R-:W-:Y:S01]  /*1f1b0*/  ISETP.GE.AND P0, PT, R3, R2, PT ;  /* 0x000000020300720c */ /* 0x000fe20003f06270 */
[----:B------:R2:W1:-:S12]  /*1f1c0*/  SHFL.IDX PT, R6, R4, 0x3, 0x1c1f ;  /* 0x007c1f0004067f89 */ /* 0x00045800000e0000 */
[----:B------:R-:W-:Y:S05]  /*1f1d0*/  @P0 EXIT ;  /* 0x000000000000094d */ /* 0x000fea0003800000 */
[----:B------:R-:W-:Y:S02]  /*1f1e0*/  ISETP.GE.AND P0, PT, R8, c[0x0][0x3c8], PT ;  /* 0x0000f20008007a0c */ /* 0x000fe40003f06270 */
[----:B------:R-:W-:-:S11]  /*1f1f0*/  ISETP.GE.AND P1, PT, R9, c[0x0][0x3c8], PT ;  /* 0x0000f20009007a0c */ /* 0x000fd60003f26270 */
[----:B-12---:R-:W-:Y:S02]  /*1f200*/  @!P0 SHF.R.S32.HI R0, RZ, 0x1f, R8 ;  /* 0x0000001fff008819 */ /* 0x006fe40000011408 */
[----:B---3--:R-:W-:Y:S02]  /*1f210*/  @!P1 IMAD.WIDE R2, R9, 0x2, R6 ;  /* 0x0000000209029825 */ /* 0x008fe400078e0206 */
        /* <DEDUP_REMOVED lines=13> */
.L_x_1287:
        /* <DEDUP_REMOVED lines=9> */
.L_x_1524:


//--------------------- .text._ZN7cutlass13device_kernelIN5flash19enable_sm80_to_sm89INS1_16FlashAttnFwdSm80INS1_25CollectiveMainloopFwdSm80ILi4ELi1ELb0EN4cute5tupleIJNS5_1CILi128EEENS7_ILi64EEENS7_ILi96EEEEEELi96ENS_6half_tEfNS_4arch4Sm80ELb1ELb0ELb0ELb0ELb0ELb0ELb1ELb0EEENS1_21CollectiveEpilogueFwdINS6_IJS8_SA_S9_EEENS6_IJNS7_ILi1EEESI_SI_EEESC_SE_Li128ELb0ELb1ELb0ELb0EEENS1_30DynamicPersistentTileSchedulerILi128ELi128ELb0ELb1ELb0EEEEEEEEEvNT_6ParamsE --------------------------
	.section	.text._ZN7cutlass13device_kernelIN5flash19enable_sm80_to_sm89INS1_16FlashAttnFwdSm80INS1_25CollectiveMainloopFwdSm80ILi4ELi1ELb0EN4cute5tupleIJNS5_1CILi128EEENS7_ILi64EEENS7_ILi96EEEEEELi96ENS_6half_tEfNS_4arch4Sm80ELb1ELb0ELb0ELb0ELb0ELb0ELb1ELb0EEENS1_21CollectiveEpilogueFwdINS6_IJS8_SA_S9_EEENS6_IJNS7_ILi1EEESI_SI_EEESC_SE_Li128ELb0ELb1ELb0ELb0EEENS1_30DynamicPersistentTileSchedulerILi128ELi128ELb0ELb1ELb0EEEEEEEEEvNT_6ParamsE,"ax",@progbits
	.sectioninfo	@"SHI_REGISTERS=255"
	.align	128
.text._ZN7cutlass13device_kernelIN5flash19enable_sm80_to_sm89INS1_16FlashAttnFwdSm80INS1_25CollectiveMainloopFwdSm80ILi4ELi1ELb0EN4cute5tupleIJNS5_1CILi128EEENS7_ILi64EEENS7_ILi96EEEEEELi96ENS_6half_tEfNS_4arch4Sm80ELb1ELb0ELb0ELb0ELb0ELb0ELb1ELb0EEENS1_21CollectiveEpilogueFwdINS6_IJS8_SA_S9_EEENS6_IJNS7_ILi1EEESI_SI_EEESC_SE_Li128ELb0ELb1ELb0ELb0EEENS1_30DynamicPersistentTileSchedulerILi128ELi128ELb0ELb1ELb0EEEEEEEEEvNT_6ParamsE:
        .type           _ZN7cutlass13device_kernelIN5flash19enable_sm80_to_sm89INS1_16FlashAttnFwdSm80INS1_25CollectiveMainloopFwdSm80ILi4ELi1ELb0EN4cute5tupleIJNS5_1CILi128EEENS7_ILi64EEENS7_ILi96EEEEEELi96ENS_6half_tEfNS_4arch4Sm80ELb1ELb0ELb0ELb0ELb0ELb0ELb1ELb0EEENS1_21CollectiveEpilogueFwdINS6_IJS8_SA_S9_EEENS6_IJNS7_ILi1EEESI_SI_EEESC_SE_Li128ELb0ELb1ELb0ELb0EEENS1_30DynamicPersistentTileSchedulerILi128ELi128ELb0ELb1ELb0EEEEEEEEEvNT_6ParamsE,@function
        .size           _ZN7cutlass13device_kernelIN5flash19enable_sm80_to_sm89INS1_16FlashAttnFwdSm80INS1_25CollectiveMainloopFwdSm80ILi4ELi1ELb0EN4cute5tupleIJNS5_1CILi128EEENS7_ILi64EEENS7_ILi96EEEEEELi96ENS_6half_tEfNS_4arch4Sm80ELb1ELb0ELb0ELb0ELb0ELb0ELb1ELb0EEENS1_21CollectiveEpilogueFwdINS6_IJS8_SA_S9_EEENS6_IJNS7_ILi1EEESI_SI_EEESC_SE_Li128ELb0ELb1ELb0ELb0EEENS1_30DynamicPersistentTileSchedulerILi128ELi128ELb0ELb1ELb0EEEEEEEEEvNT_6ParamsE,(.L_x_1525 - _ZN7cutlass13device_kernelIN5flash19enable_sm80_to_sm89INS1_16FlashAttnFwdSm80INS1_25CollectiveMainloopFwdSm80ILi4ELi1ELb0EN4cute5tupleIJNS5_1CILi128EEENS7_ILi64EEENS7_ILi96EEEEEELi96ENS_6half_tEfNS_4arch4Sm80ELb1ELb0ELb0ELb0ELb0ELb0ELb1ELb0EEENS1_21CollectiveEpilogueFwdINS6_IJS8_SA_S9_EEENS6_IJNS7_ILi1EEESI_SI_EEESC_SE_Li128ELb0ELb1ELb0ELb0EEENS1_30DynamicPersistentTileSchedulerILi128ELi128ELb0ELb1ELb0EEEEEEEEEvNT_6ParamsE)
        .other          _ZN7cutlass13device_kernelIN5flash19enable_sm80_to_sm89INS1_16FlashAttnFwdSm80INS1_25CollectiveMainloopFwdSm80ILi4ELi1ELb0EN4cute5tupleIJNS5_1CILi128EEENS7_ILi64EEENS7_ILi96EEEEEELi96ENS_6half_tEfNS_4arch4Sm80ELb1ELb0ELb0ELb0ELb0ELb0ELb1ELb0EEENS1_21CollectiveEpilogueFwdINS6_IJS8_SA_S9_EEENS6_IJNS7_ILi1EEESI_SI_EEESC_SE_Li128ELb0ELb1ELb0ELb0EEENS1_30DynamicPersistentTileSchedulerILi128ELi128ELb0ELb1ELb0EEEEEEEEEvNT_6ParamsE,@"STO_CUDA_ENTRY STV_DEFAULT"
_ZN7cutlass13device_kernelIN5flash19enable_sm80_to_sm89INS1_16FlashAttnFwdSm80INS1_25CollectiveMainloopFwdSm80ILi4ELi1ELb0EN4cute5tupleIJNS5_1CILi128EEENS7_ILi64EEENS7_ILi96EEEEEELi96ENS_6half_tEfNS_4arch4Sm80ELb1ELb0ELb0ELb0ELb0ELb0ELb1ELb0EEENS1_21CollectiveEpilogueFwdINS6_IJS8_SA_S9_EEENS6_IJNS7_ILi1EEESI_SI_EEESC_SE_Li128ELb0ELb1ELb0ELb0EEENS1_30DynamicPersistentTileSchedulerILi128ELi128ELb0ELb1ELb0EEEEEEEEEvNT_6ParamsE:
        /* <DEDUP_REMOVED lines=163> */
.L_x_1341:
        /* <DEDUP_REMOVED lines=19> */
.L_x_1289:
[----:B------:R-:W-:-:S04]  /*0b60*/  MOV R0, c[0x0][0x554] ;  /* 0x0001550000007a02 */ /* 0x000fc80000000f00 */
[----:B------:R-:W-:Y:S02]  /*0b70*/  ISETP.NE.AND P0, PT, R0, 0x1, PT ;  /* 0x000000010000780c */ /* 0x000fe40003f05270 */
[----:B------:R-:W-:-:S11]  /*0b80*/  MOV R0, R2 ;  /* 0x0000000200007202 */ /* 0x000fd60000000f00 */
[----:B------:R-:W-:-:S05]  /*0b90*/  @P0 IMAD.HI.U32 R4, R2, c[0x0][0x558], RZ ;  /* 0x0001560002040a27 */ /* 0x000fca00078e00ff */
[----:B------:R-:W-:-:S05]  /*0ba0*/  @P0 SHF.R.U32.HI R0, RZ, c[0x0][0x55c], R4 ;  /* 0x00015700ff000a19 */ /* 0x000fca0000011604 */
[----:B------:R-:W-:Y:S02]  /*0bb0*/  IMAD R4, R0, c[0x0][0x554], RZ ;  /* 0x0001550000047a24 */ /* 0x000fe400078e02ff */
.L_x_1290:
[----:B------:R-:W-:Y:S05]  /*0bc0*/  BSYNC B0 ;  /* 0x0000000000007941 */ /* 0x000fea0003800000 */
.L_x_1288:
        /* <DEDUP_REMOVED lines=176> */
[----:B------:R1:W-:Y:S04]  /*16d0*/  STL.64 [R1], R6 ;  /* 0x0000000601007387 */ /* 0x0003e80000100a00 */
        /* <DEDUP_REMOVED lines=18> */
.L_x_1342:
[----:B------:R-:W-:Y:S05]  /*1800*/  BRA.DIV ~URZ, `(.L_x_1293) ;  /* 0x0000da427f007947 */ /* 0x000fea000b800000 */
[----:B--2---:R2:W4:Y:S02]  /*1810*/  SHFL.IDX PT, R0, R12, RZ, 0x1c1f ;  /* 0x001c1fff0c007589 */ /* 0x00452400000e0000 */
.L_x_1343:
        /* <DEDUP_REMOVED lines=26> */
.L_x_1295:
[----:B------:R-:W-:Y:S05]  /*19c0*/  BSYNC B0 ;  /* 0x0000000000007941 */ /* 0x000fea0003800000 */
.L_x_1294:
[----:B------:R-:W-:Y:S05]  /*19d0*/  BRA.DIV ~URZ, `(.L_x_1296) ;  /* 0x0000d8d27f007947 */ /* 0x000fea000b800000 */
[----:B---3--:R3:W1:Y:S04]  /*19e0*/  SHFL.IDX PT, R2, R10, 0x1, 0x1c1f ;  /* 0x003c1f000a027f89 */ /* 0x00866800000e0000 */
[----:B--2-4-:R3:W2:Y:S02]  /*19f0*/  SHFL.IDX PT, R0, R12, 0x1, 0x1c1f ;  /* 0x003c1f000c007f89 */ /* 0x0146a400000e0000 */
.L_x_1344:
        /* <DEDUP_REMOVED lines=25> */
.L_x_1298:
[----:B------:R-:W-:Y:S05]  /*1b90*/  BSYNC B0 ;  /* 0x0000000000007941 */ /* 0x000fea0003800000 */
.L_x_1297:
[----:B------:R-:W-:Y:S05]  /*1ba0*/  BRA.DIV ~URZ, `(.L_x_1299) ;  /* 0x0000d7c27f007947 */ /* 0x000fea000b800000 */
[----:B-1----:R1:W4:Y:S02]  /*1bb0*/  SHFL.IDX PT, R2, R10, 0x2, 0x1c1f ;  /* 0x005c1f000a027f89 */ /* 0x00232400000e0000 */
.L_x_1345:
[----:B------:R-:W-:Y:S05]  /*1bc0*/  BRA.DIV ~URZ, `(.L_x_1300) ;  /* 0x0000d8127f007947 */ /* 0x000fea000b800000 */
[----:B--2---:R2:W1:Y:S02]  /*1bd0*/  SHFL.IDX PT, R0, R12, 0x2, 0x1c1f ;  /* 0x005c1f000c007f89 */ /* 0x00446400000e0000 */
.L_x_1346:
        /* <DEDUP_REMOVED lines=25> */
.L_x_1302:
[----:B------:R-:W-:Y:S05]  /*1d70*/  BSYNC B0 ;  /* 0x0000000000007941 */ /* 0x000fea0003800000 */
.L_x_1301:
[----:B------:R-:W-:Y:S05]  /*1d80*/  BRA.DIV ~URZ, `(.L_x_1303) ;  /* 0x0000d6b27f007947 */ /* 0x000fea000b800000 */
[----:B----4-:R4:W2:Y:S04]  /*1d90*/  SHFL.IDX PT, R2, R10, 0x3, 0x1c1f ;  /* 0x007c1f000a027f89 */ /* 0x0108a800000e0000 */
[----:B-1----:R4:W1:Y:S02]  /*1da0*/  SHFL.IDX PT, R0, R12, 0x3, 0x1c1f ;  /* 0x007c1f000c007f89 */ /* 0x00286400000e0000 */
.L_x_1347:
[----:B------:R-:W5:Y:S04]  /*1db0*/  LDL.64 R6, [R1+0x30] ;  /* 0x0000300001067983 */ /* 0x000f680000100a00 */
[----:B---3--:R-:W3:Y:S04]  /*1dc0*/  LDL R4, [R1+0x38] ;  /* 0x0000380001047983 */ /* 0x008ee80000100800 */
[----:B----4-:R-:W4:Y:S04]  /*1dd0*/  LDL R5, [R1+0x68] ;  /* 0x0000680001057983 */ /* 0x010f280000100800 */
[----:B--2---:R-:W2:Y:S04]  /*1de0*/  LDL R12, [R1+0x3c] ;  /* 0x00003c00010c7983 */ /* 0x004ea80000100800 */
[----:B------:R-:W2:Y:S04]  /*1df0*/  LDL R15, [R1+0x64] ;  /* 0x00006400010f7983 */ /* 0x000ea80000100800 */
[----:B------:R-:W2:Y:S01]  /*1e00*/  LDL R16, [R1+0x28] ;  /* 0x0000280001107983 */ /* 0x000ea20000100800 */
[----:B------:R-:W-:-:S04]  /*1e10*/  IADD3 R3, R3, 0x60, RZ ;  /* 0x0000006003037810 */ /* 0x000fc80007ffe0ff */
[----:B------:R-:W-:Y:S02]  /*1e20*/  ISETP.GE.AND P1, PT, R3, R14, PT ;  /* 0x0000000e0300720c */ /* 0x000fe40003f26270 */
[----:B------:R-:W-:Y:S02]  /*1e30*/  P2R R10, PR, RZ, 0x4 ;  /* 0x00000004ff0a7803 */ /* 0x000fe40000000000 */
[----:B------:R-:W-:Y:S02]  /*1e40*/  ISETP.NE.AND P2, PT, R11, RZ, PT ;  /* 0x000000ff0b00720c */ /* 0x000fe40003f45270 */
[----:B------:R-:W-:-:S07]  /*1e50*/  IADD3 R24, R252, -0x1, RZ ;  /* 0xfffffffffc187810 */ /* 0x000fce0007ffe0ff */
        /* <DEDUP_REMOVED lines=14> */
[----:B------:R1:W-:Y:S04]  /*1f40*/  @!P1 LDGSTS.E.BYPASS.LTC128B.128 [R26+0xb900], [R4.64], !P6 ;  /* 0x0b900000041a9fae */ /* 0x0003e8000f101d46 */
[----:B------:R-:W0:Y:S01]  /*1f50*/  LDGDEPBAR ;  /* 0x00000000000079af */ /* 0x000e220000000000 */
[----:B------:R-:W-:Y:S02]  /*1f60*/  WARPSYNC 0xffffffff ;  /* 0xffffffff00007948 */ /* 0x000fe40003800000 */
[----:B------:R-:W2:Y:S04]  /*1f70*/  LDL.64 R146, [R1] ;  /* 0x0000000001927983 */ /* 0x000ea80000100a00 */
        /* <DEDUP_REMOVED lines=14> */
[----:B------:R-:W-:Y:S02]  /*2060*/  IMAD R4, R24, c[0x0][0x1e4], R4 ;  /* 0x0000790018047a24 */ /* 0x000fe400078e0204 */
[----:B------:R-:W-:Y:S02]  /*2070*/  IMAD.MOV.U32 R5, RZ, RZ, 0x20 ;  /* 0x00000020ff057424 */ /* 0x000fe400078e00ff */
[----:B------:R-:W-:Y:S02]  /*2080*/  IMAD.IADD R4, R3, 0x1, R4 ;  /* 0x0000000103047824 */ /* 0x000fe400078e0204 */
[----:B------:R-:W-:-:S04]  /*2090*/  IMAD.WIDE.U32 R8, R5, c[0x0][0x1e0], RZ ;  /* 0x0000780005087a25 */ /* 0x000fc800078e00ff */
[----:B------:R-:W-:Y:S02]  /*20a0*/  IMAD R3, R5, c[0x0][0x1e4], RZ ;  /* 0x0000790005037a24 */ /* 0x000fe400078e02ff */
[----:B------:R-:W-:Y:S02]  /*20b0*/  @P6 IMAD.SHL.U32 R6, R16, 0x2, RZ ;  /* 0x0000000210066824 */ /* 0x000fe400078e00ff */
[----:B------:R-:W-:Y:S02]  /*20c0*/  IMAD R7, R7, c[0x0][0x208], RZ ;  /* 0x0000820007077a24 */ /* 0x000fe400078e02ff */
[----:B------:R-:W-:-:S04]  /*20d0*/  IMAD.MOV.U32 R27, RZ, RZ, -0x40 ;  /* 0xffffffc0ff1b7424 */ /* 0x000fc800078e00ff */
        /* <DEDUP_REMOVED lines=16> */
[----:B------:R-:W-:Y:S01]  /*21e0*/  @P1 IMAD.SHL.U32 R0, R16, 0x2, RZ ;  /* 0x0000000210001824 */ /* 0x000fe200078e00ff */
[----:B------:R1:W-:Y:S04]  /*21f0*/  @P6 LDGSTS.E.BYPASS.LTC128B.128 [R6+0x5100], [R4.64+0x80], !P3 ;  /* 0x0510008004066fae */ /* 0x0003e8000d901d46 */
        /* <DEDUP_REMOVED lines=9> */
[----:B------:R-:W-:Y:S01]  /*2290*/  IMAD.IADD R6, R5, 0x1, R6 ;  /* 0x0000000105067824 */ /* 0x000fe200078e0206 */
[----:B----4-:R-:W-:-:S04]  /*22a0*/  LEA R0, P0, R4, R14, 0x6 ;  /* 0x0000000e04007211 */ /* 0x010fc800078030ff */
[----:B-----5:R-:W-:Y:S01]  /*22b0*/  LEA.HI.X R4, R4, R10, R6, 0x6, P0 ;  /* 0x0000000a04047211 */ /* 0x020fe200000f3406 */
[----:B------:R-:W-:Y:S01]  /*22c0*/  IMAD.MOV.U32 R6, RZ, RZ, c[0x0][0x208] ;  /* 0x00008200ff067624 */ /* 0x000fe200078e00ff */
[----:B------:R-:W-:Y:S02]  /*22d0*/  LEA R2, P0, R0, c[0x0][0x1f8], 0x1 ;  /* 0x00007e0000027a11 */ /* 0x000fe400078008ff */
[----:B------:R-:W-:Y:S02]  /*22e0*/  LOP3.LUT R5, R22, 0x1, RZ, 0xc0, !PT ;  /* 0x0000000116057812 */ /* 0x000fe400078ec0ff */
[----:B------:R-:W-:Y:S01]  /*22f0*/  LEA.HI.X R3, R0, c[0x0][0x1fc], R4, 0x1, P0 ;  /* 0x00007f0000037a11 */ /* 0x000fe200000f0c04 */
[----:B------:R-:W-:Y:S01]  /*2300*/  IMAD.MOV.U32 R4, RZ, RZ, c[0x0][0x20c] ;  /* 0x00008300ff047624 */ /* 0x000fe200078e00ff */
[----:B------:R-:W-:Y:S02]  /*2310*/  LEA R20, P0, R6, R2, 0x6 ;  /* 0x0000000206147211 */ /* 0x000fe400078030ff */
[----:B------:R-:W-:-:S02]  /*2320*/  ISETP.NE.U32.AND P6, PT, R5, 0x1, PT ;  /* 0x000000010500780c */ /* 0x000fc40003fc5070 */
[----:B------:R-:W-:Y:S02]  /*2330*/  LEA.HI.X R21, R6, R3, R4, 0x6, P0 ;  /* 0x0000000306157211 */ /* 0x000fe400000f3404 */
[----:B------:R-:W-:Y:S04]  /*2340*/  LDSM.16.M88.4 R4, [R207+0x1000] ;  /* 0x00100000cf04783b */ /* 0x000fe80000000200 */
[----:B------:R-:W1:Y:S01]  /*2350*/  LDSM.16.M88.4 R40, [R204] ;  /* 0x00000000cc28783b */ /* 0x000e620000000200 */
[----:B------:R-:W-:-:S03]  /*2360*/  IMAD.IADD R0, R25, 0x1, -R12 ;  /* 0x0000000119007824 */ /* 0x000fc600078e0a0c */
[----:B------:R-:W2:Y:S02]  /*2370*/  LDSM.16.M88.4 R8, [R207] ;  /* 0x00000000cf08783b */ /* 0x000ea40000000200 */
[----:B------:R-:W-:Y:S02]  /*2380*/  ISETP.LT.OR P0, PT, R0, 0x1, P6 ;  /* 0x000000010000780c */ /* 0x000fe40003701670 */
[----:B------:R-:W3:Y:S04]  /*2390*/  LDSM.16.M88.4 R36, [R204+0x400] ;  /* 0x00040000cc24783b */ /* 0x000ee80000000200 */
[----:B------:R-:W-:Y:S04]  /*23a0*/  LDSM.16.M88.4 R32, [R204+0x800] ;  /* 0x00080000cc20783b */ /* 0x000fe80000000200 */
[----:B------:R-:W4:Y:S01]  /*23b0*/  LDSM.16.M88.4 R28, [R204+0xc00] ;  /* 0x000c0000cc1c783b */ /* 0x000f220000000200 */
[----:B------:R-:W-:-:S03]  /*23c0*/  LOP3.LUT P1, RZ, R22, 0x2, RZ, 0xc0, !PT ;  /* 0x0000000216ff7812 */ /* 0x000fc6000782c0ff */
[----:B------:R-:W-:Y:S04]  /*23d0*/  LDSM.16.M88.4 R12, [R208+0x1000] ;  /* 0x00100000d00c783b */ /* 0x000fe80000000200 */
[----:B------:R-:W5:Y:S04]  /*23e0*/  LDSM.16.M88.4 R48, [R209] ;  /* 0x00000000d130783b */ /* 0x000f680000000200 */
[----:B------:R-:W-:Y:S04]  /*23f0*/  LDSM.16.M88.4 R16, [R208] ;  /* 0x00000000d010783b */ /* 0x000fe80000000200 */
[----:B------:R-:W-:Y:S04]  /*2400*/  LDSM.16.M88.4 R44, [R220] ;  /* 0x00000000dc2c783b */ /* 0x000fe80000000200 */
[----:B------:R-:W-:Y:S04]  /*2410*/  LDSM.16.M88.4 R52, [R219] ;  /* 0x00000000db34783b */ /* 0x000fe80000000200 */
[----:B------:R-:W3:Y:S04]  /*2420*/  LDSM.16.M88.4 R64, [R218] ;  /* 0x00000000da40783b */ /* 0x000ee80000000200 */
[----:B------:R-:W-:Y:S01]  /*2430*/  @!PT LDS RZ, [RZ] ;  /* 0x00000000fffff984 */ /* 0x000fe20000000800 */
[----:B------:R-:W-:Y:S01]  /*2440*/  @!PT LDS RZ, [RZ] ;  /* 0x00000000fffff984 */ /* 0x000fe20000000800 */
[----:B------:R-:W-:Y:S01]  /*2450*/  @!PT LDS RZ, [RZ] ;  /* 0x00000000fffff984 */ /* 0x000fe20000000800 */
[----:B------:R2:W-:Y:S01]  /*2460*/  LDGSTS.E.BYPASS.LTC128B.128 [R26+0x100], [R2.64], !P0 ;  /* 0x00100000021a7fae */ /* 0x0005e2000c101d46 */
[C---:B------:R-:W-:Y:S01]  /*2470*/  ISETP.LT.OR P0, PT, R0.reuse, 0x1, !P1 ;  /* 0x000000010000780c */ /* 0x040fe20004f01670 */
[----:B-1----:R-:W-:Y:S01]  /*2480*/  HMMA.16816.F32 R56, R4, R40, RZ ;  /* 0x000000280438723c */ /* 0x002fe200000018ff */
[----:B------:R-:W-:-:S02]  /*2490*/  ISETP.LT.OR P6, PT, R0, 0x21, P6 ;  /* 0x000000210000780c */ /* 0x000fc400037c1670 */
[----:B------:R-:W-:-:S09]  /*24a0*/  ISETP.LT.OR P1, PT, R0, 0x21, !P1 ;  /* 0x000000210000780c */ /* 0x000fd20004f21670 */
[----:B------:R1:W-:Y:S01]  /*24b0*/  LDGSTS.E.BYPASS.LTC128B.128 [R26+0x1100], [R2.64+0x40], !P0 ;  /* 0x01100040021a7fae */ /* 0x0003e2000c101d46 */
[----:B------:R-:W-:-:S04]  /*24c0*/  LOP3.LUT P0, RZ, R22, 0x4, RZ, 0xc0, !PT ;  /* 0x0000000416ff7812 */ /* 0x000fc8000780c0ff */
[C---:B------:R-:W-:Y:S02]  /*24d0*/  ISETP.LT.OR P2, PT, R0.reuse, 0x1, !P0 ;  /* 0x000000010000780c */ /* 0x040fe40004741670 */
[----:B------:R-:W-:Y:S01]  /*24e0*/  ISETP.LT.OR P0, PT, R0, 0x21, !P0 ;  /* 0x000000210000780c */ /* 0x000fe20004701670 */
[----:B------:R-:W-:Y:S08]  /*24f0*/  HMMA.16816.F32 R96, R4, R42, RZ ;  /* 0x0000002a0460723c */ /* 0x000ff000000018ff */
[C---:B--2---:R-:W-:Y:S02]  /*2500*/  HMMA.16816.F32 R88, R8.reuse, R40, RZ ;  /* 0x000000280858723c */ /* 0x044fe400000018ff */
[----:B------:R1:W-:Y:S04]  /*2510*/  LDGSTS.E.BYPASS.LTC128B.128 [R26+0x2100], [R2.64+0x80], !P2 ;  /* 0x02100080021a7fae */ /* 0x0003e8000d101d46 */
[----:B------:R2:W-:Y:S02]  /*2520*/  LDGSTS.E.BYPASS.LTC128B.128 [R26+0x900], [R20.64], !P6 ;  /* 0x00900000141a7fae */ /* 0x0005e4000f101d46 */
[----:B------:R-:W-:Y:S02]  /*2530*/  HMMA.16816.F32 R84, R8, R42, RZ ;  /* 0x0000002a0854723c */ /* 0x000fe400000018ff */
[----:B------:R2:W-:Y:S04]  /*2540*/  LDGSTS.E.BYPASS.LTC128B.128 [R26+0x1900], [R20.64+0x40], !P1 ;  /* 0x01900040141a7fae */ /* 0x0005e8000c901d46 */
[----:B------:R2:W-:Y:S02]  /*2550*/  LDGSTS.E.BYPASS.LTC128B.128 [R26+0x2900], [R20.64+0x80], !P0 ;  /* 0x02900080141a7fae */ /* 0x0005e4000c101d46 */
[C---:B---3--:R-:W-:Y:S08]  /*2560*/  HMMA.16816.F32 R76, R4.reuse, R36, RZ ;  /* 0x00000024044c723c */ /* 0x048ff000000018ff */
[----:B------:R-:W-:Y:S08]  /*2570*/  HMMA.16816.F32 R104, R4, R38, RZ ;  /* 0x000000260468723c */ /* 0x000ff000000018ff */
[----:B------:R-:W-:Y:S08]  /*2580*/  HMMA.16816.F32 R80, R8, R36, RZ ;  /* 0x000000240850723c */ /* 0x000ff000000018ff */
[C---:B----4-:R-:W-:Y:S08]  /*2590*/  HMMA.16816.F32 R60, R4.reuse, R28, RZ ;  /* 0x0000001c043c723c */ /* 0x050ff000000018ff */
[C---:B------:R-:W-:Y:S08]  /*25a0*/  HMMA.16816.F32 R72, R4.reuse, R32, RZ ;  /* 0x000000200448723c */ /* 0x040ff000000018ff */
[C---:B------:R-:W-:Y:S08]  /*25b0*/  HMMA.16816.F32 R100, R4.reuse, R34, RZ ;  /* 0x000000220464723c */ /* 0x040ff000000018ff */
[----:B------:R-:W-:Y:S08]  /*25c0*/  HMMA.16816.F32 R92, R4, R30, RZ ;  /* 0x0000001e045c723c */ /* 0x000ff000000018ff */
[C---:B------:R-:W-:Y:S01]  /*25d0*/  HMMA.16816.F32 R68, R8.reuse, R34, RZ ;  /* 0x000000220844723c */ /* 0x040fe200000018ff */
[----:B------:R-:W-:Y:S01]  /*25e0*/  ISETP.NE.AND P2, PT, R23, RZ, PT ;  /* 0x000000ff1700720c */ /* 0x000fe20003f45270 */
[----:B------:R-:W0:Y:S06]  /*25f0*/  LDGDEPBAR ;  /* 0x00000000000079af */ /* 0x000e2c0000000000 */
[C---:B------:R-:W-:Y:S08]  /*2600*/  HMMA.16816.F32 R40, R8.reuse, R38, RZ ;  /* 0x000000260828723c */ /* 0x040ff000000018ff */
[C---:B------:R-:W-:Y:S08]  /*2610*/  HMMA.16816.F32 R36, R8.reuse, R32, RZ ;  /* 0x000000200824723c */ /* 0x040ff000000018ff */
[C---:B------:R-:W-:Y:S08]  /*2620*/  HMMA.16816.F32 R4, R8.reuse, R28, RZ ;  /* 0x0000001c0804723c */ /* 0x040ff000000018ff */
[----:B------:R-:W-:Y:S01]  /*2630*/  HMMA.16816.F32 R28, R8, R30, RZ ;  /* 0x0000001e081c723c */ /* 0x000fe200000018ff */
[----:B------:R-:W-:Y:S07]  /*2640*/  LDSM.16.M88.4 R8, [R207+0x3000] ;  /* 0x00300000cf08783b */ /* 0x000fee0000000200 */
[C---:B-----5:R-:W-:Y:S01]  /*2650*/  HMMA.16816.F32 R32, R12.reuse, R48, R56 ;  /* 0x000000300c20723c */ /* 0x060fe20000001838 */
[----:B------:R-:W3:Y:S07]  /*2660*/  LDSM.16.M88.4 R56, [R204+0x1400] ;  /* 0x00140000cc38783b */ /* 0x000eee0000000200 */
[----:B------:R-:W-:Y:S01]  /*2670*/  HMMA.16816.F32 R136, R12, R64, R60 ;  /* 0x000000400c88723c */ /* 0x000fe2000000183c */
[----:B------:R-:W4:Y:S07]  /*2680*/  LDSM.16.M88.4 R60, [R204+0x1000] ;  /* 0x00100000cc3c783b */ /* 0x000f2e0000000200 */
[----:B------:R-:W-:Y:S01]  /*2690*/  HMMA.16816.F32 R124, R16, R52, R36 ;  /* 0x00000034107c723c */ /* 0x000fe20000001824 */
[----:B------:R-:W5:Y:S07]  /*26a0*/  LDSM.16.M88.4 R36, [R204+0x1c00] ;  /* 0x001c0000cc24783b */ /* 0x000f6e0000000200 */
[C---:B------:R-:W-:Y:S08]  /*26b0*/  HMMA.16816.F32 R76, R12.reuse, R44, R76 ;  /* 0x0000002c0c4c723c */ /* 0x040ff0000000184c */
[C---:B------:R-:W-:Y:S08]  /*26c0*/  HMMA.16816.F32 R140, R12.reuse, R52, R72 ;  /* 0x000000340c8c723c */ /* 0x040ff00000001848 */
[C---:B------:R-:W-:Y:S08]  /*26d0*/  HMMA.16816.F32 R96, R12.reuse, R50, R96 ;  /* 0x000000320c60723c */ /* 0x040ff00000001860 */
[C---:B--2---:R-:W-:Y:S08]  /*26e0*/  HMMA.16816.F32 R20, R12.reuse, R46, R104 ;  /* 0x0000002e0c14723c */ /* 0x044ff00000001868 */
[C---:B------:R-:W-:Y:S08]  /*26f0*/  HMMA.16816.F32 R132, R12.reuse, R54, R100 ;  /* 0x000000360c84723c */ /* 0x040ff00000001864 */
[----:B------:R-:W-:Y:S01]  /*2700*/  HMMA.16816.F32 R116, R12, R66, R92 ;  /* 0x000000420c74723c */ /* 0x000fe2000000185c */
[----:B------:R-:W2:Y:S07]  /*2710*/  LDSM.16.M88.4 R12, [R207+0x2000] ;  /* 0x00200000cf0c783b */ /* 0x000eae0000000200 */
[C---:B------:R-:W-:Y:S01]  /*2720*/  HMMA.16816.F32 R104, R16.reuse, R46, R40 ;  /* 0x0000002e1068723c */ /* 0x040fe20000001828 */
[----:B------:R-:W1:Y:S07]  /*2730*/  LDSM.16.M88.4 R40, [R204+0x1800] ;  /* 0x00180000cc28783b */ /* 0x000e6e0000000200 */
[C---:B------:R-:W-:Y:S08]  /*2740*/  HMMA.16816.F32 R120, R16.reuse, R44, R80 ;  /* 0x0000002c1078723c */ /* 0x040ff00000001850 */
[C---:B------:R-:W-:Y:S08]  /*2750*/  HMMA.16816.F32 R112, R16.reuse, R48, R88 ;  /* 0x000000301070723c */ /* 0x040ff00000001858 */
[C---:B------:R-:W-:Y:S01]  /*2760*/  HMMA.16816.F32 R128, R16.reuse, R64, R4 ;  /* 0x000000401080723c */ /* 0x040fe20000001804 */
[----:B------:R-:W-:Y:S07]  /*2770*/  LDSM.16.M88.4 R4, [R208+0x3000] ;  /* 0x00300000d004783b */ /* 0x000fee0000000200 */
[C---:B------:R-:W-:Y:S01]  /*2780*/  HMMA.16816.F32 R100, R16.reuse, R50, R84 ;  /* 0x000000321064723c */ /* 0x040fe20000001854 */
[----:B------:R-:W-:Y:S07]  /*2790*/  LDSM.16.M88.4 R48, [R215] ;  /* 0x00000000d730783b */ /* 0x000fee0000000200 */
[C---:B------:R-:W-:Y:S08]  /*27a0*/  HMMA.16816.F32 R108, R16.reuse, R54, R68 ;  /* 0x00000036106c723c */ /* 0x040ff00000001844 */
[----:B------:R-:W-:Y:S01]  /*27b0*/  HMMA.16816.F32 R88, R16, R66, R28 ;  /* 0x000000421058723c */ /* 0x000fe2000000181c */
[----:B------:R-:W1:Y:S04]  /*27c0*/  LDSM.16.M88.4 R28, [R216] ;  /* 0x00000000d81c783b */ /* 0x000e680000000200 */
[----:B------:R-:W1:Y:S03]  /*27d0*/  LDSM.16.M88.4 R64, [R214] ;  /* 0x00000000d640783b */ /* 0x000e660000000200 */
[C---:B---3--:R-:W-:Y:S01]  /*27e0*/  HMMA.16816.F32 R16, R8.reuse, R58, R20 ;  /* 0x0000003a0810723c */ /* 0x048fe20000001814 */
[----:B------:R-:W3:Y:S07]  /*27f0*/  LDSM.16.M88.4 R20, [R208+0x2000] ;  /* 0x00200000d014783b */ /* 0x000eee0000000200 */
[C---:B----4-:R-:W-:Y:S01]  /*2800*/  HMMA.16816.F32 R72, R8.reuse, R60, R32 ;  /* 0x0000003c0848723c */ /* 0x050fe20000001820 */
[----:B------:R-:W4:Y:S07]  /*2810*/  LDSM.16.M88.4 R32, [R217] ;  /* 0x00000000d920783b */ /* 0x000f2e0000000200 */
[C---:B------:R-:W-:Y:S08]  /*2820*/  HMMA.16816.F32 R52, R8.reuse, R56, R76 ;  /* 0x000000380834723c */ /* 0x040ff0000000184c */
[----:B-----5:R-:W-:Y:S08]  /*2830*/  HMMA.16816.F32 R80, R8, R38, R116 ;  /* 0x000000260850723c */ /* 0x020ff00000001874 */
[----:B--2---:R-:W-:Y:S08]  /*2840*/  HMMA.16816.F32 R44, R12, R56, R120 ;  /* 0x000000380c2c723c */ /* 0x004ff00000001878 */
[C---:B------:R-:W-:Y:S08]  /*2850*/  HMMA.16816.F32 R68, R8.reuse, R62, R96 ;  /* 0x0000003e0844723c */ /* 0x040ff00000001860 */
[----:B-1----:R-:W-:Y:S08]  /*2860*/  HMMA.16816.F32 R96, R8, R42, R132 ;  /* 0x0000002a0860723c */ /* 0x002ff00000001884 */
[C---:B------:R-:W-:Y:S08]  /*2870*/  HMMA.16816.F32 R76, R12.reuse, R60, R112 ;  /* 0x0000003c0c4c723c */ /* 0x040ff00000001870 */
[----:B------:R-:W-:Y:S08]  /*2880*/  HMMA.16816.F32 R60, R12, R62, R100 ;  /* 0x0000003e0c3c723c */ /* 0x000ff00000001864 */
[C---:B------:R-:W-:Y:S08]  /*2890*/  HMMA.16816.F32 R84, R8.reuse, R40, R140 ;  /* 0x000000280854723c */ /* 0x040ff0000000188c */
[----:B------:R-:W-:Y:S08]  /*28a0*/  HMMA.16816.F32 R92, R8, R36, R136 ;  /* 0x00000024085c723c */ /* 0x000ff00000001888 */
[C---:B------:R-:W-:Y:S08]  /*28b0*/  HMMA.16816.F32 R56, R12.reuse, R58, R104 ;  /* 0x0000003a0c38723c */ /* 0x040ff00000001868 */
[C---:B------:R-:W-:Y:S08]  /*28c0*/  HMMA.16816.F32 R8, R12.reuse, R40, R124 ;  /* 0x000000280c08723c */ /* 0x040ff0000000187c */
[C---:B------:R-:W-:Y:S01]  /*28d0*/  HMMA.16816.F32 R108, R12.reuse, R42, R108 ;  /* 0x0000002a0c6c723c */ /* 0x040fe2000000186c */
[----:B------:R-:W-:Y:S07]  /*28e0*/  LDSM.16.M88.4 R40, [R204+0x2800] ;  /* 0x00280000cc28783b */ /* 0x000fee0000000200 */
[C---:B------:R-:W-:Y:S08]  /*28f0*/  HMMA.16816.F32 R100, R12.reuse, R36, R128 ;  /* 0x000000240c64723c */ /* 0x040ff00000001880 */
[----:B------:R-:W-:Y:S01]  /*2900*/  HMMA.16816.F32 R104, R12, R38, R88 ;  /* 0x000000260c68723c */ /* 0x000fe20000001858 */
[----:B------:R-:W-:Y:S04]  /*2910*/  LDSM.16.M88.4 R12, [R207+0x4000] ;  /* 0x00400000cf0c783b */ /* 0x000fe80000000200 */
[----:B------:R-:W-:Y:S03]  /*2920*/  LDSM.16.M88.4 R36, [R204+0x2c00] ;  /* 0x002c0000cc24783b */ /* 0x000fe60000000200 */
[C---:B------:R-:W-:Y:S01]  /*2930*/  HMMA.16816.F32 R136, R4.reuse, R28, R52 ;  /* 0x0000001c0488723c */ /* 0x040fe20000001834 */
[----:B------:R-:W-:Y:S07]  /*2940*/  LDSM.16.M88.4 R52, [R204+0x2000] ;  /* 0x00200000cc34783b */ /* 0x000fee0000000200 */
[C---:B------:R-:W-:Y:S01]  /*2950*/  HMMA.16816.F32 R132, R4.reuse, R30, R16 ;  /* 0x0000001e0484723c */ /* 0x040fe20000001810 */
[----:B------:R-:W1:Y:S07]  /*2960*/  LDSM.16.M88.4 R16, [R207+0x5000] ;  /* 0x00500000cf10783b */ /* 0x000e6e0000000200 */
[----:B------:R-:W-:Y:S08]  /*2970*/  HMMA.16816.F32 R116, R4, R66, R80 ;  /* 0x000000420474723c */ /* 0x000ff00000001850 */
[----:B---3--:R-:W-:Y:S01]  /*2980*/  HMMA.16816.F32 R80, R20, R28, R44 ;  /* 0x0000001c1450723c */ /* 0x008fe2000000182c */
[----:B------:R-:W2:Y:S07]  /*2990*/  LDSM.16.M88.4 R44, [R204+0x2400] ;  /* 0x00240000cc2c783b */ /* 0x000eae0000000200 */
[C---:B------:R-:W-:Y:S08]  /*29a0*/  HMMA.16816.F32 R124, R4.reuse, R50, R96 ;  /* 0x00000032047c723c */ /* 0x040ff00000001860 */
[C---:B----4-:R-:W-:Y:S08]  /*29b0*/  HMMA.16816.F32 R112, R4.reuse, R32, R72 ;  /* 0x000000200470723c */ /* 0x050ff00000001848 */
[----:B------:R-:W-:Y:S08]  /*29c0*/  HMMA.16816.F32 R140, R4, R34, R68 ;  /* 0x00000022048c723c */ /* 0x000ff00000001844 */
[C---:B------:R-:W-:Y:S08]  /*29d0*/  HMMA.16816.F32 R96, R20.reuse, R32, R76 ;  /* 0x000000201460723c */ /* 0x040ff0000000184c */
[C---:B------:R-:W-:Y:S01]  /*29e0*/  HMMA.16816.F32 R88, R20.reuse, R34, R60 ;  /* 0x000000221458723c */ /* 0x040fe2000000183c */
[----:B------:R-:W-:Y:S07]  /*29f0*/  LDSM.16.M88.4 R32, [R212] ;  /* 0x00000000d420783b */ /* 0x000fee0000000200 */
[----:B------:R-:W-:Y:S01]  /*2a00*/  HMMA.16816.F32 R72, R20, R30, R56 ;  /* 0x0000001e1448723c */ /* 0x000fe20000001838 */
[----:B------:R-:W-:Y:S07]  /*2a10*/  LDSM.16.M88.4 R28, [R211] ;  /* 0x00000000d31c783b */ /* 0x000fee0000000200 */
[C---:B------:R-:W-:Y:S08]  /*2a20*/  HMMA.16816.F32 R128, R4.reuse, R48, R84 ;  /* 0x000000300480723c */ /* 0x040ff00000001854 */
[----:B------:R-:W-:Y:S01]  /*2a30*/  HMMA.16816.F32 R120, R4, R64, R92 ;  /* 0x000000400478723c */ /* 0x000fe2000000185c */
[----:B------:R-:W-:Y:S07]  /*2a40*/  LDSM.16.M88.4 R4, [R208+0x5000] ;  /* 0x00500000d004783b */ /* 0x000fee0000000200 */
[C---:B------:R-:W-:Y:S01]  /*2a50*/  HMMA.16816.F32 R60, R20.reuse, R48, R8 ;  /* 0x00000030143c723c */ /* 0x040fe20000001808 */
[----:B------:R-:W-:Y:S07]  /*2a60*/  LDSM.16.M88.4 R8, [R208+0x4000] ;  /* 0x00400000d008783b */ /* 0x000fee0000000200 */
[C---:B------:R-:W-:Y:S01]  /*2a70*/  HMMA.16816.F32 R68, R20.reuse, R50, R108 ;  /* 0x000000321444723c */ /* 0x040fe2000000186c */
[----:B------:R-:W3:Y:S07]  /*2a80*/  LDSM.16.M88.4 R48, [R213] ;  /* 0x00000000d530783b */ /* 0x000eee0000000200 */
[C---:B------:R-:W-:Y:S08]  /*2a90*/  HMMA.16816.F32 R76, R20.reuse, R64, R100 ;  /* 0x00000040144c723c */ /* 0x040ff00000001864 */
[----:B------:R-:W-:Y:S01]  /*2aa0*/  HMMA.16816.F32 R64, R20, R66, R104 ;  /* 0x000000421440723c */ /* 0x000fe20000001868 */
[----:B------:R-:W4:Y:S01]  /*2ab0*/  LDSM.16.M88.4 R20, [R210] ;  /* 0x00000000d214783b */ /* 0x000f220000000200 */
[----:B------:R-:W-:Y:S01]  /*2ac0*/  ISETP.GE.AND P0, PT, R252, 0x2, PT ;  /* 0x00000002fc00780c */ /* 0x000fe20003f06270 */
[----:B------:R-:W-:-:S05]  /*2ad0*/  DEPBAR.LE SB0, 0x0 ;  /* 0x000080000000791a */ /* 0x000fca0000000000 */
[C---:B-1----:R-:W-:Y:S08]  /*2ae0*/  HMMA.16816.F32 R84, R16.reuse, R52, R112 ;  /* 0x000000341054723c */ /* 0x042ff00000001870 */
[----:B------:R-:W-:Y:S08]  /*2af0*/  HMMA.16816.F32 R92, R16, R54, R140 ;  /* 0x00000036105c723c */ /* 0x000ff0000000188c */
[C---:B------:R-:W-:Y:S08]  /*2b00*/  HMMA.16816.F32 R96, R12.reuse, R52, R96 ;  /* 0x000000340c60723c */ /* 0x040ff00000001860 */
[----:B------:R-:W-:Y:S08]  /*2b10*/  HMMA.16816.F32 R88, R12, R54, R88 ;  /* 0x000000360c58723c */ /* 0x000ff00000001858 */
[C---:B--2---:R-:W-:Y:S08]  /*2b20*/  HMMA.16816.F32 R100, R16.reuse, R44, R136 ;  /* 0x0000002c1064723c */ /* 0x044ff00000001888 */
[----:B------:R-:W-:Y:S08]  /*2b30*/  HMMA.16816.F32 R104, R16, R46, R132 ;  /* 0x0000002e1068723c */ /* 0x000ff00000001884 */
[C---:B------:R-:W-:Y:S08]  /*2b40*/  HMMA.16816.F32 R56, R12.reuse, R44, R80 ;  /* 0x0000002c0c38723c */ /* 0x040ff00000001850 */
[----:B------:R-:W-:Y:S08]  /*2b50*/  HMMA.16816.F32 R52, R12, R46, R72 ;  /* 0x0000002e0c34723c */ /* 0x000ff00000001848 */
[C---:B------:R-:W-:Y:S08]  /*2b60*/  HMMA.16816.F32 R108, R16.reuse, R40, R128 ;  /* 0x00000028106c723c */ /* 0x040ff00000001880 */
[C---:B------:R-:W-:Y:S08]  /*2b70*/  HMMA.16816.F32 R112, R16.reuse, R42, R124 ;  /* 0x0000002a1070723c */ /* 0x040ff0000000187c */
[C---:B------:R-:W-:Y:S08]  /*2b80*/  HMMA.16816.F32 R120, R16.reuse, R36, R120 ;  /* 0x000000241078723c */ /* 0x040ff00000001878 */
[----:B------:R-:W-:Y:S08]  /*2b90*/  HMMA.16816.F32 R116, R16, R38, R116 ;  /* 0x000000261074723c */ /* 0x000ff00000001874 */
[C---:B------:R-:W-:Y:S08]  /*2ba0*/  HMMA.16816.F32 R44, R12.reuse, R40, R60 ;  /* 0x000000280c2c723c */ /* 0x040ff0000000183c */
[C---:B------:R-:W-:Y:S08]  /*2bb0*/  HMMA.16816.F32 R40, R12.reuse, R42, R68 ;  /* 0x0000002a0c28723c */ /* 0x040ff00000001844 */
[C---:B------:R-:W-:Y:S08]  /*2bc0*/  HMMA.16816.F32 R16, R12.reuse, R36, R76 ;  /* 0x000000240c10723c */ /* 0x040ff0000000184c */
[----:B------:R-:W-:Y:S01]  /*2bd0*/  HMMA.16816.F32 R12, R12, R38, R64 ;  /* 0x000000260c0c723c */ /* 0x000fe20000001840 */
[----:B------:R-:W-:Y:S07]  /*2be0*/  BSSY B0, `(.L_x_1304) ;  /* 0x000002b000007945 */ /* 0x000fee0003800000 */
[C---:B---3--:R-:W-:Y:S08]  /*2bf0*/  HMMA.16816.F32 R36, R4.reuse, R48, R84 ;  /* 0x000000300424723c */ /* 0x048ff00000001854 */
        /* <DEDUP_REMOVED lines=10> */
[C---:B----4-:R-:W-:Y:S08]  /*2ca0*/  HMMA.16816.F32 R80, R4.reuse, R20, R120 ;  /* 0x000000140450723c */ /* 0x050ff00000001878 */
[----:B------:R-:W-:Y:S08]  /*2cb0*/  HMMA.16816.F32 R84, R4, R22, R116 ;  /* 0x000000160454723c */ /* 0x000ff00000001874 */
[C---:B------:R-:W-:Y:S08]  /*2cc0*/  HMMA.16816.F32 R28, R8.reuse, R30, R40 ;  /* 0x0000001e081c723c */ /* 0x040ff00000001828 */
[C---:B------:R-:W-:Y:S08]  /*2cd0*/  HMMA.16816.F32 R32, R8.reuse, R20, R16 ;  /* 0x000000140820723c */ /* 0x040ff00000001810 */
[----:B------:R-:W-:Y:S01]  /*2ce0*/  HMMA.16816.F32 R48, R8, R22, R12 ;  /* 0x000000160830723c */ /* 0x000fe2000000180c */
[----:B------:R-:W-:Y:S06]  /*2cf0*/  BAR.SYNC.DEFER_BLOCKING 0x0 ;  /* 0x0000000000007b1d */ /* 0x000fec0000010000 */
[----:B------:R-:W-:Y:S01]  /*2d00*/  @!UPT UIADD3 URZ, URZ, URZ, URZ ;  /* 0x0000003f3f3ff290 */ /* 0x000fe2000fffe03f */
[----:B------:R-:W-:Y:S11]  /*2d10*/  @!P0 BRA `(.L_x_1305) ;  /* 0x0000017000008947 */ /* 0x000ff60003800000 */
[----:B------:R-:W-:Y:S01]  /*2d20*/  IADD3 R0, R252, -0x2, RZ ;  /* 0xfffffffefc007810 */ /* 0x000fe20007ffe0ff */
        /* <DEDUP_REMOVED lines=22> */
.L_x_1305:
[----:B------:R-:W-:Y:S05]  /*2e90*/  BSYNC B0 ;  /* 0x0000000000007941 */ /* 0x000fea0003800000 */
.L_x_1304:
[----:B------:R-:W2:Y:S04]  /*2ea0*/  LDL R0, [R1+0x50] ;  /* 0x0000500001007983 */ /* 0x000ea80000100800 */
[----:B------:R-:W2:Y:S04]  /*2eb0*/  LDL R149, [R1+0x40] ;  /* 0x0000400001957983 */ /* 0x000ea80000100800 */
[----:B-1----:R-:W3:Y:S04]  /*2ec0*/  LDL R5, [R1+0x4c] ;  /* 0x00004c0001057983 */ /* 0x002ee80000100800 */
[----:B------:R-:W-:Y:S04]  /*2ed0*/  LDSM.16.MT88.4 R92, [R206+0x2000] ;  /* 0x00200000ce5c783b */ /* 0x000fe80000004200 */
[----:B------:R-:W0:Y:S01]  /*2ee0*/  LDGDEPBAR ;  /* 0x00000000000079af */ /* 0x000e220000000000 */
[----:B--2---:R-:W-:-:S04]  /*2ef0*/  IMAD.IADD R3, R0, 0x1, R149 ;  /* 0x0000000100037824 */ /* 0x004fc800078e0295 */
[----:B------:R-:W-:-:S05]  /*2f00*/  @P2 IMAD.HI.U32 R0, R3, c[0x0][0x2c8], RZ ;  /* 0x0000b20003002a27 */ /* 0x000fca00078e00ff */
[----:B------:R-:W-:-:S05]  /*2f10*/  @P2 SHF.R.U32.HI R3, RZ, c[0x0][0x2cc], R0 ;  /* 0x0000b300ff032a19 */ /* 0x000fca0000011600 */
[----:B------:R-:W1:Y:S04]  /*2f20*/  SHFL.IDX PT, R2, R3, 0x2, 0x1c1f ;  /* 0x005c1f0003027f89 */ /* 0x000e6800000e0000 */
[----:B------:R-:W2:Y:S01]  /*2f30*/  SHFL.IDX PT, R6, R3, 0x3, 0x1c1f ;  /* 0x007c1f0003067f89 */ /* 0x000ea200000e0000 */
[----:B------:R-:W-:-:S05]  /*2f40*/  IMAD R0, R24, R27, 0x1 ;  /* 0x0000000118007424 */ /* 0x000fca00078e021b */
[----:B---3--:R-:W-:-:S04]  /*2f50*/  IADD3 R0, -R5, c[0x0][0x1d0], R0 ;  /* 0x0000740005007a10 */ /* 0x008fc80007ffe100 */
[----:B------:R-:W-:Y:S01]  /*2f60*/  IADD3 R4, R0, -c[0x0][0x168], RZ ;  /* 0x80005a0000047a10 */ /* 0x000fe20007ffe0ff */
[----:B------:R-:W-:-:S04]  /*2f70*/  IMAD.IADD R5, R25, 0x1, -R5 ;  /* 0x0000000119057824 */ /* 0x000fc800078e0a05 */
[C---:B-1----:R-:W-:Y:S02]  /*2f80*/  IMAD.IADD R2, R4.reuse, 0x1, R2 ;  /* 0x0000000104027824 */ /* 0x042fe400078e0202 */
[----:B--2---:R-:W-:-:S03]  /*2f90*/  IMAD.IADD R0, R4, 0x1, R6 ;  /* 0x0000000104007824 */ /* 0x004fc600078e0206 */
[----:B------:R-:W-:-:S04]  /*2fa0*/  IMNMX R2, R5, R2, PT ;  /* 0x0000000205027217 */ /* 0x000fc80003800200 */
[C---:B------:R-:W-:Y:S02]  /*2fb0*/  ISETP.GT.AND P0, PT, R2.reuse, RZ, PT ;  /* 0x000000ff0200720c */ /* 0x040fe40003f04270 */
[----:B------:R-:W-:Y:S02]  /*2fc0*/  IMNMX R0, R5, R0, PT ;  /* 0x0000000005007217 */ /* 0x000fe40003800200 */
[----:B------:R-:W-:Y:S02]  /*2fd0*/  ISETP.GT.AND P6, PT, R2, 0x1, PT ;  /* 0x000000010200780c */ /* 0x000fe40003fc4270 */
[----:B------:R-:W-:Y:S02]  /*2fe0*/  FSEL R10, R36, -INF , P0 ;  /* 0xff800000240a7808 */ /* 0x000fe40000000000 */
[C---:B------:R-:W-:Y:S02]  /*2ff0*/  ISETP.GT.AND P0, PT, R0.reuse, 0x1, PT ;  /* 0x000000010000780c */ /* 0x040fe40003f04270 */
[----:B------:R-:W-:-:S02]  /*3000*/  ISETP.GT.AND P1, PT, R0, RZ, PT ;  /* 0x000000ff0000720c */ /* 0x000fc40003f24270 */
[----:B------:R-:W-:Y:S02]  /*3010*/  FSEL R11, R37, -INF , P6 ;  /* 0xff800000250b7808 */ /* 0x000fe40003000000 */
[----:B------:R-:W-:Y:S02]  /*3020*/  ISETP.GT.AND P6, PT, R2, 0x8, PT ;  /* 0x000000080200780c */ /* 0x000fe40003fc4270 */
[----:B------:R-:W-:Y:S02]  /*3030*/  FSEL R16, R39, -INF , P0 ;  /* 0xff80000027107808 */ /* 0x000fe40000000000 */
[----:B------:R-:W-:Y:S02]  /*3040*/  FSEL R15, R38, -INF , P1 ;  /* 0xff800000260f7808 */ /* 0x000fe40000800000 */
[----:B------:R-:W-:Y:S01]  /*3050*/  ISETP.GT.AND P0, PT, R0, 0x8, PT ;  /* 0x000000080000780c */ /* 0x000fe20003f04270 */
[----:B------:R-:W-:Y:S01]  /*3060*/  SHFL.IDX PT, R8, R3, 0x1, 0x1c1f ;  /* 0x003c1f0003087f89 */ /* 0x000fe200000e0000 */
[----:B------:R-:W-:-:S02]  /*3070*/  ISETP.GT.AND P1, PT, R2, 0x9, PT ;  /* 0x000000090200780c */ /* 0x000fc40003f24270 */
[----:B------:R-:W-:Y:S01]  /*3080*/  FSEL R13, R60, -INF , P6 ;  /* 0xff8000003c0d7808 */ /* 0x000fe20003000000 */
[----:B------:R-:W-:Y:S01]  /*3090*/  LDSM.16.MT88.4 R36, [R206+0x400] ;  /* 0x00040000ce24783b */ /* 0x000fe20000004200 */
[----:B------:R-:W-:Y:S02]  /*30a0*/  FMNMX.FTZ R6, R10, R11, !PT ;  /* 0x0000000b0a067209 */ /* 0x000fe40007810000 */
[----:B------:R-:W-:Y:S02]  /*30b0*/  FSEL R17, R62, -INF , P0 ;  /* 0xff8000003e117808 */ /* 0x000fe40000000000 */
[----:B------:R-:W-:Y:S02]  /*30c0*/  FSEL R14, R61, -INF , P1 ;  /* 0xff8000003d0e7808 */ /* 0x000fe40000800000 */
[C---:B------:R-:W-:Y:S02]  /*30d0*/  ISETP.GT.AND P6, PT, R2.reuse, 0x10, PT ;  /* 0x000000100200780c */ /* 0x040fe40003fc4270 */
[----:B------:R-:W-:-:S02]  /*30e0*/  ISETP.GT.AND P0, PT, R2, 0x11, PT ;  /* 0x000000110200780c */ /* 0x000fc40003f04270 */
[----:B------:R-:W-:Y:S02]  /*30f0*/  FMNMX.FTZ R6, R13, R6, !PT ;  /* 0x000000060d067209 */ /* 0x000fe40007810000 */
[----:B------:R-:W-:Y:S02]  /*3100*/  FSEL R19, R64, -INF , P6 ;  /* 0xff80000040137808 */ /* 0x000fe40003000000 */
[----:B------:R-:W-:Y:S02]  /*3110*/  FSEL R20, R65, -INF , P0 ;  /* 0xff80000041147808 */ /* 0x000fe40000000000 */
[----:B------:R-:W-:Y:S02]  /*3120*/  FMNMX.FTZ R6, R14, R6, !PT ;  /* 0x000000060e067209 */ /* 0x000fe40007810000 */
[----:B------:R-:W-:Y:S02]  /*3130*/  ISETP.GT.AND P0, PT, R0, 0x11, PT ;  /* 0x000000110000780c */ /* 0x000fe40003f04270 */
[----:B------:R-:W-:-:S02]  /*3140*/  ISETP.GT.AND P6, PT, R2, 0x18, PT ;  /* 0x000000180200780c */ /* 0x000fc40003fc4270 */
[----:B------:R-:W-:Y:S02]  /*3150*/  FMNMX.FTZ R6, R19, R6, !PT ;  /* 0x0000000613067209 */ /* 0x000fe40007810000 */
[----:B------:R-:W-:Y:S02]  /*3160*/  ISETP.GT.AND P1, PT, R0, 0x9, PT ;  /* 0x000000090000780c */ /* 0x000fe40003f24270 */
[----:B------:R-:W-:Y:S02]  /*3170*/  FSEL R23, R67, -INF , P0 ;  /* 0xff80000043177808 */ /* 0x000fe40000000000 */
[----:B------:R-:W-:Y:S02]  /*3180*/  ISETP.GT.AND P0, PT, R2, 0x19, PT ;  /* 0x000000190200780c */ /* 0x000fe40003f04270 */
[----:B------:R-:W-:Y:S02]  /*3190*/  FSEL R22, R68, -INF , P6 ;  /* 0xff80000044167808 */ /* 0x000fe40003000000 */
[----:B------:R-:W-:-:S02]  /*31a0*/  FMNMX.FTZ R6, R20, R6, !PT ;  /* 0x0000000614067209 */ /* 0x000fc40007810000 */
[----:B------:R-:W-:Y:S02]  /*31b0*/  FSEL R18, R63, -INF , P1 ;  /* 0xff8000003f127808 */ /* 0x000fe40000800000 */
[C---:B------:R-:W-:Y:S01]  /*31c0*/  ISETP.GT.AND P1, PT, R0.reuse, 0x10, PT ;  /* 0x000000100000780c */ /* 0x040fe20003f24270 */
[----:B------:R-:W-:Y:S01]  /*31d0*/  LDSM.16.MT88.4 R60, [R206] ;  /* 0x00000000ce3c783b */ /* 0x000fe20000004200 */
[----:B------:R-:W-:Y:S02]  /*31e0*/  FSEL R21, R69, -INF , P0 ;  /* 0xff80000045157808 */ /* 0x000fe40000000000 */
[----:B------:R-:W-:Y:S02]  /*31f0*/  ISETP.GT.AND P0, PT, R0, 0x19, PT ;  /* 0x000000190000780c */ /* 0x000fe40003f04270 */
[----:B------:R-:W-:Y:S02]  /*3200*/  ISETP.GT.AND P6, PT, R2, 0x20, PT ;  /* 0x000000200200780c */ /* 0x000fe40003fc4270 */
[----:B------:R-:W-:-:S02]  /*3210*/  FMNMX.FTZ R6, R22, R6, !PT ;  /* 0x0000000616067209 */ /* 0x000fc40007810000 */
[----:B------:R-:W-:Y:S02]  /*3220*/  FSEL R24, R66, -INF , P1 ;  /* 0xff80000042187808 */ /* 0x000fe40000800000 */
[----:B------:R-:W-:Y:S01]  /*3230*/  ISETP.GT.AND P1, PT, R0, 0x18, PT ;  /* 0x000000180000780c */ /* 0x000fe20003f24270 */
[----:B------:R-:W-:Y:S01]  /*3240*/  LDSM.16.MT88.4 R64, [R206+0x1000] ;  /* 0x00100000ce40783b */ /* 0x000fe20000004200 */
[----:B------:R-:W-:Y:S02]  /*3250*/  FSEL R26, R71, -INF , P0 ;  /* 0xff800000471a7808 */ /* 0x000fe40000000000 */
[----:B------:R-:W-:Y:S02]  /*3260*/  ISETP.GT.AND P0, PT, R2, 0x21, PT ;  /* 0x000000210200780c */ /* 0x000fe40003f04270 */
[----:B------:R-:W-:Y:S02]  /*3270*/  FSEL R132, R72, -INF , P6 ;  /* 0xff80000048847808 */ /* 0x000fe40003000000 */
[----:B------:R-:W-:-:S02]  /*3280*/  FMNMX.FTZ R6, R21, R6, !PT ;  /* 0x0000000615067209 */ /* 0x000fc40007810000 */
[----:B------:R-:W-:Y:S02]  /*3290*/  FSEL R25, R70, -INF , P1 ;  /* 0xff80000046197808 */ /* 0x000fe40000800000 */
        /* <DEDUP_REMOVED lines=8> */
[----:B------:R-:W-:Y:S02]  /*3320*/  ISETP.GT.AND P1, PT, R2, 0x30, PT ;  /* 0x000000300200780c */ /* 0x000fe40003f24270 */
[----:B------:R-:W-:Y:S02]  /*3330*/  FMNMX.FTZ R7, R18, R7, !PT ;  /* 0x0000000712077209 */ /* 0x000fe40007810000 */
[----:B------:R-:W-:-:S02]  /*3340*/  FSEL R136, R77, -INF , P0 ;  /* 0xff8000004d887808 */ /* 0x000fc40000000000 */
[----:B------:R-:W-:Y:S02]  /*3350*/  FMNMX.FTZ R6, R135, R6, !PT ;  /* 0x0000000687067209 */ /* 0x000fe40007810000 */
[----:B------:R-:W-:Y:S02]  /*3360*/  FSEL R230, R80, -INF , P1 ;  /* 0xff80000050e67808 */ /* 0x000fe40000800000 */
[----:B------:R-:W-:Y:S02]  /*3370*/  ISETP.GT.AND P1, PT, R0, 0x20, PT ;  /* 0x000000200000780c */ /* 0x000fe40003f24270 */
[----:B------:R-:W-:Y:S02]  /*3380*/  FMNMX.FTZ R7, R24, R7, !PT ;  /* 0x0000000718077209 */ /* 0x000fe40007810000 */
[----:B------:R-:W-:Y:S02]  /*3390*/  ISETP.GT.AND P0, PT, R2, 0x31, PT ;  /* 0x000000310200780c */ /* 0x000fe40003f04270 */
[----:B------:R-:W-:-:S02]  /*33a0*/  FMNMX.FTZ R6, R136, R6, !PT ;  /* 0x0000000688067209 */ /* 0x000fc40007810000 */
[----:B------:R-:W-:Y:S02]  /*33b0*/  FSEL R133, R74, -INF , P1 ;  /* 0xff8000004a857808 */ /* 0x000fe40000800000 */
[C---:B------:R-:W-:Y:S02]  /*33c0*/  ISETP.GT.AND P6, PT, R2.reuse, 0x38, PT ;  /* 0x000000380200780c */ /* 0x040fe40003fc4270 */
[----:B------:R-:W-:Y:S02]  /*33d0*/  ISETP.GT.AND P1, PT, R2, 0x39, PT ;  /* 0x000000390200780c */ /* 0x000fe40003f24270 */
[----:B------:R-:W-:Y:S02]  /*33e0*/  FMNMX.FTZ R7, R23, R7, !PT ;  /* 0x0000000717077209 */ /* 0x000fe40007810000 */
[----:B------:R-:W-:Y:S02]  /*33f0*/  FSEL R228, R81, -INF , P0 ;  /* 0xff80000051e47808 */ /* 0x000fe40000000000 */
[----:B------:R-:W-:-:S02]  /*3400*/  FMNMX.FTZ R2, R230, R6, !PT ;  /* 0x00000006e6027209 */ /* 0x000fc40007810000 */
[----:B------:R-:W-:Y:S02]  /*3410*/  FMNMX.FTZ R6, R25, R7, !PT ;  /* 0x0000000719067209 */ /* 0x000fe40007810000 */
[----:B------:R-:W-:Y:S02]  /*3420*/  FSEL R221, R84, -INF , P6 ;  /* 0xff80000054dd7808 */ /* 0x000fe40003000000 */
[----:B------:R-:W-:Y:S02]  /*3430*/  FMNMX.FTZ R2, R228, R2, !PT ;  /* 0x00000002e4027209 */ /* 0x000fe40007810000 */
[----:B------:R-:W-:Y:S02]  /*3440*/  ISETP.GT.AND P0, PT, R0, 0x21, PT ;  /* 0x000000210000780c */ /* 0x000fe40003f04270 */
[----:B------:R-:W-:Y:S02]  /*3450*/  FMNMX.FTZ R6, R26, R6, !PT ;  /* 0x000000061a067209 */ /* 0x000fe40007810000 */
[----:B------:R-:W-:-:S02]  /*3460*/  FSEL R222, R85, -INF , P1 ;  /* 0xff80000055de7808 */ /* 0x000fc40000800000 */
[----:B------:R-:W-:Y:S01]  /*3470*/  FMNMX.FTZ R2, R221, R2, !PT ;  /* 0x00000002dd027209 */ /* 0x000fe20007810000 */
[----:B------:R1:W2:Y:S01]  /*3480*/  SHFL.IDX PT, R7, R3, RZ, 0x1c1f ;  /* 0x001c1fff03077589 */ /* 0x0002a200000e0000 */
[----:B------:R-:W-:Y:S02]  /*3490*/  FSEL R134, R75, -INF , P0 ;  /* 0xff8000004b867808 */ /* 0x000fe40000000000 */
[C---:B------:R-:W-:Y:S02]  /*34a0*/  ISETP.GT.AND P1, PT, R0.reuse, 0x28, PT ;  /* 0x000000280000780c */ /* 0x040fe40003f24270 */
[----:B------:R-:W-:Y:S02]  /*34b0*/  FMNMX.FTZ R6, R133, R6, !PT ;  /* 0x0000000685067209 */ /* 0x000fe40007810000 */
[----:B------:R-:W-:Y:S02]  /*34c0*/  ISETP.GT.AND P0, PT, R0, 0x29, PT ;  /* 0x000000290000780c */ /* 0x000fe40003f04270 */
[----:B------:R-:W-:-:S02]  /*34d0*/  FSEL R130, R78, -INF , P1 ;  /* 0xff8000004e827808 */ /* 0x000fc40000800000 */
[----:B------:R-:W-:Y:S02]  /*34e0*/  FSEL R138, R79, -INF , P0 ;  /* 0xff8000004f8a7808 */ /* 0x000fe40000000000 */
[----:B------:R-:W-:Y:S01]  /*34f0*/  ISETP.GT.AND P1, PT, R0, 0x30, PT ;  /* 0x000000300000780c */ /* 0x000fe20003f24270 */
[----:B------:R-:W-:Y:S01]  /*3500*/  LDSM.16.MT88.4 R76, [R205+0x1000] ;  /* 0x00100000cd4c783b */ /* 0x000fe20000004200 */
[----:B-1----:R-:W-:Y:S02]  /*3510*/  FMNMX.FTZ R3, R222, R2, !PT ;  /* 0x00000002de037209 */ /* 0x002fe40007810000 */
[----:B------:R-:W-:-:S03]  /*3520*/  FMNMX.FTZ R2, R134, R6, !PT ;  /* 0x0000000686027209 */ /* 0x000fc60007810000 */
[----:B------:R-:W1:Y:S01]  /*3530*/  SHFL.BFLY PT, R9, R3, 0x2, 0x1f ;  /* 0x0c401f0003097f89 */ /* 0x000e6200000e0000 */
[----:B------:R-:W-:Y:S02]  /*3540*/  FMNMX.FTZ R2, R130, R2, !PT ;  /* 0x0000000282027209 */ /* 0x000fe40007810000 */
[----:B------:R-:W-:Y:S02]  /*3550*/  ISETP.GT.AND P0, PT, R0, 0x31, PT ;  /* 0x000000310000780c */ /* 0x000fe40003f04270 */
[----:B------:R-:W-:Y:S02]  /*3560*/  FSEL R203, R82, -INF , P1 ;  /* 0xff80000052cb7808 */ /* 0x000fe40000800000 */
[----:B------:R-:W-:Y:S02]  /*3570*/  FMNMX.FTZ R2, R138, R2, !PT ;  /* 0x000000028a027209 */ /* 0x000fe40007810000 */
[----:B------:R-:W-:Y:S02]  /*3580*/  FSEL R226, R83, -INF , P0 ;  /* 0xff80000053e27808 */ /* 0x000fe40000000000 */
[----:B------:R-:W-:-:S02]  /*3590*/  ISETP.GT.AND P1, PT, R0, 0x38, PT ;  /* 0x000000380000780c */ /* 0x000fc40003f24270 */
[----:B------:R-:W-:Y:S02]  /*35a0*/  FMNMX.FTZ R2, R203, R2, !PT ;  /* 0x00000002cb027209 */ /* 0x000fe40007810000 */
[----:B------:R-:W-:Y:S02]  /*35b0*/  ISETP.GT.AND P0, PT, R0, 0x39, PT ;  /* 0x000000390000780c */ /* 0x000fe40003f04270 */
[----:B------:R-:W-:Y:S02]  /*35c0*/  FSEL R229, R86, -INF , P1 ;  /* 0xff80000056e57808 */ /* 0x000fe40000800000 */
[----:B------:R-:W-:Y:S01]  /*35d0*/  FMNMX.FTZ R0, R226, R2, !PT ;  /* 0x00000002e2007209 */ /* 0x000fe20007810000 */
[C---:B--2---:R-:W-:Y:S01]  /*35e0*/  IMAD.IADD R7, R4.reuse, 0x1, R7 ;  /* 0x0000000104077824 */ /* 0x044fe200078e0207 */
[----:B------:R-:W-:Y:S01]  /*35f0*/  FSEL R225, R87, -INF , P0 ;  /* 0xff80000057e17808 */ /* 0x000fe20000000000 */
[----:B------:R-:W-:Y:S01]  /*3600*/  IMAD.IADD R6, R4, 0x1, R8 ;  /* 0x0000000104067824 */ /* 0x000fe200078e0208 */
[----:B------:R-:W-:Y:S01]  /*3610*/  FMNMX.FTZ R4, R229, R0, !PT ;  /* 0x00000000e5047209 */ /* 0x000fe20007810000 */
[----:B------:R-:W-:Y:S01]  /*3620*/  LDSM.16.MT88.4 R84, [R205+0x2000] ;  /* 0x00200000cd54783b */ /* 0x000fe20000004200 */
[----:B-1----:R-:W-:-:S02]  /*3630*/  FMNMX.FTZ R3, R3, R9, !PT ;  /* 0x0000000903037209 */ /* 0x002fc40007810000 */
[----:B------:R-:W-:Y:S02]  /*3640*/  FMNMX.FTZ R4, R225, R4, !PT ;  /* 0x00000004e1047209 */ /* 0x000fe40007810000 */
[C---:B------:R-:W-:Y:S02]  /*3650*/  IMNMX R2, R5.reuse, R7, PT ;  /* 0x0000000705027217 */ /* 0x040fe40003800200 */
[----:B------:R-:W-:Y:S02]  /*3660*/  IMNMX R0, R5, R6, PT ;  /* 0x0000000605007217 */ /* 0x000fe40003800200 */
[----:B------:R-:W1:Y:S01]  /*3670*/  SHFL.BFLY PT, R5, R4, 0x2, 0x1f ;  /* 0x0c401f0004057f89 */ /* 0x000e6200000e0000 */
[----:B------:R-:W-:-:S03]  /*3680*/  ISETP.GT.AND P0, PT, R2, 0x8, PT ;  /* 0x000000080200780c */ /* 0x000fc60003f04270 */
[----:B------:R-:W2:Y:S01]  /*3690*/  SHFL.BFLY PT, R6, R3, 0x1, 0x1f ;  /* 0x0c201f0003067f89 */ /* 0x000ea200000e0000 */
[----:B------:R-:W-:Y:S02]  /*36a0*/  FSEL R72, R88, -INF , P0 ;  /* 0xff80000058487808 */ /* 0x000fe40000000000 */
[----:B------:R-:W-:-:S04]  /*36b0*/  ISETP.GT.AND P0, PT, R0, 0x1, PT ;  /* 0x000000010000780c */ /* 0x000fc80003f04270 */
[----:B------:R-:W-:Y:S02]  /*36c0*/  FSEL R75, R99, -INF , P0 ;  /* 0xff800000634b7808 */ /* 0x000fe40000000000 */
[----:B------:R-:W-:-:S04]  /*36d0*/  ISETP.GT.AND P0, PT, R0, 0x8, PT ;  /* 0x000000080000780c */ /* 0x000fc80003f04270 */
[----:B------:R-:W-:Y:S02]  /*36e0*/  FSEL R80, R90, -INF , P0 ;  /* 0xff8000005a507808 */ /* 0x000fe40000000000 */
[----:B------:R-:W-:Y:S02]  /*36f0*/  ISETP.GT.AND P0, PT, R0, 0x11, PT ;  /* 0x000000110000780c */ /* 0x000fe40003f04270 */
[C---:B------:R-:W-:Y:S02]  /*3700*/  ISETP.GT.AND P1, PT, R2.reuse, 0x1, PT ;  /* 0x000000010200780c */ /* 0x040fe40003f24270 */
[----:B------:R-:W-:Y:S02]  /*3710*/  FSEL R103, R59, -INF , P0 ;  /* 0xff8000003b677808 */ /* 0x000fe40000000000 */
[----:B------:R-:W-:Y:S02]  /*3720*/  ISETP.GT.AND P0, PT, R2, 0x19, PT ;  /* 0x000000190200780c */ /* 0x000fe40003f04270 */
[----:B------:R-:W-:-:S02]  /*3730*/  FSEL R40, R97, -INF , P1 ;  /* 0xff80000061287808 */ /* 0x000fc40000800000 */
[----:B-1----:R-:W-:Y:S02]  /*3740*/  FMNMX.FTZ R4, R4, R5, !PT ;  /* 0x0000000504047209 */ /* 0x002fe40007810000 */
[C---:B------:R-:W-:Y:S02]  /*3750*/  ISETP.GT.AND P1, PT, R0.reuse, RZ, PT ;  /* 0x000000ff0000720c */ /* 0x040fe40003f24270 */
[----:B------:R-:W-:Y:S02]  /*3760*/  FSEL R101, R53, -INF , P0 ;  /* 0xff80000035657808 */ /* 0x000fe40000000000 */
[----:B--2---:R-:W-:Y:S02]  /*3770*/  FMNMX.FTZ R143, R3, R6, !PT ;  /* 0x00000006038f7209 */ /* 0x004fe40007810000 */
[----:B------:R-:W-:Y:S01]  /*3780*/  ISETP.GT.AND P0, PT, R0, 0x19, PT ;  /* 0x000000190000780c */ /* 0x000fe20003f04270 */
[----:B------:R-:W1:Y:S01]  /*3790*/  SHFL.BFLY PT, R6, R4, 0x1, 0x1f ;  /* 0x0c201f0004067f89 */ /* 0x000e6200000e0000 */
[----:B------:R-:W-:Y:S01]  /*37a0*/  FSEL R74, R98, -INF , P1 ;  /* 0xff800000624a7808 */ /* 0x000fe20000800000 */
[----:B------:R-:W-:Y:S01]  /*37b0*/  FMUL.FTZ R3, R143, c[0x0][0x2d0] ;  /* 0x0000b4008f037a20 */ /* 0x000fe20000410000 */
[----:B------:R-:W-:-:S02]  /*37c0*/  ISETP.GT.AND P1, PT, R2, 0x11, PT ;  /* 0x000000110200780c */ /* 0x000fc40003f24270 */
[----:B------:R-:W-:Y:S02]  /*37d0*/  FSEL R125, R55, -INF , P0 ;  /* 0xff800000377d7808 */ /* 0x000fe40000000000 */
[----:B------:R-:W-:Y:S02]  /*37e0*/  FSETP.NEU.FTZ.AND P0, PT, R143, -INF , PT ;  /* 0xff8000008f00780b */ /* 0x000fe40003f1d000 */
[----:B------:R-:W-:Y:S02]  /*37f0*/  FSEL R83, R57, -INF , P1 ;  /* 0xff80000039537808 */ /* 0x000fe40000800000 */
[----:B------:R-:W-:Y:S02]  /*3800*/  ISETP.GT.AND P1, PT, R0, 0x10, PT ;  /* 0x000000100000780c */ /* 0x000fe40003f24270 */
[----:B------:R-:W-:Y:S02]  /*3810*/  FSEL R12, R3, RZ, P0 ;  /* 0x000000ff030c7208 */ /* 0x000fe40000000000 */
[----:B------:R-:W-:-:S02]  /*3820*/  ISETP.GT.AND P6, PT, R2, RZ, PT ;  /* 0x000000ff0200720c */ /* 0x000fc40003fc4270 */
[----:B------:R-:W-:Y:S01]  /*3830*/  FSEL R102, R58, -INF , P1 ;  /* 0xff8000003a667808 */ /* 0x000fe20000800000 */
[----:B------:R-:W-:Y:S01]  /*3840*/  FFMA.FTZ R3, R10, c[0x0][0x2d0], -R12 ;  /* 0x0000b4000a037a23 */ /* 0x000fe2000001080c */
[----:B------:R-:W-:Y:S02]  /*3850*/  ISETP.GT.AND P1, PT, R0, 0x18, PT ;  /* 0x000000180000780c */ /* 0x000fe40003f24270 */
[----:B------:R-:W-:Y:S01]  /*3860*/  FSEL R7, R96, -INF , P6 ;  /* 0xff80000060077808 */ /* 0x000fe20003000000 */
[----:B------:R2:W-:Y:S01]  /*3870*/  MUFU.EX2 R251, R3 ;  /* 0x0000000300fb7308 */ /* 0x0005e20000000800 */
[----:B------:R-:W-:Y:S02]  /*3880*/  ISETP.GT.AND P6, PT, R2, 0x9, PT ;  /* 0x000000090200780c */ /* 0x000fe40003fc4270 */
[----:B------:R-:W-:Y:S02]  /*3890*/  FSEL R124, R54, -INF , P1 ;  /* 0xff800000367c7808 */ /* 0x000fe40000800000 */
[----:B------:R-:W-:-:S02]  /*38a0*/  ISETP.GT.AND P1, PT, R2, 0x21, PT ;  /* 0x000000210200780c */ /* 0x000fc40003f24270 */
[----:B------:R-:W-:Y:S02]  /*38b0*/  FMNMX.FTZ R5, R7, R40, !PT ;  /* 0x0000002807057209 */ /* 0x000fe40007810000 */
[----:B------:R-:W-:Y:S02]  /*38c0*/  FSEL R73, R89, -INF , P6 ;  /* 0xff80000059497808 */ /* 0x000fe40003000000 */
[----:B------:R-:W-:Y:S02]  /*38d0*/  ISETP.GT.AND P6, PT, R2, 0x10, PT ;  /* 0x000000100200780c */ /* 0x000fe40003fc4270 */
[----:B------:R-:W-:Y:S01]  /*38e0*/  FSEL R127, R45, -INF , P1 ;  /* 0xff8000002d7f7808 */ /* 0x000fe20000800000 */
[----:B--2---:R-:W-:Y:S01]  /*38f0*/  FFMA.FTZ R3, R11, c[0x0][0x2d0], -R12 ;  /* 0x0000b4000b037a23 */ /* 0x004fe2000001080c */
[----:B------:R-:W-:Y:S02]  /*3900*/  ISETP.GT.AND P1, PT, R0, 0x21, PT ;  /* 0x000000210000780c */ /* 0x000fe40003f24270 */
[----:B------:R-:W-:Y:S01]  /*3910*/  ISETP.GT.AND P0, PT, R2, 0x28, PT ;  /* 0x000000280200780c */ /* 0x000fe20003f04270 */
[----:B------:R2:W3:Y:S01]  /*3920*/  MUFU.EX2 R249, R3 ;  /* 0x0000000300f97308 */ /* 0x0004e20000000800 */
[----:B------:R-:W-:-:S02]  /*3930*/  FSEL R82, R56, -INF , P6 ;  /* 0xff80000038527808 */ /* 0x000fc40003000000 */
[----:B-1----:R-:W-:Y:S01]  /*3940*/  FMNMX.FTZ R142, R4, R6, !PT ;  /* 0x00000006048e7209 */ /* 0x002fe20007810000 */
[----:B------:R-:W-:Y:S01]  /*3950*/  FFMA.FTZ R4, R13, c[0x0][0x2d0], -R12 ;  /* 0x0000b4000d047a23 */ /* 0x000fe2000001080c */
[----:B------:R-:W-:Y:S01]  /*3960*/  ISETP.GT.AND P6, PT, R0, 0x9, PT ;  /* 0x000000090000780c */ /* 0x000fe20003fc4270 */
[----:B------:R-:W-:Y:S01]  /*3970*/  LDSM.16.MT88.4 R56, [R205] ;  /* 0x00000000cd38783b */ /* 0x000fe20000004200 */
[----:B------:R-:W-:Y:S02]  /*3980*/  FSEL R139, R47, -INF , P1 ;  /* 0xff8000002f8b7808 */ /* 0x000fe40000800000 */
[----:B------:R-:W-:Y:S02]  /*3990*/  FSEL R128, R28, -INF , P0 ;  /* 0xff8000001c807808 */ /* 0x000fe40000000000 */
[----:B------:R-:W-:Y:S02]  /*39a0*/  ISETP.GT.AND P1, PT, R2, 0x29, PT ;  /* 0x000000290200780c */ /* 0x000fe40003f24270 */
[----:B--2---:R-:W-:-:S02]  /*39b0*/  FMNMX.FTZ R3, R72, R5, !PT ;  /* 0x0000000548037209 */ /* 0x004fc40007810000 */
[----:B------:R-:W-:Y:S02]  /*39c0*/  ISETP.GT.AND P0, PT, R0, 0x28, PT ;  /* 0x000000280000780c */ /* 0x000fe40003f04270 */
[----:B------:R-:W-:Y:S01]  /*39d0*/  FMNMX.FTZ R3, R73, R3, !PT ;  /* 0x0000000349037209 */ /* 0x000fe20007810000 */
[----:B------:R1:W-:Y:S01]  /*39e0*/  MUFU.EX2 R248, R4 ;  /* 0x0000000400f87308 */ /* 0x0003e20000000800 */
[----:B------:R-:W-:Y:S02]  /*39f0*/  FSEL R81, R91, -INF , P6 ;  /* 0xff8000005b517808 */ /* 0x000fe40003000000 */
[----:B------:R-:W-:Y:S02]  /*3a00*/  ISETP.GT.AND P6, PT, R2, 0x18, PT ;  /* 0x000000180200780c */ /* 0x000fe40003fc4270 */
[----:B------:R-:W-:Y:S01]  /*3a10*/  FSEL R129, R29, -INF , P1 ;  /* 0xff8000001d817808 */ /* 0x000fe20000800000 */
[----:B------:R-:W-:Y:S01]  /*3a20*/  FFMA.FTZ R5, R14, c[0x0][0x2d0], -R12 ;  /* 0x0000b4000e057a23 */ /* 0x000fe2000001080c */
[----:B------:R-:W-:Y:S01]  /*3a30*/  FSEL R147, R30, -INF , P0 ;  /* 0xff8000001e937808 */ /* 0x000fe20000000000 */
[----:B------:R-:W-:Y:S01]  /*3a40*/  LDSM.16.MT88.4 R88, [R206+0x2400] ;  /* 0x00240000ce58783b */ /* 0x000fe20000004200 */
[----:B------:R-:W-:-:S02]  /*3a50*/  ISETP.GT.AND P1, PT, R0, 0x29, PT ;  /* 0x000000290000780c */ /* 0x000fc40003f24270 */
[----:B------:R-:W-:Y:S02]  /*3a60*/  ISETP.GT.AND P0, PT, R2, 0x31, PT ;  /* 0x000000310200780c */ /* 0x000fe40003f04270 */
[----:B-1----:R-:W-:Y:S01]  /*3a70*/  FMNMX.FTZ R4, R82, R3, !PT ;  /* 0x0000000352047209 */ /* 0x002fe20007810000 */
[----:B------:R-:W-:Y:S01]  /*3a80*/  FMUL.FTZ R3, R142, c[0x0][0x2d0] ;  /* 0x0000b4008e037a20 */ /* 0x000fe20000410000 */
[----:B------:R-:W-:Y:S02]  /*3a90*/  FSEL R100, R52, -INF , P6 ;  /* 0xff80000034647808 */ /* 0x000fe40003000000 */
[----:B------:R-:W-:Y:S02]  /*3aa0*/  FMNMX.FTZ R4, R83, R4, !PT ;  /* 0x0000000453047209 */ /* 0x000fe40007810000 */
[----:B------:R-:W-:Y:S02]  /*3ab0*/  FSEL R148, R31, -INF , P1 ;  /* 0xff8000001f947808 */ /* 0x000fe40000800000 */
[----:B------:R-:W-:Y:S01]  /*3ac0*/  FSEL R194, R33, -INF , P0 ;  /* 0xff80000021c27808 */ /* 0x000fe20000000000 */
[----:B------:R1:W2:Y:S01]  /*3ad0*/  MUFU.EX2 R250, R5 ;  /* 0x0000000500fa7308 */ /* 0x0002a20000000800 */
[----:B------:R-:W-:Y:S01]  /*3ae0*/  ISETP.GT.AND P1, PT, R2, 0x30, PT ;  /* 0x000000300200780c */ /* 0x000fe20003f24270 */
[----:B------:R-:W-:Y:S01]  /*3af0*/  LDSM.16.MT88.4 R28, [R205+0x1400] ;  /* 0x00140000cd1c783b */ /* 0x000fe20000004200 */
[----:B------:R-:W-:-:S02]  /*3b00*/  FSETP.NEU.FTZ.AND P0, PT, R142, -INF , PT ;  /* 0xff8000008e00780b */ /* 0x000fc40003f1d000 */
[----:B------:R-:W-:Y:S02]  /*3b10*/  ISETP.GT.AND P6, PT, R2, 0x20, PT ;  /* 0x000000200200780c */ /* 0x000fe40003fc4270 */
[----:B------:R-:W-:Y:S02]  /*3b20*/  FMNMX.FTZ R4, R100, R4, !PT ;  /* 0x0000000464047209 */ /* 0x000fe40007810000 */
[----:B------:R-:W-:Y:S02]  /*3b30*/  FSEL R186, R32, -INF , P1 ;  /* 0xff80000020ba7808 */ /* 0x000fe40000800000 */
[----:B------:R-:W-:Y:S02]  /*3b40*/  FSEL R3, R3, RZ, P0 ;  /* 0x000000ff03037208 */ /* 0x000fe40000000000 */
[C---:B------:R-:W-:Y:S02]  /*3b50*/  ISETP.GT.AND P1, PT, R2.reuse, 0x38, PT ;  /* 0x000000380200780c */ /* 0x040fe40003f24270 */
[----:B------:R-:W-:-:S02]  /*3b60*/  ISETP.GT.AND P0, PT, R2, 0x39, PT ;  /* 0x000000390200780c */ /* 0x000fc40003f04270 */
[----:B------:R-:W-:Y:S02]  /*3b70*/  FSEL R126, R44, -INF , P6 ;  /* 0xff8000002c7e7808 */ /* 0x000fe40003000000 */
[----:B------:R-:W-:Y:S02]  /*3b80*/  FMNMX.FTZ R2, R101, R4, !PT ;  /* 0x0000000465027209 */ /* 0x000fe40007810000 */
[----:B-1----:R-:W-:Y:S02]  /*3b90*/  FMNMX.FTZ R5, R74, R75, !PT ;  /* 0x0000004b4a057209 */ /* 0x002fe40007810000 */
[----:B------:R-:W-:Y:S02]  /*3ba0*/  FMNMX.FTZ R2, R126, R2, !PT ;  /* 0x000000027e027209 */ /* 0x000fe40007810000 */
[----:B------:R-:W-:Y:S02]  /*3bb0*/  FMNMX.FTZ R5, R80, R5, !PT ;  /* 0x0000000550057209 */ /* 0x000fe40007810000 */
[----:B------:R-:W-:-:S02]  /*3bc0*/  FMNMX.FTZ R2, R127, R2, !PT ;  /* 0x000000027f027209 */ /* 0x000fc40007810000 */
[----:B------:R-:W-:Y:S02]  /*3bd0*/  FMNMX.FTZ R5, R81, R5, !PT ;  /* 0x0000000551057209 */ /* 0x000fe40007810000 */
[----:B------:R-:W-:Y:S02]  /*3be0*/  FMNMX.FTZ R2, R128, R2, !PT ;  /* 0x0000000280027209 */ /* 0x000fe40007810000 */
[----:B------:R-:W-:Y:S01]  /*3bf0*/  FMNMX.FTZ R5, R102, R5, !PT ;  /* 0x0000000566057209 */ /* 0x000fe20007810000 */
[----:B------:R-:W-:Y:S01]  /*3c00*/  FFMA.FTZ R4, R16, c[0x0][0x2d0], -R3 ;  /* 0x0000b40010047a23 */ /* 0x000fe20000010803 */
[----:B------:R-:W-:Y:S02]  /*3c10*/  FMNMX.FTZ R2, R129, R2, !PT ;  /* 0x0000000281027209 */ /* 0x000fe40007810000 */
[----:B------:R-:W-:Y:S01]  /*3c20*/  FMNMX.FTZ R5, R103, R5, !PT ;  /* 0x0000000567057209 */ /* 0x000fe20007810000 */
[----:B------:R1:W-:Y:S01]  /*3c30*/  MUFU.EX2 R246, R4 ;  /* 0x0000000400f67308 */ /* 0x0003e20000000800 */
[----:B------:R-:W-:-:S02]  /*3c40*/  FMNMX.FTZ R2, R186, R2, !PT ;  /* 0x00000002ba027209 */ /* 0x000fc40007810000 */
[----:B------:R-:W-:Y:S02]  /*3c50*/  ISETP.GT.AND P6, PT, R0, 0x20, PT ;  /* 0x000000200000780c */ /* 0x000fe40003fc4270 */
[----:B------:R-:W-:Y:S01]  /*3c60*/  FMNMX.FTZ R5, R124, R5, !PT ;  /* 0x000000057c057209 */ /* 0x000fe20007810000 */
[--C-:B------:R-:W-:Y:S01]  /*3c70*/  FFMA.FTZ R6, R15, c[0x0][0x2d0], -R3.reuse ;  /* 0x0000b4000f067a23 */ /* 0x100fe20000010803 */
[----:B------:R-:W-:Y:S02]  /*3c80*/  FSEL R15, R48, -INF , P1 ;  /* 0xff800000300f7808 */ /* 0x000fe40000800000 */
[----:B------:R-:W-:Y:S02]  /*3c90*/  FMNMX.FTZ R2, R194, R2, !PT ;  /* 0x00000002c2027209 */ /* 0x000fe40007810000 */
[----:B------:R-:W-:Y:S02]  /*3ca0*/  FSEL R137, R46, -INF , P6 ;  /* 0xff8000002e897808 */ /* 0x000fe40003000000 */
[----:B------:R-:W-:Y:S01]  /*3cb0*/  FMNMX.FTZ R5, R125, R5, !PT ;  /* 0x000000057d057209 */ /* 0x000fe20007810000 */
[----:B-1----:R-:W-:Y:S01]  /*3cc0*/  FFMA.FTZ R4, R17, c[0x0][0x2d0], -R3 ;  /* 0x0000b40011047a23 */ /* 0x002fe20000010803 */
[----:B------:R-:W-:-:S03]  /*3cd0*/  FSEL R14, R49, -INF , P0 ;  /* 0xff800000310e7808 */ /* 0x000fc60000000000 */
[----:B------:R1:W-:Y:S01]  /*3ce0*/  MUFU.EX2 R244, R4 ;  /* 0x0000000400f47308 */ /* 0x0003e20000000800 */
[----:B------:R-:W-:Y:S02]  /*3cf0*/  FMNMX.FTZ R2, R15, R2, !PT ;  /* 0x000000020f027209 */ /* 0x000fe40007810000 */
[----:B------:R-:W-:-:S04]  /*3d00*/  FMNMX.FTZ R5, R137, R5, !PT ;  /* 0x0000000589057209 */ /* 0x000fc80007810000 */
[----:B------:R-:W-:Y:S01]  /*3d10*/  FMNMX.FTZ R5, R139, R5, !PT ;  /* 0x000000058b057209 */ /* 0x000fe20007810000 */
[----:B-1----:R-:W-:-:S04]  /*3d20*/  FFMA.FTZ R4, R18, c[0x0][0x2d0], -R3 ;  /* 0x0000b40012047a23 */ /* 0x002fc80000010803 */
[----:B------:R1:W-:Y:S01]  /*3d30*/  MUFU.EX2 R245, R4 ;  /* 0x0000000400f57308 */ /* 0x0003e20000000800 */
[C---:B------:R-:W-:Y:S02]  /*3d40*/  ISETP.GT.AND P1, PT, R0.reuse, 0x30, PT ;  /* 0x000000300000780c */ /* 0x040fe40003f24270 */
[----:B------:R-:W-:-:S05]  /*3d50*/  ISETP.GT.AND P0, PT, R0, 0x31, PT ;  /* 0x000000310000780c */ /* 0x000fca0003f04270 */
[----:B------:R4:W5:Y:S01]  /*3d60*/  MUFU.EX2 R247, R6 ;  /* 0x0000000600f77308 */ /* 0x0009620000000800 */
[----:B-1----:R-:W-:Y:S02]  /*3d70*/  FMNMX.FTZ R4, R14, R2, !PT ;  /* 0x000000020e047209 */ /* 0x002fe40007810000 */
[----:B------:R-:W-:Y:S02]  /*3d80*/  FMNMX.FTZ R2, R147, R5, !PT ;  /* 0x0000000593027209 */ /* 0x000fe40007810000 */
[----:B------:R-:W-:Y:S01]  /*3d90*/  FSEL R196, R34, -INF , P1 ;  /* 0xff80000022c47808 */ /* 0x000fe20000800000 */
[----:B----4-:R-:W1:Y:S01]  /*3da0*/  SHFL.BFLY PT, R6, R4, 0x2, 0x1f ;  /* 0x0c401f0004067f89 */ /* 0x010e6200000e0000 */
[----:B------:R-:W-:Y:S02]  /*3db0*/  FMNMX.FTZ R2, R148, R2, !PT ;  /* 0x0000000294027209 */ /* 0x000fe40007810000 */
[----:B------:R-:W-:Y:S02]  /*3dc0*/  FSEL R201, R35, -INF , P0 ;  /* 0xff80000023c97808 */ /* 0x000fe40000000000 */
[----:B------:R-:W-:Y:S01]  /*3dd0*/  ISETP.GT.AND P1, PT, R0, 0x38, PT ;  /* 0x000000380000780c */ /* 0x000fe20003f24270 */
[----:B------:R-:W-:Y:S01]  /*3de0*/  FFMA.FTZ R5, R19, c[0x0][0x2d0], -R12 ;  /* 0x0000b40013057a23 */ /* 0x000fe2000001080c */
[----:B------:R-:W-:Y:S01]  /*3df0*/  FMNMX.FTZ R2, R196, R2, !PT ;  /* 0x00000002c4027209 */ /* 0x000fe20007810000 */
[----:B------:R-:W-:Y:S01]  /*3e00*/  LDSM.16.MT88.4 R32, [R205+0x400] ;  /* 0x00040000cd20783b */ /* 0x000fe20000004200 */
[----:B------:R-:W-:-:S02]  /*3e10*/  ISETP.GT.AND P0, PT, R0, 0x39, PT ;  /* 0x000000390000780c */ /* 0x000fc40003f04270 */
[----:B------:R-:W-:Y:S02]  /*3e20*/  FSEL R200, R50, -INF , P1 ;  /* 0xff80000032c87808 */ /* 0x000fe40000800000 */
[----:B------:R-:W-:Y:S02]  /*3e30*/  FMNMX.FTZ R2, R201, R2, !PT ;  /* 0x00000002c9027209 */ /* 0x000fe40007810000 */
[----:B------:R-:W-:Y:S02]  /*3e40*/  FSEL R202, R51, -INF , P0 ;  /* 0xff80000033ca7808 */ /* 0x000fe40000000000 */
[----:B------:R-:W-:-:S04]  /*3e50*/  FMNMX.FTZ R2, R200, R2, !PT ;  /* 0x00000002c8027209 */ /* 0x000fc80007810000 */
[----:B------:R-:W-:Y:S01]  /*3e60*/  FMNMX.FTZ R2, R202, R2, !PT ;  /* 0x00000002ca027209 */ /* 0x000fe20007810000 */
[----:B------:R4:W-:Y:S01]  /*3e70*/  MUFU.EX2 R240, R5 ;  /* 0x0000000500f07308 */ /* 0x0009e20000000800 */
[----:B-1----:R-:W-:-:S05]  /*3e80*/  FMNMX.FTZ R0, R4, R6, !PT ;  /* 0x0000000604007209 */ /* 0x002fca0007810000 */
[----:B------:R-:W1:Y:S04]  /*3e90*/  SHFL.BFLY PT, R6, R0, 0x1, 0x1f ;  /* 0x0c201f0000067f89 */ /* 0x000e6800000e0000 */
[----:B----4-:R-:W4:Y:S01]  /*3ea0*/  SHFL.BFLY PT, R5, R2, 0x2, 0x1f ;  /* 0x0c401f0002057f89 */ /* 0x010f2200000e0000 */
[----:B------:R-:W-:-:S04]  /*3eb0*/  FFMA.FTZ R4, R20, c[0x0][0x2d0], -R12 ;  /* 0x0000b40014047a23 */ /* 0x000fc8000001080c */
[----:B------:R2:W-:Y:S01]  /*3ec0*/  MUFU.EX2 R241, R4 ;  /* 0x0000000400f17308 */ /* 0x0005e20000000800 */
[----:B-1----:R-:W-:Y:S01]  /*3ed0*/  FMNMX.FTZ R145, R0, R6, !PT ;  /* 0x0000000600917209 */ /* 0x002fe20007810000 */
[----:B--2---:R-:W-:Y:S01]  /*3ee0*/  FFMA.FTZ R4, R22, c[0x0][0x2d0], -R12 ;  /* 0x0000b40016047a23 */ /* 0x004fe2000001080c */
[----:B----4-:R-:W-:-:S05]  /*3ef0*/  FMNMX.FTZ R2, R2, R5, !PT ;  /* 0x0000000502027209 */ /* 0x010fca0007810000 */
[----:B------:R1:W-:Y:S01]  /*3f00*/  MUFU.EX2 R242, R4 ;  /* 0x0000000400f27308 */ /* 0x0003e20000000800 */
[----:B------:R-:W2:Y:S01]  /*3f10*/  SHFL.BFLY PT, R6, R2, 0x1, 0x1f ;  /* 0x0c201f0002067f89 */ /* 0x000ea200000e0000 */
[----:B------:R-:W-:Y:S02]  /*3f20*/  FFMA.FTZ R0, R25, c[0x0][0x2d0], -R3 ;  /* 0x0000b40019007a23 */ /* 0x000fe40000010803 */
[----:B-1----:R-:W-:-:S04]  /*3f30*/  FFMA.FTZ R4, R21, c[0x0][0x2d0], -R12 ;  /* 0x0000b40015047a23 */ /* 0x002fc8000001080c */
[----:B------:R1:W-:Y:S01]  /*3f40*/  MUFU.EX2 R243, R4 ;  /* 0x0000000400f37308 */ /* 0x0003e20000000800 */
[C---:B------:R-:W-:Y:S01]  /*3f50*/  FMUL.FTZ R5, R145.reuse, c[0x0][0x2d0] ;  /* 0x0000b40091057a20 */ /* 0x040fe20000410000 */
[----:B------:R-:W-:Y:S01]  /*3f60*/  FSETP.NEU.FTZ.AND P0, PT, R145, -INF , PT ;  /* 0xff8000009100780b */ /* 0x000fe20003f1d000 */
[----:B-1----:R-:W-:-:S05]  /*3f70*/  FFMA.FTZ R4, R24, c[0x0][0x2d0], -R3 ;  /* 0x0000b40018047a23 */ /* 0x002fca0000010803 */
[----:B------:R1:W-:Y:S01]  /*3f80*/  MUFU.EX2 R236, R4 ;  /* 0x0000000400ec7308 */ /* 0x0003e20000000800 */
[----:B---3--:R-:W-:Y:S02]  /*3f90*/  F2FP.PACK_AB R8, R249, R251 ;  /* 0x000000fbf908723e */ /* 0x008fe400000000ff */
[----:B------:R-:W-:-:S05]  /*3fa0*/  F2FP.PACK_AB R10, R250, R248 ;  /* 0x000000f8fa0a723e */ /* 0x000fca00000000ff */
[----:B------:R3:W-:Y:S01]  /*3fb0*/  MUFU.EX2 R237, R0 ;  /* 0x0000000000ed7308 */ /* 0x0007e20000000800 */
[----:B-1----:R-:W-:Y:S01]  /*3fc0*/  FFMA.FTZ R4, R23, c[0x0][0x2d0], -R3 ;  /* 0x0000b40017047a23 */ /* 0x002fe20000010803 */
[----:B-----5:R-:W-:Y:S01]  /*3fd0*/  F2FP.PACK_AB R9, R246, R247 ;  /* 0x000000f7f609723e */ /* 0x020fe200000000ff */
[----:B------:R-:W1:Y:S05]  /*3fe0*/  LDSM.16.MT88.4 R20, [R206+0x1400] ;  /* 0x00140000ce14783b */ /* 0x000e6a0000004200 */
[----:B------:R4:W5:Y:S01]  /*3ff0*/  MUFU.EX2 R238, R4 ;  /* 0x0000000400ee7308 */ /* 0x0009620000000800 */
[----:B---3--:R-:W-:Y:S02]  /*4000*/  FSEL R0, R5, RZ, P0 ;  /* 0x000000ff05007208 */ /* 0x008fe40000000000 */
[----:B------:R-:W-:-:S02]  /*4010*/  F2FP.PACK_AB R11, R245, R244 ;  /* 0x000000f4f50b723e */ /* 0x000fc400000000ff */
[----:B--2---:R-:W-:Y:S01]  /*4020*/  FMNMX.FTZ R144, R2, R6, !PT ;  /* 0x0000000602907209 */ /* 0x004fe20007810000 */
[----:B----4-:R-:W-:-:S04]  /*4030*/  FFMA.FTZ R4, R26, c[0x0][0x2d0], -R3 ;  /* 0x0000b4001a047a23 */ /* 0x010fc80000010803 */
[C---:B------:R-:W-:Y:S01]  /*4040*/  HMMA.16816.F32 R120, R8.reuse, R56, RZ ;  /* 0x000000380878723c */ /* 0x040fe200000018ff */
[C---:B------:R-:W-:Y:S01]  /*4050*/  FMUL.FTZ R2, R144.reuse, c[0x0][0x2d0] ;  /* 0x0000b40090027a20 */ /* 0x040fe20000410000 */
[----:B------:R-:W-:Y:S01]  /*4060*/  FSETP.NEU.FTZ.AND P0, PT, R144, -INF , PT ;  /* 0xff8000009000780b */ /* 0x000fe20003f1d000 */
[----:B------:R2:W3:Y:S01]  /*4070*/  MUFU.EX2 R239, R4 ;  /* 0x0000000400ef7308 */ /* 0x0004e20000000800 */
[----:B------:R-:W4:Y:S04]  /*4080*/  LDSM.16.MT88.4 R24, [R205+0x2400] ;  /* 0x00240000cd18783b */ /* 0x000f280000004200 */
[----:B------:R-:W-:Y:S01]  /*4090*/  HMMA.16816.F32 R116, R8, R60, RZ ;  /* 0x0000003c0874723c */ /* 0x000fe200000018ff */
[----:B--2---:R-:W-:-:S07]  /*40a0*/  FFMA.FTZ R4, R7, c[0x0][0x2d0], -R0 ;  /* 0x0000b40007047a23 */ /* 0x004fce0000010800 */
[C---:B------:R-:W-:Y:S01]  /*40b0*/  HMMA.16816.F32 R112, R8.reuse, R76, RZ ;  /* 0x0000004c0870723c */ /* 0x040fe200000018ff */
[----:B------:R2:W-:Y:S07]  /*40c0*/  MUFU.EX2 R235, R4 ;  /* 0x0000000400eb7308 */ /* 0x0005ee0000000800 */
[----:B------:R-:W-:Y:S01]  /*40d0*/  HMMA.16816.F32 R108, R8, R64, RZ ;  /* 0x00000040086c723c */ /* 0x000fe200000018ff */
[----:B------:R-:W-:-:S07]  /*40e0*/  FSEL R2, R2, RZ, P0 ;  /* 0x000000ff02027208 */ /* 0x000fce0000000000 */
[----:B------:R-:W-:Y:S01]  /*40f0*/  HMMA.16816.F32 R104, R8, R84, RZ ;  /* 0x000000540868723c */ /* 0x000fe200000018ff */
[----:B--2---:R-:W-:-:S07]  /*4100*/  FFMA.FTZ R4, R40, c[0x0][0x2d0], -R0 ;  /* 0x0000b40028047a23 */ /* 0x004fce0000010800 */
[C---:B------:R-:W-:Y:S08]  /*4110*/  HMMA.16816.F32 R96, R8.reuse, R92, RZ ;  /* 0x0000005c0860723c */ /* 0x040ff000000018ff */
[C---:B------:R-:W-:Y:S08]  /*4120*/  HMMA.16816.F32 R68, R8.reuse, R58, RZ ;  /* 0x0000003a0844723c */ /* 0x040ff000000018ff */
[C---:B------:R-:W-:Y:S08]  /*4130*/  HMMA.16816.F32 R52, R8.reuse, R62, RZ ;  /* 0x0000003e0834723c */ /* 0x040ff000000018ff */
[C---:B------:R-:W-:Y:S08]  /*4140*/  HMMA.16816.F32 R48, R8.reuse, R78, RZ ;  /* 0x0000004e0830723c */ /* 0x040ff000000018ff */
[C---:B------:R-:W-:Y:S08]  /*4150*/  HMMA.16816.F32 R44, R8.reuse, R66, RZ ;  /* 0x00000042082c723c */ /* 0x040ff000000018ff */
[C---:B------:R-:W-:Y:S08]  /*4160*/  HMMA.16816.F32 R40, R8.reuse, R86, RZ ;  /* 0x000000560828723c */ /* 0x040ff000000018ff */
[----:B------:R-:W-:Y:S07]  /*4170*/  HMMA.16816.F32 R16, R8, R94, RZ ;  /* 0x0000005e0810723c */ /* 0x000fee00000018ff */
[----:B------:R-:W-:-:S04]  /*4180*/  FFMA.FTZ R8, R72, c[0x0][0x2d0], -R0 ;  /* 0x0000b40048087a23 */ /* 0x000fc80000010800 */
[----:B------:R2:W-:Y:S02]  /*4190*/  MUFU.EX2 R233, R8 ;  /* 0x0000000800e97308 */ /* 0x0005e40000000800 */
[----:B--2---:R-:W-:-:S06]  /*41a0*/  FFMA.FTZ R8, R73, c[0x0][0x2d0], -R0 ;  /* 0x0000b40049087a23 */ /* 0x004fcc0000010800 */
        /* <DEDUP_REMOVED lines=12> */
[----:B------:R2:W-:Y:S01]  /*4270*/  MUFU.EX2 R199, R8 ;  /* 0x0000000800c77308 */ /* 0x0005e20000000800 */
[----:B-----5:R-:W-:-:S07]  /*4280*/  F2FP.PACK_AB R5, R238, R236 ;  /* 0x000000ecee05723e */ /* 0x020fce00000000ff */
[----:B------:R5:W1:Y:S01]  /*4290*/  MUFU.EX2 R234, R4 ;  /* 0x0000000400ea7308 */ /* 0x000a620000000800 */
[----:B--2---:R-:W-:-:S07]  /*42a0*/  FFMA.FTZ R8, R100, c[0x0][0x2d0], -R0 ;  /* 0x0000b40064087a23 */ /* 0x004fce0000010800 */
[----:B------:R2:W-:Y:S01]  /*42b0*/  MUFU.EX2 R198, R8 ;  /* 0x0000000800c67308 */ /* 0x0005e20000000800 */
[----:B------:R-:W-:Y:S02]  /*42c0*/  F2FP.PACK_AB R6, R243, R242 ;  /* 0x000000f2f306723e */ /* 0x000fe400000000ff */
[----:B---3--:R-:W-:Y:S02]  /*42d0*/  F2FP.PACK_AB R7, R239, R237 ;  /* 0x000000edef07723e */ /* 0x008fe400000000ff */
[----:B-----5:R-:W-:Y:S01]  /*42e0*/  F2FP.PACK_AB R4, R241, R240 ;  /* 0x000000f0f104723e */ /* 0x020fe200000000ff */
[----:B--2---:R-:W-:-:S04]  /*42f0*/  FFMA.FTZ R8, R101, c[0x0][0x2d0], -R0 ;  /* 0x0000b40065087a23 */ /* 0x004fc80000010800 */
[----:B------:R2:W-:Y:S02]  /*4300*/  MUFU.EX2 R197, R8 ;  /* 0x0000000800c57308 */ /* 0x0005e40000000800 */
[----:B------:R-:W-:Y:S01]  /*4310*/  HMMA.16816.F32 R156, R4, R32, R120 ;  /* 0x00000020049c723c */ /* 0x000fe20000001878 */
[----:B--2---:R-:W-:-:S05]  /*4320*/  FFMA.FTZ R8, R102, c[0x0][0x2d0], -R2 ;  /* 0x0000b40066087a23 */ /* 0x004fca0000010802 */
[----:B------:R2:W-:Y:S02]  /*4330*/  MUFU.EX2 R185, R8 ;  /* 0x0000000800b97308 */ /* 0x0005e40000000800 */
[C---:B------:R-:W-:Y:S08]  /*4340*/  HMMA.16816.F32 R160, R4.reuse, R36, R116 ;  /* 0x0000002404a0723c */ /* 0x040ff00000001874 */
[----:B------:R-:W-:Y:S01]  /*4350*/  HMMA.16816.F32 R120, R4, R28, R112 ;  /* 0x0000001c0478723c */ /* 0x000fe20000001870 */
[----:B--2---:R-:W-:-:S07]  /*4360*/  FFMA.FTZ R8, R103, c[0x0][0x2d0], -R2 ;  /* 0x0000b40067087a23 */ /* 0x004fce0000010802 */
[C---:B-1----:R-:W-:Y:S01]  /*4370*/  HMMA.16816.F32 R152, R4.reuse, R20, R108 ;  /* 0x000000140498723c */ /* 0x042fe2000000186c */
[----:B------:R1:W2:Y:S07]  /*4380*/  MUFU.EX2 R193, R8 ;  /* 0x0000000800c17308 */ /* 0x0002ae0000000800 */
[C---:B----4-:R-:W-:Y:S08]  /*4390*/  HMMA.16816.F32 R108, R4.reuse, R24, R104 ;  /* 0x00000018046c723c */ /* 0x050ff00000001868 */
        /* <DEDUP_REMOVED lines=10> */
[----:B------:R-:W-:Y:S07]  /*4440*/  HMMA.16816.F32 R112, R4, R90, R16 ;  /* 0x0000005a0470723c */ /* 0x000fee0000001810 */
[----:B------:R-:W-:-:S02]  /*4450*/  F2FP.PACK_AB R4, R234, R235 ;  /* 0x000000ebea04723e */ /* 0x000fc400000000ff */
[----:B------:R-:W-:Y:S02]  /*4460*/  F2FP.PACK_AB R6, R232, R233 ;  /* 0x000000e9e806723e */ /* 0x000fe400000000ff */
[----:B------:R-:W-:Y:S02]  /*4470*/  F2FP.PACK_AB R5, R223, R231 ;  /* 0x000000e7df05723e */ /* 0x000fe400000000ff */
[----:B------:R-:W-:-:S07]  /*4480*/  F2FP.PACK_AB R7, R227, R224 ;  /* 0x000000e0e307723e */ /* 0x000fce00000000ff */
[C---:B-1----:R-:W-:Y:S08]  /*4490*/  HMMA.16816.F32 R8, R4.reuse, R84, RZ ;  /* 0x000000540408723c */ /* 0x042ff000000018ff */
        /* <DEDUP_REMOVED lines=12> */
[----:B--2---:R-:W-:Y:S02]  /*4560*/  F2FP.PACK_AB R5, R193, R185 ;  /* 0x000000b9c105723e */ /* 0x004fe400000000ff */
[----:B------:R-:W-:Y:S02]  /*4570*/  F2FP.PACK_AB R6, R197, R198 ;  /* 0x000000c6c506723e */ /* 0x000fe400000000ff */
[----:B---3--:R-:W-:-:S07]  /*4580*/  F2FP.PACK_AB R7, R187, R192 ;  /* 0x000000c0bb07723e */ /* 0x008fce00000000ff */
[----:B------:R-:W-:Y:S07]  /*4590*/  HMMA.16816.F32 R76, R4, R24, R8 ;  /* 0x00000018044c723c */ /* 0x000fee0000001808 */
[----:B------:R-:W-:-:S04]  /*45a0*/  FFMA.FTZ R8, R126, c[0x0][0x2d0], -R0 ;  /* 0x0000b4007e087a23 */ /* 0x000fc80000010800 */
        /* <DEDUP_REMOVED lines=10> */
[----:B------:R1:W-:Y:S01]  /*4650*/  MUFU.EX2 R146, R8 ;  /* 0x0000000800927308 */ /* 0x0003e20000000800 */
[----:B------:R-:W-:Y:S01]  /*4660*/  HMMA.16816.F32 R84, R4, R36, R48 ;  /* 0x000000240454723c */ /* 0x000fe20000001830 */
[----:B------:R-:W-:Y:S02]  /*4670*/  FFMA.FTZ R13, R128, c[0x0][0x2d0], -R0 ;  /* 0x0000b400800d7a23 */ /* 0x000fe40000010800 */
[----:B-1----:R-:W-:-:S04]  /*4680*/  FFMA.FTZ R8, R134, c[0x0][0x2d0], -R3 ;  /* 0x0000b40086087a23 */ /* 0x002fc80000010803 */
[----:B------:R1:W2:Y:S01]  /*4690*/  MUFU.EX2 R141, R8 ;  /* 0x00000008008d7308 */ /* 0x0002a20000000800 */
[----:B------:R-:W-:Y:S01]  /*46a0*/  HMMA.16816.F32 R48, R4, R88, R40 ;  /* 0x000000580430723c */ /* 0x000fe20000001828 */
[----:B-1----:R-:W-:-:S06]  /*46b0*/  FFMA.FTZ R8, R130, c[0x0][0x2d0], -R3 ;  /* 0x0000b40082087a23 */ /* 0x002fcc0000010803 */
[----:B------:R1:W-:Y:S01]  /*46c0*/  MUFU.EX2 R140, R8 ;  /* 0x00000008008c7308 */ /* 0x0003e20000000800 */
[C---:B------:R-:W-:Y:S01]  /*46d0*/  HMMA.16816.F32 R40, R4.reuse, R26, R64 ;  /* 0x0000001a0428723c */ /* 0x040fe20000001840 */
[----:B------:R-:W3:Y:S07]  /*46e0*/  LDSM.16.MT88.4 R24, [R206+0x800] ;  /* 0x00080000ce18783b */ /* 0x000eee0000004200 */
[----:B------:R-:W-:Y:S01]  /*46f0*/  HMMA.16816.F32 R96, R4, R32, R68 ;  /* 0x000000200460723c */ /* 0x000fe20000001844 */
[----:B-1----:R-:W-:-:S07]  /*4700*/  FFMA.FTZ R8, R138, c[0x0][0x2d0], -R3 ;  /* 0x0000b4008a087a23 */ /* 0x002fce0000010803 */
[C---:B------:R-:W-:Y:S01]  /*4710*/  HMMA.16816.F32 R60, R4.reuse, R38, R60 ;  /* 0x00000026043c723c */ /* 0x040fe2000000183c */
[----:B------:R1:W-:Y:S07]  /*4720*/  MUFU.EX2 R65, R13 ;  /* 0x0000000d00417308 */ /* 0x0003ee0000000800 */
[C---:B------:R-:W-:Y:S01]  /*4730*/  HMMA.16816.F32 R80, R4.reuse, R28, R44 ;  /* 0x0000001c0450723c */ /* 0x040fe2000000182c */
[----:B------:R4:W5:Y:S07]  /*4740*/  MUFU.EX2 R67, R8 ;  /* 0x0000000800437308 */ /* 0x00096e0000000800 */
[----:B------:R-:W-:Y:S01]  /*4750*/  HMMA.16816.F32 R68, R4, R20, R16 ;  /* 0x000000140444723c */ /* 0x000fe20000001810 */
[----:B------:R-:W-:Y:S01]  /*4760*/  LDSM.16.MT88.4 R16, [R206+0x1800] ;  /* 0x00180000ce10783b */ /* 0x000fe20000004200 */
[----:B-1----:R-:W-:-:S03]  /*4770*/  FFMA.FTZ R13, R129, c[0x0][0x2d0], -R0 ;  /* 0x0000b400810d7a23 */ /* 0x002fc60000010800 */
[----:B------:R-:W-:Y:S03]  /*4780*/  LDSM.16.MT88.4 R128, [R205+0x1c00] ;  /* 0x001c0000cd80783b */ /* 0x000fe60000004200 */
[C---:B------:R-:W-:Y:S01]  /*4790*/  HMMA.16816.F32 R72, R4.reuse, R34, R72 ;  /* 0x000000220448723c */ /* 0x040fe20000001848 */
[----:B----4-:R-:W1:Y:S04]  /*47a0*/  LDSM.16.MT88.4 R8, [R205+0x2800] ;  /* 0x00280000cd08783b */ /* 0x010e680000004200 */
[----:B------:R-:W-:Y:S03]  /*47b0*/  LDSM.16.MT88.4 R32, [R206+0x2800] ;  /* 0x00280000ce20783b */ /* 0x000fe60000004200 */
[C---:B------:R-:W-:Y:S01]  /*47c0*/  HMMA.16816.F32 R56, R4.reuse, R30, R56 ;  /* 0x0000001e0438723c */ /* 0x040fe20000001838 */
[----:B------:R-:W4:Y:S01]  /*47d0*/  LDSM.16.MT88.4 R28, [R205+0x800] ;  /* 0x00080000cd1c783b */ /* 0x000f220000004200 */
[----:B------:R2:W-:Y:S06]  /*47e0*/  MUFU.EX2 R66, R13 ;  /* 0x0000000d00427308 */ /* 0x0005ec0000000800 */
[----:B------:R-:W-:Y:S01]  /*47f0*/  HMMA.16816.F32 R36, R4, R22, R52 ;  /* 0x000000160424723c */ /* 0x000fe20000001834 */
[----:B------:R-:W1:Y:S01]  /*4800*/  LDSM.16.MT88.4 R20, [R205+0x1800] ;  /* 0x00180000cd14783b */ /* 0x000e620000004200 */
[----:B--2---:R-:W-:-:S04]  /*4810*/  FFMA.FTZ R13, R137, c[0x0][0x2d0], -R2 ;  /* 0x0000b400890d7a23 */ /* 0x004fc80000010802 */
[----:B------:R2:W-:Y:S02]  /*4820*/  MUFU.EX2 R52, R13 ;  /* 0x0000000d00347308 */ /* 0x0005e40000000800 */
[----:B------:R-:W-:Y:S01]  /*4830*/  HMMA.16816.F32 R44, R4, R90, R92 ;  /* 0x0000005a042c723c */ /* 0x000fe2000000185c */
[----:B--2---:R-:W-:-:S06]  /*4840*/  FFMA.FTZ R13, R139, c[0x0][0x2d0], -R2 ;  /* 0x0000b4008b0d7a23 */ /* 0x004fcc0000010802 */
[----:B------:R-:W-:Y:S01]  /*4850*/  FFMA.FTZ R4, R127, c[0x0][0x2d0], -R0 ;  /* 0x0000b4007f047a23 */ /* 0x000fe20000010800 */
[----:B------:R-:W-:Y:S01]  /*4860*/  F2FP.PACK_AB R5, R141, R146 ;  /* 0x000000928d05723e */ /* 0x000fe200000000ff */
[----:B------:R2:W-:Y:S01]  /*4870*/  MUFU.EX2 R53, R13 ;  /* 0x0000000d00357308 */ /* 0x0005e20000000800 */
[----:B------:R-:W-:Y:S01]  /*4880*/  F2FP.PACK_AB R6, R176, R178 ;  /* 0x000000b2b006723e */ /* 0x000fe200000000ff */
[----:B------:R-:W-:Y:S01]  /*4890*/  LDSM.16.MT88.4 R136, [R206+0x1c00] ;  /* 0x001c0000ce88783b */ /* 0x000fe20000004200 */
[----:B--2---:R-:W-:-:S05]  /*48a0*/  FFMA.FTZ R13, R147, c[0x0][0x2d0], -R2 ;  /* 0x0000b400930d7a23 */ /* 0x004fca0000010802 */
[----:B------:R2:W-:Y:S01]  /*48b0*/  MUFU.EX2 R54, R13 ;  /* 0x0000000d00367308 */ /* 0x0005e20000000800 */
[----:B-----5:R-:W-:-:S07]  /*48c0*/  F2FP.PACK_AB R7, R67, R140 ;  /* 0x0000008c4307723e */ /* 0x020fce00000000ff */
[----:B------:R5:W1:Y:S01]  /*48d0*/  MUFU.EX2 R55, R4 ;  /* 0x0000000400377308 */ /* 0x000a620000000800 */
[----:B--2---:R-:W-:-:S07]  /*48e0*/  FFMA.FTZ R13, R148, c[0x0][0x2d0], -R2 ;  /* 0x0000b400940d7a23 */ /* 0x004fce0000010802 */
[----:B------:R2:W1:Y:S01]  /*48f0*/  MUFU.EX2 R64, R13 ;  /* 0x0000000d00407308 */ /* 0x0004620000000800 */
[----:B-----5:R-:W-:Y:S01]  /*4900*/  F2FP.PACK_AB R4, R177, R179 ;  /* 0x000000b3b104723e */ /* 0x020fe200000000ff */
[----:B------:R-:W-:-:S06]  /*4910*/  IMAD.MOV.U32 R147, RZ, RZ, R149 ;  /* 0x000000ffff937224 */ /* 0x000fcc00078e0095 */
[C---:B---3--:R-:W-:Y:S08]  /*4920*/  HMMA.16816.F32 R104, R4.reuse, R24, R160 ;  /* 0x000000180468723c */ /* 0x048ff000000018a0 */
[----:B-1----:R-:W-:Y:S01]  /*4930*/  HMMA.16816.F32 R88, R4, R8, R108 ;  /* 0x000000080458723c */ /* 0x002fe2000000186c */
[----:B--2---:R-:W-:-:S07]  /*4940*/  FFMA.FTZ R13, R230, c[0x0][0x2d0], -R12 ;  /* 0x0000b400e60d7a23 */ /* 0x004fce000001080c */
[C---:B----4-:R-:W-:Y:S08]  /*4950*/  HMMA.16816.F32 R156, R4.reuse, R28, R156 ;  /* 0x0000001c049c723c */ /* 0x050ff0000000189c */
[C---:B------:R-:W-:Y:S08]  /*4960*/  HMMA.16816.F32 R120, R4.reuse, R20, R120 ;  /* 0x000000140478723c */ /* 0x040ff00000001878 */
[C---:B------:R-:W-:Y:S08]  /*4970*/  HMMA.16816.F32 R132, R4.reuse, R16, R152 ;  /* 0x000000100484723c */ /* 0x040ff00000001898 */
[C---:B------:R-:W-:Y:S08]  /*4980*/  HMMA.16816.F32 R180, R4.reuse, R32, R180 ;  /* 0x0000002004b4723c */ /* 0x040ff000000018b4 */
[C---:B------:R-:W-:Y:S08]  /*4990*/  HMMA.16816.F32 R160, R4.reuse, R30, R188 ;  /* 0x0000001e04a0723c */ /* 0x040ff000000018bc */
[C---:B------:R-:W-:Y:S08]  /*49a0*/  HMMA.16816.F32 R108, R4.reuse, R26, R168 ;  /* 0x0000001a046c723c */ /* 0x040ff000000018a8 */
[C---:B------:R-:W-:Y:S01]  /*49b0*/  HMMA.16816.F32 R124, R4.reuse, R22, R164 ;  /* 0x00000016047c723c */ /* 0x040fe200000018a4 */
[----:B------:R-:W1:Y:S07]  /*49c0*/  LDSM.16.MT88.4 R164, [R205+0xc00] ;  /* 0x000c0000cda4783b */ /* 0x000e6e0000004200 */
[C---:B------:R-:W-:Y:S08]  /*49d0*/  HMMA.16816.F32 R172, R4.reuse, R18, R172 ;  /* 0x0000001204ac723c */ /* 0x040ff000000018ac */
[C---:B------:R-:W-:Y:S08]  /*49e0*/  HMMA.16816.F32 R100, R4.reuse, R10, R116 ;  /* 0x0000000a0464723c */ /* 0x040ff00000001874 */
[----:B------:R-:W-:Y:S01]  /*49f0*/  HMMA.16816.F32 R148, R4, R34, R112 ;  /* 0x000000220494723c */ /* 0x000fe20000001870 */
[----:B------:R-:W-:Y:S06]  /*4a00*/  LDSM.16.MT88.4 R112, [R206+0xc00] ;  /* 0x000c0000ce70783b */ /* 0x000fec0000004200 */
[----:B------:R-:W-:-:S02]  /*4a10*/  F2FP.PACK_AB R4, R55, R184 ;  /* 0x000000b83704723e */ /* 0x000fc400000000ff */
[----:B------:R-:W-:Y:S02]  /*4a20*/  F2FP.PACK_AB R5, R53, R52 ;  /* 0x000000343505723e */ /* 0x000fe400000000ff */
[----:B------:R-:W-:Y:S02]  /*4a30*/  F2FP.PACK_AB R6, R66, R65 ;  /* 0x000000414206723e */ /* 0x000fe400000000ff */
[----:B------:R-:W-:-:S07]  /*4a40*/  F2FP.PACK_AB R7, R64, R54 ;  /* 0x000000364007723e */ /* 0x000fce00000000ff */
[C---:B------:R-:W-:Y:S01]  /*4a50*/  HMMA.16816.F32 R84, R4.reuse, R24, R84 ;  /* 0x000000180454723c */ /* 0x040fe20000001854 */
[----:B------:R2:W-:Y:S07]  /*4a60*/  MUFU.EX2 R24, R13 ;  /* 0x0000000d00187308 */ /* 0x0005ee0000000800 */
[----:B------:R-:W-:Y:S01]  /*4a70*/  HMMA.16816.F32 R60, R4, R26, R60 ;  /* 0x0000001a043c723c */ /* 0x000fe2000000183c */
[----:B--2---:R-:W-:-:S04]  /*4a80*/  FFMA.FTZ R13, R228, c[0x0][0x2d0], -R12 ;  /* 0x0000b400e40d7a23 */ /* 0x004fc8000001080c */
[----:B------:R2:W3:Y:S03]  /*4a90*/  MUFU.EX2 R26, R13 ;  /* 0x0000000d001a7308 */ /* 0x0004e60000000800 */
[----:B------:R-:W-:Y:S01]  /*4aa0*/  HMMA.16816.F32 R56, R4, R22, R56 ;  /* 0x000000160438723c */ /* 0x000fe20000001838 */
[--C-:B--2---:R-:W-:Y:S02]  /*4ab0*/  FFMA.FTZ R13, R221, c[0x0][0x2d0], -R12.reuse ;  /* 0x0000b400dd0d7a23 */ /* 0x104fe4000001080c */
[----:B------:R-:W-:-:S04]  /*4ac0*/  FFMA.FTZ R12, R222, c[0x0][0x2d0], -R12 ;  /* 0x0000b400de0c7a23 */ /* 0x000fc8000001080c */
[----:B------:R2:W-:Y:S01]  /*4ad0*/  MUFU.EX2 R27, R12 ;  /* 0x0000000c001b7308 */ /* 0x0005e20000000800 */
[C---:B------:R-:W-:Y:S08]  /*4ae0*/  HMMA.16816.F32 R168, R4.reuse, R16, R68 ;  /* 0x0000001004a8723c */ /* 0x040ff00000001844 */
[----:B------:R-:W-:Y:S01]  /*4af0*/  HMMA.16816.F32 R68, R4, R8, R76 ;  /* 0x000000080444723c */ /* 0x000fe2000000184c */
[----:B--2---:R-:W-:-:S06]  /*4b00*/  FFMA.FTZ R12, R203, c[0x0][0x2d0], -R3 ;  /* 0x0000b400cb0c7a23 */ /* 0x004fcc0000010803 */
[--C-:B------:R-:W-:Y:S01]  /*4b10*/  FFMA.FTZ R8, R229, c[0x0][0x2d0], -R3.reuse ;  /* 0x0000b400e5087a23 */ /* 0x100fe20000010803 */
[----:B------:R2:W-:Y:S01]  /*4b20*/  MUFU.EX2 R23, R12 ;  /* 0x0000000c00177308 */ /* 0x0005e20000000800 */
[----:B------:R-:W-:Y:S01]  /*4b30*/  HMMA.16816.F32 R116, R4, R20, R80 ;  /* 0x000000140474723c */ /* 0x000fe20000001850 */
[----:B------:R-:W4:Y:S01]  /*4b40*/  LDSM.16.MT88.4 R80, [R205+0x2c00] ;  /* 0x002c0000cd50783b */ /* 0x000f220000004200 */
[--C-:B--2---:R-:W-:Y:S02]  /*4b50*/  FFMA.FTZ R12, R226, c[0x0][0x2d0], -R3.reuse ;  /* 0x0000b400e20c7a23 */ /* 0x104fe40000010803 */
[----:B------:R-:W-:-:S04]  /*4b60*/  FFMA.FTZ R3, R225, c[0x0][0x2d0], -R3 ;  /* 0x0000b400e1037a23 */ /* 0x000fc80000010803 */
[----:B------:R2:W-:Y:S01]  /*4b70*/  MUFU.EX2 R20, R3 ;  /* 0x0000000300147308 */ /* 0x0005e20000000800 */
[----:B------:R-:W-:Y:S01]  /*4b80*/  HMMA.16816.F32 R36, R4, R18, R36 ;  /* 0x000000120424723c */ /* 0x000fe20000001824 */
[----:B--2---:R-:W-:-:S06]  /*4b90*/  FFMA.FTZ R3, R186, c[0x0][0x2d0], -R0 ;  /* 0x0000b400ba037a23 */ /* 0x004fcc0000010800 */
[----:B------:R2:W-:Y:S02]  /*4ba0*/  MUFU.EX2 R19, R3 ;  /* 0x0000000300137308 */ /* 0x0005e40000000800 */
[----:B--2---:R-:W-:-:S06]  /*4bb0*/  FFMA.FTZ R3, R194, c[0x0][0x2d0], -R0 ;  /* 0x0000b400c2037a23 */ /* 0x004fcc0000010800 */
[----:B------:R2:W-:Y:S02]  /*4bc0*/  MUFU.EX2 R16, R3 ;  /* 0x0000000300107308 */ /* 0x0005e40000000800 */
[--C-:B--2---:R-:W-:Y:S02]  /*4bd0*/  FFMA.FTZ R3, R15, c[0x0][0x2d0], -R0.reuse ;  /* 0x0000b4000f037a23 */ /* 0x104fe40000010800 */
[----:B------:R-:W-:-:S04]  /*4be0*/  FFMA.FTZ R0, R14, c[0x0][0x2d0], -R0 ;  /* 0x0000b4000e007a23 */ /* 0x000fc80000010800 */
[----:B------:R2:W-:Y:S01]  /*4bf0*/  MUFU.EX2 R17, R0 ;  /* 0x0000000000117308 */ /* 0x0005e20000000800 */
[----:B------:R-:W-:Y:S07]  /*4c00*/  HMMA.16816.F32 R152, R4, R28, R96 ;  /* 0x0000001c0498723c */ /* 0x000fee0000001860 */
[----:B------:R-:W5:Y:S01]  /*4c10*/  MUFU.EX2 R21, R12 ;  /* 0x0000000c00157308 */ /* 0x000f620000000800 */
[----:B--2---:R-:W-:-:S07]  /*4c20*/  FFMA.FTZ R0, R196, c[0x0][0x2d0], -R2 ;  /* 0x0000b400c4007a23 */ /* 0x004fce0000010802 */
[----:B------:R2:W-:Y:S01]  /*4c30*/  MUFU.EX2 R12, R0 ;  /* 0x00000000000c7308 */ /* 0x0005e20000000800 */
[C---:B------:R-:W-:Y:S07]  /*4c40*/  HMMA.16816.F32 R28, R4.reuse, R30, R72 ;  /* 0x0000001e041c723c */ /* 0x040fee0000001848 */
[----:B------:R-:W1:Y:S01]  /*4c50*/  MUFU.EX2 R25, R13 ;  /* 0x0000000d00197308 */ /* 0x000e620000000800 */
[----:B------:R-:W-:Y:S01]  /*4c60*/  HMMA.16816.F32 R40, R4, R10, R40 ;  /* 0x0000000a0428723c */ /* 0x000fe20000001828 */
[----:B--2---:R-:W-:-:S07]  /*4c70*/  FFMA.FTZ R0, R201, c[0x0][0x2d0], -R2 ;  /* 0x0000b400c9007a23 */ /* 0x004fce0000010802 */
[C---:B------:R-:W-:Y:S01]  /*4c80*/  HMMA.16816.F32 R48, R4.reuse, R32, R48 ;  /* 0x000000200430723c */ /* 0x040fe20000001830 */
[----:B------:R2:W-:Y:S07]  /*4c90*/  MUFU.EX2 R13, R0 ;  /* 0x00000000000d7308 */ /* 0x0005ee0000000800 */
[----:B------:R-:W-:Y:S01]  /*4ca0*/  HMMA.16816.F32 R44, R4, R34, R44 ;  /* 0x00000022042c723c */ /* 0x000fe2000000182c */
[----:B------:R-:W1:Y:S01]  /*4cb0*/  LDSM.16.MT88.4 R4, [R206+0x2c00] ;  /* 0x002c0000ce04783b */ /* 0x000e620000004200 */
[----:B------:R-:W1:Y:S01]  /*4cc0*/  MUFU.EX2 R22, R8 ;  /* 0x0000000800167308 */ /* 0x000e620000000800 */
[----:B--2---:R-:W-:-:S02]  /*4cd0*/  FFMA.FTZ R0, R200, c[0x0][0x2d0], -R2 ;  /* 0x0000b400c8007a23 */ /* 0x004fc40000010802 */
[----:B------:R-:W-:-:S05]  /*4ce0*/  FFMA.FTZ R2, R202, c[0x0][0x2d0], -R2 ;  /* 0x0000b400ca027a23 */ /* 0x000fca0000010802 */
[----:B------:R-:W2:Y:S08]  /*4cf0*/  MUFU.EX2 R18, R3 ;  /* 0x0000000300127308 */ /* 0x000eb00000000800 */
[----:B------:R2:W-:Y:S08]  /*4d00*/  MUFU.EX2 R14, R0 ;  /* 0x00000000000e7308 */ /* 0x0005f00000000800 */
[----:B------:R1:W1:Y:S01]  /*4d10*/  MUFU.EX2 R15, R2 ;  /* 0x00000002000f7308 */ /* 0x0002620000000800 */
[----:B---3--:R-:W-:Y:S01]  /*4d20*/  F2FP.PACK_AB R92, R26, R24 ;  /* 0x000000181a5c723e */ /* 0x008fe200000000ff */
[----:B--2---:R-:W-:-:S02]  /*4d30*/  IMAD.MOV.U32 R0, RZ, RZ, R147 ;  /* 0x000000ffff007224 */ /* 0x004fc400078e0093 */
[----:B-1----:R-:W-:-:S05]  /*4d40*/  @P2 IMAD.HI.U32 R2, R147, c[0x0][0x2c8], RZ ;  /* 0x0000b20093022a27 */ /* 0x002fca00078e00ff */
[----:B------:R-:W-:Y:S01]  /*4d50*/  @P2 SHF.R.U32.HI R0, RZ, c[0x0][0x2cc], R2 ;  /* 0x0000b300ff002a19 */ /* 0x000fe20000011602 */
[----:B------:R-:W-:Y:S01]  /*4d60*/  IMAD.MOV.U32 R2, RZ, RZ, c[0x0][0x168] ;  /* 0x00005a00ff027624 */ /* 0x000fe200078e00ff */
[----:B-----5:R-:W-:Y:S02]  /*4d70*/  F2FP.PACK_AB R93, R21, R23 ;  /* 0x00000017155d723e */ /* 0x020fe400000000ff */
[----:B------:R-:W-:Y:S02]  /*4d80*/  F2FP.PACK_AB R94, R27, R25 ;  /* 0x000000191b5e723e */ /* 0x000fe400000000ff */
[----:B------:R-:W-:Y:S02]  /*4d90*/  F2FP.PACK_AB R95, R20, R22 ;  /* 0x00000016145f723e */ /* 0x000fe400000000ff */
[----:B------:R-:W-:Y:S02]  /*4da0*/  F2FP.PACK_AB R96, R16, R19 ;  /* 0x000000131060723e */ /* 0x000fe400000000ff */
[----:B------:R-:W-:-:S02]  /*4db0*/  F2FP.PACK_AB R97, R13, R12 ;  /* 0x0000000c0d61723e */ /* 0x000fc400000000ff */
[----:B------:R-:W-:Y:S02]  /*4dc0*/  F2FP.PACK_AB R98, R17, R18 ;  /* 0x000000121162723e */ /* 0x000fe400000000ff */
[----:B------:R-:W-:Y:S02]  /*4dd0*/  F2FP.PACK_AB R99, R15, R14 ;  /* 0x0000000e0f63723e */ /* 0x000fe400000000ff */
[----:B------:R-:W-:Y:S01]  /*4de0*/  IADD3 R0, R0, c[0x0][0x1d0], -R2 ;  /* 0x0000740000007a10 */ /* 0x000fe20007ffe802 */
[----:B------:R-:W-:Y:S03]  /*4df0*/  HMMA.16816.F32 R156, R92, R164, R156 ;  /* 0x000000a45c9c723c */ /* 0x000fe6000000189c */
        /* <DEDUP_REMOVED lines=12> */
[----:B------:R-:W-:Y:S01]  /*4ec0*/  FADD.FTZ R9, R244, R2 ;  /* 0x00000002f4097221 */ /* 0x000fe20000010000 */
[----:B----4-:R-:W-:Y:S01]  /*4ed0*/  HMMA.16816.F32 R76, R92, R82, R100 ;  /* 0x000000525c4c723c */ /* 0x010fe20000001864 */
[----:B------:R-:W-:Y:S02]  /*4ee0*/  FADD.FTZ R8, R232, R0 ;  /* 0x00000000e8087221 */ /* 0x000fe40000010000 */
[----:B------:R-:W-:Y:S02]  /*4ef0*/  FADD.FTZ R3, R227, R11 ;  /* 0x0000000be3037221 */ /* 0x000fe40000010000 */
[----:B------:R-:W-:-:S02]  /*4f00*/  FADD.FTZ R2, R250, R10 ;  /* 0x0000000afa027221 */ /* 0x000fc40000010000 */
[----:B------:R-:W-:Y:S01]  /*4f10*/  FADD.FTZ R0, R245, R9 ;  /* 0x00000009f5007221 */ /* 0x000fe20000010000 */
[----:B------:R-:W-:Y:S01]  /*4f20*/  HMMA.16816.F32 R72, R92, R80, R88 ;  /* 0x000000505c48723c */ /* 0x000fe20000001858 */
[----:B------:R-:W-:-:S07]  /*4f30*/  FADD.FTZ R3, R185, R3 ;  /* 0x00000003b9037221 */ /* 0x000fce0000010000 */
[----:B------:R-:W-:Y:S01]  /*4f40*/  HMMA.16816.F32 R100, R96, R112, R84 ;  /* 0x000000706064723c */ /* 0x000fe20000001854 */
[----:B------:R-:W-:-:S07]  /*4f50*/  FADD.FTZ R3, R193, R3 ;  /* 0x00000003c1037221 */ /* 0x000fce0000010000 */
[-C--:B------:R-:W-:Y:S08]  /*4f60*/  HMMA.16816.F32 R88, R92, R4.reuse, R180 ;  /* 0x000000045c58723c */ /* 0x080ff000000018b4 */
[----:B------:R-:W-:Y:S07]  /*4f70*/  HMMA.16816.F32 R84, R96, R4, R48 ;  /* 0x000000046054723c */ /* 0x000fee0000001830 */
        /* <DEDUP_REMOVED lines=35> */
[----:B------:R-:W-:Y:S01]  /*51b0*/  FADD.FTZ R2, R13, R2 ;  /* 0x000000020d027221 */ /* 0x000fe20000010000 */
[----:B------:R-:W-:Y:S01]  /*51c0*/  SHF.R.S32.HI R5, RZ, 0x6, R28 ;  /* 0x00000006ff057819 */ /* 0x000fe2000001141c */
[----:B------:R-:W-:-:S02]  /*51d0*/  FADD.FTZ R0, R26, R0 ;  /* 0x000000001a007221 */ /* 0x000fc40000010000 */
[----:B------:R-:W-:Y:S02]  /*51e0*/  FADD.FTZ R4, R21, R4 ;  /* 0x0000000415047221 */ /* 0x000fe40000010000 */
[----:B------:R-:W-:Y:S02]  /*51f0*/  FADD.FTZ R3, R18, R3 ;  /* 0x0000000312037221 */ /* 0x000fe40000010000 */
[----:B------:R-:W-:Y:S01]  /*5200*/  FADD.FTZ R2, R14, R2 ;  /* 0x000000020e027221 */ /* 0x000fe20000010000 */
[----:B------:R-:W-:Y:S01]  /*5210*/  IMNMX R29, RZ, R5, !PT ;  /* 0x00000005ff1d7217 */ /* 0x000fe20007800200 */
[----:B------:R-:W-:Y:S02]  /*5220*/  FADD.FTZ R0, R25, R0 ;  /* 0x0000000019007221 */ /* 0x000fe40000010000 */
[----:B------:R-:W-:Y:S02]  /*5230*/  FADD.FTZ R4, R22, R4 ;  /* 0x0000000416047221 */ /* 0x000fe40000010000 */
[----:B------:R-:W-:-:S02]  /*5240*/  FADD.FTZ R5, R17, R3 ;  /* 0x0000000311057221 */ /* 0x000fc40000010000 */
[----:B------:R-:W-:Y:S02]  /*5250*/  FADD.FTZ R3, R15, R2 ;  /* 0x000000020f037221 */ /* 0x000fe40000010000 */
[----:B------:R-:W-:Y:S02]  /*5260*/  FADD.FTZ R2, R27, R0 ;  /* 0x000000001b027221 */ /* 0x000fe40000010000 */
[----:B------:R-:W-:Y:S01]  /*5270*/  FADD.FTZ R0, R20, R4 ;  /* 0x0000000414007221 */ /* 0x000fe20000010000 */
[----:B------:R1:W-:Y:S04]  /*5280*/  STL [R1+0x2c], R29 ;  /* 0x00002c1d01007387 */ /* 0x0003e80000100800 */
[----:B------:R1:W-:Y:S01]  /*5290*/  STL [R1+0x18], R5 ;  /* 0x0000180501007387 */ /* 0x0003e20000100800 */
[----:B------:R-:W-:-:S03]  /*52a0*/  IADD3 R202, R252, -0x2, RZ ;  /* 0xfffffffefcca7810 */ /* 0x000fc60007ffe0ff */
[----:B------:R1:W-:Y:S04]  /*52b0*/  STL [R1+0x1c], R3 ;  /* 0x00001c0301007387 */ /* 0x0003e80000100800 */
[----:B------:R1:W-:Y:S04]  /*52c0*/  STL [R1+0x24], R0 ;  /* 0x0000240001007387 */ /* 0x0003e80000100800 */
[----:B------:R1:W-:Y:S01]  /*52d0*/  STL [R1+0x20], R2 ;  /* 0x0000200201007387 */ /* 0x0003e20000100800 */
[----:B------:R-:W-:Y:S01]  /*52e0*/  ISETP.GE.AND P0, PT, R202, R29, PT ;  /* 0x0000001dca00720c */ /* 0x000fe20003f06270 */
        /* <DEDUP_REMOVED lines=12> */
[----:B------:R-:W-:Y:S08]  /*53b0*/  HMMA.16816.F32 R80, R96, R82, R40 ;  /* 0x000000526050723c */ /* 0x000ff00000001828 */
[-C--:B------:R-:W-:Y:S08]  /*53c0*/  HMMA.16816.F32 R92, R92, R6.reuse, R148 ;  /* 0x000000065c5c723c */ /* 0x080ff00000001894 */
        /* <DEDUP_REMOVED lines=8> */
.L_x_1307:
        /* <DEDUP_REMOVED lines=9> */
[----:B------:R-:W-:Y:S02]  /*54e0*/  @P6 IMAD R0, R0, c[0x0][0x208], RZ ;  /* 0x0000820000006a24 */ /* 0x000fe400078e02ff */
[----:B------:R-:W-:Y:S02]  /*54f0*/  @P6 IMAD.SHL.U32 R2, R28, 0x40, RZ ;  /* 0x000000401c026824 */ /* 0x000fe400078e00ff */
[----:B------:R-:W-:Y:S01]  /*5500*/  @P6 IMAD R0, R221, c[0x0][0x20c], R0 ;  /* 0x00008300dd006a24 */ /* 0x000fe200078e0200 */
[----:B------:R-:W4:Y:S01]  /*5510*/  LDL R235, [R1+0x28] ;  /* 0x0000280001eb7983 */ /* 0x000f220000100800 */
[----:B------:R-:W-:Y:S02]  /*5520*/  @P6 IMAD.MOV.U32 R142, RZ, RZ, c[0x0][0x208] ;  /* 0x00008200ff8e6624 */ /* 0x000fe400078e00ff */
[----:B------:R-:W-:Y:S01]  /*5530*/  @P6 IMAD.IADD R0, R29, 0x1, R0 ;  /* 0x000000011d006824 */ /* 0x000fe200078e0200 */
[----:B------:R-:W-:Y:S02]  /*5540*/  LDSM.16.M88.4 R64, [R207] ;  /* 0x00000000cf40783b */ /* 0x000fe40000000200 */
[----:B------:R-:W-:Y:S02]  /*5550*/  @P6 LEA R3, P0, R142, R2, 0x5 ;  /* 0x000000028e036211 */ /* 0x000fe400078028ff */
[----:B------:R-:W-:Y:S02]  /*5560*/  @P6 SHF.L.U64.HI R0, R28, 0x6, R0 ;  /* 0x000000061c006819 */ /* 0x000fe40000010200 */
[----:B------:R-:W-:Y:S02]  /*5570*/  @P6 MOV R28, c[0x0][0x20c] ;  /* 0x00008300001c6a02 */ /* 0x000fe40000000f00 */
[----:B------:R-:W1:Y:S02]  /*5580*/  LDSM.16.M88.4 R16, [R204] ;  /* 0x00000000cc10783b */ /* 0x000e640000000200 */
[----:B------:R-:W-:Y:S06]  /*5590*/  @P6 LEA.HI.X R142, R142, R0, R28, 0x5, P0 ;  /* 0x000000008e8e6211 */ /* 0x000fec00000f2c1c */
[----:B------:R-:W5:Y:S08]  /*55a0*/  LDSM.16.M88.4 R60, [R207+0x1000] ;  /* 0x00100000cf3c783b */ /* 0x000f700000000200 */
[----:B------:R-:W5:Y:S08]  /*55b0*/  LDSM.16.M88.4 R32, [R204+0x400] ;  /* 0x00040000cc20783b */ /* 0x000f700000000200 */
[----:B------:R-:W4:Y:S06]  /*55c0*/  LDL.64 R224, [R1] ;  /* 0x0000000001e07983 */ /* 0x000f2c0000100a00 */
[----:B------:R-:W2:Y:S08]  /*55d0*/  LDSM.16.M88.4 R48, [R204+0x800] ;  /* 0x00080000cc30783b */ /* 0x000eb00000000200 */
[----:B------:R-:W4:Y:S01]  /*55e0*/  LDL R222, [R1+0x10] ;  /* 0x0000100001de7983 */ /* 0x000f220000100800 */
[-C--:B-1----:R-:W-:Y:S03]  /*55f0*/  HMMA.16816.F32 R4, R64, R16.reuse, RZ ;  /* 0x000000104004723c */ /* 0x082fe600000018ff */
[----:B------:R-:W1:Y:S05]  /*5600*/  LDSM.16.M88.4 R148, [R204+0xc00] ;  /* 0x000c0000cc94783b */ /* 0x000e6a0000000200 */
[C---:B-----5:R-:W-:Y:S03]  /*5610*/  HMMA.16816.F32 R8, R60.reuse, R16, RZ ;  /* 0x000000103c08723c */ /* 0x060fe600000018ff */
[----:B------:R-:W-:Y:S05]  /*5620*/  LDSM.16.M88.4 R176, [R208] ;  /* 0x00000000d0b0783b */ /* 0x000fea0000000200 */
[-C--:B------:R-:W-:Y:S03]  /*5630*/  HMMA.16816.F32 R12, R60, R18.reuse, RZ ;  /* 0x000000123c0c723c */ /* 0x080fe600000018ff */
[----:B------:R-:W5:Y:S05]  /*5640*/  LDSM.16.M88.4 R180, [R209] ;  /* 0x00000000d1b4783b */ /* 0x000f6a0000000200 */
[C---:B------:R-:W-:Y:S03]  /*5650*/  HMMA.16816.F32 R16, R64.reuse, R18, RZ ;  /* 0x000000124010723c */ /* 0x040fe600000018ff */
[----:B------:R-:W1:Y:S05]  /*5660*/  LDSM.16.M88.4 R184, [R208+0x1000] ;  /* 0x00100000d0b8783b */ /* 0x000e6a0000000200 */
[-C--:B------:R-:W-:Y:S03]  /*5670*/  HMMA.16816.F32 R20, R64, R32.reuse, RZ ;  /* 0x000000204014723c */ /* 0x080fe600000018ff */
[----:B------:R-:W1:Y:S05]  /*5680*/  LDSM.16.M88.4 R188, [R220] ;  /* 0x00000000dcbc783b */ /* 0x000e6a0000000200 */
[C---:B------:R-:W-:Y:S03]  /*5690*/  HMMA.16816.F32 R24, R60.reuse, R32, RZ ;  /* 0x000000203c18723c */ /* 0x040fe600000018ff */
[----:B------:R-:W1:Y:S05]  /*56a0*/  LDSM.16.M88.4 R192, [R219] ;  /* 0x00000000dbc0783b */ /* 0x000e6a0000000200 */
[-C--:B------:R-:W-:Y:S03]  /*56b0*/  HMMA.16816.F32 R28, R60, R34.reuse, RZ ;  /* 0x000000223c1c723c */ /* 0x080fe600000018ff */
[----:B------:R-:W1:Y:S08]  /*56c0*/  LDSM.16.M88.4 R196, [R218] ;  /* 0x00000000dac4783b */ /* 0x000e700000000200 */
[----:B------:R-:W5:Y:S04]  /*56d0*/  LDL R227, [R1+0x40] ;  /* 0x0000400001e37983 */ /* 0x000f680000100800 */
[----:B------:R-:W5:Y:S04]  /*56e0*/  LDL R226, [R1+0x50] ;  /* 0x0000500001e27983 */ /* 0x000f680000100800 */
[----:B------:R-:W5:Y:S01]  /*56f0*/  LDL R223, [R1+0x4c] ;  /* 0x00004c0001df7983 */ /* 0x000f620000100800 */
[----:B--2---:R-:W-:Y:S04]  /*5700*/  @P6 IADD3 R32, P1, R2, R42, RZ ;  /* 0x0000002a02206210 */ /* 0x004fe80007f3e0ff */
[----:B------:R-:W-:Y:S01]  /*5710*/  @P6 LEA R144, P0, R32, c[0x0][0x1f8], 0x1 ;  /* 0x00007e0020906a11 */ /* 0x000fe200078008ff */
[--C-:B---3--:R-:W-:Y:S01]  /*5720*/  @P6 IMAD.X R33, R0, 0x1, R44.reuse, P1 ;  /* 0x0000000100216824 */ /* 0x108fe200008e062c */
[----:B------:R-:W-:Y:S04]  /*5730*/  @P6 IADD3 R56, P1, R42, 0x20, RZ ;  /* 0x000000202a386810 */ /* 0x000fe80007f3e0ff */
[----:B------:R-:W-:Y:S01]  /*5740*/  @P6 LEA.HI.X R145, R32, c[0x0][0x1fc], R33, 0x1, P0 ;  /* 0x00007f0020916a11 */ /* 0x000fe200000f0c21 */
[----:B------:R-:W-:Y:S01]  /*5750*/  @P6 IMAD.X R202, RZ, RZ, R44, P1 ;  /* 0x000000ffffca6224 */ /* 0x000fe200008e062c */
[C---:B------:R-:W-:Y:S02]  /*5760*/  HMMA.16816.F32 R32, R64.reuse, R34, RZ ;  /* 0x000000224020723c */ /* 0x040fe400000018ff */
[----:B------:R-:W-:Y:S04]  /*5770*/  @P6 IADD3 R40, P1, R2, R56, RZ ;  /* 0x0000003802286210 */ /* 0x000fe80007f3e0ff */
[----:B------:R-:W-:Y:S01]  /*5780*/  @P6 LEA R200, P0, R40, c[0x0][0x1f8], 0x1 ;  /* 0x00007e0028c86a11 */ /* 0x000fe200078008ff */
[----:B------:R-:W-:Y:S01]  /*5790*/  @P6 IMAD.X R41, R0, 0x1, R202, P1 ;  /* 0x0000000100296824 */ /* 0x000fe200008e06ca */
[-C--:B------:R-:W-:Y:S01]  /*57a0*/  HMMA.16816.F32 R36, R64, R48.reuse, RZ ;  /* 0x000000304024723c */ /* 0x080fe200000018ff */
[----:B------:R-:W-:Y:S03]  /*57b0*/  @P6 IADD3 R53, P1, R42, 0x40, RZ ;  /* 0x000000402a356810 */ /* 0x000fe60007f3e0ff */
[----:B------:R-:W-:Y:S02]  /*57c0*/  @P6 LEA.HI.X R201, R40, c[0x0][0x1fc], R41, 0x1, P0 ;  /* 0x00007f0028c96a11 */ /* 0x000fe400000f0c29 */
[----:B------:R-:W-:Y:S02]  /*57d0*/  @P6 IADD3.X R143, RZ, R44, RZ, P1, !PT ;  /* 0x0000002cff8f6210 */ /* 0x000fe40000ffe4ff */
[-C--:B------:R-:W-:Y:S04]  /*57e0*/  @P6 IADD3 R2, P1, R2, R53.reuse, RZ ;  /* 0x0000003502026210 */ /* 0x080fe80007f3e0ff */
[----:B------:R-:W-:Y:S01]  /*57f0*/  @P6 IADD3 R52, P0, R3, R42, RZ ;  /* 0x0000002a03346210 */ /* 0x000fe20007f1e0ff */
[--C-:B------:R-:W-:Y:S01]  /*5800*/  @P6 IMAD.X R0, R0, 0x1, R143.reuse, P1 ;  /* 0x0000000100006824 */ /* 0x100fe200008e068f */
[C---:B------:R-:W-:Y:S02]  /*5810*/  HMMA.16816.F32 R40, R60.reuse, R48, RZ ;  /* 0x000000303c28723c */ /* 0x040fe400000018ff */
[C---:B------:R-:W-:Y:S04]  /*5820*/  @P6 LEA R54, P1, R2.reuse, c[0x0][0x1f8], 0x1 ;  /* 0x00007e0002366a11 */ /* 0x040fe800078208ff */
[----:B------:R-:W-:Y:S01]  /*5830*/  @P6 LEA.HI.X R55, R2, c[0x0][0x1fc], R0, 0x1, P1 ;  /* 0x00007f0002376a11 */ /* 0x000fe200008f0c00 */
[----:B----4-:R-:W-:Y:S01]  /*5840*/  @P6 IMAD.SHL.U32 R0, R235, 0x2, RZ ;  /* 0x00000002eb006824 */ /* 0x010fe200078e00ff */
[C---:B------:R-:W-:Y:S01]  /*5850*/  @P6 IADD3 R2, P1, R3.reuse, R56, RZ ;  /* 0x0000003803026210 */ /* 0x040fe20007f3e0ff */
[----:B------:R-:W-:Y:S02]  /*5860*/  @P6 IMAD.X R48, R142, 0x1, R44, P0 ;  /* 0x000000018e306824 */ /* 0x000fe400000e062c */
[-C--:B------:R-:W-:Y:S01]  /*5870*/  HMMA.16816.F32 R44, R60, R50.reuse, RZ ;  /* 0x000000323c2c723c */ /* 0x080fe200000018ff */
[----:B------:R-:W-:Y:S01]  /*5880*/  @!PT LDS RZ, [RZ] ;  /* 0x00000000fffff984 */ /* 0x000fe20000000800 */
[----:B------:R-:W-:Y:S01]  /*5890*/  @!PT LDS RZ, [RZ] ;  /* 0x00000000fffff984 */ /* 0x000fe20000000800 */
[----:B------:R-:W-:Y:S01]  /*58a0*/  @!PT LDS RZ, [RZ] ;  /* 0x00000000fffff984 */ /* 0x000fe20000000800 */
[----:B------:R2:W-:Y:S01]  /*58b0*/  @P6 LDGSTS.E.BYPASS.LTC128B.128 [R0+0x100], [R144.64], !P5 ;  /* 0x0010000090006fae */ /* 0x0005e2000e901d46 */
[----:B------:R-:W-:Y:S02]  /*58c0*/  @P6 LEA R58, P0, R52, c[0x0][0x1f8], 0x1 ;  /* 0x00007e00343a6a11 */ /* 0x000fe400078008ff */
[----:B------:R-:W-:Y:S02]  /*58d0*/  @P6 IADD3.X R202, R142, R202, RZ, P1, !PT ;  /* 0x000000ca8eca6210 */ /* 0x000fe40000ffe4ff */
[----:B------:R-:W-:Y:S02]  /*58e0*/  @P6 LEA.HI.X R59, R52, c[0x0][0x1fc], R48, 0x1, P0 ;  /* 0x00007f00343b6a11 */ /* 0x000fe400000f0c30 */
[C---:B------:R-:W-:Y:S01]  /*58f0*/  HMMA.16816.F32 R48, R64.reuse, R50, RZ ;  /* 0x000000324030723c */ /* 0x040fe200000018ff */
[----:B------:R3:W-:Y:S03]  /*5900*/  @P6 LDGSTS.E.BYPASS.LTC128B.128 [R0+0x1100], [R200.64], !P4 ;  /* 0x01100000c8006fae */ /* 0x0007e6000e101d46 */
[----:B------:R-:W-:Y:S05]  /*5910*/  @P6 IADD3 R3, P0, R3, R53, RZ ;  /* 0x0000003503036210 */ /* 0x000fea0007f1e0ff */
[----:B------:R1:W-:Y:S08]  /*5920*/  @P6 LDGSTS.E.BYPASS.LTC128B.128 [R0+0x2100], [R54.64], !P3 ;  /* 0x0210000036006fae */ /* 0x0003f0000d901d46 */
[----:B------:R4:W-:Y:S01]  /*5930*/  @P6 LDGSTS.E.BYPASS.LTC128B.128 [R0+0x900], [R58.64], !P5 ;  /* 0x009000003a006fae */ /* 0x0009e2000e901d46 */
[----:B--2---:R-:W-:Y:S01]  /*5940*/  @P6 IMAD.X R144, R142, 0x1, R143, P0 ;  /* 0x000000018e906824 */ /* 0x004fe200000e068f */
[C---:B------:R-:W-:Y:S04]  /*5950*/  @P6 LEA R142, P0, R2.reuse, c[0x0][0x1f8], 0x1 ;  /* 0x00007e00028e6a11 */ /* 0x040fe800078008ff */
[----:B------:R-:W-:Y:S02]  /*5960*/  @P6 LEA.HI.X R143, R2, c[0x0][0x1fc], R202, 0x1, P0 ;  /* 0x00007f00028f6a11 */ /* 0x000fe400000f0cca */
[C---:B------:R-:W-:Y:S03]  /*5970*/  @P6 LEA R2, P0, R3.reuse, c[0x0][0x1f8], 0x1 ;  /* 0x00007e0003026a11 */ /* 0x040fe600078008ff */
[----:B------:R2:W-:Y:S01]  /*5980*/  @P6 LDGSTS.E.BYPASS.LTC128B.128 [R0+0x1900], [R142.64], !P4 ;  /* 0x019000008e006fae */ /* 0x0005e2000e101d46 */
[----:B------:R-:W-:Y:S01]  /*5990*/  @P6 LEA.HI.X R3, R3, c[0x0][0x1fc], R144, 0x1, P0 ;  /* 0x00007f0003036a11 */ /* 0x000fe200000f0c90 */
[-C--:B-1----:R-:W-:Y:S06]  /*59a0*/  HMMA.16816.F32 R52, R64, R148.reuse, RZ ;  /* 0x000000944034723c */ /* 0x082fec00000018ff */
[----:B------:R1:W-:Y:S01]  /*59b0*/  @P6 LDGSTS.E.BYPASS.LTC128B.128 [R0+0x2900], [R2.64], !P3 ;  /* 0x0290000002006fae */ /* 0x0003e2000d901d46 */
[C---:B------:R-:W-:Y:S01]  /*59c0*/  ISETP.GE.AND P6, PT, R221.reuse, 0x1, PT ;  /* 0x00000001dd00780c */ /* 0x040fe20003fc6270 */
[C---:B----4-:R-:W-:Y:S06]  /*59d0*/  HMMA.16816.F32 R56, R60.reuse, R148, RZ ;  /* 0x000000943c38723c */ /* 0x050fec00000018ff */
[----:B---3--:R-:W-:Y:S02]  /*59e0*/  LDSM.16.M88.4 R200, [R204+0x1400] ;  /* 0x00140000ccc8783b */ /* 0x008fe40000000200 */
[-C--:B------:R-:W-:Y:S04]  /*59f0*/  HMMA.16816.F32 R60, R60, R150.reuse, RZ ;  /* 0x000000963c3c723c */ /* 0x080fe800000018ff */
[----:B------:R-:W-:Y:S02]  /*5a00*/  @P6 IMAD.MOV.U32 R144, RZ, RZ, c[0x0][0x1e4] ;  /* 0x00007900ff906624 */ /* 0x000fe400078e00ff */
[----:B------:R-:W0:Y:S01]  /*5a10*/  LDGDEPBAR ;  /* 0x00000000000079af */ /* 0x000e220000000000 */
[----:B--2---:R-:W-:Y:S01]  /*5a20*/  @P6 IMAD.MOV.U32 R142, RZ, RZ, c[0x0][0x1e0] ;  /* 0x00007800ff8e6624 */ /* 0x004fe200078e00ff */
[----:B------:R-:W-:Y:S06]  /*5a30*/  HMMA.16816.F32 R64, R64, R150, RZ ;  /* 0x000000964040723c */ /* 0x000fec00000018ff */
[----:B------:R-:W-:Y:S02]  /*5a40*/  LDSM.16.M88.4 R148, [R207+0x2000] ;  /* 0x00200000cf94783b */ /* 0x000fe40000000200 */
[-C--:B-----5:R-:W-:Y:S08]  /*5a50*/  HMMA.16816.F32 R4, R176, R180.reuse, R4 ;  /* 0x000000b4b004723c */ /* 0x0a0ff00000001804 */
        /* <DEDUP_REMOVED lines=16> */
[-C--:B------:R-:W-:Y:S01]  /*5b60*/  HMMA.16816.F32 R60, R184, R198.reuse, R60 ;  /* 0x000000c6b83c723c */ /* 0x080fe2000000183c */
[----:B------:R-:W5:Y:S07]  /*5b70*/  LDSM.16.M88.4 R184, [R204+0x1c00] ;  /* 0x001c0000ccb8783b */ /* 0x000f6e0000000200 */
[----:B------:R-:W-:Y:S01]  /*5b80*/  HMMA.16816.F32 R64, R176, R198, R64 ;  /* 0x000000c6b040723c */ /* 0x000fe20000001840 */
[----:B------:R-:W-:Y:S07]  /*5b90*/  LDSM.16.M88.4 R176, [R208+0x2000] ;  /* 0x00200000d0b0783b */ /* 0x000fee0000000200 */
[-C--:B--2---:R-:W-:Y:S01]  /*5ba0*/  HMMA.16816.F32 R4, R148, R180.reuse, R4 ;  /* 0x000000b49404723c */ /* 0x084fe20000001804 */
[----:B------:R-:W-:Y:S07]  /*5bb0*/  LDSM.16.M88.4 R196, [R208+0x3000] ;  /* 0x00300000d0c4783b */ /* 0x000fee0000000200 */
[C---:B---3--:R-:W-:Y:S08]  /*5bc0*/  HMMA.16816.F32 R8, R188.reuse, R180, R8 ;  /* 0x000000b4bc08723c */ /* 0x048ff00000001808 */
[-C--:B------:R-:W-:Y:S08]  /*5bd0*/  HMMA.16816.F32 R12, R188, R182.reuse, R12 ;  /* 0x000000b6bc0c723c */ /* 0x080ff0000000180c */
[C---:B------:R-:W-:Y:S01]  /*5be0*/  HMMA.16816.F32 R16, R148.reuse, R182, R16 ;  /* 0x000000b69410723c */ /* 0x040fe20000001810 */
[----:B------:R-:W2:Y:S07]  /*5bf0*/  LDSM.16.M88.4 R180, [R217] ;  /* 0x00000000d9b4783b */ /* 0x000eae0000000200 */
[-C--:B------:R-:W-:Y:S08]  /*5c00*/  HMMA.16816.F32 R20, R148, R200.reuse, R20 ;  /* 0x000000c89414723c */ /* 0x080ff00000001814 */
        /* <DEDUP_REMOVED lines=8> */
[----:B------:R-:W3:Y:S07]  /*5c90*/  LDSM.16.M88.4 R192, [R216] ;  /* 0x00000000d8c0783b */ /* 0x000eee0000000200 */
[-C--:B-----5:R-:W-:Y:S08]  /*5ca0*/  HMMA.16816.F32 R52, R148, R184.reuse, R52 ;  /* 0x000000b89434723c */ /* 0x0a0ff00000001834 */
[C---:B------:R-:W-:Y:S08]  /*5cb0*/  HMMA.16816.F32 R56, R188.reuse, R184, R56 ;  /* 0x000000b8bc38723c */ /* 0x040ff00000001838 */
[-C--:B------:R-:W-:Y:S01]  /*5cc0*/  HMMA.16816.F32 R60, R188, R186.reuse, R60 ;  /* 0x000000babc3c723c */ /* 0x080fe2000000183c */
[----:B------:R-:W4:Y:S07]  /*5cd0*/  LDSM.16.M88.4 R188, [R214] ;  /* 0x00000000d6bc783b */ /* 0x000f2e0000000200 */
[----:B------:R-:W-:Y:S01]  /*5ce0*/  HMMA.16816.F32 R64, R148, R186, R64 ;  /* 0x000000ba9440723c */ /* 0x000fe20000001840 */
[----:B------:R-:W-:Y:S07]  /*5cf0*/  LDSM.16.M88.4 R148, [R207+0x4000] ;  /* 0x00400000cf94783b */ /* 0x000fee0000000200 */
[-C--:B--2---:R-:W-:Y:S01]  /*5d00*/  HMMA.16816.F32 R4, R176, R180.reuse, R4 ;  /* 0x000000b4b004723c */ /* 0x084fe20000001804 */
[----:B------:R-:W-:Y:S07]  /*5d10*/  LDSM.16.M88.4 R184, [R207+0x5000] ;  /* 0x00500000cfb8783b */ /* 0x000fee0000000200 */
[C---:B------:R-:W-:Y:S08]  /*5d20*/  HMMA.16816.F32 R8, R196.reuse, R180, R8 ;  /* 0x000000b4c408723c */ /* 0x040ff00000001808 */
[-C--:B------:R-:W-:Y:S08]  /*5d30*/  HMMA.16816.F32 R12, R196, R182.reuse, R12 ;  /* 0x000000b6c40c723c */ /* 0x080ff0000000180c */
[C---:B------:R-:W-:Y:S01]  /*5d40*/  HMMA.16816.F32 R16, R176.reuse, R182, R16 ;  /* 0x000000b6b010723c */ /* 0x040fe20000001810 */
[----:B------:R-:W2:Y:S07]  /*5d50*/  LDSM.16.M88.4 R180, [R204+0x2000] ;  /* 0x00200000ccb4783b */ /* 0x000eae0000000200 */
        /* <DEDUP_REMOVED lines=9> */
[----:B------:R-:W5:Y:S07]  /*5df0*/  LDSM.16.M88.4 R200, [R204+0x2800] ;  /* 0x00280000ccc8783b */ /* 0x000f6e0000000200 */
[-C--:B----4-:R-:W-:Y:S08]  /*5e00*/  HMMA.16816.F32 R52, R176, R188.reuse, R52 ;  /* 0x000000bcb034723c */ /* 0x090ff00000001834 */
[C---:B------:R-:W-:Y:S08]  /*5e10*/  HMMA.16816.F32 R56, R196.reuse, R188, R56 ;  /* 0x000000bcc438723c */ /* 0x040ff00000001838 */
[-C--:B------:R-:W-:Y:S01]  /*5e20*/  HMMA.16816.F32 R60, R196, R190.reuse, R60 ;  /* 0x000000bec43c723c */ /* 0x080fe2000000183c */
[----:B------:R-:W4:Y:S07]  /*5e30*/  LDSM.16.M88.4 R196, [R204+0x2c00] ;  /* 0x002c0000ccc4783b */ /* 0x000f2e0000000200 */
[----:B------:R-:W-:Y:S01]  /*5e40*/  HMMA.16816.F32 R64, R176, R190, R64 ;  /* 0x000000beb040723c */ /* 0x000fe20000001840 */
[----:B------:R-:W-:Y:S07]  /*5e50*/  LDSM.16.M88.4 R176, [R208+0x4000] ;  /* 0x00400000d0b0783b */ /* 0x000fee0000000200 */
[-C--:B--2---:R-:W-:Y:S01]  /*5e60*/  HMMA.16816.F32 R4, R148, R180.reuse, R4 ;  /* 0x000000b49404723c */ /* 0x084fe20000001804 */
[----:B------:R-:W-:Y:S07]  /*5e70*/  LDSM.16.M88.4 R188, [R208+0x5000] ;  /* 0x00500000d0bc783b */ /* 0x000fee0000000200 */
        /* <DEDUP_REMOVED lines=9> */
[-C--:B-----5:R-:W-:Y:S08]  /*5f10*/  HMMA.16816.F32 R36, R148, R200.reuse, R36 ;  /* 0x000000c89424723c */ /* 0x0a0ff00000001824 */
[C---:B------:R-:W-:Y:S08]  /*5f20*/  HMMA.16816.F32 R40, R184.reuse, R200, R40 ;  /* 0x000000c8b828723c */ /* 0x040ff00000001828 */
[-C--:B------:R-:W-:Y:S08]  /*5f30*/  HMMA.16816.F32 R44, R184, R202.reuse, R44 ;  /* 0x000000cab82c723c */ /* 0x080ff0000000182c */
[C---:B------:R-:W-:Y:S07]  /*5f40*/  HMMA.16816.F32 R48, R148.reuse, R202, R48 ;  /* 0x000000ca9430723c */ /* 0x040fee0000001830 */
[----:B------:R-:W-:Y:S01]  /*5f50*/  IADD3 R202, R221, -0x1, RZ ;  /* 0xffffffffddca7810 */ /* 0x000fe20007ffe0ff */
[-C--:B----4-:R-:W-:Y:S04]  /*5f60*/  HMMA.16816.F32 R52, R148, R196.reuse, R52 ;  /* 0x000000c49434723c */ /* 0x090fe80000001834 */
[----:B-1----:R-:W-:Y:S01]  /*5f70*/  @P6 IMAD.WIDE.U32 R2, R202, c[0x0][0x1e0], RZ ;  /* 0x00007800ca026a25 */ /* 0x002fe200078e00ff */
[----:B------:R-:W-:Y:S03]  /*5f80*/  @P6 SHF.R.S32.HI R0, RZ, 0x1f, R202 ;  /* 0x0000001fff006819 */ /* 0x000fe600000114ca */
[C---:B------:R-:W-:Y:S04]  /*5f90*/  HMMA.16816.F32 R56, R184.reuse, R196, R56 ;  /* 0x000000c4b838723c */ /* 0x040fe80000001838 */
[----:B------:R-:W-:Y:S01]  /*5fa0*/  @P6 SHF.L.U32 R143, R2, 0x6, RZ ;  /* 0x00000006028f6819 */ /* 0x000fe200000006ff */
[----:B------:R-:W-:Y:S03]  /*5fb0*/  @P6 IMAD R0, R0, c[0x0][0x1e0], RZ ;  /* 0x0000780000006a24 */ /* 0x000fe600078e02ff */
[-C--:B------:R-:W-:Y:S04]  /*5fc0*/  HMMA.16816.F32 R60, R184, R198.reuse, R60 ;  /* 0x000000c6b83c723c */ /* 0x080fe8000000183c */
[----:B------:R-:W-:Y:S04]  /*5fd0*/  @P6 IMAD R0, R202, c[0x0][0x1e4], R0 ;  /* 0x00007900ca006a24 */ /* 0x000fe800078e0200 */
[----:B------:R-:W-:Y:S01]  /*5fe0*/  HMMA.16816.F32 R64, R148, R198, R64 ;  /* 0x000000c69440723c */ /* 0x000fe20000001840 */
[----:B------:R-:W1:Y:S03]  /*5ff0*/  LDSM.16.M88.4 R148, [R211] ;  /* 0x00000000d394783b */ /* 0x000e660000000200 */
[----:B------:R-:W-:Y:S01]  /*6000*/  @P6 IMAD.IADD R0, R3, 0x1, R0 ;  /* 0x0000000103006824 */ /* 0x000fe200078e0200 */
[----:B------:R-:W-:Y:S03]  /*6010*/  @P6 LEA R3, P0, R142, R143, 0x5 ;  /* 0x0000008f8e036211 */ /* 0x000fe600078028ff */
[-C--:B--2---:R-:W-:Y:S05]  /*6020*/  HMMA.16816.F32 R4, R176, R180.reuse, R4 ;  /* 0x000000b4b004723c */ /* 0x084fea0000001804 */
[----:B------:R-:W-:Y:S01]  /*6030*/  @P6 SHF.L.U64.HI R2, R2, 0x6, R0 ;  /* 0x0000000602026819 */ /* 0x000fe20000010200 */
[----:B------:R-:W-:Y:S02]  /*6040*/  IMAD.IADD R0, R226, 0x1, R227 ;  /* 0x00000001e2007824 */ /* 0x000fe400078e02e3 */
[C---:B------:R-:W-:Y:S04]  /*6050*/  HMMA.16816.F32 R8, R188.reuse, R180, R8 ;  /* 0x000000b4bc08723c */ /* 0x040fe80000001808 */
[----:B------:R-:W-:Y:S01]  /*6060*/  @P6 LEA.HI.X R142, R142, R2, R144, 0x5, P0 ;  /* 0x000000028e8e6211 */ /* 0x000fe200000f2c90 */
[----:B------:R-:W-:Y:S01]  /*6070*/  @P2 IMAD.HI.U32 R145, R0, c[0x0][0x2c8], RZ ;  /* 0x0000b20000912a27 */ /* 0x000fe200078e00ff */
[C---:B------:R-:W-:Y:S02]  /*6080*/  @P6 IADD3 R144, P0, R143.reuse, R224, RZ ;  /* 0x000000e08f906210 */ /* 0x040fe40007f1e0ff */
[-C--:B------:R-:W-:Y:S04]  /*6090*/  HMMA.16816.F32 R12, R188, R182.reuse, R12 ;  /* 0x000000b6bc0c723c */ /* 0x080fe8000000180c */
[----:B------:R-:W-:Y:S01]  /*60a0*/  @P6 IMAD.X R180, R2, 0x1, R222, P0 ;  /* 0x0000000102b46824 */ /* 0x000fe200000e06de */
[----:B------:R-:W-:Y:S02]  /*60b0*/  @P6 LEA R200, P0, R144, c[0x0][0x1c8], 0x1 ;  /* 0x0000720090c86a11 */ /* 0x000fe400078008ff */
[----:B------:R-:W-:Y:S01]  /*60c0*/  @P6 IADD3 R181, P1, R224, 0x20, RZ ;  /* 0x00000020e0b56810 */ /* 0x000fe20007f3e0ff */
[C---:B------:R-:W-:Y:S04]  /*60d0*/  HMMA.16816.F32 R16, R176.reuse, R182, R16 ;  /* 0x000000b6b010723c */ /* 0x040fe80000001810 */
[----:B------:R-:W-:Y:S02]  /*60e0*/  @P6 LEA.HI.X R201, R144, c[0x0][0x1cc], R180, 0x1, P0 ;  /* 0x0000730090c96a11 */ /* 0x000fe400000f0cb4 */
[----:B------:R-:W-:Y:S01]  /*60f0*/  @P6 IADD3.X R180, RZ, R222, RZ, P1, !PT ;  /* 0x000000deffb46210 */ /* 0x000fe20000ffe4ff */
[----:B------:R-:W-:Y:S01]  /*6100*/  IMAD.MOV.U32 R183, RZ, RZ, -0x40 ;  /* 0xffffffc0ffb77424 */ /* 0x000fe200078e00ff */
[-C--:B---3--:R-:W-:Y:S04]  /*6110*/  HMMA.16816.F32 R20, R176, R192.reuse, R20 ;  /* 0x000000c0b014723c */ /* 0x088fe80000001814 */
[----:B------:R-:W-:Y:S02]  /*6120*/  @P6 IADD3 R144, P1, R143, R181, RZ ;  /* 0x000000b58f906210 */ /* 0x000fe40007f3e0ff */
[----:B------:R-:W-:Y:S02]  /*6130*/  @P2 SHF.R.U32.HI R0, RZ, c[0x0][0x2cc], R145 ;  /* 0x0000b300ff002a19 */ /* 0x000fe40000011691 */
[C---:B------:R-:W-:Y:S03]  /*6140*/  HMMA.16816.F32 R24, R188.reuse, R192, R24 ;  /* 0x000000c0bc18723c */ /* 0x040fe60000001818 */
[----:B------:R-:W2:Y:S01]  /*6150*/  SHFL.IDX PT, R186, R0, RZ, 0x1c1f ;  /* 0x001c1fff00ba7589 */ /* 0x000ea200000e0000 */
[----:B------:R-:W-:Y:S01]  /*6160*/  @P6 IMAD.X R182, R2, 0x1, R180, P1 ;  /* 0x0000000102b66824 */ /* 0x000fe200008e06b4 */
[----:B------:R-:W-:Y:S02]  /*6170*/  @P6 LEA R198, P0, R144, c[0x0][0x1c8], 0x1 ;  /* 0x0000720090c66a11 */ /* 0x000fe400078008ff */
[----:B------:R-:W-:Y:S01]  /*6180*/  @P6 IADD3 R145, P1, R224, 0x40, RZ ;  /* 0x00000040e0916810 */ /* 0x000fe20007f3e0ff */
[-C--:B------:R-:W-:Y:S03]  /*6190*/  HMMA.16816.F32 R28, R188, R194.reuse, R28 ;  /* 0x000000c2bc1c723c */ /* 0x080fe6000000181c */
[----:B------:R-:W3:Y:S01]  /*61a0*/  SHFL.IDX PT, R184, R0, 0x1, 0x1c1f ;  /* 0x003c1f0000b87f89 */ /* 0x000ee200000e0000 */
[----:B------:R-:W-:Y:S01]  /*61b0*/  @P6 LEA.HI.X R199, R144, c[0x0][0x1cc], R182, 0x1, P0 ;  /* 0x0000730090c76a11 */ /* 0x000fe200000f0cb6 */
[----:B------:R-:W-:Y:S01]  /*61c0*/  IMAD R182, R221, R183, 0x1 ;  /* 0x00000001ddb67424 */ /* 0x000fe200078e02b7 */
[----:B------:R-:W-:Y:S01]  /*61d0*/  @P6 IADD3 R143, P0, R143, R145, RZ ;  /* 0x000000918f8f6210 */ /* 0x000fe20007f1e0ff */
[----:B------:R-:W-:Y:S01]  /*61e0*/  @P6 IMAD.X R144, RZ, RZ, R222, P1 ;  /* 0x000000ffff906224 */ /* 0x000fe200008e06de */
[C---:B------:R-:W-:Y:S03]  /*61f0*/  HMMA.16816.F32 R32, R176.reuse, R194, R32 ;  /* 0x000000c2b020723c */ /* 0x040fe60000001820 */
[----:B------:R-:W-:Y:S01]  /*6200*/  SHFL.IDX PT, R183, R0, 0x3, 0x1c1f ;  /* 0x007c1f0000b77f89 */ /* 0x000fe200000e0000 */
[C---:B------:R-:W-:Y:S02]  /*6210*/  @P6 IADD3 R187, P1, R3.reuse, R181, RZ ;  /* 0x000000b503bb6210 */ /* 0x040fe40007f3e0ff */
[----:B------:R-:W-:Y:S02]  /*6220*/  @P6 IADD3.X R181, R2, R144, RZ, P0, !PT ;  /* 0x0000009002b56210 */ /* 0x000fe400007fe4ff */
[-C--:B-1----:R-:W-:Y:S03]  /*6230*/  HMMA.16816.F32 R36, R176, R148.reuse, R36 ;  /* 0x00000094b024723c */ /* 0x082fe60000001824 */
[----:B------:R1:W4:Y:S01]  /*6240*/  SHFL.IDX PT, R185, R0, 0x2, 0x1c1f ;  /* 0x005c1f0000b97f89 */ /* 0x00032200000e0000 */
[C---:B------:R-:W-:Y:S01]  /*6250*/  @P6 IADD3 R192, P0, R3.reuse, R145, RZ ;  /* 0x0000009103c06210 */ /* 0x040fe20007f1e0ff */
[C---:B------:R-:W-:Y:S01]  /*6260*/  @P6 IMAD.X R228, R142.reuse, 0x1, R180, P1 ;  /* 0x000000018ee46824 */ /* 0x040fe200008e06b4 */
[----:B------:R-:W-:Y:S02]  /*6270*/  @P6 IADD3 R3, P1, R3, R224, RZ ;  /* 0x000000e003036210 */ /* 0x000fe40007f3e0ff */
[C---:B------:R-:W-:Y:S04]  /*6280*/  HMMA.16816.F32 R40, R188.reuse, R148, R40 ;  /* 0x00000094bc28723c */ /* 0x040fe80000001828 */
[C---:B------:R-:W-:Y:S01]  /*6290*/  @P6 IMAD.X R2, R142.reuse, 0x1, R222, P1 ;  /* 0x000000018e026824 */ /* 0x040fe200008e06de */
[----:B------:R-:W-:Y:S01]  /*62a0*/  @P6 LEA R196, P1, R3, c[0x0][0x1c8], 0x1 ;  /* 0x0000720003c46a11 */ /* 0x000fe200078208ff */
[----:B------:R-:W-:Y:S01]  /*62b0*/  @P6 IMAD.X R230, R142, 0x1, R144, P0 ;  /* 0x000000018ee66824 */ /* 0x000fe200000e0690 */
[----:B------:R-:W-:Y:S01]  /*62c0*/  @P6 LEA R194, P0, R143, c[0x0][0x1c8], 0x1 ;  /* 0x000072008fc26a11 */ /* 0x000fe200078008ff */
[-C--:B------:R-:W-:Y:S04]  /*62d0*/  HMMA.16816.F32 R44, R188, R150.reuse, R44 ;  /* 0x00000096bc2c723c */ /* 0x080fe8000000182c */
[----:B------:R-:W-:Y:S02]  /*62e0*/  @P6 LEA.HI.X R197, R3, c[0x0][0x1cc], R2, 0x1, P1 ;  /* 0x0000730003c56a11 */ /* 0x000fe400008f0c02 */
[----:B------:R-:W-:Y:S02]  /*62f0*/  @P6 LEA.HI.X R195, R143, c[0x0][0x1cc], R181, 0x1, P0 ;  /* 0x000073008fc36a11 */ /* 0x000fe400000f0cb5 */
[C---:B------:R-:W-:Y:S04]  /*6300*/  HMMA.16816.F32 R48, R176.reuse, R150, R48 ;  /* 0x00000096b030723c */ /* 0x040fe80000001830 */
[----:B-1----:R-:W-:Y:S04]  /*6310*/  IADD3 R0, R182, c[0x0][0x1d0], -R223 ;  /* 0x00007400b6007a10 */ /* 0x002fe80007ffe8df */
[----:B------:R-:W-:Y:S04]  /*6320*/  IADD3 R0, R0, -c[0x0][0x168], RZ ;  /* 0x80005a0000007a10 */ /* 0x000fe80007ffe0ff */
[C---:B--2---:R-:W-:Y:S01]  /*6330*/  IADD3 R142, R0.reuse, R186, RZ ;  /* 0x000000ba008e7210 */ /* 0x044fe20007ffe0ff */
[C---:B---3--:R-:W-:Y:S02]  /*6340*/  IMAD.IADD R3, R0.reuse, 0x1, R184 ;  /* 0x0000000100037824 */ /* 0x048fe400078e02b8 */
[----:B----4-:R-:W-:Y:S01]  /*6350*/  IMAD.IADD R2, R0, 0x1, R185 ;  /* 0x0000000100027824 */ /* 0x010fe200078e02b9 */
[----:B------:R-:W-:Y:S01]  /*6360*/  ISETP.GT.AND P1, PT, R142, RZ, PT ;  /* 0x000000ff8e00720c */ /* 0x000fe20003f24270 */
[----:B------:R-:W-:Y:S01]  /*6370*/  IMAD.IADD R0, R0, 0x1, R183 ;  /* 0x0000000100007824 */ /* 0x000fe200078e02b7 */
[----:B------:R-:W-:Y:S02]  /*6380*/  ISETP.GT.AND P0, PT, R142, 0x1, PT ;  /* 0x000000018e00780c */ /* 0x000fe40003f04270 */
[----:B------:R-:W-:Y:S02]  /*6390*/  FSEL R181, R4, -INF , P1 ;  /* 0xff80000004b57808 */ /* 0x000fe40000800000 */
[----:B------:R-:W-:Y:S02]  /*63a0*/  FSEL R180, R5, -INF , P0 ;  /* 0xff80000005b47808 */ /* 0x000fe40000000000 */
[C---:B------:R-:W-:Y:S02]  /*63b0*/  ISETP.GT.AND P1, PT, R3.reuse, RZ, PT ;  /* 0x000000ff0300720c */ /* 0x040fe40003f24270 */
[----:B------:R-:W-:Y:S02]  /*63c0*/  ISETP.GT.AND P0, PT, R3, 0x1, PT ;  /* 0x000000010300780c */ /* 0x000fe40003f04270 */
[----:B------:R-:W-:Y:S02]  /*63d0*/  FSEL R183, R6, -INF , P1 ;  /* 0xff80000006b77808 */ /* 0x000fe40000800000 */
[----:B------:R-:W-:Y:S02]  /*63e0*/  FSEL R182, R7, -INF , P0 ;  /* 0xff80000007b67808 */ /* 0x000fe40000000000 */
[----:B------:R-:W1:Y:S01]  /*63f0*/  LDSM.16.M88.4 R4, [R210] ;  /* 0x00000000d204783b */ /* 0x000e620000000200 */
[C---:B------:R-:W-:Y:S01]  /*6400*/  ISETP.GT.AND P1, PT, R2.reuse, RZ, PT ;  /* 0x000000ff0200720c */ /* 0x040fe20003f24270 */
[----:B------:R-:W-:Y:S06]  /*6410*/  DEPBAR.LE SB0, 0x0 ;  /* 0x000080000000791a */ /* 0x000fec0000000000 */
[----:B------:R-:W-:Y:S01]  /*6420*/  BAR.SYNC.DEFER_BLOCKING 0x0 ;  /* 0x0000000000007b1d */ /* 0x000fe20000010000 */
[----:B------:R-:W-:Y:S02]  /*6430*/  ISETP.GT.AND P0, PT, R2, 0x1, PT ;  /* 0x000000010200780c */ /* 0x000fe40003f04270 */
[----:B------:R-:W-:Y:S02]  /*6440*/  FSEL R184, R8, -INF , P1 ;  /* 0xff80000008b87808 */ /* 0x000fe40000800000 */
[----:B------:R-:W-:Y:S02]  /*6450*/  FSEL R9, R9, -INF , P0 ;  /* 0xff80000009097808 */ /* 0x000fe40000000000 */
[C---:B------:R-:W-:Y:S02]  /*6460*/  ISETP.GT.AND P1, PT, R0.reuse, RZ, PT ;  /* 0x000000ff0000720c */ /* 0x040fe40003f24270 */
[----:B------:R-:W-:Y:S02]  /*6470*/  ISETP.GT.AND P0, PT, R0, 0x1, PT ;  /* 0x000000010000780c */ /* 0x000fe40003f04270 */
[----:B------:R-:W-:Y:S02]  /*6480*/  FSEL R10, R10, -INF , P1 ;  /* 0xff8000000a0a7808 */ /* 0x000fe40000800000 */
[C---:B------:R-:W-:Y:S02]  /*6490*/  ISETP.GT.AND P1, PT, R2.reuse, 0x8, PT ;  /* 0x000000080200780c */ /* 0x040fe40003f24270 */
[----:B------:R-:W-:Y:S02]  /*64a0*/  FSEL R11, R11, -INF , P0 ;  /* 0xff8000000b0b7808 */ /* 0x000fe40000000000 */
[----:B------:R-:W-:Y:S02]  /*64b0*/  ISETP.GT.AND P0, PT, R2, 0x9, PT ;  /* 0x000000090200780c */ /* 0x000fe40003f04270 */
[----:B------:R-:W-:Y:S02]  /*64c0*/  FSEL R12, R12, -INF , P1 ;  /* 0xff8000000c0c7808 */ /* 0x000fe40000800000 */
[----:B------:R-:W-:Y:S02]  /*64d0*/  FSEL R13, R13, -INF , P0 ;  /* 0xff8000000d0d7808 */ /* 0x000fe40000000000 */
[C---:B------:R-:W-:Y:S02]  /*64e0*/  ISETP.GT.AND P1, PT, R0.reuse, 0x8, PT ;  /* 0x000000080000780c */ /* 0x040fe40003f24270 */
[----:B------:R-:W-:Y:S02]  /*64f0*/  ISETP.GT.AND P0, PT, R0, 0x9, PT ;  /* 0x000000090000780c */ /* 0x000fe40003f04270 */
[----:B------:R-:W-:Y:S02]  /*6500*/  FSEL R14, R14, -INF , P1 ;  /* 0xff8000000e0e7808 */ /* 0x000fe40000800000 */
[----:B------:R-:W-:Y:S02]  /*6510*/  FSEL R15, R15, -INF , P0 ;  /* 0xff8000000f0f7808 */ /* 0x000fe40000000000 */
[C---:B------:R-:W-:Y:S01]  /*6520*/  ISETP.GT.AND P1, PT, R142.reuse, 0x8, PT ;  /* 0x000000088e00780c */ /* 0x040fe20003f24270 */
[-C--:B-1----:R-:W-:Y:S05]  /*6530*/  HMMA.16816.F32 R52, R176, R4.reuse, R52 ;  /* 0x00000004b034723c */ /* 0x082fea0000001834 */
[----:B------:R-:W-:Y:S02]  /*6540*/  ISETP.GT.AND P0, PT, R142, 0x9, PT ;  /* 0x000000098e00780c */ /* 0x000fe40003f04270 */
[----:B------:R-:W-:Y:S01]  /*6550*/  FSEL R16, R16, -INF , P1 ;  /* 0xff80000010107808 */ /* 0x000fe20000800000 */
[C---:B------:R-:W-:Y:S04]  /*6560*/  HMMA.16816.F32 R56, R188.reuse, R4, R56 ;  /* 0x00000004bc38723c */ /* 0x040fe80000001838 */
[----:B------:R-:W-:Y:S02]  /*6570*/  FSEL R17, R17, -INF , P0 ;  /* 0xff80000011117808 */ /* 0x000fe40000000000 */
[C---:B------:R-:W-:Y:S02]  /*6580*/  ISETP.GT.AND P1, PT, R3.reuse, 0x8, PT ;  /* 0x000000080300780c */ /* 0x040fe40003f24270 */
[-C--:B------:R-:W-:Y:S03]  /*6590*/  HMMA.16816.F32 R60, R188, R6.reuse, R60 ;  /* 0x00000006bc3c723c */ /* 0x080fe6000000183c */
[----:B------:R-:W-:Y:S02]  /*65a0*/  ISETP.GT.AND P0, PT, R3, 0x9, PT ;  /* 0x000000090300780c */ /* 0x000fe40003f04270 */
[----:B------:R-:W-:Y:S02]  /*65b0*/  FSEL R18, R18, -INF , P1 ;  /* 0xff80000012127808 */ /* 0x000fe40000800000 */
[C---:B------:R-:W-:Y:S01]  /*65c0*/  ISETP.GT.AND P1, PT, R142.reuse, 0x10, PT ;  /* 0x000000108e00780c */ /* 0x040fe20003f24270 */
[----:B------:R-:W-:Y:S04]  /*65d0*/  HMMA.16816.F32 R64, R176, R6, R64 ;  /* 0x00000006b040723c */ /* 0x000fe80000001840 */
[----:B------:R-:W-:Y:S02]  /*65e0*/  FSEL R19, R19, -INF , P0 ;  /* 0xff80000013137808 */ /* 0x000fe40000000000 */
[----:B------:R-:W-:Y:S01]  /*65f0*/  ISETP.GT.AND P0, PT, R142, 0x11, PT ;  /* 0x000000118e00780c */ /* 0x000fe20003f04270 */
[----:B------:R-:W-:Y:S01]  /*6600*/  IMAD.MOV.U32 R179, RZ, RZ, R235 ;  /* 0x000000ffffb37224 */ /* 0x000fe200078e00eb */
[----:B------:R-:W-:Y:S02]  /*6610*/  FSEL R203, R20, -INF , P1 ;  /* 0xff80000014cb7808 */ /* 0x000fe40000800000 */
[----:B------:R-:W-:Y:S02]  /*6620*/  ISETP.GT.AND P1, PT, R3, 0x10, PT ;  /* 0x000000100300780c */ /* 0x000fe40003f24270 */
[----:B------:R-:W-:Y:S02]  /*6630*/  FSEL R193, R21, -INF , P0 ;  /* 0xff80000015c17808 */ /* 0x000fe40000000000 */
[----:B------:R-:W-:Y:S02]  /*6640*/  ISETP.GT.AND P0, PT, R3, 0x11, PT ;  /* 0x000000110300780c */ /* 0x000fe40003f04270 */
[----:B------:R-:W-:Y:S02]  /*6650*/  FSEL R222, R22, -INF , P1 ;  /* 0xff80000016de7808 */ /* 0x000fe40000800000 */
[----:B------:R-:W-:Y:S02]  /*6660*/  FSEL R223, R23, -INF , P0 ;  /* 0xff80000017df7808 */ /* 0x000fe40000000000 */
[----:B------:R-:W-:Y:S02]  /*6670*/  FMNMX.FTZ R4, R181, R140, !PT ;  /* 0x0000008cb5047209 */ /* 0x000fe40007810000 */
[C---:B------:R-:W-:Y:S02]  /*6680*/  ISETP.GT.AND P1, PT, R2.reuse, 0x10, PT ;  /* 0x000000100200780c */ /* 0x040fe40003f24270 */
[----:B------:R-:W-:Y:S02]  /*6690*/  ISETP.GT.AND P0, PT, R2, 0x11, PT ;  /* 0x000000110200780c */ /* 0x000fe40003f04270 */
[----:B------:R-:W-:Y:S02]  /*66a0*/  FMNMX.FTZ R4, R180, R4, !PT ;  /* 0x00000004b4047209 */ /* 0x000fe40007810000 */
[----:B------:R-:W-:Y:S02]  /*66b0*/  FSEL R225, R24, -INF , P1 ;  /* 0xff80000018e17808 */ /* 0x000fe40000800000 */
[----:B------:R-:W-:Y:S02]  /*66c0*/  FSEL R224, R25, -INF , P0 ;  /* 0xff80000019e07808 */ /* 0x000fe40000000000 */
[C---:B------:R-:W-:Y:S02]  /*66d0*/  ISETP.GT.AND P1, PT, R0.reuse, 0x10, PT ;  /* 0x000000100000780c */ /* 0x040fe40003f24270 */
[----:B------:R-:W-:Y:S02]  /*66e0*/  ISETP.GT.AND P0, PT, R0, 0x11, PT ;  /* 0x000000110000780c */ /* 0x000fe40003f04270 */
[----:B------:R-:W-:Y:S02]  /*66f0*/  FSEL R229, R26, -INF , P1 ;  /* 0xff8000001ae57808 */ /* 0x000fe40000800000 */
[C---:B------:R-:W-:Y:S02]  /*6700*/  ISETP.GT.AND P1, PT, R2.reuse, 0x18, PT ;  /* 0x000000180200780c */ /* 0x040fe40003f24270 */
[----:B------:R-:W-:Y:S02]  /*6710*/  FSEL R231, R27, -INF , P0 ;  /* 0xff8000001be77808 */ /* 0x000fe40000000000 */
[----:B------:R-:W-:Y:S02]  /*6720*/  ISETP.GT.AND P0, PT, R2, 0x19, PT ;  /* 0x000000190200780c */ /* 0x000fe40003f04270 */
[----:B------:R-:W-:Y:S02]  /*6730*/  FMNMX.FTZ R4, R16, R4, !PT ;  /* 0x0000000410047209 */ /* 0x000fe40007810000 */
[----:B------:R-:W-:Y:S02]  /*6740*/  FSEL R227, R29, -INF , P0 ;  /* 0xff8000001de37808 */ /* 0x000fe40000000000 */
[----:B------:R-:W-:Y:S02]  /*6750*/  FMNMX.FTZ R4, R17, R4, !PT ;  /* 0x0000000411047209 */ /* 0x000fe40007810000 */
[----:B------:R-:W-:Y:S02]  /*6760*/  FSEL R226, R28, -INF , P1 ;  /* 0xff8000001ce27808 */ /* 0x000fe40000800000 */
[C---:B------:R-:W-:Y:S02]  /*6770*/  ISETP.GT.AND P1, PT, R0.reuse, 0x18, PT ;  /* 0x000000180000780c */ /* 0x040fe40003f24270 */
[----:B------:R-:W-:Y:S02]  /*6780*/  ISETP.GT.AND P0, PT, R0, 0x19, PT ;  /* 0x000000190000780c */ /* 0x000fe40003f04270 */
[----:B------:R-:W-:Y:S02]  /*6790*/  FSEL R232, R30, -INF , P1 ;  /* 0xff8000001ee87808 */ /* 0x000fe40000800000 */
[----:B------:R-:W-:Y:S02]  /*67a0*/  FMNMX.FTZ R4, R203, R4, !PT ;  /* 0x00000004cb047209 */ /* 0x000fe40007810000 */
[----:B------:R-:W-:Y:S02]  /*67b0*/  FSEL R233, R31, -INF , P0 ;  /* 0xff8000001fe97808 */ /* 0x000fe40000000000 */
[C---:B------:R-:W-:Y:S02]  /*67c0*/  ISETP.GT.AND P1, PT, R142.reuse, 0x18, PT ;  /* 0x000000188e00780c */ /* 0x040fe40003f24270 */
[----:B------:R-:W-:Y:S02]  /*67d0*/  ISETP.GT.AND P0, PT, R142, 0x19, PT ;  /* 0x000000198e00780c */ /* 0x000fe40003f04270 */
[----:B------:R-:W-:Y:S02]  /*67e0*/  FSEL R185, R32, -INF , P1 ;  /* 0xff80000020b97808 */ /* 0x000fe40000800000 */
[----:B------:R-:W-:Y:S02]  /*67f0*/  ISETP.GT.AND P1, PT, R3, 0x18, PT ;  /* 0x000000180300780c */ /* 0x000fe40003f24270 */
[----:B------:R-:W-:Y:S02]  /*6800*/  FSEL R186, R33, -INF , P0 ;  /* 0xff80000021ba7808 */ /* 0x000fe40000000000 */
[----:B------:R-:W-:Y:S02]  /*6810*/  ISETP.GT.AND P0, PT, R3, 0x19, PT ;  /* 0x000000190300780c */ /* 0x000fe40003f04270 */
[----:B------:R-:W-:Y:S02]  /*6820*/  FMNMX.FTZ R145, R193, R4, !PT ;  /* 0x00000004c1917209 */ /* 0x000fe40007810000 */
[----:B------:R-:W-:Y:S02]  /*6830*/  FSEL R188, R34, -INF , P1 ;  /* 0xff80000022bc7808 */ /* 0x000fe40000800000 */
[C---:B------:R-:W-:Y:S02]  /*6840*/  ISETP.GT.AND P1, PT, R142.reuse, 0x20, PT ;  /* 0x000000208e00780c */ /* 0x040fe40003f24270 */
        /* <DEDUP_REMOVED lines=8> */
[----:B------:R-:W-:Y:S02]  /*68d0*/  FSEL R244, R38, -INF , P1 ;  /* 0xff80000026f47808 */ /* 0x000fe40000800000 */
[----:B------:R-:W-:Y:S02]  /*68e0*/  FSEL R245, R39, -INF , P0 ;  /* 0xff80000027f57808 */ /* 0x000fe40000000000 */
[----:B------:R-:W-:Y:S02]  /*68f0*/  ISETP.GT.AND P1, PT, R2, 0x20, PT ;  /* 0x000000200200780c */ /* 0x000fe40003f24270 */
[----:B------:R-:W-:Y:S02]  /*6900*/  ISETP.GT.AND P0, PT, R142, 0x28, PT ;  /* 0x000000288e00780c */ /* 0x000fe40003f04270 */
[----:B------:R-:W-:Y:S02]  /*6910*/  FMNMX.FTZ R145, R190, R145, !PT ;  /* 0x00000091be917209 */ /* 0x000fe40007810000 */
[----:B------:R-:W-:Y:S02]  /*6920*/  FSEL R234, R40, -INF , P1 ;  /* 0xff80000028ea7808 */ /* 0x000fe40000800000 */
[----:B------:R-:W-:Y:S02]  /*6930*/  ISETP.GT.AND P1, PT, R142, 0x29, PT ;  /* 0x000000298e00780c */ /* 0x000fe40003f24270 */
[----:B------:R-:W-:Y:S02]  /*6940*/  FSEL R191, R48, -INF , P0 ;  /* 0xff80000030bf7808 */ /* 0x000fe40000000000 */
[----:B------:R-:W-:Y:S02]  /*6950*/  FMNMX.FTZ R145, R236, R145, !PT ;  /* 0x00000091ec917209 */ /* 0x000fe40007810000 */
[C---:B------:R-:W-:Y:S02]  /*6960*/  ISETP.GT.AND P0, PT, R142.reuse, 0x30, PT ;  /* 0x000000308e00780c */ /* 0x040fe40003f04270 */
[----:B------:R-:W-:Y:S02]  /*6970*/  FSEL R239, R49, -INF , P1 ;  /* 0xff80000031ef7808 */ /* 0x000fe40000800000 */
[----:B------:R-:W-:Y:S02]  /*6980*/  ISETP.GT.AND P1, PT, R142, 0x31, PT ;  /* 0x000000318e00780c */ /* 0x000fe40003f24270 */
[----:B------:R-:W-:Y:S02]  /*6990*/  FMNMX.FTZ R145, R191, R145, !PT ;  /* 0x00000091bf917209 */ /* 0x000fe40007810000 */
[----:B------:R-:W-:Y:S02]  /*69a0*/  FSEL R252, R52, -INF , P0 ;  /* 0xff80000034fc7808 */ /* 0x000fe40000000000 */
[----:B------:R-:W-:Y:S02]  /*69b0*/  ISETP.GT.AND P0, PT, R142, 0x38, PT ;  /* 0x000000388e00780c */ /* 0x000fe40003f04270 */
[----:B------:R-:W-:Y:S02]  /*69c0*/  FSEL R237, R53, -INF , P1 ;  /* 0xff80000035ed7808 */ /* 0x000fe40000800000 */
[----:B------:R-:W-:Y:S02]  /*69d0*/  FMNMX.FTZ R145, R239, R145, !PT ;  /* 0x00000091ef917209 */ /* 0x000fe40007810000 */
[----:B------:R-:W-:Y:S02]  /*69e0*/  FSEL R144, R64, -INF , P0 ;  /* 0xff80000040907808 */ /* 0x000fe40000000000 */
[----:B------:R-:W-:Y:S02]  /*69f0*/  ISETP.GT.AND P1, PT, R142, 0x39, PT ;  /* 0x000000398e00780c */ /* 0x000fe40003f24270 */
[----:B------:R-:W-:Y:S02]  /*6a00*/  MOV R64, R237 ;  /* 0x000000ed00407202 */ /* 0x000fe40000000f00 */
[----:B------:R-:W-:Y:S02]  /*6a10*/  FMNMX.FTZ R145, R252, R145, !PT ;  /* 0x00000091fc917209 */ /* 0x000fe40007810000 */
[----:B------:R-:W-:Y:S01]  /*6a20*/  FSEL R250, R65, -INF , P1 ;  /* 0xff80000041fa7808 */ /* 0x000fe20000800000 */
[----:B------:R-:W-:Y:S01]  /*6a30*/  IMAD.MOV.U32 R65, RZ, RZ, R144 ;  /* 0x000000ffff417224 */ /* 0x000fe200078e0090 */
[----:B------:R-:W-:Y:S02]  /*6a40*/  FMNMX.FTZ R145, R64, R145, !PT ;  /* 0x0000009140917209 */ /* 0x000fe40007810000 */
[----:B------:R-:W-:Y:S02]  /*6a50*/  FMNMX.FTZ R4, R183, R141, !PT ;  /* 0x0000008db7047209 */ /* 0x000fe40007810000 */
[----:B------:R-:W-:Y:S02]  /*6a60*/  FMNMX.FTZ R145, R65, R145, !PT ;  /* 0x0000009141917209 */ /* 0x000fe40007810000 */
[----:B------:R-:W-:Y:S02]  /*6a70*/  FMNMX.FTZ R4, R182, R4, !PT ;  /* 0x00000004b6047209 */ /* 0x000fe40007810000 */
[----:B------:R-:W-:Y:S02]  /*6a80*/  FMNMX.FTZ R145, R250, R145, !PT ;  /* 0x00000091fa917209 */ /* 0x000fe40007810000 */
[----:B------:R-:W-:Y:S02]  /*6a90*/  FMNMX.FTZ R4, R18, R4, !PT ;  /* 0x0000000412047209 */ /* 0x000fe40007810000 */
[----:B------:R-:W-:Y:S01]  /*6aa0*/  ISETP.GT.AND P1, PT, R0, 0x20, PT ;  /* 0x000000200000780c */ /* 0x000fe20003f24270 */
[----:B------:R-:W1:Y:S01]  /*6ab0*/  SHFL.BFLY PT, R6, R145, 0x2, 0x1f ;  /* 0x0c401f0091067f89 */ /* 0x000e6200000e0000 */
[----:B------:R-:W-:Y:S02]  /*6ac0*/  FMNMX.FTZ R4, R19, R4, !PT ;  /* 0x0000000413047209 */ /* 0x000fe40007810000 */
[----:B------:R-:W-:Y:S02]  /*6ad0*/  FSEL R248, R42, -INF , P1 ;  /* 0xff8000002af87808 */ /* 0x000fe40000800000 */
[----:B------:R-:W-:Y:S02]  /*6ae0*/  FMNMX.FTZ R4, R222, R4, !PT ;  /* 0x00000004de047209 */ /* 0x000fe40007810000 */
[----:B------:R-:W-:Y:S02]  /*6af0*/  ISETP.GT.AND P1, PT, R3, 0x28, PT ;  /* 0x000000280300780c */ /* 0x000fe40003f24270 */
[----:B------:R-:W-:Y:S02]  /*6b00*/  FMNMX.FTZ R4, R223, R4, !PT ;  /* 0x00000004df047209 */ /* 0x000fe40007810000 */
[----:B------:R-:W-:Y:S02]  /*6b10*/  FSEL R237, R50, -INF , P1 ;  /* 0xff80000032ed7808 */ /* 0x000fe40000800000 */
[----:B------:R-:W-:Y:S02]  /*6b20*/  FMNMX.FTZ R4, R188, R4, !PT ;  /* 0x00000004bc047209 */ /* 0x000fe40007810000 */
[----:B------:R-:W-:Y:S02]  /*6b30*/  ISETP.GT.AND P0, PT, R2, 0x21, PT ;  /* 0x000000210200780c */ /* 0x000fe40003f04270 */
[----:B------:R-:W-:Y:S02]  /*6b40*/  FMNMX.FTZ R4, R189, R4, !PT ;  /* 0x00000004bd047209 */ /* 0x000fe40007810000 */
[----:B------:R-:W-:Y:S02]  /*6b50*/  ISETP.GT.AND P1, PT, R3, 0x30, PT ;  /* 0x000000300300780c */ /* 0x000fe40003f24270 */
[----:B------:R-:W-:Y:S02]  /*6b60*/  FMNMX.FTZ R4, R244, R4, !PT ;  /* 0x00000004f4047209 */ /* 0x000fe40007810000 */
[----:B------:R-:W-:Y:S02]  /*6b70*/  FSEL R249, R41, -INF , P0 ;  /* 0xff80000029f97808 */ /* 0x000fe40000000000 */
[----:B------:R-:W-:Y:S02]  /*6b80*/  FMNMX.FTZ R4, R245, R4, !PT ;  /* 0x00000004f5047209 */ /* 0x000fe40007810000 */
[----:B-1----:R-:W-:Y:S02]  /*6b90*/  FMNMX.FTZ R145, R145, R6, !PT ;  /* 0x0000000691917209 */ /* 0x002fe40007810000 */
[----:B------:R-:W-:Y:S02]  /*6ba0*/  FMNMX.FTZ R144, R237, R4, !PT ;  /* 0x00000004ed907209 */ /* 0x000fe40007810000 */
[----:B------:R-:W-:Y:S01]  /*6bb0*/  ISETP.GT.AND P0, PT, R0, 0x21, PT ;  /* 0x000000210000780c */ /* 0x000fe20003f04270 */
[----:B------:R-:W1:Y:S01]  /*6bc0*/  SHFL.BFLY PT, R4, R145, 0x1, 0x1f ;  /* 0x0c201f0091047f89 */ /* 0x000e6200000e0000 */
[----:B------:R-:W-:Y:S02]  /*6bd0*/  FSEL R30, R54, -INF , P1 ;  /* 0xff800000361e7808 */ /* 0x000fe40000800000 */
[----:B------:R-:W-:Y:S02]  /*6be0*/  ISETP.GT.AND P1, PT, R3, 0x38, PT ;  /* 0x000000380300780c */ /* 0x000fe40003f24270 */
        /* <DEDUP_REMOVED lines=10> */
[----:B------:R-:W-:Y:S02]  /*6c90*/  FMNMX.FTZ R3, R10, R147, !PT ;  /* 0x000000930a037209 */ /* 0x000fe40007810000 */
[----:B------:R-:W-:Y:S02]  /*6ca0*/  FMNMX.FTZ R5, R184, R146, !PT ;  /* 0x00000092b8057209 */ /* 0x000fe40007810000 */
[----:B------:R-:W-:Y:S02]  /*6cb0*/  FSEL R247, R46, -INF , P1 ;  /* 0xff8000002ef77808 */ /* 0x000fe40000800000 */
[----:B------:R-:W-:Y:S02]  /*6cc0*/  ISETP.GT.AND P1, PT, R2, 0x30, PT ;  /* 0x000000300200780c */ /* 0x000fe40003f24270 */
[----:B------:R-:W-:Y:S02]  /*6cd0*/  FMNMX.FTZ R3, R11, R3, !PT ;  /* 0x000000030b037209 */ /* 0x000fe40007810000 */
[----:B-1----:R-:W-:Y:S02]  /*6ce0*/  FMNMX.FTZ R145, R145, R4, !PT ;  /* 0x0000000491917209 */ /* 0x002fe40007810000 */
[----:B------:R-:W-:Y:S02]  /*6cf0*/  FMNMX.FTZ R5, R9, R5, !PT ;  /* 0x0000000509057209 */ /* 0x000fe40007810000 */
[----:B------:R-:W-:Y:S01]  /*6d00*/  FSEL R26, R56, -INF , P1 ;  /* 0xff800000381a7808 */ /* 0x000fe20000800000 */
[----:B------:R-:W-:Y:S01]  /*6d10*/  FMUL.FTZ R150, R145, c[0x0][0x2d0] ;  /* 0x0000b40091967a20 */ /* 0x000fe20000410000 */
[C---:B------:R-:W-:Y:S02]  /*6d20*/  ISETP.GT.AND P1, PT, R2.reuse, 0x38, PT ;  /* 0x000000380200780c */ /* 0x040fe40003f24270 */
[----:B------:R-:W-:Y:S02]  /*6d30*/  FSEL R27, R67, -INF , P0 ;  /* 0xff800000431b7808 */ /* 0x000fe40000000000 */
[----:B------:R-:W-:Y:S02]  /*6d40*/  ISETP.GT.AND P0, PT, R2, 0x29, PT ;  /* 0x000000290200780c */ /* 0x000fe40003f04270 */
[----:B------:R-:W-:Y:S02]  /*6d50*/  FMNMX.FTZ R3, R14, R3, !PT ;  /* 0x000000030e037209 */ /* 0x000fe40007810000 */
[----:B------:R-:W-:Y:S02]  /*6d60*/  FMNMX.FTZ R143, R12, R5, !PT ;  /* 0x000000050c8f7209 */ /* 0x000fe40007810000 */
[----:B------:R-:W-:Y:S01]  /*6d70*/  FSEL R24, R60, -INF , P1 ;  /* 0xff8000003c187808 */ /* 0x000fe20000800000 */
[----:B------:R-:W-:Y:S01]  /*6d80*/  IMAD.MOV.U32 R60, RZ, RZ, R30 ;  /* 0x000000ffff3c7224 */ /* 0x000fe200078e001e */
[----:B------:R-:W-:Y:S02]  /*6d90*/  FSETP.NEU.FTZ.AND P1, PT, R145, -INF , PT ;  /* 0xff8000009100780b */ /* 0x000fe40003f3d000 */
[----:B------:R-:W-:Y:S02]  /*6da0*/  FSEL R242, R45, -INF , P0 ;  /* 0xff8000002df27808 */ /* 0x000fe40000000000 */
[----:B------:R-:W-:Y:S02]  /*6db0*/  FMNMX.FTZ R3, R15, R3, !PT ;  /* 0x000000030f037209 */ /* 0x000fe40007810000 */
[----:B------:R-:W-:Y:S02]  /*6dc0*/  ISETP.GT.AND P0, PT, R0, 0x29, PT ;  /* 0x000000290000780c */ /* 0x000fe40003f04270 */
[----:B------:R-:W-:Y:S02]  /*6dd0*/  FMNMX.FTZ R143, R13, R143, !PT ;  /* 0x0000008f0d8f7209 */ /* 0x000fe40007810000 */
[----:B------:R-:W-:Y:S02]  /*6de0*/  FSEL R150, R150, RZ, P1 ;  /* 0x000000ff96967208 */ /* 0x000fe40000800000 */
[----:B------:R-:W-:Y:S02]  /*6df0*/  FMNMX.FTZ R144, R243, R144, !PT ;  /* 0x00000090f3907209 */ /* 0x000fe40007810000 */
[----:B------:R-:W-:Y:S02]  /*6e00*/  FSEL R246, R47, -INF , P0 ;  /* 0xff8000002ff67808 */ /* 0x000fe40000000000 */
[----:B------:R-:W-:Y:S02]  /*6e10*/  ISETP.GT.AND P0, PT, R2, 0x31, PT ;  /* 0x000000310200780c */ /* 0x000fe40003f04270 */
[----:B------:R-:W-:Y:S02]  /*6e20*/  FMNMX.FTZ R3, R229, R3, !PT ;  /* 0x00000003e5037209 */ /* 0x000fe40007810000 */
[----:B------:R-:W-:Y:S02]  /*6e30*/  FMNMX.FTZ R143, R225, R143, !PT ;  /* 0x0000008fe18f7209 */ /* 0x000fe40007810000 */
[----:B------:R-:W-:Y:S02]  /*6e40*/  FMNMX.FTZ R144, R30, R144, !PT ;  /* 0x000000901e907209 */ /* 0x000fe40007810000 */
[----:B------:R-:W-:Y:S01]  /*6e50*/  FSEL R25, R57, -INF , P0 ;  /* 0xff80000039197808 */ /* 0x000fe20000000000 */
[----:B------:R-:W-:Y:S01]  /*6e60*/  IMAD.MOV.U32 R57, RZ, RZ, R7 ;  /* 0x000000ffff397224 */ /* 0x000fe200078e0007 */
[----:B------:R-:W-:Y:S01]  /*6e70*/  ISETP.GT.AND P0, PT, R2, 0x39, PT ;  /* 0x000000390200780c */ /* 0x000fe20003f04270 */
[----:B------:R-:W-:Y:S01]  /*6e80*/  FFMA.FTZ R2, R181, c[0x0][0x2d0], -R150 ;  /* 0x0000b400b5027a23 */ /* 0x000fe20000010896 */
[----:B------:R-:W-:Y:S02]  /*6e90*/  FMNMX.FTZ R3, R231, R3, !PT ;  /* 0x00000003e7037209 */ /* 0x000fe40007810000 */
[----:B------:R-:W-:Y:S01]  /*6ea0*/  FMNMX.FTZ R143, R224, R143, !PT ;  /* 0x0000008fe08f7209 */ /* 0x000fe20007810000 */
[----:B------:R1:W-:Y:S01]  /*6eb0*/  MUFU.EX2 R56, R2 ;  /* 0x0000000200387308 */ /* 0x0003e20000000800 */
        /* <DEDUP_REMOVED lines=9> */
[----:B------:R-:W2:Y:S01]  /*6f50*/  SHFL.BFLY PT, R5, R144, 0x2, 0x1f ;  /* 0x0c401f0090057f89 */ /* 0x000ea200000e0000 */
[----:B------:R-:W-:Y:S02]  /*6f60*/  FMNMX.FTZ R3, R57, R3, !PT ;  /* 0x0000000339037209 */ /* 0x000fe40007810000 */
[----:B------:R-:W-:Y:S02]  /*6f70*/  FMNMX.FTZ R143, R249, R143, !PT ;  /* 0x0000008ff98f7209 */ /* 0x000fe40007810000 */
[----:B------:R-:W-:Y:S02]  /*6f80*/  FSEL R238, R61, -INF , P0 ;  /* 0xff8000003dee7808 */ /* 0x000fe40000000000 */
[----:B------:R-:W-:Y:S02]  /*6f90*/  FMNMX.FTZ R3, R247, R3, !PT ;  /* 0x00000003f7037209 */ /* 0x000fe40007810000 */
[----:B------:R-:W-:Y:S02]  /*6fa0*/  ISETP.GT.AND P0, PT, R0, 0x30, PT ;  /* 0x000000300000780c */ /* 0x000fe40003f04270 */
[----:B------:R-:W-:Y:S02]  /*6fb0*/  FMNMX.FTZ R143, R240, R143, !PT ;  /* 0x0000008ff08f7209 */ /* 0x000fe40007810000 */
[----:B------:R-:W-:Y:S02]  /*6fc0*/  FMNMX.FTZ R3, R246, R3, !PT ;  /* 0x00000003f6037209 */ /* 0x000fe40007810000 */
[----:B------:R-:W-:Y:S01]  /*6fd0*/  FSEL R251, R58, -INF , P0 ;  /* 0xff8000003afb7808 */ /* 0x000fe20000000000 */
[----:B------:R-:W-:Y:S01]  /*6fe0*/  IMAD.MOV.U32 R58, RZ, RZ, R28 ;  /* 0x000000ffff3a7224 */ /* 0x000fe200078e001c */
[----:B------:R-:W-:Y:S02]  /*6ff0*/  FMNMX.FTZ R143, R242, R143, !PT ;  /* 0x0000008ff28f7209 */ /* 0x000fe40007810000 */
[----:B-1----:R-:W-:Y:S01]  /*7000*/  FMNMX.FTZ R2, R251, R3, !PT ;  /* 0x00000003fb027209 */ /* 0x002fe20007810000 */
[--C-:B------:R-:W-:Y:S01]  /*7010*/  FFMA.FTZ R3, R180, c[0x0][0x2d0], -R150.reuse ;  /* 0x0000b400b4037a23 */ /* 0x100fe20000010896 */
[----:B------:R-:W-:Y:S02]  /*7020*/  FMNMX.FTZ R143, R26, R143, !PT ;  /* 0x0000008f1a8f7209 */ /* 0x000fe40007810000 */
[----:B------:R-:W-:Y:S01]  /*7030*/  ISETP.GT.AND P0, PT, R0, 0x31, PT ;  /* 0x000000310000780c */ /* 0x000fe20003f04270 */
[----:B------:R1:W-:Y:S01]  /*7040*/  MUFU.EX2 R34, R3 ;  /* 0x0000000300227308 */ /* 0x0003e20000000800 */
[----:B------:R-:W-:Y:S02]  /*7050*/  FMNMX.FTZ R143, R25, R143, !PT ;  /* 0x0000008f198f7209 */ /* 0x000fe40007810000 */
[----:B--2---:R-:W-:Y:S02]  /*7060*/  FMNMX.FTZ R144, R144, R5, !PT ;  /* 0x0000000590907209 */ /* 0x004fe40007810000 */
[----:B------:R-:W-:Y:S02]  /*7070*/  FMNMX.FTZ R143, R24, R143, !PT ;  /* 0x0000008f188f7209 */ /* 0x000fe40007810000 */
[----:B------:R-:W-:Y:S01]  /*7080*/  FSEL R59, R59, -INF , P0 ;  /* 0xff8000003b3b7808 */ /* 0x000fe20000000000 */
[----:B------:R-:W2:Y:S01]  /*7090*/  SHFL.BFLY PT, R5, R144, 0x1, 0x1f ;  /* 0x0c201f0090057f89 */ /* 0x000ea200000e0000 */
[----:B------:R-:W-:Y:S02]  /*70a0*/  ISETP.GT.AND P0, PT, R0, 0x38, PT ;  /* 0x000000380000780c */ /* 0x000fe40003f04270 */
[----:B------:R-:W-:Y:S02]  /*70b0*/  FMNMX.FTZ R143, R238, R143, !PT ;  /* 0x0000008fee8f7209 */ /* 0x000fe40007810000 */
[----:B------:R-:W-:Y:S02]  /*70c0*/  FSEL R62, R62, -INF , P0 ;  /* 0xff8000003e3e7808 */ /* 0x000fe40000000000 */
[----:B------:R-:W-:Y:S01]  /*70d0*/  ISETP.GT.AND P0, PT, R0, 0x39, PT ;  /* 0x000000390000780c */ /* 0x000fe20003f04270 */
[----:B------:R-:W3:Y:S01]  /*70e0*/  SHFL.BFLY PT, R4, R143, 0x2, 0x1f ;  /* 0x0c401f008f047f89 */ /* 0x000ee200000e0000 */
[----:B------:R-:W-:Y:S01]  /*70f0*/  FMNMX.FTZ R0, R59, R2, !PT ;  /* 0x000000023b007209 */ /* 0x000fe20007810000 */
[--C-:B------:R-:W-:Y:S01]  /*7100*/  FFMA.FTZ R2, R16, c[0x0][0x2d0], -R150.reuse ;  /* 0x0000b40010027a23 */ /* 0x100fe20000010896 */
[----:B------:R-:W-:Y:S01]  /*7110*/  FSEL R148, R63, -INF , P0 ;  /* 0xff8000003f947808 */ /* 0x000fe20000000000 */
[----:B------:R-:W-:Y:S01]  /*7120*/  IMAD.MOV.U32 R63, RZ, RZ, R27 ;  /* 0x000000ffff3f7224 */ /* 0x000fe200078e001b */
[----:B------:R-:W-:Y:S01]  /*7130*/  FMNMX.FTZ R0, R62, R0, !PT ;  /* 0x000000003e007209 */ /* 0x000fe20007810000 */
[----:B------:R4:W-:Y:S01]  /*7140*/  MUFU.EX2 R23, R2 ;  /* 0x0000000200177308 */ /* 0x0009e20000000800 */
[----:B------:R-:W-:Y:S01]  /*7150*/  @P6 LEA R6, P0, R187, c[0x0][0x1c8], 0x1 ;  /* 0x00007200bb066a11 */ /* 0x000fe200078008ff */
[----:B-1----:R-:W-:Y:S01]  /*7160*/  FFMA.FTZ R3, R17, c[0x0][0x2d0], -R150 ;  /* 0x0000b40011037a23 */ /* 0x002fe20000010896 */
[----:B------:R-:W-:Y:S02]  /*7170*/  FMNMX.FTZ R0, R148, R0, !PT ;  /* 0x0000000094007209 */ /* 0x000fe40007810000 */
[----:B------:R-:W-:Y:S02]  /*7180*/  @P6 LEA.HI.X R7, R187, c[0x0][0x1cc], R228, 0x1, P0 ;  /* 0x00007300bb076a11 */ /* 0x000fe400000f0ce4 */
[----:B------:R-:W-:Y:S02]  /*7190*/  MOV R187, R26 ;  /* 0x0000001a00bb7202 */ /* 0x000fe40000000f00 */
[----:B------:R-:W-:Y:S01]  /*71a0*/  MOV R61, R29 ;  /* 0x0000001d003d7202 */ /* 0x000fe20000000f00 */
[----:B------:R1:W-:Y:S01]  /*71b0*/  MUFU.EX2 R32, R3 ;  /* 0x0000000300207308 */ /* 0x0003e20000000800 */
[----:B--2---:R-:W-:Y:S05]  /*71c0*/  FMNMX.FTZ R144, R144, R5, !PT ;  /* 0x0000000590907209 */ /* 0x004fea0007810000 */
[----:B------:R-:W-:Y:S01]  /*71d0*/  FMUL.FTZ R149, R144, c[0x0][0x2d0] ;  /* 0x0000b40090957a20 */ /* 0x000fe20000410000 */
[----:B---3--:R-:W-:Y:S02]  /*71e0*/  FMNMX.FTZ R143, R143, R4, !PT ;  /* 0x000000048f8f7209 */ /* 0x008fe40007810000 */
[C---:B------:R-:W-:Y:S03]  /*71f0*/  @P6 LEA R4, P0, R192.reuse, c[0x0][0x1c8], 0x1 ;  /* 0x00007200c0046a11 */ /* 0x040fe600078008ff */
[----:B------:R-:W2:Y:S01]  /*7200*/  SHFL.BFLY PT, R8, R143, 0x1, 0x1f ;  /* 0x0c201f008f087f89 */ /* 0x000ea200000e0000 */
[----:B------:R-:W-:Y:S01]  /*7210*/  @P6 LEA.HI.X R5, R192, c[0x0][0x1cc], R230, 0x1, P0 ;  /* 0x00007300c0056a11 */ /* 0x000fe200000f0ce6 */
[----:B------:R-:W-:Y:S01]  /*7220*/  IMAD.MOV.U32 R230, RZ, RZ, R25 ;  /* 0x000000ffffe67224 */ /* 0x000fe200078e0019 */
[----:B------:R-:W-:Y:S01]  /*7230*/  FSETP.NEU.FTZ.AND P0, PT, R144, -INF , PT ;  /* 0xff8000009000780b */ /* 0x000fe20003f1d000 */
[----:B------:R-:W-:Y:S03]  /*7240*/  IMAD.MOV.U32 R192, RZ, RZ, R24 ;  /* 0x000000ffffc07224 */ /* 0x000fe600078e0018 */
[----:B------:R-:W-:Y:S01]  /*7250*/  FSEL R149, R149, RZ, P0 ;  /* 0x000000ff95957208 */ /* 0x000fe20000000000 */
[----:B----4-:R-:W3:Y:S04]  /*7260*/  SHFL.BFLY PT, R2, R0, 0x2, 0x1f ;  /* 0x0c401f0000027f89 */ /* 0x010ee800000e0000 */
[--C-:B-1----:R-:W-:Y:S04]  /*7270*/  FFMA.FTZ R3, R183, c[0x0][0x2d0], -R149.reuse ;  /* 0x0000b400b7037a23 */ /* 0x102fe80000010895 */
[----:B------:R1:W-:Y:S01]  /*7280*/  MUFU.EX2 R67, R3 ;  /* 0x0000000300437308 */ /* 0x0003e20000000800 */
[----:B--2---:R-:W-:Y:S01]  /*7290*/  FMNMX.FTZ R143, R143, R8, !PT ;  /* 0x000000088f8f7209 */ /* 0x004fe20007810000 */
[--C-:B------:R-:W-:Y:S04]  /*72a0*/  FFMA.FTZ R8, R19, c[0x0][0x2d0], -R149.reuse ;  /* 0x0000b40013087a23 */ /* 0x100fe80000010895 */
[----:B------:R-:W-:Y:S04]  /*72b0*/  FMUL.FTZ R151, R143, c[0x0][0x2d0] ;  /* 0x0000b4008f977a20 */ /* 0x000fe80000410000 */
[----:B------:R-:W-:Y:S01]  /*72c0*/  MUFU.EX2 R21, R8 ;  /* 0x0000000800157308 */ /* 0x000fe20000000800 */
[----:B---3--:R-:W-:Y:S01]  /*72d0*/  FMNMX.FTZ R0, R0, R2, !PT ;  /* 0x0000000200007209 */ /* 0x008fe20007810000 */
[--C-:B------:R-:W-:Y:S08]  /*72e0*/  FFMA.FTZ R2, R18, c[0x0][0x2d0], -R149.reuse ;  /* 0x0000b40012027a23 */ /* 0x100ff00000010895 */
[----:B------:R2:W-:Y:S01]  /*72f0*/  MUFU.EX2 R33, R2 ;  /* 0x0000000200217308 */ /* 0x0005e20000000800 */
[----:B-1----:R-:W-:Y:S09]  /*7300*/  FFMA.FTZ R3, R182, c[0x0][0x2d0], -R149 ;  /* 0x0000b400b6037a23 */ /* 0x002ff20000010895 */
[----:B------:R1:W-:Y:S01]  /*7310*/  MUFU.EX2 R35, R3 ;  /* 0x0000000300237308 */ /* 0x0003e20000000800 */
[----:B--2---:R-:W2:Y:S01]  /*7320*/  SHFL.BFLY PT, R2, R0, 0x1, 0x1f ;  /* 0x0c201f0000027f89 */ /* 0x004ea200000e0000 */
[----:B-1----:R-:W-:Y:S02]  /*7330*/  FSEL R3, R145, RZ, P1 ;  /* 0x000000ff91037208 */ /* 0x002fe40000800000 */
[----:B------:R-:W-:Y:S04]  /*7340*/  FSETP.NEU.FTZ.AND P1, PT, R143, -INF , PT ;  /* 0xff8000008f00780b */ /* 0x000fe80003f3d000 */
[----:B------:R-:W-:Y:S05]  /*7350*/  FSEL R151, R151, RZ, P1 ;  /* 0x000000ff97977208 */ /* 0x000fea0000800000 */
[--C-:B------:R-:W-:Y:S01]  /*7360*/  FFMA.FTZ R8, R184, c[0x0][0x2d0], -R151.reuse ;  /* 0x0000b400b8087a23 */ /* 0x100fe20000010897 */
[----:B--2---:R-:W-:Y:S01]  /*7370*/  FMNMX.FTZ R142, R0, R2, !PT ;  /* 0x00000002008e7209 */ /* 0x004fe20007810000 */
[--C-:B------:R-:W-:Y:S01]  /*7380*/  FFMA.FTZ R0, R12, c[0x0][0x2d0], -R151.reuse ;  /* 0x0000b4000c007a23 */ /* 0x100fe20000010897 */
[----:B------:R-:W-:Y:S01]  /*7390*/  FSEL R2, R144, RZ, P0 ;  /* 0x000000ff90027208 */ /* 0x000fe20000000000 */
[----:B------:R1:W-:Y:S01]  /*73a0*/  MUFU.EX2 R66, R8 ;  /* 0x0000000800427308 */ /* 0x0003e20000000800 */
[C---:B------:R-:W-:Y:S01]  /*73b0*/  FSETP.NEU.FTZ.AND P0, PT, R142.reuse, -INF , PT ;  /* 0xff8000008e00780b */ /* 0x040fe20003f1d000 */
[----:B------:R-:W-:Y:S05]  /*73c0*/  FMUL.FTZ R184, R142, c[0x0][0x2d0] ;  /* 0x0000b4008eb87a20 */ /* 0x000fea0000410000 */
[----:B------:R-:W-:Y:S03]  /*73d0*/  FSEL R184, R184, RZ, P0 ;  /* 0x000000ffb8b87208 */ /* 0x000fe60000000000 */
[----:B------:R2:W-:Y:S01]  /*73e0*/  MUFU.EX2 R20, R0 ;  /* 0x0000000000147308 */ /* 0x0005e20000000800 */
[--C-:B-1----:R-:W-:Y:S09]  /*73f0*/  FFMA.FTZ R8, R9, c[0x0][0x2d0], -R151.reuse ;  /* 0x0000b40009087a23 */ /* 0x102ff20000010897 */
[----:B------:R1:W3:Y:S01]  /*7400*/  MUFU.EX2 R235, R8 ;  /* 0x0000000800eb7308 */ /* 0x0002e20000000800 */
[----:B--2---:R-:W-:Y:S09]  /*7410*/  FFMA.FTZ R0, R13, c[0x0][0x2d0], -R151 ;  /* 0x0000b4000d007a23 */ /* 0x004ff20000010897 */
[----:B------:R2:W-:Y:S01]  /*7420*/  MUFU.EX2 R31, R0 ;  /* 0x00000000001f7308 */ /* 0x0005e20000000800 */
[--C-:B-1----:R-:W-:Y:S01]  /*7430*/  FFMA.FTZ R8, R15, c[0x0][0x2d0], -R184.reuse ;  /* 0x0000b4000f087a23 */ /* 0x102fe200000108b8 */
[----:B---3--:R-:W-:Y:S08]  /*7440*/  F2FP.PACK_AB R180, R235, R66 ;  /* 0x00000042ebb4723e */ /* 0x008ff000000000ff */
[----:B------:R-:W-:Y:S01]  /*7450*/  MUFU.EX2 R8, R8 ;  /* 0x0000000800087308 */ /* 0x000fe20000000800 */
[--C-:B--2---:R-:W-:Y:S09]  /*7460*/  FFMA.FTZ R0, R10, c[0x0][0x2d0], -R184.reuse ;  /* 0x0000b4000a007a23 */ /* 0x104ff200000108b8 */
[----:B------:R1:W-:Y:S02]  /*7470*/  MUFU.EX2 R241, R0 ;  /* 0x0000000000f17308 */ /* 0x0003e40000000800 */
[--C-:B-1----:R-:W-:Y:S08]  /*7480*/  FFMA.FTZ R0, R11, c[0x0][0x2d0], -R184.reuse ;  /* 0x0000b4000b007a23 */ /* 0x102ff000000108b8 */
[----:B------:R1:W-:Y:S02]  /*7490*/  MUFU.EX2 R22, R0 ;  /* 0x0000000000167308 */ /* 0x0003e40000000800 */
[----:B-1----:R-:W-:Y:S08]  /*74a0*/  FFMA.FTZ R0, R14, c[0x0][0x2d0], -R184 ;  /* 0x0000b4000e007a23 */ /* 0x002ff000000108b8 */
[----:B------:R1:W-:Y:S02]  /*74b0*/  MUFU.EX2 R228, R0 ;  /* 0x0000000000e47308 */ /* 0x0003e40000000800 */
[----:B-1----:R-:W-:Y:S01]  /*74c0*/  FADD.FTZ R0, -R3, R140 ;  /* 0x0000008c03007221 */ /* 0x002fe20000010100 */
[----:B------:R-:W-:Y:S03]  /*74d0*/  @P6 SHF.L.U32 R3, R179, 0x1, RZ ;  /* 0x00000001b3036819 */ /* 0x000fe600000006ff */
        /* <DEDUP_REMOVED lines=8> */
[----:B-1----:R-:W-:Y:S02]  /*7560*/  IMAD.MOV.U32 R200, RZ, RZ, R35 ;  /* 0x000000ffffc87224 */ /* 0x002fe400078e0023 */
[----:B------:R-:W-:Y:S03]  /*7570*/  FMUL.FTZ R0, R0, c[0x0][0x2d0] ;  /* 0x0000b40000007a20 */ /* 0x000fe60000410000 */
[----:B------:R1:W-:Y:S01]  /*7580*/  @P6 LDGSTS.E.BYPASS.LTC128B.128 [R3+0x4900], [R6.64], !P4 ;  /* 0x0490000006036fae */ /* 0x0003e2000e101d46 */
[----:B------:R-:W-:Y:S01]  /*7590*/  IMAD.MOV.U32 R201, RZ, RZ, R34 ;  /* 0x000000ffffc97224 */ /* 0x000fe200078e0022 */
[----:B------:R2:W1:Y:S01]  /*75a0*/  MUFU.EX2 R141, R0 ;  /* 0x00000000008d7308 */ /* 0x0004620000000800 */
[----:B----4-:R-:W-:Y:S01]  /*75b0*/  IMAD.MOV.U32 R198, RZ, RZ, R33 ;  /* 0x000000ffffc67224 */ /* 0x010fe200078e0021 */
[----:B------:R-:W-:Y:S01]  /*75c0*/  F2FP.PACK_AB R177, R200, R67 ;  /* 0x00000043c8b1723e */ /* 0x000fe200000000ff */
[C---:B---3--:R-:W-:Y:S01]  /*75d0*/  FMUL.FTZ R16, R140.reuse, R164 ;  /* 0x000000a48c107220 */ /* 0x048fe20000410000 */
[----:B------:R-:W-:Y:S01]  /*75e0*/  F2FP.PACK_AB R176, R201, R56 ;  /* 0x00000038c9b0723e */ /* 0x000fe200000000ff */
[C---:B------:R-:W-:Y:S01]  /*75f0*/  FMUL.FTZ R17, R140.reuse, R165 ;  /* 0x000000a58c117220 */ /* 0x040fe20000410000 */
[----:B------:R3:W-:Y:S01]  /*7600*/  @P6 LDGSTS.E.BYPASS.LTC128B.128 [R3+0x5900], [R4.64], !P3 ;  /* 0x0590000004036fae */ /* 0x0007e2000d901d46 */
[C---:B------:R-:W-:Y:S01]  /*7610*/  FMUL.FTZ R33, R140.reuse, R113 ;  /* 0x000000718c217220 */ /* 0x040fe20000410000 */
[----:B------:R-:W-:Y:S01]  /*7620*/  MOV R164, R241 ;  /* 0x000000f100a47202 */ /* 0x000fe20000000f00 */
[----:B-----5:R-:W-:Y:S01]  /*7630*/  IMAD.MOV.U32 R195, RZ, RZ, R22 ;  /* 0x000000ffffc37224 */ /* 0x020fe200078e0016 */
[----:B------:R-:W-:Y:S01]  /*7640*/  MOV R194, R23 ;  /* 0x0000001700c27202 */ /* 0x000fe20000000f00 */
[----:B------:R-:W-:Y:S02]  /*7650*/  IMAD.MOV.U32 R165, RZ, RZ, R235 ;  /* 0x000000ffffa57224 */ /* 0x000fe400078e00eb */
[C---:B------:R-:W-:Y:S01]  /*7660*/  FMUL.FTZ R48, R140.reuse, R128 ;  /* 0x000000808c307220 */ /* 0x040fe20000410000 */
[----:B------:R-:W-:Y:S01]  /*7670*/  LDSM.16.MT88.4 R36, [R206] ;  /* 0x00000000ce24783b */ /* 0x000fe20000004200 */
[----:B------:R-:W-:Y:S01]  /*7680*/  F2FP.PACK_AB R181, R195, R241 ;  /* 0x000000f1c3b5723e */ /* 0x000fe200000000ff */
[C---:B------:R-:W-:Y:S01]  /*7690*/  FMUL.FTZ R49, R140.reuse, R129 ;  /* 0x000000818c317220 */ /* 0x040fe20000410000 */
[----:B------:R-:W-:Y:S01]  /*76a0*/  MOV R128, R234 ;  /* 0x000000ea00807202 */ /* 0x000fe20000000f00 */
[----:B------:R-:W-:Y:S02]  /*76b0*/  IMAD.MOV.U32 R196, RZ, RZ, R21 ;  /* 0x000000ffffc47224 */ /* 0x000fe400078e0015 */
[----:B------:R-:W-:Y:S02]  /*76c0*/  FMUL.FTZ R68, R140, R68 ;  /* 0x000000448c447220 */ /* 0x000fe40000410000 */
[----:B------:R-:W-:Y:S01]  /*76d0*/  LDSM.16.MT88.4 R52, [R205+0x1000] ;  /* 0x00100000cd34783b */ /* 0x000fe20000004200 */
[----:B------:R-:W-:Y:S01]  /*76e0*/  F2FP.PACK_AB R179, R196, R198 ;  /* 0x000000c6c4b3723e */ /* 0x000fe200000000ff */
[----:B--2---:R-:W-:Y:S01]  /*76f0*/  FADD.FTZ R0, -R2, R146 ;  /* 0x0000009202007221 */ /* 0x004fe20000010100 */
[----:B------:R-:W-:Y:S01]  /*7700*/  FSEL R2, R142, RZ, P0 ;  /* 0x000000ff8e027208 */ /* 0x000fe20000000000 */
[----:B------:R-:W-:Y:S02]  /*7710*/  IMAD.MOV.U32 R146, RZ, RZ, R20 ;  /* 0x000000ffff927224 */ /* 0x000fe400078e0014 */
[----:B------:R-:W-:Y:S02]  /*7720*/  FMUL.FTZ R0, R0, c[0x0][0x2d0] ;  /* 0x0000b40000007a20 */ /* 0x000fe40000410000 */
[----:B------:R-:W2:Y:S01]  /*7730*/  LDSM.16.MT88.4 R20, [R205] ;  /* 0x00000000cd14783b */ /* 0x000ea20000004200 */
[C---:B-1----:R-:W-:Y:S01]  /*7740*/  FMUL.FTZ R6, R141.reuse, R154 ;  /* 0x0000009a8d067220 */ /* 0x042fe20000410000 */
[----:B---3--:R1:W3:Y:S01]  /*7750*/  MUFU.EX2 R3, R0 ;  /* 0x0000000000037308 */ /* 0x0082e20000000800 */
[C---:B------:R-:W-:Y:S02]  /*7760*/  FMUL.FTZ R5, R140.reuse, R153 ;  /* 0x000000998c057220 */ /* 0x040fe40000410000 */
[----:B------:R-:W-:Y:S02]  /*7770*/  FMUL.FTZ R4, R140, R152 ;  /* 0x000000988c047220 */ /* 0x000fe40000410000 */
[C---:B------:R-:W-:Y:S01]  /*7780*/  FMUL.FTZ R7, R141.reuse, R155 ;  /* 0x0000009b8d077220 */ /* 0x040fe20000410000 */
[----:B------:R-:W0:Y:S01]  /*7790*/  LDGDEPBAR ;  /* 0x00000000000079af */ /* 0x000e220000000000 */
[----:B------:R-:W-:Y:S02]  /*77a0*/  IMAD.MOV.U32 R154, RZ, RZ, R8 ;  /* 0x000000ffff9a7224 */ /* 0x000fe400078e0008 */
[----:B------:R-:W-:Y:S02]  /*77b0*/  IMAD.MOV.U32 R155, RZ, RZ, R31 ;  /* 0x000000ffff9b7224 */ /* 0x000fe400078e001f */
[C---:B------:R-:W-:Y:S01]  /*77c0*/  FMUL.FTZ R18, R141.reuse, R166 ;  /* 0x000000a68d127220 */ /* 0x040fe20000410000 */
[----:B------:R-:W-:Y:S01]  /*77d0*/  F2FP.PACK_AB R183, R154, R228 ;  /* 0x000000e49ab7723e */ /* 0x000fe200000000ff */
[----:B------:R-:W-:Y:S01]  /*77e0*/  FMUL.FTZ R19, R141, R167 ;  /* 0x000000a78d137220 */ /* 0x000fe20000410000 */
[----:B------:R-:W-:Y:S01]  /*77f0*/  F2FP.PACK_AB R182, R155, R146 ;  /* 0x000000929bb6723e */ /* 0x000fe200000000ff */
[C---:B------:R-:W-:Y:S02]  /*7800*/  FMUL.FTZ R34, R141.reuse, R114 ;  /* 0x000000728d227220 */ /* 0x040fe40000410000 */
[C---:B------:R-:W-:Y:S02]  /*7810*/  FMUL.FTZ R35, R141.reuse, R115 ;  /* 0x000000738d237220 */ /* 0x040fe40000410000 */
[----:B------:R-:W-:Y:S02]  /*7820*/  IMAD.MOV.U32 R166, RZ, RZ, R238 ;  /* 0x000000ffffa67224 */ /* 0x000fe400078e00ee */
[C---:B------:R-:W-:Y:S02]  /*7830*/  FMUL.FTZ R50, R141.reuse, R130 ;  /* 0x000000828d327220 */ /* 0x040fe40000410000 */
[----:B------:R-:W-:Y:S02]  /*7840*/  FMUL.FTZ R51, R141, R131 ;  /* 0x000000838d337220 */ /* 0x000fe40000410000 */
[----:B-1----:R-:W-:Y:S01]  /*7850*/  FADD.FTZ R0, -R2, R147 ;  /* 0x0000009302007221 */ /* 0x002fe20000010100 */
[----:B------:R-:W-:Y:S01]  /*7860*/  MOV R147, R32 ;  /* 0x0000002000937202 */ /* 0x000fe20000000f00 */
[--C-:B------:R-:W-:Y:S02]  /*7870*/  FFMA.FTZ R2, R203, c[0x0][0x2d0], -R150.reuse ;  /* 0x0000b400cb027a23 */ /* 0x100fe40000010896 */
[----:B------:R-:W-:Y:S01]  /*7880*/  FMUL.FTZ R0, R0, c[0x0][0x2d0] ;  /* 0x0000b40000007a20 */ /* 0x000fe20000410000 */
[----:B------:R-:W-:Y:S01]  /*7890*/  F2FP.PACK_AB R178, R147, R194 ;  /* 0x000000c293b2723e */ /* 0x000fe200000000ff */
[----:B------:R1:W-:Y:S01]  /*78a0*/  MUFU.EX2 R153, R2 ;  /* 0x0000000200997308 */ /* 0x0003e20000000800 */
[C---:B---3--:R-:W-:Y:S02]  /*78b0*/  FMUL.FTZ R24, R3.reuse, R104 ;  /* 0x0000006803187220 */ /* 0x048fe40000410000 */
[C---:B------:R-:W-:Y:S02]  /*78c0*/  FMUL.FTZ R25, R3.reuse, R105 ;  /* 0x0000006903197220 */ /* 0x040fe40000410000 */
[----:B------:R-:W-:Y:S01]  /*78d0*/  FMUL.FTZ R32, R140, R112 ;  /* 0x000000708c207220 */ /* 0x000fe20000410000 */
[-C--:B--2---:R-:W-:Y:S01]  /*78e0*/  HMMA.16816.F32 R4, R176, R20.reuse, R4 ;  /* 0x00000014b004723c */ /* 0x084fe20000001804 */
[----:B------:R-:W-:Y:S02]  /*78f0*/  LDSM.16.MT88.4 R112, [R206+0x400] ;  /* 0x00040000ce70783b */ /* 0x000fe40000004200 */
[C---:B------:R-:W-:Y:S01]  /*7900*/  FMUL.FTZ R8, R3.reuse, R156 ;  /* 0x0000009c03087220 */ /* 0x040fe20000410000 */
[----:B------:R-:W2:Y:S01]  /*7910*/  MUFU.EX2 R0, R0 ;  /* 0x0000000000007308 */ /* 0x000ea20000000800 */
[C---:B------:R-:W-:Y:S02]  /*7920*/  FMUL.FTZ R9, R3.reuse, R157 ;  /* 0x0000009d03097220 */ /* 0x040fe40000410000 */
[C---:B------:R-:W-:Y:S01]  /*7930*/  FMUL.FTZ R12, R3.reuse, R160 ;  /* 0x000000a0030c7220 */ /* 0x040fe20000410000 */
[----:B------:R-:W-:Y:S01]  /*7940*/  MOV R160, R66 ;  /* 0x0000004200a07202 */ /* 0x000fe20000000f00 */
[C---:B------:R-:W-:Y:S03]  /*7950*/  FMUL.FTZ R13, R3.reuse, R161 ;  /* 0x000000a1030d7220 */ /* 0x040fe60000410000 */
[C---:B------:R-:W-:Y:S02]  /*7960*/  FMUL.FTZ R28, R3.reuse, R108 ;  /* 0x0000006c031c7220 */ /* 0x040fe40000410000 */
[C---:B------:R-:W-:Y:S02]  /*7970*/  FMUL.FTZ R29, R3.reuse, R109 ;  /* 0x0000006d031d7220 */ /* 0x040fe40000410000 */
[----:B------:R-:W-:Y:S02]  /*7980*/  FMUL.FTZ R40, R3, R120 ;  /* 0x0000007803287220 */ /* 0x000fe40000410000 */
[----:B-1----:R-:W-:Y:S02]  /*7990*/  FFMA.FTZ R2, R193, c[0x0][0x2d0], -R150 ;  /* 0x0000b400c1027a23 */ /* 0x002fe40000010896 */
[C---:B------:R-:W-:Y:S01]  /*79a0*/  FMUL.FTZ R41, R3.reuse, R121 ;  /* 0x0000007903297220 */ /* 0x040fe20000410000 */
[----:B------:R-:W-:Y:S01]  /*79b0*/  MOV R121, R187 ;  /* 0x000000bb00797202 */ /* 0x000fe20000000f00 */
[----:B------:R-:W-:Y:S01]  /*79c0*/  IMAD.MOV.U32 R193, RZ, RZ, R230 ;  /* 0x000000ffffc17224 */ /* 0x000fe200078e00e6 */
[----:B------:R-:W-:Y:S01]  /*79d0*/  MOV R187, R251 ;  /* 0x000000fb00bb7202 */ /* 0x000fe20000000f00 */
[C---:B------:R-:W-:Y:S01]  /*79e0*/  FMUL.FTZ R44, R3.reuse, R124 ;  /* 0x0000007c032c7220 */ /* 0x040fe20000410000 */
[----:B------:R-:W-:Y:S01]  /*79f0*/  MOV R124, R57 ;  /* 0x00000039007c7202 */ /* 0x000fe20000000f00 */
[----:B------:R-:W-:Y:S02]  /*7a00*/  FMUL.FTZ R45, R3, R125 ;  /* 0x0000007d032d7220 */ /* 0x000fe40000410000 */
[C---:B--2---:R-:W-:Y:S02]  /*7a10*/  FMUL.FTZ R10, R0.reuse, R158 ;  /* 0x0000009e000a7220 */ /* 0x044fe40000410000 */
[----:B------:R1:W-:Y:S01]  /*7a20*/  MUFU.EX2 R158, R2 ;  /* 0x00000002009e7308 */ /* 0x0003e20000000800 */
[C---:B------:R-:W-:Y:S02]  /*7a30*/  FMUL.FTZ R14, R0.reuse, R162 ;  /* 0x000000a2000e7220 */ /* 0x040fe40000410000 */
[C---:B------:R-:W-:Y:S02]  /*7a40*/  FMUL.FTZ R11, R0.reuse, R159 ;  /* 0x0000009f000b7220 */ /* 0x040fe40000410000 */
[C---:B------:R-:W-:Y:S02]  /*7a50*/  FMUL.FTZ R26, R0.reuse, R106 ;  /* 0x0000006a001a7220 */ /* 0x040fe40000410000 */
[C---:B------:R-:W-:Y:S02]  /*7a60*/  FMUL.FTZ R27, R0.reuse, R107 ;  /* 0x0000006b001b7220 */ /* 0x040fe40000410000 */
[----:B------:R-:W-:Y:S01]  /*7a70*/  LDSM.16.MT88.4 R104, [R205+0x2000] ;  /* 0x00200000cd68783b */ /* 0x000fe20000004200 */
[C---:B------:R-:W-:Y:S04]  /*7a80*/  HMMA.16816.F32 R8, R180.reuse, R20, R8 ;  /* 0x00000014b408723c */ /* 0x040fe80000001808 */
[----:B------:R-:W-:Y:S02]  /*7a90*/  FMUL.FTZ R15, R0, R163 ;  /* 0x000000a3000f7220 */ /* 0x000fe40000410000 */
[----:B------:R-:W-:Y:S02]  /*7aa0*/  FMUL.FTZ R66, R141, R138 ;  /* 0x0000008a8d427220 */ /* 0x000fe40000410000 */
[C---:B------:R-:W-:Y:S03]  /*7ab0*/  FMUL.FTZ R20, R140.reuse, R100 ;  /* 0x000000648c147220 */ /* 0x040fe60000410000 */
[-C--:B------:R-:W-:Y:S03]  /*7ac0*/  HMMA.16816.F32 R12, R180, R22.reuse, R12 ;  /* 0x00000016b40c723c */ /* 0x080fe6000000180c */
[--C-:B-1----:R-:W-:Y:S02]  /*7ad0*/  FFMA.FTZ R2, R185, c[0x0][0x2d0], -R150.reuse ;  /* 0x0000b400b9027a23 */ /* 0x102fe40000010896 */
[----:B------:R-:W-:Y:S02]  /*7ae0*/  FMUL.FTZ R21, R140, R101 ;  /* 0x000000658c157220 */ /* 0x000fe40000410000 */
[----:B------:R1:W-:Y:S01]  /*7af0*/  MUFU.EX2 R162, R2 ;  /* 0x0000000200a27308 */ /* 0x0003e20000000800 */
[C---:B------:R-:W-:Y:S04]  /*7b00*/  HMMA.16816.F32 R16, R176.reuse, R22, R16 ;  /* 0x00000016b010723c */ /* 0x040fe80000001810 */
[C---:B------:R-:W-:Y:S02]  /*7b10*/  FMUL.FTZ R30, R0.reuse, R110 ;  /* 0x0000006e001e7220 */ /* 0x040fe40000410000 */
[C---:B------:R-:W-:Y:S02]  /*7b20*/  FMUL.FTZ R31, R0.reuse, R111 ;  /* 0x0000006f001f7220 */ /* 0x040fe40000410000 */
[C---:B------:R-:W-:Y:S04]  /*7b30*/  FMUL.FTZ R22, R141.reuse, R102 ;  /* 0x000000668d167220 */ /* 0x040fe80000410000 */
[----:B------:R-:W-:Y:S02]  /*7b40*/  FMUL.FTZ R23, R141, R103 ;  /* 0x000000678d177220 */ /* 0x000fe40000410000 */
[----:B------:R-:W2:Y:S01]  /*7b50*/  LDSM.16.MT88.4 R100, [R206+0x1000] ;  /* 0x00100000ce64783b */ /* 0x000ea20000004200 */
[--C-:B------:R-:W-:Y:S02]  /*7b60*/  FFMA.FTZ R120, R237, c[0x0][0x2d0], -R149.reuse ;  /* 0x0000b400ed787a23 */ /* 0x100fe40000010895 */
[C---:B------:R-:W-:Y:S02]  /*7b70*/  FMUL.FTZ R42, R0.reuse, R122 ;  /* 0x0000007a002a7220 */ /* 0x040fe40000410000 */
[-C--:B------:R-:W-:Y:S03]  /*7b80*/  HMMA.16816.F32 R20, R176, R36.reuse, R20 ;  /* 0x00000024b014723c */ /* 0x080fe60000001814 */
[----:B------:R-:W-:Y:S01]  /*7b90*/  FMUL.FTZ R43, R0, R123 ;  /* 0x0000007b002b7220 */ /* 0x000fe20000410000 */
[----:B------:R-:W-:Y:S01]  /*7ba0*/  MOV R123, R58 ;  /* 0x0000003a007b7202 */ /* 0x000fe20000000f00 */
[----:B-1----:R-:W-:Y:S02]  /*7bb0*/  FFMA.FTZ R2, R186, c[0x0][0x2d0], -R150 ;  /* 0x0000b400ba027a23 */ /* 0x002fe40000010896 */
[C---:B------:R-:W-:Y:S01]  /*7bc0*/  FMUL.FTZ R46, R0.reuse, R126 ;  /* 0x0000007e002e7220 */ /* 0x040fe20000410000 */
[C---:B------:R-:W-:Y:S01]  /*7bd0*/  HMMA.16816.F32 R24, R180.reuse, R36, R24 ;  /* 0x00000024b418723c */ /* 0x040fe20000001818 */
[----:B------:R1:W3:Y:S03]  /*7be0*/  MUFU.EX2 R197, R2 ;  /* 0x0000000200c57308 */ /* 0x0002e60000000800 */
[----:B------:R-:W-:Y:S02]  /*7bf0*/  IMAD.MOV.U32 R126, RZ, RZ, R250 ;  /* 0x000000ffff7e7224 */ /* 0x000fe400078e00fa */
[----:B------:R-:W-:Y:S02]  /*7c00*/  FMUL.FTZ R47, R0, R127 ;  /* 0x0000007f002f7220 */ /* 0x000fe40000410000 */
[-C--:B------:R-:W-:Y:S04]  /*7c10*/  HMMA.16816.F32 R28, R180, R38.reuse, R28 ;  /* 0x00000026b41c723c */ /* 0x080fe8000000181c */
[C---:B------:R-:W-:Y:S02]  /*7c20*/  FMUL.FTZ R36, R140.reuse, R116 ;  /* 0x000000748c247220 */ /* 0x040fe40000410000 */
[----:B------:R-:W-:Y:S02]  /*7c30*/  FMUL.FTZ R37, R140, R117 ;  /* 0x000000758c257220 */ /* 0x000fe40000410000 */
[C---:B------:R-:W-:Y:S04]  /*7c40*/  HMMA.16816.F32 R32, R176.reuse, R38, R32 ;  /* 0x00000026b020723c */ /* 0x040fe80000001820 */
[----:B------:R-:W-:Y:S02]  /*7c50*/  IMAD.MOV.U32 R127, RZ, RZ, R248 ;  /* 0x000000ffff7f7224 */ /* 0x000fe400078e00f8 */
[----:B------:R-:W-:Y:S01]  /*7c60*/  IMAD.MOV.U32 R167, RZ, RZ, R192 ;  /* 0x000000ffffa77224 */ /* 0x000fe200078e00c0 */
[----:B------:R-:W-:Y:S01]  /*7c70*/  MOV R192, R59 ;  /* 0x0000003b00c07202 */ /* 0x000fe20000000f00 */
[C---:B------:R-:W-:Y:S04]  /*7c80*/  FMUL.FTZ R38, R141.reuse, R118 ;  /* 0x000000768d267220 */ /* 0x040fe80000410000 */
[----:B-1----:R-:W-:Y:S02]  /*7c90*/  FFMA.FTZ R2, R222, c[0x0][0x2d0], -R149 ;  /* 0x0000b400de027a23 */ /* 0x002fe40000010895 */
[----:B------:R-:W-:Y:S02]  /*7ca0*/  FMUL.FTZ R39, R141, R119 ;  /* 0x000000778d277220 */ /* 0x000fe40000410000 */
[----:B------:R1:W-:Y:S01]  /*7cb0*/  MUFU.EX2 R152, R2 ;  /* 0x0000000200987308 */ /* 0x0003e20000000800 */
[----:B------:R-:W-:Y:S01]  /*7cc0*/  LDSM.16.MT88.4 R116, [R205+0x1400] ;  /* 0x00140000cd74783b */ /* 0x000fe20000004200 */
[----:B------:R-:W-:Y:S02]  /*7cd0*/  IMAD.MOV.U32 R157, RZ, RZ, R56 ;  /* 0x000000ffff9d7224 */ /* 0x000fe400078e0038 */
[C---:B------:R-:W-:Y:S01]  /*7ce0*/  FMUL.FTZ R56, R3.reuse, R132 ;  /* 0x0000008403387220 */ /* 0x040fe20000410000 */
[-C--:B------:R-:W-:Y:S03]  /*7cf0*/  HMMA.16816.F32 R36, R176, R52.reuse, R36 ;  /* 0x00000034b024723c */ /* 0x080fe60000001824 */
[----:B------:R-:W-:Y:S02]  /*7d00*/  FMUL.FTZ R57, R3, R133 ;  /* 0x0000008503397220 */ /* 0x000fe40000410000 */
[C---:B------:R-:W-:Y:S02]  /*7d10*/  FMUL.FTZ R58, R0.reuse, R134 ;  /* 0x00000086003a7220 */ /* 0x040fe40000410000 */
[----:B------:R-:W-:Y:S01]  /*7d20*/  FMUL.FTZ R59, R0, R135 ;  /* 0x00000087003b7220 */ /* 0x000fe20000410000 */
[C---:B------:R-:W-:Y:S04]  /*7d30*/  HMMA.16816.F32 R40, R180.reuse, R52, R40 ;  /* 0x00000034b428723c */ /* 0x040fe80000001828 */
[----:B------:R-:W-:Y:S02]  /*7d40*/  IMAD.MOV.U32 R122, RZ, RZ, R63 ;  /* 0x000000ffff7a7224 */ /* 0x000fe400078e003f */
[----:B------:R-:W-:Y:S02]  /*7d50*/  IMAD.MOV.U32 R185, RZ, RZ, R61 ;  /* 0x000000ffffb97224 */ /* 0x000fe400078e003d */
[-C--:B------:R-:W-:Y:S04]  /*7d60*/  HMMA.16816.F32 R44, R180, R54.reuse, R44 ;  /* 0x00000036b42c723c */ /* 0x080fe8000000182c */
[----:B-1----:R-:W-:Y:S02]  /*7d70*/  FFMA.FTZ R2, R223, c[0x0][0x2d0], -R149 ;  /* 0x0000b400df027a23 */ /* 0x002fe40000010895 */
[C---:B------:R-:W-:Y:S02]  /*7d80*/  FMUL.FTZ R53, R140.reuse, R169 ;  /* 0x000000a98c357220 */ /* 0x040fe40000410000 */
[C---:B------:R-:W-:Y:S01]  /*7d90*/  HMMA.16816.F32 R48, R176.reuse, R54, R48 ;  /* 0x00000036b030723c */ /* 0x040fe20000001830 */
[----:B------:R1:W4:Y:S03]  /*7da0*/  MUFU.EX2 R161, R2 ;  /* 0x0000000200a17308 */ /* 0x0003260000000800 */
[----:B------:R-:W-:Y:S01]  /*7db0*/  FMUL.FTZ R52, R140, R168 ;  /* 0x000000a88c347220 */ /* 0x000fe20000410000 */
[----:B---3--:R-:W-:Y:S01]  /*7dc0*/  MOV R168, R197 ;  /* 0x000000c500a87202 */ /* 0x008fe20000000f00 */
[----:B------:R-:W-:Y:S02]  /*7dd0*/  IMAD.MOV.U32 R197, RZ, RZ, R252 ;  /* 0x000000ffffc57224 */ /* 0x000fe400078e00fc */
[C---:B------:R-:W-:Y:S04]  /*7de0*/  FMUL.FTZ R54, R141.reuse, R170 ;  /* 0x000000aa8d367220 */ /* 0x040fe80000410000 */
[----:B------:R-:W-:Y:S01]  /*7df0*/  FMUL.FTZ R55, R141, R171 ;  /* 0x000000ab8d377220 */ /* 0x000fe20000410000 */
[----:B------:R-:W-:Y:S01]  /*7e00*/  MOV R171, R195 ;  /* 0x000000c300ab7202 */ /* 0x000fe20000000f00 */
[----:B------:R-:W-:Y:S02]  /*7e10*/  IMAD.MOV.U32 R186, RZ, RZ, R60 ;  /* 0x000000ffffba7224 */ /* 0x000fe400078e003c */
[C---:B------:R-:W-:Y:S02]  /*7e20*/  FMUL.FTZ R60, R3.reuse, R172 ;  /* 0x000000ac033c7220 */ /* 0x040fe40000410000 */
[----:B------:R-:W-:Y:S01]  /*7e30*/  FMUL.FTZ R61, R3, R173 ;  /* 0x000000ad033d7220 */ /* 0x000fe20000410000 */
[-C--:B--2---:R-:W-:Y:S03]  /*7e40*/  HMMA.16816.F32 R52, R176, R100.reuse, R52 ;  /* 0x00000064b034723c */ /* 0x084fe60000001834 */
[----:B------:R-:W-:Y:S02]  /*7e50*/  FMUL.FTZ R63, R0, R175 ;  /* 0x000000af003f7220 */ /* 0x000fe40000410000 */
[----:B------:R-:W-:Y:S02]  /*7e60*/  IMAD.MOV.U32 R159, RZ, RZ, R67 ;  /* 0x000000ffff9f7224 */ /* 0x000fe400078e0043 */
[----:B-1----:R-:W-:Y:S01]  /*7e70*/  FFMA.FTZ R2, R188, c[0x0][0x2d0], -R149 ;  /* 0x0000b400bc027a23 */ /* 0x002fe20000010895 */
[C---:B------:R-:W-:Y:S03]  /*7e80*/  HMMA.16816.F32 R56, R180.reuse, R100, R56 ;  /* 0x00000064b438723c */ /* 0x040fe60000001838 */
[----:B------:R1:W-:Y:S01]  /*7e90*/  MUFU.EX2 R163, R2 ;  /* 0x0000000200a37308 */ /* 0x0003e20000000800 */
[----:B------:R-:W-:Y:S02]  /*7ea0*/  IMAD.MOV.U32 R199, RZ, RZ, R62 ;  /* 0x000000ffffc77224 */ /* 0x000fe400078e003e */
[----:B------:R-:W-:Y:S01]  /*7eb0*/  FMUL.FTZ R62, R0, R174 ;  /* 0x000000ae003e7220 */ /* 0x000fe20000410000 */
[----:B------:R-:W-:Y:S01]  /*7ec0*/  MOV R174, R164 ;  /* 0x000000a400ae7202 */ /* 0x000fe20000000f00 */
[----:B------:R-:W-:Y:S04]  /*7ed0*/  IMAD.MOV.U32 R203, RZ, RZ, R65 ;  /* 0x000000ffffcb7224 */ /* 0x000fe800078e0041 */
[C---:B------:R-:W-:Y:S01]  /*7ee0*/  FMUL.FTZ R65, R140.reuse, R137 ;  /* 0x000000898c417220 */ /* 0x040fe20000410000 */
[-C--:B------:R-:W-:Y:S03]  /*7ef0*/  HMMA.16816.F32 R60, R180, R102.reuse, R60 ;  /* 0x00000066b43c723c */ /* 0x080fe6000000183c */
[----:B------:R-:W-:Y:S02]  /*7f00*/  IMAD.MOV.U32 R125, RZ, RZ, R64 ;  /* 0x000000ffff7d7224 */ /* 0x000fe400078e0040 */
[C---:B------:R-:W-:Y:S02]  /*7f10*/  FMUL.FTZ R64, R140.reuse, R136 ;  /* 0x000000888c407220 */ /* 0x040fe40000410000 */
[----:B------:R-:W-:Y:S02]  /*7f20*/  FMUL.FTZ R67, R141, R139 ;  /* 0x0000008b8d437220 */ /* 0x000fe40000410000 */
[----:B------:R-:W-:Y:S03]  /*7f30*/  IMAD.MOV.U32 R139, RZ, RZ, R159 ;  /* 0x000000ffff8b7224 */ /* 0x000fe600078e009f */
[----:B------:R-:W-:Y:S02]  /*7f40*/  FMUL.FTZ R69, R140, R69 ;  /* 0x000000458c457220 */ /* 0x000fe40000410000 */
[C---:B------:R-:W-:Y:S01]  /*7f50*/  HMMA.16816.F32 R64, R176.reuse, R102, R64 ;  /* 0x00000066b040723c */ /* 0x040fe20000001840 */
[----:B------:R-:W2:Y:S03]  /*7f60*/  LDSM.16.MT88.4 R100, [R206+0x2000] ;  /* 0x00200000ce64783b */ /* 0x000ea60000004200 */
[----:B-1----:R-:W-:Y:S02]  /*7f70*/  FFMA.FTZ R2, R189, c[0x0][0x2d0], -R149 ;  /* 0x0000b400bd027a23 */ /* 0x002fe40000010895 */
[C---:B------:R-:W-:Y:S02]  /*7f80*/  FMUL.FTZ R70, R141.reuse, R70 ;  /* 0x000000468d467220 */ /* 0x040fe40000410000 */
[----:B------:R1:W-:Y:S01]  /*7f90*/  MUFU.EX2 R169, R2 ;  /* 0x0000000200a97308 */ /* 0x0003e20000000800 */
[----:B------:R-:W-:Y:S03]  /*7fa0*/  FMUL.FTZ R71, R141, R71 ;  /* 0x000000478d477220 */ /* 0x000fe60000410000 */
[C---:B------:R-:W-:Y:S02]  /*7fb0*/  FMUL.FTZ R72, R3.reuse, R72 ;  /* 0x0000004803487220 */ /* 0x040fe40000410000 */
[C---:B------:R-:W-:Y:S02]  /*7fc0*/  FMUL.FTZ R73, R3.reuse, R73 ;  /* 0x0000004903497220 */ /* 0x040fe40000410000 */
[-C--:B------:R-:W-:Y:S03]  /*7fd0*/  HMMA.16816.F32 R68, R176, R104.reuse, R68 ;  /* 0x00000068b044723c */ /* 0x080fe60000001844 */
[C---:B------:R-:W-:Y:S02]  /*7fe0*/  FMUL.FTZ R74, R0.reuse, R74 ;  /* 0x0000004a004a7220 */ /* 0x040fe40000410000 */
[C---:B------:R-:W-:Y:S02]  /*7ff0*/  FMUL.FTZ R75, R0.reuse, R75 ;  /* 0x0000004b004b7220 */ /* 0x040fe40000410000 */
[----:B------:R-:W-:Y:S02]  /*8000*/  IMAD.MOV.U32 R156, RZ, RZ, R228 ;  /* 0x000000ffff9c7224 */ /* 0x000fe400078e00e4 */
[----:B------:R-:W-:Y:S03]  /*8010*/  FMUL.FTZ R76, R3, R76 ;  /* 0x0000004c034c7220 */ /* 0x000fe60000410000 */
[C---:B------:R-:W-:Y:S04]  /*8020*/  HMMA.16816.F32 R72, R180.reuse, R104, R72 ;  /* 0x00000068b448723c */ /* 0x040fe80000001848 */
[--C-:B-1----:R-:W-:Y:S02]  /*8030*/  FFMA.FTZ R2, R225, c[0x0][0x2d0], -R151.reuse ;  /* 0x0000b400e1027a23 */ /* 0x102fe40000010897 */
[----:B------:R-:W-:Y:S02]  /*8040*/  FMUL.FTZ R77, R3, R77 ;  /* 0x0000004d034d7220 */ /* 0x000fe40000410000 */
[----:B------:R1:W-:Y:S01]  /*8050*/  MUFU.EX2 R252, R2 ;  /* 0x0000000200fc7308 */ /* 0x0003e20000000800 */
[C---:B------:R-:W-:Y:S03]  /*8060*/  FMUL.FTZ R78, R0.reuse, R78 ;  /* 0x0000004e004e7220 */ /* 0x040fe60000410000 */
[----:B------:R-:W-:Y:S02]  /*8070*/  FMUL.FTZ R79, R0, R79 ;  /* 0x0000004f004f7220 */ /* 0x000fe40000410000 */
[C---:B------:R-:W-:Y:S02]  /*8080*/  FMUL.FTZ R80, R140.reuse, R80 ;  /* 0x000000508c507220 */ /* 0x040fe40000410000 */
[C---:B------:R-:W-:Y:S02]  /*8090*/  FMUL.FTZ R81, R140.reuse, R81 ;  /* 0x000000518c517220 */ /* 0x040fe40000410000 */
[C---:B------:R-:W-:Y:S01]  /*80a0*/  FMUL.FTZ R82, R141.reuse, R82 ;  /* 0x000000528d527220 */ /* 0x040fe20000410000 */
[-C--:B------:R-:W-:Y:S03]  /*80b0*/  HMMA.16816.F32 R76, R180, R106.reuse, R76 ;  /* 0x0000006ab44c723c */ /* 0x080fe6000000184c */
[C---:B------:R-:W-:Y:S02]  /*80c0*/  FMUL.FTZ R83, R141.reuse, R83 ;  /* 0x000000538d537220 */ /* 0x040fe40000410000 */
[C---:B------:R-:W-:Y:S02]  /*80d0*/  FMUL.FTZ R84, R140.reuse, R84 ;  /* 0x000000548c547220 */ /* 0x040fe40000410000 */
[----:B------:R-:W-:Y:S02]  /*80e0*/  FMUL.FTZ R85, R140, R85 ;  /* 0x000000558c557220 */ /* 0x000fe40000410000 */
[C---:B------:R-:W-:Y:S01]  /*80f0*/  FMUL.FTZ R86, R141.reuse, R86 ;  /* 0x000000568d567220 */ /* 0x040fe20000410000 */
[C---:B------:R-:W-:Y:S01]  /*8100*/  HMMA.16816.F32 R80, R176.reuse, R106, R80 ;  /* 0x0000006ab050723c */ /* 0x040fe20000001850 */
[----:B------:R-:W3:Y:S03]  /*8110*/  LDSM.16.MT88.4 R104, [R205+0x400] ;  /* 0x00040000cd68783b */ /* 0x000ee60000004200 */
[--C-:B-1----:R-:W-:Y:S02]  /*8120*/  FFMA.FTZ R2, R224, c[0x0][0x2d0], -R151.reuse ;  /* 0x0000b400e0027a23 */ /* 0x102fe40000010897 */
[----:B------:R-:W-:Y:S02]  /*8130*/  FMUL.FTZ R87, R141, R87 ;  /* 0x000000578d577220 */ /* 0x000fe40000410000 */
[----:B------:R1:W5:Y:S01]  /*8140*/  MUFU.EX2 R251, R2 ;  /* 0x0000000200fb7308 */ /* 0x0003620000000800 */
[C---:B------:R-:W-:Y:S03]  /*8150*/  FMUL.FTZ R88, R3.reuse, R88 ;  /* 0x0000005803587220 */ /* 0x040fe60000410000 */
[C---:B------:R-:W-:Y:S01]  /*8160*/  FMUL.FTZ R89, R3.reuse, R89 ;  /* 0x0000005903597220 */ /* 0x040fe20000410000 */
[-C--:B--2---:R-:W-:Y:S03]  /*8170*/  HMMA.16816.F32 R84, R176, R100.reuse, R84 ;  /* 0x00000064b054723c */ /* 0x084fe60000001854 */
[C---:B------:R-:W-:Y:S02]  /*8180*/  FMUL.FTZ R90, R0.reuse, R90 ;  /* 0x0000005a005a7220 */ /* 0x040fe40000410000 */
[C---:B------:R-:W-:Y:S02]  /*8190*/  FMUL.FTZ R91, R0.reuse, R91 ;  /* 0x0000005b005b7220 */ /* 0x040fe40000410000 */
[C---:B------:R-:W-:Y:S02]  /*81a0*/  FMUL.FTZ R92, R3.reuse, R92 ;  /* 0x0000005c035c7220 */ /* 0x040fe40000410000 */
[----:B------:R-:W-:Y:S03]  /*81b0*/  FMUL.FTZ R93, R3, R93 ;  /* 0x0000005d035d7220 */ /* 0x000fe60000410000 */
[C---:B------:R-:W-:Y:S04]  /*81c0*/  HMMA.16816.F32 R88, R180.reuse, R100, R88 ;  /* 0x00000064b458723c */ /* 0x040fe80000001858 */
[C---:B------:R-:W-:Y:S02]  /*81d0*/  FMUL.FTZ R94, R0.reuse, R94 ;  /* 0x0000005e005e7220 */ /* 0x040fe40000410000 */
[----:B------:R-:W-:Y:S01]  /*81e0*/  FMUL.FTZ R95, R0, R95 ;  /* 0x0000005f005f7220 */ /* 0x000fe20000410000 */
[----:B------:R-:W-:Y:S01]  /*81f0*/  F2FP.PACK_AB R100, R158, R153 ;  /* 0x000000999e64723e */ /* 0x000fe200000000ff */
[--C-:B-1----:R-:W-:Y:S01]  /*8200*/  FFMA.FTZ R2, R226, c[0x0][0x2d0], -R151.reuse ;  /* 0x0000b400e2027a23 */ /* 0x102fe20000010897 */
[----:B----4-:R-:W-:Y:S03]  /*8210*/  F2FP.PACK_AB R101, R161, R152 ;  /* 0x00000098a165723e */ /* 0x010fe600000000ff */
[----:B------:R1:W-:Y:S01]  /*8220*/  MUFU.EX2 R250, R2 ;  /* 0x0000000200fa7308 */ /* 0x0003e20000000800 */
[-C--:B------:R-:W-:Y:S03]  /*8230*/  HMMA.16816.F32 R92, R180, R102.reuse, R92 ;  /* 0x00000066b45c723c */ /* 0x080fe6000000185c */
[C---:B------:R-:W-:Y:S01]  /*8240*/  FMUL.FTZ R96, R140.reuse, R96 ;  /* 0x000000608c607220 */ /* 0x040fe20000410000 */
[----:B-----5:R-:W-:Y:S01]  /*8250*/  F2FP.PACK_AB R108, R251, R252 ;  /* 0x000000fcfb6c723e */ /* 0x020fe200000000ff */
[----:B------:R-:W-:Y:S02]  /*8260*/  FMUL.FTZ R97, R140, R97 ;  /* 0x000000618c617220 */ /* 0x000fe40000410000 */
[C---:B------:R-:W-:Y:S01]  /*8270*/  FMUL.FTZ R98, R141.reuse, R98 ;  /* 0x000000628d627220 */ /* 0x040fe20000410000 */
[----:B------:R-:W-:Y:S01]  /*8280*/  MOV R183, R157 ;  /* 0x0000009d00b77202 */ /* 0x000fe20000000f00 */
[----:B------:R-:W-:Y:S03]  /*8290*/  FMUL.FTZ R99, R141, R99 ;  /* 0x000000638d637220 */ /* 0x000fe60000410000 */
[----:B------:R-:W-:Y:S02]  /*82a0*/  IMAD.MOV.U32 R175, RZ, RZ, R160 ;  /* 0x000000ffffaf7224 */ /* 0x000fe400078e00a0 */
[----:B------:R-:W-:Y:S02]  /*82b0*/  IMAD.MOV.U32 R135, RZ, RZ, R192 ;  /* 0x000000ffff877224 */ /* 0x000fe400078e00c0 */
[----:B------:R-:W-:Y:S01]  /*82c0*/  HMMA.16816.F32 R96, R176, R102, R96 ;  /* 0x00000066b060723c */ /* 0x000fe20000001860 */
[----:B------:R-:W2:Y:S03]  /*82d0*/  LDL R177, [R1+0x2c] ;  /* 0x00002c0001b17983 */ /* 0x000ea60000100800 */
[----:B------:R-:W-:Y:S01]  /*82e0*/  IMAD.MOV.U32 R159, RZ, RZ, R156 ;  /* 0x000000ffff9f7224 */ /* 0x000fe200078e009c */
[----:B------:R-:W4:Y:S01]  /*82f0*/  LDL.LU R176, [R1+0x18] ;  /* 0x0000180001b07983 */ /* 0x000f220000300800 */
[----:B------:R-:W-:Y:S01]  /*8300*/  MOV R156, R196 ;  /* 0x000000c4009c7202 */ /* 0x000fe20000000f00 */
[----:B-1----:R-:W-:Y:S01]  /*8310*/  FFMA.FTZ R2, R227, c[0x0][0x2d0], -R151 ;  /* 0x0000b400e3027a23 */ /* 0x002fe20000010897 */
[----:B------:R-:W-:Y:S01]  /*8320*/  F2FP.PACK_AB R102, R168, R162 ;  /* 0x000000a2a866723e */ /* 0x000fe200000000ff */
[----:B------:R-:W5:Y:S01]  /*8330*/  LDL.LU R138, [R1+0x1c] ;  /* 0x00001c00018a7983 */ /* 0x000f620000300800 */
[----:B------:R-:W-:Y:S02]  /*8340*/  MUFU.EX2 R227, R120 ;  /* 0x0000007800e37308 */ /* 0x000fe40000000800 */
[----:B------:R-:W-:Y:S01]  /*8350*/  F2FP.PACK_AB R103, R169, R163 ;  /* 0x000000a3a967723e */ /* 0x000fe200000000ff */
[----:B------:R-:W5:Y:S01]  /*8360*/  LDL.LU R137, [R1+0x20] ;  /* 0x0000200001897983 */ /* 0x000f620000300800 */
[----:B------:R-:W-:Y:S02]  /*8370*/  IMAD.MOV.U32 R170, RZ, RZ, R198 ;  /* 0x000000ffffaa7224 */ /* 0x000fe400078e00c6 */
[----:B------:R-:W-:Y:S01]  /*8380*/  IMAD.MOV.U32 R157, RZ, RZ, R147 ;  /* 0x000000ffff9d7224 */ /* 0x000fe200078e0093 */
[----:B------:R-:W5:Y:S01]  /*8390*/  LDL.LU R136, [R1+0x24] ;  /* 0x0000240001887983 */ /* 0x000f620000300800 */
[----:B------:R-:W-:Y:S01]  /*83a0*/  MOV R147, R187 ;  /* 0x000000bb00937202 */ /* 0x000fe20000000f00 */
[-C--:B---3--:R-:W-:Y:S01]  /*83b0*/  HMMA.16816.F32 R4, R100, R104.reuse, R4 ;  /* 0x000000686404723c */ /* 0x088fe20000001804 */
[----:B------:R1:W3:Y:S04]  /*83c0*/  MUFU.EX2 R248, R2 ;  /* 0x0000000200f87308 */ /* 0x0002e80000000800 */
[----:B------:R-:W-:Y:S02]  /*83d0*/  IMAD.MOV.U32 R237, RZ, RZ, R161 ;  /* 0x000000ffffed7224 */ /* 0x000fe400078e00a1 */
[--C-:B-1----:R-:W-:Y:S01]  /*83e0*/  FFMA.FTZ R2, R229, c[0x0][0x2d0], -R184.reuse ;  /* 0x0000b400e5027a23 */ /* 0x102fe200000108b8 */
[----:B---3--:R-:W-:Y:S03]  /*83f0*/  F2FP.PACK_AB R110, R248, R250 ;  /* 0x000000faf86e723e */ /* 0x008fe600000000ff */
[----:B------:R1:W-:Y:S02]  /*8400*/  MUFU.EX2 R241, R2 ;  /* 0x0000000200f17308 */ /* 0x0003e40000000800 */
[--C-:B-1----:R-:W-:Y:S08]  /*8410*/  FFMA.FTZ R2, R231, c[0x0][0x2d0], -R184.reuse ;  /* 0x0000b400e7027a23 */ /* 0x102ff000000108b8 */
[----:B------:R1:W3:Y:S02]  /*8420*/  MUFU.EX2 R238, R2 ;  /* 0x0000000200ee7308 */ /* 0x0002e40000000800 */
[--C-:B-1----:R-:W-:Y:S01]  /*8430*/  FFMA.FTZ R2, R232, c[0x0][0x2d0], -R184.reuse ;  /* 0x0000b400e8027a23 */ /* 0x102fe200000108b8 */
[----:B---3--:R-:W-:Y:S07]  /*8440*/  F2FP.PACK_AB R109, R238, R241 ;  /* 0x000000f1ee6d723e */ /* 0x008fee00000000ff */
        /* <DEDUP_REMOVED lines=10> */
[--C-:B-1----:R-:W-:Y:S02]  /*84f0*/  FFMA.FTZ R2, R236, c[0x0][0x2d0], -R150.reuse ;  /* 0x0000b400ec027a23 */ /* 0x102fe40000010896 */
[----:B------:R-:W-:Y:S02]  /*8500*/  IMAD.MOV.U32 R236, RZ, RZ, R169 ;  /* 0x000000ffffec7224 */ /* 0x000fe400078e00a9 */
[-C--:B------:R-:W-:Y:S01]  /*8510*/  HMMA.16816.F32 R20, R100, R112.reuse, R20 ;  /* 0x000000706414723c */ /* 0x080fe20000001814 */
[----:B------:R1:W1:Y:S07]  /*8520*/  MUFU.EX2 R232, R2 ;  /* 0x0000000200e87308 */ /* 0x00026e0000000800 */
[C---:B------:R-:W-:Y:S08]  /*8530*/  HMMA.16816.F32 R24, R108.reuse, R112, R24 ;  /* 0x000000706c18723c */ /* 0x040ff00000001818 */
[-C--:B------:R-:W-:Y:S08]  /*8540*/  HMMA.16816.F32 R28, R108, R114.reuse, R28 ;  /* 0x000000726c1c723c */ /* 0x080ff0000000181c */
[C---:B------:R-:W-:Y:S01]  /*8550*/  HMMA.16816.F32 R32, R100.reuse, R114, R32 ;  /* 0x000000726420723c */ /* 0x040fe20000001820 */
[----:B------:R-:W3:Y:S03]  /*8560*/  LDSM.16.MT88.4 R112, [R205+0x2400] ;  /* 0x00240000cd70783b */ /* 0x000ee60000004200 */
[--C-:B-1----:R-:W-:Y:S04]  /*8570*/  FFMA.FTZ R2, R191, c[0x0][0x2d0], -R150.reuse ;  /* 0x0000b400bf027a23 */ /* 0x102fe80000010896 */
[-C--:B------:R-:W-:Y:S01]  /*8580*/  HMMA.16816.F32 R36, R100, R116.reuse, R36 ;  /* 0x000000746424723c */ /* 0x080fe20000001824 */
[----:B------:R1:W-:Y:S07]  /*8590*/  MUFU.EX2 R233, R2 ;  /* 0x0000000200e97308 */ /* 0x0003ee0000000800 */
[C---:B------:R-:W-:Y:S08]  /*85a0*/  HMMA.16816.F32 R40, R108.reuse, R116, R40 ;  /* 0x000000746c28723c */ /* 0x040ff00000001828 */
[-C--:B------:R-:W-:Y:S08]  /*85b0*/  HMMA.16816.F32 R44, R108, R118.reuse, R44 ;  /* 0x000000766c2c723c */ /* 0x080ff0000000182c */
[C---:B------:R-:W-:Y:S01]  /*85c0*/  HMMA.16816.F32 R48, R100.reuse, R118, R48 ;  /* 0x000000766430723c */ /* 0x040fe20000001830 */
[----:B------:R-:W2:Y:S03]  /*85d0*/  LDSM.16.MT88.4 R116, [R206+0x2400] ;  /* 0x00240000ce74783b */ /* 0x000ea60000004200 */
[----:B-1----:R-:W-:Y:S02]  /*85e0*/  FFMA.FTZ R2, R239, c[0x0][0x2d0], -R150 ;  /* 0x0000b400ef027a23 */ /* 0x002fe40000010896 */
[----:B------:R-:W-:Y:S02]  /*85f0*/  IMAD.MOV.U32 R239, RZ, RZ, R168 ;  /* 0x000000ffffef7224 */ /* 0x000fe400078e00a8 */
[-C--:B---3--:R-:W-:Y:S01]  /*8600*/  HMMA.16816.F32 R52, R100, R104.reuse, R52 ;  /* 0x000000686434723c */ /* 0x088fe20000001834 */
[----:B------:R1:W3:Y:S07]  /*8610*/  MUFU.EX2 R231, R2 ;  /* 0x0000000200e77308 */ /* 0x0002ee0000000800 */
[C---:B------:R-:W-:Y:S08]  /*8620*/  HMMA.16816.F32 R56, R108.reuse, R104, R56 ;  /* 0x000000686c38723c */ /* 0x040ff00000001838 */
[-C--:B------:R-:W-:Y:S08]  /*8630*/  HMMA.16816.F32 R60, R108, R106.reuse, R60 ;  /* 0x0000006a6c3c723c */ /* 0x080ff0000000183c */
[C---:B------:R-:W-:Y:S01]  /*8640*/  HMMA.16816.F32 R64, R100.reuse, R106, R64 ;  /* 0x0000006a6440723c */ /* 0x040fe20000001840 */
[----:B------:R-:W3:Y:S03]  /*8650*/  LDSM.16.MT88.4 R104, [R205+0x800] ;  /* 0x00080000cd68783b */ /* 0x000ee60000004200 */
[----:B-1----:R-:W-:Y:S01]  /*8660*/  FFMA.FTZ R2, R244, c[0x0][0x2d0], -R149 ;  /* 0x0000b400f4027a23 */ /* 0x002fe20000010895 */
[----:B------:R-:W-:Y:S03]  /*8670*/  MOV R244, R163 ;  /* 0x000000a300f47202 */ /* 0x000fe60000000f00 */
[-C--:B------:R-:W-:Y:S01]  /*8680*/  HMMA.16816.F32 R68, R100, R112.reuse, R68 ;  /* 0x000000706444723c */ /* 0x080fe20000001844 */
[----:B------:R1:W-:Y:S07]  /*8690*/  MUFU.EX2 R229, R2 ;  /* 0x0000000200e57308 */ /* 0x0003ee0000000800 */
[C---:B------:R-:W-:Y:S08]  /*86a0*/  HMMA.16816.F32 R72, R108.reuse, R112, R72 ;  /* 0x000000706c48723c */ /* 0x040ff00000001848 */
[-C--:B------:R-:W-:Y:S03]  /*86b0*/  HMMA.16816.F32 R76, R108, R114.reuse, R76 ;  /* 0x000000726c4c723c */ /* 0x080fe6000000184c */
[----:B--2---:R-:W-:Y:S01]  /*86c0*/  ISETP.GT.AND P0, PT, R221, R177, PT ;  /* 0x000000b1dd00720c */ /* 0x004fe20003f04270 */
[----:B----4-:R-:W-:Y:S01]  /*86d0*/  FFMA.FTZ R140, R140, R176, R183 ;  /* 0x000000b08c8c7223 */ /* 0x010fe200000100b7 */
[----:B------:R-:W-:Y:S01]  /*86e0*/  MOV R221, R157 ;  /* 0x0000009d00dd7202 */ /* 0x000fe20000000f00 */
[----:B------:R-:W-:Y:S02]  /*86f0*/  LDSM.16.MT88.4 R180, [R205+0x2c00] ;  /* 0x002c0000cdb4783b */ /* 0x000fe40000004200 */
[C---:B------:R-:W-:Y:S04]  /*8700*/  HMMA.16816.F32 R80, R100.reuse, R114, R80 ;  /* 0x000000726450723c */ /* 0x040fe80000001850 */
[----:B-1----:R-:W-:Y:S02]  /*8710*/  FFMA.FTZ R2, R245, c[0x0][0x2d0], -R149 ;  /* 0x0000b400f5027a23 */ /* 0x002fe40000010895 */
[----:B-----5:R-:W-:Y:S01]  /*8720*/  FFMA.FTZ R3, R3, R137, R175 ;  /* 0x0000008903037223 */ /* 0x020fe200000100af */
[----:B------:R-:W1:Y:S01]  /*8730*/  LDSM.16.MT88.4 R112, [R206+0x800] ;  /* 0x00080000ce70783b */ /* 0x000e620000004200 */
[-C--:B------:R-:W-:Y:S01]  /*8740*/  HMMA.16816.F32 R84, R100, R116.reuse, R84 ;  /* 0x000000746454723c */ /* 0x080fe20000001854 */
[----:B------:R2:W4:Y:S03]  /*8750*/  MUFU.EX2 R228, R2 ;  /* 0x0000000200e47308 */ /* 0x0005260000000800 */
[----:B------:R-:W-:Y:S02]  /*8760*/  FFMA.FTZ R0, R0, R136, R174 ;  /* 0x0000008800007223 */ /* 0x000fe400000100ae */
[----:B------:R-:W-:Y:S02]  /*8770*/  FFMA.FTZ R141, R141, R138, R139 ;  /* 0x0000008a8d8d7223 */ /* 0x000fe4000001008b */
[C---:B------:R-:W-:Y:S01]  /*8780*/  HMMA.16816.F32 R88, R108.reuse, R116, R88 ;  /* 0x000000746c58723c */ /* 0x040fe20000001858 */
[----:B------:R-:W-:Y:S03]  /*8790*/  LDSM.16.MT88.4 R136, [R206+0x1c00] ;  /* 0x001c0000ce88783b */ /* 0x000fe60000004200 */
[----:B------:R-:W-:Y:S04]  /*87a0*/  IMAD.MOV.U32 R245, RZ, RZ, R162 ;  /* 0x000000fffff57224 */ /* 0x000fe800078e00a2 */
[-C--:B------:R-:W-:Y:S07]  /*87b0*/  HMMA.16816.F32 R92, R108, R118.reuse, R92 ;  /* 0x000000766c5c723c */ /* 0x080fee000000185c */
[----:B------:R-:W-:Y:S01]  /*87c0*/  FFMA.FTZ R108, R197, c[0x0][0x2d0], -R150 ;  /* 0x0000b400c56c7a23 */ /* 0x000fe20000010896 */
[----:B------:R-:W-:Y:S01]  /*87d0*/  HMMA.16816.F32 R96, R100, R118, R96 ;  /* 0x000000766460723c */ /* 0x000fe20000001860 */
[----:B------:R-:W5:Y:S03]  /*87e0*/  LDSM.16.MT88.4 R116, [R205+0x1800] ;  /* 0x00180000cd74783b */ /* 0x000f660000004200 */
[----:B--2---:R-:W-:Y:S02]  /*87f0*/  FFMA.FTZ R2, R243, c[0x0][0x2d0], -R149 ;  /* 0x0000b400f3027a23 */ /* 0x004fe40000010895 */
[----:B------:R-:W-:Y:S01]  /*8800*/  IMAD.MOV.U32 R197, RZ, RZ, R199 ;  /* 0x000000ffffc57224 */ /* 0x000fe200078e00c7 */
[----:B------:R-:W-:Y:S01]  /*8810*/  F2FP.PACK_AB R100, R232, R230 ;  /* 0x000000e6e864723e */ /* 0x000fe200000000ff */
[----:B------:R2:W1:Y:S01]  /*8820*/  MUFU.EX2 R226, R2 ;  /* 0x0000000200e27308 */ /* 0x0004620000000800 */
[----:B---3--:R-:W-:Y:S03]  /*8830*/  F2FP.PACK_AB R102, R231, R233 ;  /* 0x000000e9e766723e */ /* 0x008fe600000000ff */
[----:B------:R-:W-:Y:S01]  /*8840*/  IMAD.MOV.U32 R160, RZ, RZ, R197 ;  /* 0x000000ffffa07224 */ /* 0x000fe200078e00c5 */
[----:B----4-:R-:W-:Y:S01]  /*8850*/  F2FP.PACK_AB R101, R228, R229 ;  /* 0x000000e5e465723e */ /* 0x010fe200000000ff */
[----:B------:R-:W-:Y:S04]  /*8860*/  IMAD.MOV.U32 R243, RZ, RZ, R158 ;  /* 0x000000fffff37224 */ /* 0x000fe800078e009e */
[----:B------:R-:W-:Y:S01]  /*8870*/  MUFU.EX2 R197, R108 ;  /* 0x0000006c00c57308 */ /* 0x000fe20000000800 */
[----:B--2---:R-:W-:Y:S01]  /*8880*/  FFMA.FTZ R2, R128, c[0x0][0x2d0], -R151 ;  /* 0x0000b40080027a23 */ /* 0x004fe20000010897 */
[----:B-1----:R-:W-:Y:S01]  /*8890*/  F2FP.PACK_AB R103, R226, R227 ;  /* 0x000000e3e267723e */ /* 0x002fe200000000ff */
[----:B------:R-:W-:Y:S01]  /*88a0*/  IMAD.MOV.U32 R128, RZ, RZ, R125 ;  /* 0x000000ffff807224 */ /* 0x000fe200078e007d */
[----:B------:R-:W-:Y:S06]  /*88b0*/  MOV R125, R186 ;  /* 0x000000ba007d7202 */ /* 0x000fec0000000f00 */
[----:B------:R1:W-:Y:S01]  /*88c0*/  MUFU.EX2 R225, R2 ;  /* 0x0000000200e17308 */ /* 0x0003e20000000800 */
[----:B------:R-:W-:Y:S02]  /*88d0*/  IMAD.MOV.U32 R186, RZ, RZ, R123 ;  /* 0x000000ffffba7224 */ /* 0x000fe400078e007b */
[----:B------:R-:W-:Y:S01]  /*88e0*/  IMAD.MOV.U32 R123, RZ, RZ, R121 ;  /* 0x000000ffff7b7224 */ /* 0x000fe200078e0079 */
[-C--:B------:R-:W-:Y:S03]  /*88f0*/  HMMA.16816.F32 R4, R100, R104.reuse, R4 ;  /* 0x000000686404723c */ /* 0x080fe60000001804 */
[----:B------:R-:W-:Y:S01]  /*8900*/  MOV R121, R167 ;  /* 0x000000a700797202 */ /* 0x000fe20000000f00 */
[----:B------:R-:W-:Y:S02]  /*8910*/  IMAD.MOV.U32 R167, RZ, RZ, R165 ;  /* 0x000000ffffa77224 */ /* 0x000fe400078e00a5 */
[----:B------:R-:W-:Y:S02]  /*8920*/  IMAD.MOV.U32 R165, RZ, RZ, R201 ;  /* 0x000000ffffa57224 */ /* 0x000fe400078e00c9 */
[--C-:B------:R-:W-:Y:S04]  /*8930*/  FFMA.FTZ R132, R123, c[0x0][0x2d0], -R151.reuse ;  /* 0x0000b4007b847a23 */ /* 0x100fe80000010897 */
[----:B------:R-:W-:Y:S01]  /*8940*/  FFMA.FTZ R134, R121, c[0x0][0x2d0], -R151 ;  /* 0x0000b40079867a23 */ /* 0x000fe20000010897 */
[----:B------:R-:W-:Y:S01]  /*8950*/  MUFU.EX2 R190, R132 ;  /* 0x0000008400be7308 */ /* 0x000fe20000000800 */
[--C-:B------:R-:W-:Y:S02]  /*8960*/  FFMA.FTZ R129, R125, c[0x0][0x2d0], -R149.reuse ;  /* 0x0000b4007d817a23 */ /* 0x100fe40000010895 */
[----:B------:R-:W-:Y:S01]  /*8970*/  FFMA.FTZ R131, R186, c[0x0][0x2d0], -R149 ;  /* 0x0000b400ba837a23 */ /* 0x000fe20000010895 */
[----:B------:R-:W-:Y:S01]  /*8980*/  MOV R186, R167 ;  /* 0x000000a700ba7202 */ /* 0x000fe20000000f00 */
[----:B------:R-:W-:Y:S02]  /*8990*/  IMAD.MOV.U32 R173, RZ, RZ, R165 ;  /* 0x000000ffffad7224 */ /* 0x000fe400078e00a5 */
[----:B-1----:R-:W-:Y:S02]  /*89a0*/  FFMA.FTZ R2, R249, c[0x0][0x2d0], -R151 ;  /* 0x0000b400f9027a23 */ /* 0x002fe40000010897 */
[----:B------:R-:W-:Y:S01]  /*89b0*/  IMAD.MOV.U32 R249, RZ, RZ, R152 ;  /* 0x000000fffff97224 */ /* 0x000fe200078e0098 */
[----:B------:R-:W-:Y:S01]  /*89c0*/  MUFU.EX2 R192, R131 ;  /* 0x0000008300c07308 */ /* 0x000fe20000000800 */
[----:B------:R-:W-:Y:S02]  /*89d0*/  FADD.FTZ R140, R173, R140 ;  /* 0x0000008cad8c7221 */ /* 0x000fe40000010000 */
[----:B------:R-:W-:Y:S07]  /*89e0*/  FADD.FTZ R186, R186, R3 ;  /* 0x00000003baba7221 */ /* 0x000fee0000010000 */
[----:B------:R1:W2:Y:S10]  /*89f0*/  MUFU.EX2 R223, R2 ;  /* 0x0000000200df7308 */ /* 0x0002b40000000800 */
[----:B------:R-:W-:Y:S01]  /*8a00*/  MUFU.EX2 R188, R134 ;  /* 0x0000008600bc7308 */ /* 0x000fe20000000800 */
[----:B-1----:R-:W-:Y:S01]  /*8a10*/  FFMA.FTZ R2, R240, c[0x0][0x2d0], -R151 ;  /* 0x0000b400f0027a23 */ /* 0x002fe20000010897 */
[----:B--2---:R-:W-:Y:S01]  /*8a20*/  F2FP.PACK_AB R108, R223, R225 ;  /* 0x000000e1df6c723e */ /* 0x004fe200000000ff */
[----:B------:R-:W-:Y:S07]  /*8a30*/  IMAD.MOV.U32 R240, RZ, RZ, R153 ;  /* 0x000000fffff07224 */ /* 0x000fee00078e0099 */
[----:B------:R1:W-:Y:S02]  /*8a40*/  MUFU.EX2 R224, R2 ;  /* 0x0000000200e07308 */ /* 0x0003e40000000800 */
[----:B-1----:R-:W-:Y:S01]  /*8a50*/  FFMA.FTZ R2, R242, c[0x0][0x2d0], -R151 ;  /* 0x0000b400f2027a23 */ /* 0x002fe20000010897 */
[----:B------:R-:W-:Y:S07]  /*8a60*/  MOV R242, R154 ;  /* 0x0000009a00f27202 */ /* 0x000fee0000000f00 */
[----:B------:R1:W2:Y:S02]  /*8a70*/  MUFU.EX2 R222, R2 ;  /* 0x0000000200de7308 */ /* 0x0002a40000000800 */
[--C-:B-1----:R-:W-:Y:S01]  /*8a80*/  FFMA.FTZ R2, R127, c[0x0][0x2d0], -R184.reuse ;  /* 0x0000b4007f027a23 */ /* 0x102fe200000108b8 */
[----:B--2---:R-:W-:Y:S01]  /*8a90*/  F2FP.PACK_AB R110, R222, R224 ;  /* 0x000000e0de6e723e */ /* 0x004fe200000000ff */
[----:B------:R-:W-:Y:S06]  /*8aa0*/  IMAD.MOV.U32 R127, RZ, RZ, R203 ;  /* 0x000000ffff7f7224 */ /* 0x000fec00078e00cb */
[----:B------:R1:W-:Y:S02]  /*8ab0*/  MUFU.EX2 R203, R2 ;  /* 0x0000000200cb7308 */ /* 0x0003e40000000800 */
[----:B-1----:R-:W-:Y:S02]  /*8ac0*/  FFMA.FTZ R2, R124, c[0x0][0x2d0], -R184 ;  /* 0x0000b4007c027a23 */ /* 0x002fe400000108b8 */
[----:B------:R-:W-:Y:S01]  /*8ad0*/  IMAD.MOV.U32 R124, RZ, RZ, R185 ;  /* 0x000000ffff7c7224 */ /* 0x000fe200078e00b9 */
[----:B------:R-:W-:Y:S01]  /*8ae0*/  MOV R185, R122 ;  /* 0x0000007a00b97202 */ /* 0x000fe20000000f00 */
[----:B------:R-:W-:Y:S02]  /*8af0*/  IMAD.MOV.U32 R122, RZ, RZ, R193 ;  /* 0x000000ffff7a7224 */ /* 0x000fe400078e00c1 */
[----:B------:R-:W-:Y:S01]  /*8b00*/  IMAD.MOV.U32 R193, RZ, RZ, R166 ;  /* 0x000000ffffc17224 */ /* 0x000fe200078e00a6 */
[----:B------:R-:W-:Y:S01]  /*8b10*/  MOV R166, R200 ;  /* 0x000000c800a67202 */ /* 0x000fe20000000f00 */
[----:B------:R-:W-:Y:S01]  /*8b20*/  FFMA.FTZ R133, R122, c[0x0][0x2d0], -R151 ;  /* 0x0000b4007a857a23 */ /* 0x000fe20000010897 */
[----:B------:R1:W2:Y:S01]  /*8b30*/  MUFU.EX2 R200, R2 ;  /* 0x0000000200c87308 */ /* 0x0002a20000000800 */
[----:B------:R-:W3:Y:S01]  /*8b40*/  LDSM.16.MT88.4 R120, [R206+0x1800] ;  /* 0x00180000ce78783b */ /* 0x000ee20000004200 */
[----:B------:R-:W-:Y:S02]  /*8b50*/  FFMA.FTZ R130, R124, c[0x0][0x2d0], -R149 ;  /* 0x0000b4007c827a23 */ /* 0x000fe40000010895 */
[----:B------:R-:W-:Y:S02]  /*8b60*/  IMAD.MOV.U32 R172, RZ, RZ, R166 ;  /* 0x000000ffffac7224 */ /* 0x000fe400078e00a6 */
[----:B------:R-:W-:Y:S02]  /*8b70*/  FFMA.FTZ R151, R193, c[0x0][0x2d0], -R151 ;  /* 0x0000b400c1977a23 */ /* 0x000fe40000010897 */
[----:B------:R-:W-:Y:S01]  /*8b80*/  FFMA.FTZ R149, R185, c[0x0][0x2d0], -R149 ;  /* 0x0000b400b9957a23 */ /* 0x000fe20000010895 */
[----:B------:R-:W-:Y:S01]  /*8b90*/  LDSM.16.MT88.4 R164, [R205+0xc00] ;  /* 0x000c0000cda4783b */ /* 0x000fe20000004200 */
[----:B------:R-:W-:Y:S01]  /*8ba0*/  MUFU.EX2 R193, R130 ;  /* 0x0000008200c17308 */ /* 0x000fe20000000800 */
[----:B------:R-:W-:Y:S02]  /*8bb0*/  IMAD.MOV.U32 R185, RZ, RZ, R194 ;  /* 0x000000ffffb97224 */ /* 0x000fe400078e00c2 */
[----:B------:R-:W-:Y:S04]  /*8bc0*/  FADD.FTZ R141, R172, R141 ;  /* 0x0000008dac8d7221 */ /* 0x000fe80000010000 */
[----:B------:R-:W-:Y:S03]  /*8bd0*/  FADD.FTZ R141, R170, R141 ;  /* 0x0000008daa8d7221 */ /* 0x000fe60000010000 */
[----:B------:R-:W4:Y:S01]  /*8be0*/  MUFU.EX2 R194, R129 ;  /* 0x0000008100c27308 */ /* 0x000f220000000800 */
[--C-:B-1----:R-:W-:Y:S01]  /*8bf0*/  FFMA.FTZ R2, R247, c[0x0][0x2d0], -R184.reuse ;  /* 0x0000b400f7027a23 */ /* 0x102fe200000108b8 */
[----:B--2---:R-:W-:Y:S01]  /*8c00*/  F2FP.PACK_AB R109, R200, R203 ;  /* 0x000000cbc86d723e */ /* 0x004fe200000000ff */
[----:B------:R-:W-:Y:S07]  /*8c10*/  IMAD.MOV.U32 R247, RZ, RZ, R155 ;  /* 0x000000fffff77224 */ /* 0x000fee00078e009b */
[----:B------:R1:W-:Y:S10]  /*8c20*/  MUFU.EX2 R201, R2 ;  /* 0x0000000200c97308 */ /* 0x0003f40000000800 */
[----:B------:R4:W2:Y:S10]  /*8c30*/  MUFU.EX2 R191, R149 ;  /* 0x0000009500bf7308 */ /* 0x0008b40000000800 */
[----:B------:R2:W2:Y:S01]  /*8c40*/  MUFU.EX2 R187, R151 ;  /* 0x0000009700bb7308 */ /* 0x0004a20000000800 */
[----:B-1----:R-:W-:Y:S02]  /*8c50*/  FFMA.FTZ R2, R246, c[0x0][0x2d0], -R184 ;  /* 0x0000b400f6027a23 */ /* 0x002fe400000108b8 */
[----:B------:R-:W-:Y:S07]  /*8c60*/  IMAD.MOV.U32 R246, RZ, RZ, R156 ;  /* 0x000000fffff67224 */ /* 0x000fee00078e009c */
[----:B------:R-:W1:Y:S01]  /*8c70*/  MUFU.EX2 R199, R2 ;  /* 0x0000000200c77308 */ /* 0x000e620000000800 */
[----:B----4-:R-:W-:Y:S09]  /*8c80*/  F2FP.PACK_AB R149, R193, R194 ;  /* 0x000000c2c195723e */ /* 0x010ff200000000ff */
[----:B------:R-:W4:Y:S01]  /*8c90*/  MUFU.EX2 R189, R133 ;  /* 0x0000008500bd7308 */ /* 0x000f220000000800 */
[----:B--2---:R-:W-:Y:S02]  /*8ca0*/  F2FP.PACK_AB R151, R191, R192 ;  /* 0x000000c0bf97723e */ /* 0x004fe400000000ff */
[----:B------:R-:W-:Y:S02]  /*8cb0*/  F2FP.PACK_AB R178, R187, R188 ;  /* 0x000000bcbbb2723e */ /* 0x000fe400000000ff */
[----:B-1----:R-:W-:Y:S01]  /*8cc0*/  F2FP.PACK_AB R111, R199, R201 ;  /* 0x000000c9c76f723e */ /* 0x002fe200000000ff */
[--C-:B------:R-:W-:Y:S02]  /*8cd0*/  FFMA.FTZ R2, R128, c[0x0][0x2d0], -R150.reuse ;  /* 0x0000b40080027a23 */ /* 0x100fe40000010896 */
[--C-:B------:R-:W-:Y:S02]  /*8ce0*/  FFMA.FTZ R128, R127, c[0x0][0x2d0], -R150.reuse ;  /* 0x0000b4007f807a23 */ /* 0x100fe40000010896 */
[----:B------:R-:W-:Y:S01]  /*8cf0*/  FFMA.FTZ R150, R126, c[0x0][0x2d0], -R150 ;  /* 0x0000b4007e967a23 */ /* 0x000fe20000010896 */
[----:B------:R1:W-:Y:S01]  /*8d00*/  MUFU.EX2 R195, R2 ;  /* 0x0000000200c37308 */ /* 0x0003e20000000800 */
[C---:B------:R-:W-:Y:S01]  /*8d10*/  HMMA.16816.F32 R8, R108.reuse, R104, R8 ;  /* 0x000000686c08723c */ /* 0x040fe20000001808 */
[----:B------:R-:W2:Y:S03]  /*8d20*/  LDSM.16.MT88.4 R124, [R205+0x2800] ;  /* 0x00280000cd7c783b */ /* 0x000ea60000004200 */
[----:B----4-:R-:W-:Y:S04]  /*8d30*/  F2FP.PACK_AB R176, R189, R190 ;  /* 0x000000bebdb0723e */ /* 0x010fe800000000ff */
[-C--:B------:R-:W-:Y:S01]  /*8d40*/  HMMA.16816.F32 R12, R108, R106.reuse, R12 ;  /* 0x0000006a6c0c723c */ /* 0x080fe2000000180c */
[----:B------:R4:W-:Y:S07]  /*8d50*/  MUFU.EX2 R196, R128 ;  /* 0x0000008000c47308 */ /* 0x0009ee0000000800 */
[C---:B------:R-:W-:Y:S01]  /*8d60*/  HMMA.16816.F32 R16, R100.reuse, R106, R16 ;  /* 0x0000006a6410723c */ /* 0x040fe20000001810 */
[----:B------:R-:W2:Y:S02]  /*8d70*/  LDSM.16.MT88.4 R104, [R206+0x2800] ;  /* 0x00280000ce68783b */ /* 0x000ea40000004200 */
[----:B------:R-:W3:Y:S01]  /*8d80*/  MUFU.EX2 R198, R150 ;  /* 0x0000009600c67308 */ /* 0x000ee20000000800 */
[--C-:B-1----:R-:W-:Y:S04]  /*8d90*/  FFMA.FTZ R2, R147, c[0x0][0x2d0], -R184.reuse ;  /* 0x0000b40093027a23 */ /* 0x102fe800000108b8 */
[-C--:B------:R-:W-:Y:S05]  /*8da0*/  HMMA.16816.F32 R20, R100, R112.reuse, R20 ;  /* 0x000000706414723c */ /* 0x080fea0000001814 */
[----:B------:R1:W-:Y:S03]  /*8db0*/  MUFU.EX2 R147, R2 ;  /* 0x0000000200937308 */ /* 0x0003e60000000800 */
[C---:B------:R-:W-:Y:S01]  /*8dc0*/  HMMA.16816.F32 R24, R108.reuse, R112, R24 ;  /* 0x000000706c18723c */ /* 0x040fe20000001818 */
[----:B----4-:R-:W-:Y:S07]  /*8dd0*/  LDSM.16.MT88.4 R128, [R205+0x1c00] ;  /* 0x001c0000cd80783b */ /* 0x010fee0000004200 */
[-C--:B------:R-:W-:Y:S04]  /*8de0*/  HMMA.16816.F32 R28, R108, R114.reuse, R28 ;  /* 0x000000726c1c723c */ /* 0x080fe8000000181c */
[----:B---3--:R-:W-:Y:S04]  /*8df0*/  F2FP.PACK_AB R150, R198, R196 ;  /* 0x000000c4c696723e */ /* 0x008fe800000000ff */
[C---:B------:R-:W-:Y:S01]  /*8e00*/  HMMA.16816.F32 R32, R100.reuse, R114, R32 ;  /* 0x000000726420723c */ /* 0x040fe20000001820 */
[----:B------:R-:W3:Y:S03]  /*8e10*/  LDSM.16.MT88.4 R112, [R206+0xc00] ;  /* 0x000c0000ce70783b */ /* 0x000ee60000004200 */
[----:B-1----:R-:W-:Y:S02]  /*8e20*/  FFMA.FTZ R2, R135, c[0x0][0x2d0], -R184 ;  /* 0x0000b40087027a23 */ /* 0x002fe400000108b8 */
[----:B------:R-:W-:Y:S02]  /*8e30*/  IMAD.MOV.U32 R135, RZ, RZ, R171 ;  /* 0x000000ffff877224 */ /* 0x000fe400078e00ab */
[-C--:B-----5:R-:W-:Y:S04]  /*8e40*/  HMMA.16816.F32 R36, R100, R116.reuse, R36 ;  /* 0x000000746424723c */ /* 0x0a0fe80000001824 */
[----:B------:R-:W-:Y:S02]  /*8e50*/  IMAD.MOV.U32 R171, RZ, RZ, R185 ;  /* 0x000000ffffab7224 */ /* 0x000fe400078e00b9 */
[----:B------:R1:W4:Y:S02]  /*8e60*/  MUFU.EX2 R185, R2 ;  /* 0x0000000200b97308 */ /* 0x0003240000000800 */
[C---:B------:R-:W-:Y:S04]  /*8e70*/  HMMA.16816.F32 R40, R108.reuse, R116, R40 ;  /* 0x000000746c28723c */ /* 0x040fe80000001828 */
[----:B------:R-:W-:Y:S02]  /*8e80*/  FADD.FTZ R3, R171, R140 ;  /* 0x0000008cab037221 */ /* 0x000fe40000010000 */
[----:B------:R-:W-:Y:S02]  /*8e90*/  IMAD.MOV.U32 R140, RZ, RZ, R159 ;  /* 0x000000ffff8c7224 */ /* 0x000fe400078e009f */
[-C--:B------:R-:W-:Y:S04]  /*8ea0*/  HMMA.16816.F32 R44, R108, R118.reuse, R44 ;  /* 0x000000766c2c723c */ /* 0x080fe8000000182c */
[----:B------:R-:W-:Y:S01]  /*8eb0*/  FADD.FTZ R3, R221, R3 ;  /* 0x00000003dd037221 */ /* 0x000fe20000010000 */
[----:B------:R-:W-:Y:S03]  /*8ec0*/  MOV R221, R202 ;  /* 0x000000ca00dd7202 */ /* 0x000fe60000000f00 */
[C---:B------:R-:W-:Y:S04]  /*8ed0*/  HMMA.16816.F32 R48, R100.reuse, R118, R48 ;  /* 0x000000766430723c */ /* 0x040fe80000001830 */
[--C-:B-1----:R-:W-:Y:S01]  /*8ee0*/  FFMA.FTZ R2, R160, c[0x0][0x2d0], -R184.reuse ;  /* 0x0000b400a0027a23 */ /* 0x102fe200000108b8 */
[----:B------:R-:W-:Y:S03]  /*8ef0*/  MOV R160, R146 ;  /* 0x0000009200a07202 */ /* 0x000fe60000000f00 */
[-C--:B------:R-:W-:Y:S01]  /*8f00*/  HMMA.16816.F32 R52, R100, R120.reuse, R52 ;  /* 0x000000786434723c */ /* 0x080fe20000001834 */
[----:B------:R1:W-:Y:S03]  /*8f10*/  MUFU.EX2 R146, R2 ;  /* 0x0000000200927308 */ /* 0x0003e60000000800 */
[----:B------:R-:W-:Y:S01]  /*8f20*/  FFMA.FTZ R184, R148, c[0x0][0x2d0], -R184 ;  /* 0x0000b40094b87a23 */ /* 0x000fe200000108b8 */
[----:B------:R-:W-:Y:S02]  /*8f30*/  F2FP.PACK_AB R148, R195, R197 ;  /* 0x000000c5c394723e */ /* 0x000fe400000000ff */
[----:B----4-:R-:W-:Y:S01]  /*8f40*/  F2FP.PACK_AB R177, R185, R147 ;  /* 0x00000093b9b1723e */ /* 0x010fe200000000ff */
[C---:B------:R-:W-:Y:S03]  /*8f50*/  HMMA.16816.F32 R56, R108.reuse, R120, R56 ;  /* 0x000000786c38723c */ /* 0x040fe60000001838 */
[----:B------:R-:W4:Y:S05]  /*8f60*/  MUFU.EX2 R184, R184 ;  /* 0x000000b800b87308 */ /* 0x000f2a0000000800 */
[-C--:B------:R-:W-:Y:S08]  /*8f70*/  HMMA.16816.F32 R60, R108, R122.reuse, R60 ;  /* 0x0000007a6c3c723c */ /* 0x080ff0000000183c */
[C---:B------:R-:W-:Y:S04]  /*8f80*/  HMMA.16816.F32 R64, R100.reuse, R122, R64 ;  /* 0x0000007a6440723c */ /* 0x040fe80000001840 */
[----:B-1----:R-:W-:Y:S01]  /*8f90*/  FADD.FTZ R2, R135, R0 ;  /* 0x0000000087027221 */ /* 0x002fe20000010000 */
[----:B------:R-:W-:Y:S03]  /*8fa0*/  MOV R0, R160 ;  /* 0x000000a000007202 */ /* 0x000fe60000000f00 */
[-C--:B--2---:R-:W-:Y:S04]  /*8fb0*/  HMMA.16816.F32 R68, R100, R124.reuse, R68 ;  /* 0x0000007c6444723c */ /* 0x084fe80000001844 */
[----:B----4-:R-:W-:Y:S01]  /*8fc0*/  F2FP.PACK_AB R179, R184, R146 ;  /* 0x00000092b8b3723e */ /* 0x010fe200000000ff */
[----:B------:R-:W-:Y:S03]  /*8fd0*/  FADD.FTZ R0, R0, R186 ;  /* 0x000000ba00007221 */ /* 0x000fe60000010000 */
[C---:B------:R-:W-:Y:S04]  /*8fe0*/  HMMA.16816.F32 R72, R108.reuse, R124, R72 ;  /* 0x0000007c6c48723c */ /* 0x040fe80000001848 */
[----:B------:R-:W-:Y:S04]  /*8ff0*/  FADD.FTZ R0, R247, R0 ;  /* 0x00000000f7007221 */ /* 0x000fe80000010000 */
[-C--:B------:R-:W-:Y:S08]  /*9000*/  HMMA.16816.F32 R76, R108, R126.reuse, R76 ;  /* 0x0000007e6c4c723c */ /* 0x080ff0000000184c */
[C---:B------:R-:W-:Y:S08]  /*9010*/  HMMA.16816.F32 R80, R100.reuse, R126, R80 ;  /* 0x0000007e6450723c */ /* 0x040ff00000001850 */
[-C--:B------:R-:W-:Y:S08]  /*9020*/  HMMA.16816.F32 R84, R100, R104.reuse, R84 ;  /* 0x000000686454723c */ /* 0x080ff00000001854 */
[C---:B------:R-:W-:Y:S08]  /*9030*/  HMMA.16816.F32 R88, R108.reuse, R104, R88 ;  /* 0x000000686c58723c */ /* 0x040ff00000001858 */
[-C--:B------:R-:W-:Y:S08]  /*9040*/  HMMA.16816.F32 R92, R108, R106.reuse, R92 ;  /* 0x0000006a6c5c723c */ /* 0x080ff0000000185c */
[----:B------:R-:W-:Y:S08]  /*9050*/  HMMA.16816.F32 R96, R100, R106, R96 ;  /* 0x0000006a6460723c */ /* 0x000ff00000001860 */
[-C--:B------:R-:W-:Y:S01]  /*9060*/  HMMA.16816.F32 R152, R148, R164.reuse, R4 ;  /* 0x000000a49498723c */ /* 0x080fe20000001804 */
[----:B------:R-:W1:Y:S07]  /*9070*/  LDSM.16.MT88.4 R4, [R206+0x2c00] ;  /* 0x002c0000ce04783b */ /* 0x000e6e0000004200 */
        /* <DEDUP_REMOVED lines=55> */
[----:B------:R-:W-:Y:S02]  /*93f0*/  FADD.FTZ R3, R185, R3 ;  /* 0x00000003b9037221 */ /* 0x000fe40000010000 */
[----:B------:R-:W-:Y:S02]  /*9400*/  IMAD.MOV.U32 R141, RZ, RZ, R144 ;  /* 0x000000ffff8d7224 */ /* 0x000fe400078e0090 */
        /* <DEDUP_REMOVED lines=18> */
[----:B------:R-:W-:Y:S02]  /*9530*/  FADD.FTZ R3, R191, R4 ;  /* 0x00000004bf037221 */ /* 0x000fe40000010000 */
[----:B------:R-:W-:Y:S02]  /*9540*/  FADD.FTZ R2, R187, R2 ;  /* 0x00000002bb027221 */ /* 0x000fe40000010000 */
[----:B------:R-:W-:Y:S01]  /*9550*/  FADD.FTZ R0, R184, R0 ;  /* 0x00000000b8007221 */ /* 0x000fe20000010000 */
[----:B------:R1:W-:Y:S01]  /*9560*/  STL [R1+0x1c], R3 ;  /* 0x00001c0301007387 */ /* 0x0003e20000100800 */
[----:B------:R-:W-:Y:S03]  /*9570*/  IMAD.MOV.U32 R146, RZ, RZ, R143 ;  /* 0x000000ffff927224 */ /* 0x000fe600078e008f */
[----:B------:R1:W-:Y:S04]  /*9580*/  STL [R1+0x20], R2 ;  /* 0x0000200201007387 */ /* 0x0003e80000100800 */
[----:B------:R1:W-:Y:S01]  /*9590*/  STL [R1+0x24], R0 ;  /* 0x0000240001007387 */ /* 0x0003e20000100800 */
[----:B------:R-:W-:-:S05]  /*95a0*/  @P0 BRA `(.L_x_1307) ;  /* 0xffffbea000000947 */ /* 0x000fca000383ffff */
.L_x_1306:
[----:B-1----:R-:W-:-:S13]  /*95b0*/  ISETP.GE.AND P0, PT, R202, RZ, PT ;  /* 0x000000ffca00720c */ /* 0x002fda0003f06270 */
[----:B------:R-:W-:Y:S05]  /*95c0*/  @!P0 BRA `(.L_x_1308) ;  /* 0x0000319000008947 */ /* 0x000fea0003800000 */
[----:B------:R-:W-:Y:S01]  /*95d0*/  IMAD.MOV.U32 R2, RZ, RZ, R144 ;  /* 0x000000ffff027224 */ /* 0x000fe200078e0090 */
[----:B------:R-:W-:Y:S01]  /*95e0*/  MOV R146, R142 ;  /* 0x0000008e00927202 */ /* 0x000fe20000000f00 */
[----:B------:R-:W-:Y:S01]  /*95f0*/  IMAD.MOV.U32 R0, RZ, RZ, R145 ;  /* 0x000000ffff007224 */ /* 0x000fe200078e0091 */
[----:B------:R-:W-:Y:S02]  /*9600*/  MOV R3, R143 ;  /* 0x0000008f00037202 */ /* 0x000fe40000000f00 */
.L_x_1309:
[----:B------:R-:W2:Y:S01]  /*9610*/  LDL.64 R56, [R1+0x8] ;  /* 0x0000080001387983 */ /* 0x000ea20000100a00 */
[----:B------:R-:W-:Y:S04]  /*9620*/  DEPBAR.LE SB0, 0x0 ;  /* 0x000080000000791a */ /* 0x000fe80000000000 */
[----:B------:R-:W-:Y:S01]  /*9630*/  WARPSYNC 0xffffffff ;  /* 0xffffffff00007948 */ /* 0x000fe20003800000 */
[----:B------:R-:W3:Y:S01]  /*9640*/  LDL R184, [R1+0x14] ;  /* 0x0000140001b87983 */ /* 0x000ee20000100800 */
[----:B------:R-:W-:Y:S01]  /*9650*/  SHF.R.S32.HI R20, RZ, 0x1f, R202 ;  /* 0x0000001fff147819 */ /* 0x000fe200000114ca */
[----:B------:R-:W-:Y:S01]  /*9660*/  IMAD.WIDE.U32 R44, R202, c[0x0][0x208], RZ ;  /* 0x00008200ca2c7a25 */ /* 0x000fe200078e00ff */
[----:B------:R-:W-:Y:S01]  /*9670*/  MOV R55, c[0x0][0x20c] ;  /* 0x0000830000377a02 */ /* 0x000fe20000000f00 */
[----:B------:R-:W4:Y:S02]  /*9680*/  LDL R189, [R1+0x28] ;  /* 0x0000280001bd7983 */ /* 0x000f240000100800 */
[----:B------:R-:W-:Y:S01]  /*9690*/  IMAD R28, R20, c[0x0][0x208], RZ ;  /* 0x00008200141c7a24 */ /* 0x000fe200078e02ff */
[----:B------:R-:W-:Y:S01]  /*96a0*/  SHF.L.U32 R40, R44, 0x6, RZ ;  /* 0x000000062c287819 */ /* 0x000fe200000006ff */
[----:B------:R-:W-:Y:S02]  /*96b0*/  BAR.SYNC.DEFER_BLOCKING 0x0 ;  /* 0x0000000000007b1d */ /* 0x000fe40000010000 */
[----:B------:R-:W-:Y:S05]  /*96c0*/  IMAD R28, R202, c[0x0][0x20c], R28 ;  /* 0x00008300ca1c7a24 */ /* 0x000fea00078e021c */
[----:B------:R-:W-:Y:S02]  /*96d0*/  IADD3 R28, R45, R28, RZ ;  /* 0x0000001c2d1c7210 */ /* 0x000fe40007ffe0ff */
[----:B------:R-:W-:Y:S02]  /*96e0*/  MOV R45, c[0x0][0x208] ;  /* 0x00008200002d7a02 */ /* 0x000fe40000000f00 */
[----:B------:R-:W-:Y:S01]  /*96f0*/  SHF.L.U64.HI R44, R44, 0x6, R28 ;  /* 0x000000062c2c7819 */ /* 0x000fe2000001021c */
[----:B------:R-:W-:Y:S08]  /*9700*/  LDSM.16.M88.4 R64, [R207] ;  /* 0x00000000cf40783b */ /* 0x000ff00000000200 */
[----:B------:R-:W1:Y:S08]  /*9710*/  LDSM.16.M88.4 R16, [R204] ;  /* 0x00000000cc10783b */ /* 0x000e700000000200 */
[----:B------:R-:W5:Y:S08]  /*9720*/  LDSM.16.M88.4 R60, [R207+0x1000] ;  /* 0x00100000cf3c783b */ /* 0x000f700000000200 */
[----:B------:R-:W5:Y:S08]  /*9730*/  LDSM.16.M88.4 R32, [R204+0x400] ;  /* 0x00040000cc20783b */ /* 0x000f700000000200 */
[----:B------:R-:W4:Y:S06]  /*9740*/  LDL.64 R222, [R1] ;  /* 0x0000000001de7983 */ /* 0x000f2c0000100a00 */
[----:B------:R-:W5:Y:S08]  /*9750*/  LDSM.16.M88.4 R48, [R204+0x800] ;  /* 0x00080000cc30783b */ /* 0x000f700000000200 */
[----:B------:R-:W4:Y:S01]  /*9760*/  LDL R221, [R1+0x10] ;  /* 0x0000100001dd7983 */ /* 0x000f220000100800 */
[-C--:B-1----:R-:W-:Y:S03]  /*9770*/  HMMA.16816.F32 R4, R64, R16.reuse, RZ ;  /* 0x000000104004723c */ /* 0x082fe600000018ff */
[----:B------:R-:W1:Y:S05]  /*9780*/  LDSM.16.M88.4 R140, [R204+0xc00] ;  /* 0x000c0000cc8c783b */ /* 0x000e6a0000000200 */
[C---:B-----5:R-:W-:Y:S03]  /*9790*/  HMMA.16816.F32 R8, R60.reuse, R16, RZ ;  /* 0x000000103c08723c */ /* 0x060fe600000018ff */
[----:B------:R-:W5:Y:S04]  /*97a0*/  LDL.LU R243, [R1+0x18] ;  /* 0x0000180001f37983 */ /* 0x000f680000300800 */
[----:B------:R-:W-:Y:S01]  /*97b0*/  LDSM.16.M88.4 R148, [R208] ;  /* 0x00000000d094783b */ /* 0x000fe20000000200 */
[-C--:B------:R-:W-:Y:S07]  /*97c0*/  HMMA.16816.F32 R12, R60, R18.reuse, RZ ;  /* 0x000000123c0c723c */ /* 0x080fee00000018ff */
[----:B------:R-:W5:Y:S01]  /*97d0*/  LDL.LU R242, [R1+0x1c] ;  /* 0x00001c0001f27983 */ /* 0x000f620000300800 */
[C---:B------:R-:W-:Y:S03]  /*97e0*/  HMMA.16816.F32 R16, R64.reuse, R18, RZ ;  /* 0x000000124010723c */ /* 0x040fe600000018ff */
[----:B------:R-:W1:Y:S05]  /*97f0*/  LDSM.16.M88.4 R176, [R209] ;  /* 0x00000000d1b0783b */ /* 0x000e6a0000000200 */
[-C--:B------:R-:W-:Y:S03]  /*9800*/  HMMA.16816.F32 R20, R64, R32.reuse, RZ ;  /* 0x000000204014723c */ /* 0x080fe600000018ff */
[----:B------:R-:W5:Y:S04]  /*9810*/  LDL.LU R241, [R1+0x20] ;  /* 0x0000200001f17983 */ /* 0x000f680000300800 */
[----:B------:R-:W1:Y:S01]  /*9820*/  LDSM.16.M88.4 R180, [R208+0x1000] ;  /* 0x00100000d0b4783b */ /* 0x000e620000000200 */
[C---:B------:R-:W-:Y:S07]  /*9830*/  HMMA.16816.F32 R24, R60.reuse, R32, RZ ;  /* 0x000000203c18723c */ /* 0x040fee00000018ff */
[----:B------:R-:W5:Y:S01]  /*9840*/  LDL.LU R240, [R1+0x24] ;  /* 0x0000240001f07983 */ /* 0x000f620000300800 */
[-C--:B------:R-:W-:Y:S03]  /*9850*/  HMMA.16816.F32 R28, R60, R34.reuse, RZ ;  /* 0x000000223c1c723c */ /* 0x080fe600000018ff */
[----:B------:R-:W-:Y:S05]  /*9860*/  LDSM.16.M88.4 R192, [R218] ;  /* 0x00000000dac0783b */ /* 0x000fea0000000200 */
[C---:B------:R-:W-:Y:S08]  /*9870*/  HMMA.16816.F32 R32, R64.reuse, R34, RZ ;  /* 0x000000224020723c */ /* 0x040ff000000018ff */
[-C--:B------:R-:W-:Y:S01]  /*9880*/  HMMA.16816.F32 R36, R64, R48.reuse, RZ ;  /* 0x000000304024723c */ /* 0x080fe200000018ff */
[----:B--2---:R-:W-:Y:S03]  /*9890*/  IADD3 R41, P1, R56, 0x20, RZ ;  /* 0x0000002038297810 */ /* 0x004fe60007f3e0ff */
[C---:B------:R-:W-:Y:S02]  /*98a0*/  IADD3 R42, P6, R40.reuse, R56, RZ ;  /* 0x00000038282a7210 */ /* 0x040fe40007fde0ff */
[-C--:B------:R-:W-:Y:S02]  /*98b0*/  IADD3 R43, P2, R40, R41.reuse, RZ ;  /* 0x00000029282b7210 */ /* 0x080fe40007f5e0ff */
[-C--:B---3--:R-:W-:Y:S04]  /*98c0*/  IADD3.X R54, RZ, R184.reuse, RZ, P1, !PT ;  /* 0x000000b8ff367210 */ /* 0x088fe80000ffe4ff */
[----:B------:R-:W-:Y:S02]  /*98d0*/  IADD3.X R47, R44, R184, RZ, P6, !PT ;  /* 0x000000b82c2f7210 */ /* 0x000fe400037fe4ff */
[----:B------:R-:W-:Y:S02]  /*98e0*/  LEA R144, P6, R42, c[0x0][0x1f8], 0x1 ;  /* 0x00007e002a907a11 */ /* 0x000fe400078c08ff */
[----:B------:R-:W-:Y:S02]  /*98f0*/  IADD3 R52, P0, R56, 0x40, RZ ;  /* 0x0000004038347810 */ /* 0x000fe40007f1e0ff */
[----:B------:R-:W-:Y:S02]  /*9900*/  IADD3.X R53, R44, R54, RZ, P2, !PT ;  /* 0x000000362c357210 */ /* 0x000fe400017fe4ff */
[----:B------:R-:W-:Y:S02]  /*9910*/  LEA R58, P2, R43, c[0x0][0x1f8], 0x1 ;  /* 0x00007e002b3a7a11 */ /* 0x000fe400078408ff */
[----:B------:R-:W-:Y:S02]  /*9920*/  LEA R46, P1, R45, R40, 0x5 ;  /* 0x000000282d2e7211 */ /* 0x000fe400078228ff */
[----:B------:R-:W-:Y:S02]  /*9930*/  LEA.HI.X R145, R42, c[0x0][0x1fc], R47, 0x1, P6 ;  /* 0x00007f002a917a11 */ /* 0x000fe400030f0c2f */
[----:B------:R-:W-:Y:S02]  /*9940*/  LEA.HI.X R59, R43, c[0x0][0x1fc], R53, 0x1, P2 ;  /* 0x00007f002b3b7a11 */ /* 0x000fe400010f0c35 */
[----:B------:R-:W-:Y:S02]  /*9950*/  LEA.HI.X R45, R45, R44, R55, 0x5, P1 ;  /* 0x0000002c2d2d7211 */ /* 0x000fe400008f2c37 */
[----:B------:R-:W-:Y:S02]  /*9960*/  IADD3 R53, P6, R40, R52, RZ ;  /* 0x0000003428357210 */ /* 0x000fe40007fde0ff */
[C---:B------:R-:W-:Y:S02]  /*9970*/  IADD3 R55, P1, R46.reuse, R41, RZ ;  /* 0x000000292e377210 */ /* 0x040fe40007f3e0ff */
[C---:B------:R-:W-:Y:S02]  /*9980*/  HMMA.16816.F32 R40, R60.reuse, R48, RZ ;  /* 0x000000303c28723c */ /* 0x040fe400000018ff */
[----:B------:R-:W-:Y:S02]  /*9990*/  IADD3.X R47, RZ, R184, RZ, P0, !PT ;  /* 0x000000b8ff2f7210 */ /* 0x000fe400007fe4ff */
[C---:B------:R-:W-:Y:S02]  /*99a0*/  IADD3 R52, P0, R46.reuse, R52, RZ ;  /* 0x000000342e347210 */ /* 0x040fe40007f1e0ff */
[C---:B------:R-:W-:Y:S02]  /*99b0*/  IADD3.X R147, R45.reuse, R54, RZ, P1, !PT ;  /* 0x000000362d937210 */ /* 0x040fe40000ffe4ff */
[----:B------:R-:W-:Y:S04]  /*99c0*/  IADD3 R48, P2, R46, R56, RZ ;  /* 0x000000382e307210 */ /* 0x000fe80007f5e0ff */
[C---:B------:R-:W-:Y:S02]  /*99d0*/  IADD3.X R54, R45.reuse, R184, RZ, P2, !PT ;  /* 0x000000b82d367210 */ /* 0x040fe400017fe4ff */
[C---:B------:R-:W-:Y:S01]  /*99e0*/  LEA R200, P1, R48.reuse, c[0x0][0x1f8], 0x1 ;  /* 0x00007e0030c87a11 */ /* 0x040fe200078208ff */
[----:B------:R-:W2:Y:S01]  /*99f0*/  LDSM.16.M88.4 R184, [R220] ;  /* 0x00000000dcb8783b */ /* 0x000ea20000000200 */
[-C--:B------:R-:W-:Y:S02]  /*9a00*/  IADD3.X R188, R45, R47.reuse, RZ, P0, !PT ;  /* 0x0000002f2dbc7210 */ /* 0x080fe400007fe4ff */
[----:B------:R-:W-:Y:S02]  /*9a10*/  LEA.HI.X R201, R48, c[0x0][0x1fc], R54, 0x1, P1 ;  /* 0x00007f0030c97a11 */ /* 0x000fe400008f0c36 */
[C---:B------:R-:W-:Y:S02]  /*9a20*/  LEA R196, P1, R52.reuse, c[0x0][0x1f8], 0x1 ;  /* 0x00007e0034c47a11 */ /* 0x040fe400078208ff */
[----:B----4-:R-:W-:Y:S02]  /*9a30*/  SHF.L.U32 R203, R189, 0x1, RZ ;  /* 0x00000001bdcb7819 */ /* 0x010fe400000006ff */
[----:B------:R-:W-:Y:S02]  /*9a40*/  LEA.HI.X R197, R52, c[0x0][0x1fc], R188, 0x1, P1 ;  /* 0x00007f0034c57a11 */ /* 0x000fe400008f0cbc */
[----:B------:R-:W3:Y:S01]  /*9a50*/  LDSM.16.M88.4 R188, [R219] ;  /* 0x00000000dbbc783b */ /* 0x000ee20000000200 */
[----:B------:R-:W-:Y:S02]  /*9a60*/  IADD3.X R49, R44, R47, RZ, P6, !PT ;  /* 0x0000002f2c317210 */ /* 0x000fe400037fe4ff */
[-C--:B------:R-:W-:Y:S01]  /*9a70*/  HMMA.16816.F32 R44, R60, R50.reuse, RZ ;  /* 0x000000323c2c723c */ /* 0x080fe200000018ff */
[----:B------:R-:W-:Y:S02]  /*9a80*/  LEA R56, P6, R53, c[0x0][0x1f8], 0x1 ;  /* 0x00007e0035387a11 */ /* 0x000fe400078c08ff */
[----:B------:R-:W-:Y:S02]  /*9a90*/  LEA R198, P0, R55, c[0x0][0x1f8], 0x1 ;  /* 0x00007e0037c67a11 */ /* 0x000fe400078008ff */
[----:B------:R-:W-:Y:S01]  /*9aa0*/  @!PT LDS RZ, [RZ] ;  /* 0x00000000fffff984 */ /* 0x000fe20000000800 */
[----:B------:R-:W-:Y:S01]  /*9ab0*/  @!PT LDS RZ, [RZ] ;  /* 0x00000000fffff984 */ /* 0x000fe20000000800 */
[----:B------:R-:W-:Y:S01]  /*9ac0*/  @!PT LDS RZ, [RZ] ;  /* 0x00000000fffff984 */ /* 0x000fe20000000800 */
[----:B------:R4:W-:Y:S01]  /*9ad0*/  LDGSTS.E.BYPASS.LTC128B.128 [R203+0x100], [R144.64], !P5 ;  /* 0x0010000090cb7fae */ /* 0x0009e2000e901d46 */
[----:B------:R-:W-:Y:S02]  /*9ae0*/  LEA.HI.X R57, R53, c[0x0][0x1fc], R49, 0x1, P6 ;  /* 0x00007f0035397a11 */ /* 0x000fe400030f0c31 */
[C---:B------:R-:W-:Y:S04]  /*9af0*/  HMMA.16816.F32 R48, R64.reuse, R50, RZ ;  /* 0x000000324030723c */ /* 0x040fe800000018ff */
[----:B------:R-:W-:Y:S01]  /*9b00*/  LEA.HI.X R199, R55, c[0x0][0x1fc], R147, 0x1, P0 ;  /* 0x00007f0037c77a11 */ /* 0x000fe200000f0c93 */
[----:B------:R2:W-:Y:S01]  /*9b10*/  LDGSTS.E.BYPASS.LTC128B.128 [R203+0x1100], [R58.64], !P4 ;  /* 0x011000003acb7fae */ /* 0x0005e2000e101d46 */
[C---:B------:R-:W-:Y:S02]  /*9b20*/  ISETP.GT.AND P0, PT, R202.reuse, RZ, PT ;  /* 0x000000ffca00720c */ /* 0x040fe40003f04270 */
[-C--:B-1----:R-:W-:Y:S01]  /*9b30*/  HMMA.16816.F32 R52, R64, R140.reuse, RZ ;  /* 0x0000008c4034723c */ /* 0x082fe200000018ff */
[----:B------:R-:W-:Y:S04]  /*9b40*/  IADD3 R202, R202, -0x1, RZ ;  /* 0xffffffffcaca7810 */ /* 0x000fe80007ffe0ff */
[----:B------:R2:W-:Y:S08]  /*9b50*/  LDGSTS.E.BYPASS.LTC128B.128 [R203+0x2100], [R56.64], !P3 ;  /* 0x0210000038cb7fae */ /* 0x0005f0000d901d46 */
[----:B------:R1:W-:Y:S08]  /*9b60*/  LDGSTS.E.BYPASS.LTC128B.128 [R203+0x900], [R200.64], !P5 ;  /* 0x00900000c8cb7fae */ /* 0x0003f0000e901d46 */
[----:B------:R1:W-:Y:S08]  /*9b70*/  LDGSTS.E.BYPASS.LTC128B.128 [R203+0x1900], [R198.64], !P4 ;  /* 0x01900000c6cb7fae */ /* 0x0003f0000e101d46 */
[----:B------:R1:W-:Y:S01]  /*9b80*/  LDGSTS.E.BYPASS.LTC128B.128 [R203+0x2900], [R196.64], !P3 ;  /* 0x02900000c4cb7fae */ /* 0x0003e2000d901d46 */
[C---:B--2---:R-:W-:Y:S07]  /*9b90*/  HMMA.16816.F32 R56, R60.reuse, R140, RZ ;  /* 0x0000008c3c38723c */ /* 0x044fee00000018ff */
[----:B------:R-:W0:Y:S01]  /*9ba0*/  LDGDEPBAR ;  /* 0x00000000000079af */ /* 0x000e220000000000 */
[-C--:B------:R-:W-:Y:S08]  /*9bb0*/  HMMA.16816.F32 R60, R60, R142.reuse, RZ ;  /* 0x0000008e3c3c723c */ /* 0x080ff000000018ff */
[----:B------:R-:W-:Y:S01]  /*9bc0*/  HMMA.16816.F32 R64, R64, R142, RZ ;  /* 0x0000008e4040723c */ /* 0x000fe200000018ff */
[----:B------:R-:W-:Y:S07]  /*9bd0*/  LDSM.16.M88.4 R140, [R207+0x2000] ;  /* 0x00200000cf8c783b */ /* 0x000fee0000000200 */
[-C--:B------:R-:W-:Y:S01]  /*9be0*/  HMMA.16816.F32 R4, R148, R176.reuse, R4 ;  /* 0x000000b09404723c */ /* 0x080fe20000001804 */
[----:B-1----:R-:W1:Y:S07]  /*9bf0*/  LDSM.16.M88.4 R196, [R204+0x1000] ;  /* 0x00100000ccc4783b */ /* 0x002e6e0000000200 */
        /* <DEDUP_REMOVED lines=20> */
[-C--:B-1----:R-:W-:Y:S01]  /*9d40*/  HMMA.16816.F32 R4, R140, R196.reuse, R4 ;  /* 0x000000c48c04723c */ /* 0x082fe20000001804 */
[----:B------:R-:W1:Y:S07]  /*9d50*/  LDSM.16.M88.4 R192, [R217] ;  /* 0x00000000d9c0783b */ /* 0x000e6e0000000200 */
        /* <DEDUP_REMOVED lines=17> */
[----:B------:R-:W-:Y:S07]  /*9e70*/  LDSM.16.M88.4 R176, [R207+0x4000] ;  /* 0x00400000cfb0783b */ /* 0x000fee0000000200 */
[----:B------:R-:W-:Y:S01]  /*9e80*/  HMMA.16816.F32 R64, R140, R182, R64 ;  /* 0x000000b68c40723c */ /* 0x000fe20000001840 */
[----:B------:R-:W3:Y:S07]  /*9e90*/  LDSM.16.M88.4 R140, [R215] ;  /* 0x00000000d78c783b */ /* 0x000eee0000000200 */
[-C--:B-1----:R-:W-:Y:S01]  /*9ea0*/  HMMA.16816.F32 R4, R188, R192.reuse, R4 ;  /* 0x000000c0bc04723c */ /* 0x082fe20000001804 */
[----:B------:R-:W1:Y:S07]  /*9eb0*/  LDSM.16.M88.4 R180, [R204+0x2000] ;  /* 0x00200000ccb4783b */ /* 0x000e6e0000000200 */
        /* <DEDUP_REMOVED lines=13> */
[----:B------:R-:W3:Y:S07]  /*9f90*/  LDSM.16.M88.4 R140, [R204+0x2800] ;  /* 0x00280000cc8c783b */ /* 0x000eee0000000200 */
[-C--:B------:R-:W-:Y:S08]  /*9fa0*/  HMMA.16816.F32 R52, R188, R148.reuse, R52 ;  /* 0x00000094bc34723c */ /* 0x080ff00000001834 */
[C---:B------:R-:W-:Y:S08]  /*9fb0*/  HMMA.16816.F32 R56, R196.reuse, R148, R56 ;  /* 0x00000094c438723c */ /* 0x040ff00000001838 */
[-C--:B------:R-:W-:Y:S01]  /*9fc0*/  HMMA.16816.F32 R60, R196, R150.reuse, R60 ;  /* 0x00000096c43c723c */ /* 0x080fe2000000183c */
[----:B------:R-:W-:Y:S07]  /*9fd0*/  LDSM.16.M88.4 R196, [R212] ;  /* 0x00000000d4c4783b */ /* 0x000fee0000000200 */
[----:B------:R-:W-:Y:S01]  /*9fe0*/  HMMA.16816.F32 R64, R188, R150, R64 ;  /* 0x00000096bc40723c */ /* 0x000fe20000001840 */
[----:B------:R-:W3:Y:S07]  /*9ff0*/  LDSM.16.M88.4 R148, [R204+0x2c00] ;  /* 0x002c0000cc94783b */ /* 0x000eee0000000200 */
[-C--:B-1----:R-:W-:Y:S01]  /*a000*/  HMMA.16816.F32 R4, R176, R180.reuse, R4 ;  /* 0x000000b4b004723c */ /* 0x082fe20000001804 */
[----:B------:R-:W-:Y:S07]  /*a010*/  LDSM.16.M88.4 R188, [R213] ;  /* 0x00000000d5bc783b */ /* 0x000fee0000000200 */
        /* <DEDUP_REMOVED lines=13> */
[----:B------:R-:W3:Y:S07]  /*a0f0*/  LDSM.16.M88.4 R140, [R211] ;  /* 0x00000000d38c783b */ /* 0x000eee0000000200 */
[-C--:B------:R-:W-:Y:S08]  /*a100*/  HMMA.16816.F32 R52, R176, R148.reuse, R52 ;  /* 0x00000094b034723c */ /* 0x080ff00000001834 */
[C---:B------:R-:W-:Y:S08]  /*a110*/  HMMA.16816.F32 R56, R192.reuse, R148, R56 ;  /* 0x00000094c038723c */ /* 0x040ff00000001838 */
[-C--:B------:R-:W-:Y:S01]  /*a120*/  HMMA.16816.F32 R60, R192, R150.reuse, R60 ;  /* 0x00000096c03c723c */ /* 0x080fe2000000183c */
[----:B------:R-:W3:Y:S01]  /*a130*/  LDSM.16.M88.4 R192, [R210] ;  /* 0x00000000d2c0783b */ /* 0x000ee20000000200 */
[----:B------:R-:W-:Y:S06]  /*a140*/  DEPBAR.LE SB0, 0x0 ;  /* 0x000080000000791a */ /* 0x000fec0000000000 */
[----:B------:R-:W-:Y:S01]  /*a150*/  HMMA.16816.F32 R64, R176, R150, R64 ;  /* 0x00000096b040723c */ /* 0x000fe20000001840 */
[----:B------:R-:W-:Y:S06]  /*a160*/  BAR.SYNC.DEFER_BLOCKING 0x0 ;  /* 0x0000000000007b1d */ /* 0x000fec0000010000 */
[----:B------:R-:W-:Y:S01]  /*a170*/  @P0 IADD3 R150, P2, R222, 0x40, RZ ;  /* 0x00000040de960810 */ /* 0x000fe20007f5e0ff */
[-C--:B-1----:R-:W-:Y:S05]  /*a180*/  HMMA.16816.F32 R4, R180, R188.reuse, R4 ;  /* 0x000000bcb404723c */ /* 0x082fea0000001804 */
[----:B------:R-:W-:Y:S03]  /*a190*/  @P0 IADD3.X R151, RZ, R221, RZ, P2, !PT ;  /* 0x000000ddff970210 */ /* 0x000fe600017fe4ff */
        /* <DEDUP_REMOVED lines=8> */
[C---:B------:R-:W-:Y:S07]  /*a220*/  HMMA.16816.F32 R40, R184.reuse, R140, R40 ;  /* 0x0000008cb828723c */ /* 0x040fee0000001828 */
[----:B------:R-:W-:Y:S01]  /*a230*/  FMNMX.FTZ R140, R4, R0, !PT ;  /* 0x00000000048c7209 */ /* 0x000fe20007810000 */
        /* <DEDUP_REMOVED lines=20> */
[----:B----4-:R-:W-:Y:S02]  /*a380*/  FMNMX.FTZ R145, R33, R140, !PT ;  /* 0x0000008c21917209 */ /* 0x010fe40007810000 */
        /* <DEDUP_REMOVED lines=36> */
[----:B------:R-:W-:Y:S03]  /*a5d0*/  FMNMX.FTZ R142, R14, R142, !PT ;  /* 0x0000008e0e8e7209 */ /* 0x000fe60007810000 */
[----:B------:R-:W3:Y:S01]  /*a5e0*/  SHFL.BFLY PT, R147, R141, 0x2, 0x1f ;  /* 0x0c401f008d937f89 */ /* 0x000ee200000e0000 */
[----:B------:R-:W-:Y:S02]  /*a5f0*/  FMNMX.FTZ R142, R15, R142, !PT ;  /* 0x0000008e0f8e7209 */ /* 0x000fe40007810000 */
[----:B-1----:R-:W-:Y:S02]  /*a600*/  FMNMX.FTZ R145, R145, R144, !PT ;  /* 0x0000009091917209 */ /* 0x002fe40007810000 */
[----:B------:R-:W-:Y:S03]  /*a610*/  FMNMX.FTZ R142, R26, R142, !PT ;  /* 0x0000008e1a8e7209 */ /* 0x000fe60007810000 */
[----:B------:R-:W1:Y:S01]  /*a620*/  SHFL.BFLY PT, R148, R145, 0x1, 0x1f ;  /* 0x0c201f0091947f89 */ /* 0x000e6200000e0000 */
[----:B--2---:R-:W-:Y:S07]  /*a630*/  FMNMX.FTZ R140, R140, R143, !PT ;  /* 0x0000008f8c8c7209 */ /* 0x004fee0007810000 */
[----:B------:R-:W2:Y:S01]  /*a640*/  SHFL.BFLY PT, R144, R140, 0x1, 0x1f ;  /* 0x0c201f008c907f89 */ /* 0x000ea200000e0000 */
[----:B---3--:R-:W-:Y:S02]  /*a650*/  FMNMX.FTZ R143, R141, R147, !PT ;  /* 0x000000938d8f7209 */ /* 0x008fe40007810000 */
[----:B------:R-:W-:Y:S05]  /*a660*/  FMNMX.FTZ R141, R27, R142, !PT ;  /* 0x0000008e1b8d7209 */ /* 0x000fea0007810000 */
[----:B------:R-:W3:Y:S01]  /*a670*/  SHFL.BFLY PT, R142, R143, 0x1, 0x1f ;  /* 0x0c201f008f8e7f89 */ /* 0x000ee200000e0000 */
[----:B------:R-:W-:Y:S02]  /*a680*/  FMNMX.FTZ R141, R30, R141, !PT ;  /* 0x0000008d1e8d7209 */ /* 0x000fe40007810000 */
[----:B-1----:R-:W-:Y:S02]  /*a690*/  FMNMX.FTZ R145, R145, R148, !PT ;  /* 0x0000009491917209 */ /* 0x002fe40007810000 */
[----:B------:R-:W-:Y:S02]  /*a6a0*/  FMNMX.FTZ R141, R31, R141, !PT ;  /* 0x0000008d1f8d7209 */ /* 0x000fe40007810000 */
[----:B------:R-:W-:Y:S01]  /*a6b0*/  @P0 IADD3 R148, P1, R222, 0x20, RZ ;  /* 0x00000020de940810 */ /* 0x000fe20007f3e0ff */
[C---:B------:R-:W-:Y:S01]  /*a6c0*/  FADD.FTZ R0, -R145.reuse, R0 ;  /* 0x0000000091007221 */ /* 0x040fe20000010100 */
[----:B------:R-:W-:Y:S01]  /*a6d0*/  FMNMX.FTZ R141, R42, R141, !PT ;  /* 0x0000008d2a8d7209 */ /* 0x000fe20007810000 */
[----:B------:R-:W-:Y:S01]  /*a6e0*/  FMUL.FTZ R184, R145, c[0x0][0x2d0] ;  /* 0x0000b40091b87a20 */ /* 0x000fe20000410000 */
[----:B------:R-:W-:Y:S01]  /*a6f0*/  @P0 IADD3.X R149, RZ, R221, RZ, P1, !PT ;  /* 0x000000ddff950210 */ /* 0x000fe20000ffe4ff */
[----:B------:R-:W-:Y:S01]  /*a700*/  FMUL.FTZ R0, R0, c[0x0][0x2d0] ;  /* 0x0000b40000007a20 */ /* 0x000fe20000410000 */
[----:B------:R-:W-:Y:S01]  /*a710*/  FMNMX.FTZ R141, R43, R141, !PT ;  /* 0x0000008d2b8d7209 */ /* 0x000fe20007810000 */
[--C-:B------:R-:W-:Y:S01]  /*a720*/  FFMA.FTZ R4, R4, c[0x0][0x2d0], -R184.reuse ;  /* 0x0000b40004047a23 */ /* 0x100fe200000108b8 */
[----:B--2---:R-:W-:Y:S01]  /*a730*/  FMNMX.FTZ R144, R140, R144, !PT ;  /* 0x000000908c907209 */ /* 0x004fe20007810000 */
[--C-:B------:R-:W-:Y:S01]  /*a740*/  FFMA.FTZ R5, R5, c[0x0][0x2d0], -R184.reuse ;  /* 0x0000b40005057a23 */ /* 0x100fe200000108b8 */
[----:B------:R-:W-:Y:S01]  /*a750*/  FMNMX.FTZ R140, R46, R141, !PT ;  /* 0x0000008d2e8c7209 */ /* 0x000fe20007810000 */
[----:B------:R1:W-:Y:S01]  /*a760*/  MUFU.EX2 R234, R4 ;  /* 0x0000000400ea7308 */ /* 0x0003e20000000800 */
[--C-:B------:R-:W-:Y:S02]  /*a770*/  FFMA.FTZ R17, R17, c[0x0][0x2d0], -R184.reuse ;  /* 0x0000b40011117a23 */ /* 0x100fe400000108b8 */
[----:B------:R-:W-:Y:S01]  /*a780*/  FMNMX.FTZ R140, R47, R140, !PT ;  /* 0x0000008c2f8c7209 */ /* 0x000fe20007810000 */
[----:B------:R-:W-:Y:S01]  /*a790*/  FMUL.FTZ R185, R144, c[0x0][0x2d0] ;  /* 0x0000b40090b97a20 */ /* 0x000fe20000410000 */
[----:B---3--:R-:W-:Y:S01]  /*a7a0*/  FMNMX.FTZ R143, R143, R142, !PT ;  /* 0x0000008e8f8f7209 */ /* 0x008fe20007810000 */
[--C-:B------:R-:W-:Y:S01]  /*a7b0*/  FFMA.FTZ R16, R16, c[0x0][0x2d0], -R184.reuse ;  /* 0x0000b40010107a23 */ /* 0x100fe200000108b8 */
[----:B------:R-:W-:Y:S01]  /*a7c0*/  FMNMX.FTZ R140, R58, R140, !PT ;  /* 0x0000008c3a8c7209 */ /* 0x000fe20007810000 */
[--C-:B------:R-:W-:Y:S02]  /*a7d0*/  FFMA.FTZ R6, R6, c[0x0][0x2d0], -R185.reuse ;  /* 0x0000b40006067a23 */ /* 0x100fe400000108b9 */
[----:B------:R2:W3:Y:S01]  /*a7e0*/  MUFU.EX2 R141, R0 ;  /* 0x00000000008d7308 */ /* 0x0004e20000000800 */
[--C-:B------:R-:W-:Y:S02]  /*a7f0*/  FFMA.FTZ R7, R7, c[0x0][0x2d0], -R185.reuse ;  /* 0x0000b40007077a23 */ /* 0x100fe400000108b9 */
[--C-:B------:R-:W-:Y:S02]  /*a800*/  FFMA.FTZ R19, R19, c[0x0][0x2d0], -R185.reuse ;  /* 0x0000b40013137a23 */ /* 0x100fe400000108b9 */
[--C-:B------:R-:W-:Y:S02]  /*a810*/  FFMA.FTZ R18, R18, c[0x0][0x2d0], -R185.reuse ;  /* 0x0000b40012127a23 */ /* 0x100fe400000108b9 */
[----:B------:R-:W-:Y:S02]  /*a820*/  FMUL.FTZ R186, R143, c[0x0][0x2d0] ;  /* 0x0000b4008fba7a20 */ /* 0x000fe40000410000 */
[----:B------:R-:W-:Y:S01]  /*a830*/  FFMA.FTZ R32, R32, c[0x0][0x2d0], -R184 ;  /* 0x0000b40020207a23 */ /* 0x000fe200000108b8 */
[----:B------:R4:W-:Y:S01]  /*a840*/  MUFU.EX2 R232, R6 ;  /* 0x0000000600e87308 */ /* 0x0009e20000000800 */
[--C-:B------:R-:W-:Y:S02]  /*a850*/  FFMA.FTZ R8, R8, c[0x0][0x2d0], -R186.reuse ;  /* 0x0000b40008087a23 */ /* 0x100fe400000108ba */
[----:B------:R-:W-:Y:S01]  /*a860*/  FFMA.FTZ R9, R9, c[0x0][0x2d0], -R186 ;  /* 0x0000b40009097a23 */ /* 0x000fe200000108ba */
[----:B-1----:R-:W-:Y:S01]  /*a870*/  @P0 SHF.R.S32.HI R4, RZ, 0x1f, R202 ;  /* 0x0000001fff040819 */ /* 0x002fe200000114ca */
[--C-:B------:R-:W-:Y:S02]  /*a880*/  FFMA.FTZ R12, R12, c[0x0][0x2d0], -R186.reuse ;  /* 0x0000b4000c0c7a23 */ /* 0x100fe400000108ba */
[----:B------:R-:W-:Y:S02]  /*a890*/  FFMA.FTZ R13, R13, c[0x0][0x2d0], -R186 ;  /* 0x0000b4000d0d7a23 */ /* 0x000fe400000108ba */
[--C-:B------:R-:W-:Y:S01]  /*a8a0*/  FFMA.FTZ R36, R36, c[0x0][0x2d0], -R184.reuse ;  /* 0x0000b40024247a23 */ /* 0x100fe200000108b8 */
[----:B------:R1:W-:Y:S01]  /*a8b0*/  MUFU.EX2 R235, R5 ;  /* 0x0000000500eb7308 */ /* 0x0003e20000000800 */
[----:B------:R-:W-:Y:S02]  /*a8c0*/  FFMA.FTZ R37, R37, c[0x0][0x2d0], -R184 ;  /* 0x0000b40025257a23 */ /* 0x000fe400000108b8 */
[--C-:B------:R-:W-:Y:S02]  /*a8d0*/  FFMA.FTZ R38, R38, c[0x0][0x2d0], -R185.reuse ;  /* 0x0000b40026267a23 */ /* 0x100fe400000108b9 */
[----:B--2---:R-:W-:Y:S02]  /*a8e0*/  FADD.FTZ R0, -R144, R2 ;  /* 0x0000000290007221 */ /* 0x004fe40000010100 */
[----:B---3--:R-:W-:Y:S02]  /*a8f0*/  FMUL.FTZ R100, R141, R100 ;  /* 0x000000648d647220 */ /* 0x008fe40000410000 */
[----:B------:R-:W-:Y:S01]  /*a900*/  FMUL.FTZ R2, R0, c[0x0][0x2d0] ;  /* 0x0000b40000027a20 */ /* 0x000fe20000410000 */
[----:B------:R-:W-:Y:S01]  /*a910*/  FMNMX.FTZ R0, R59, R140, !PT ;  /* 0x0000008c3b007209 */ /* 0x000fe20007810000 */
[----:B------:R2:W-:Y:S01]  /*a920*/  MUFU.EX2 R233, R7 ;  /* 0x0000000700e97308 */ /* 0x0005e20000000800 */
[C---:B------:R-:W-:Y:S02]  /*a930*/  FMUL.FTZ R101, R141.reuse, R101 ;  /* 0x000000658d657220 */ /* 0x040fe40000410000 */
[----:B------:R-:W-:Y:S01]  /*a940*/  FMNMX.FTZ R0, R62, R0, !PT ;  /* 0x000000003e007209 */ /* 0x000fe20007810000 */
[----:B----4-:R-:W-:Y:S02]  /*a950*/  @P0 IMAD R6, R4, c[0x0][0x1e0], RZ ;  /* 0x0000780004060a24 */ /* 0x010fe400078e02ff */
[----:B------:R-:W-:Y:S01]  /*a960*/  FMUL.FTZ R112, R141, R112 ;  /* 0x000000708d707220 */ /* 0x000fe20000410000 */
[----:B------:R-:W-:Y:S01]  /*a970*/  FMNMX.FTZ R0, R63, R0, !PT ;  /* 0x000000003f007209 */ /* 0x000fe20007810000 */
[C---:B------:R-:W-:Y:S02]  /*a980*/  @P0 IMAD R6, R202.reuse, c[0x0][0x1e4], R6 ;  /* 0x00007900ca060a24 */ /* 0x040fe400078e0206 */
[----:B------:R3:W4:Y:S01]  /*a990*/  MUFU.EX2 R140, R2 ;  /* 0x00000002008c7308 */ /* 0x0007220000000800 */
[----:B------:R-:W-:Y:S02]  /*a9a0*/  FMUL.FTZ R113, R141, R113 ;  /* 0x000000718d717220 */ /* 0x000fe40000410000 */
[----:B-1----:R-:W-:Y:S04]  /*a9b0*/  @P0 IMAD.WIDE.U32 R4, R202, c[0x0][0x1e0], RZ ;  /* 0x00007800ca040a25 */ /* 0x002fe800078e00ff */
[--C-:B------:R-:W-:Y:S01]  /*a9c0*/  FFMA.FTZ R39, R39, c[0x0][0x2d0], -R185.reuse ;  /* 0x0000b40027277a23 */ /* 0x100fe200000108b9 */
[----:B------:R-:W-:Y:S01]  /*a9d0*/  @P0 IADD3 R6, R5, R6, RZ ;  /* 0x0000000605060210 */ /* 0x000fe20007ffe0ff */
[--C-:B------:R-:W-:Y:S01]  /*a9e0*/  FFMA.FTZ R48, R48, c[0x0][0x2d0], -R184.reuse ;  /* 0x0000b40030307a23 */ /* 0x100fe200000108b8 */
[----:B------:R-:W-:Y:S01]  /*a9f0*/  MUFU.EX2 R236, R19 ;  /* 0x0000001300ec7308 */ /* 0x000fe20000000800 */
[C---:B------:R-:W-:Y:S01]  /*aa00*/  @P0 SHF.L.U32 R5, R4.reuse, 0x6, RZ ;  /* 0x0000000604050819 */ /* 0x040fe200000006ff */
[----:B------:R-:W-:Y:S01]  /*aa10*/  FFMA.FTZ R49, R49, c[0x0][0x2d0], -R184 ;  /* 0x0000b40031317a23 */ /* 0x000fe200000108b8 */
[----:B------:R-:W-:Y:S01]  /*aa20*/  @P0 SHF.L.U64.HI R4, R4, 0x6, R6 ;  /* 0x0000000604040819 */ /* 0x000fe20000010206 */
[--C-:B------:R-:W-:Y:S01]  /*aa30*/  FFMA.FTZ R50, R50, c[0x0][0x2d0], -R185.reuse ;  /* 0x0000b40032327a23 */ /* 0x100fe200000108b9 */
[----:B--2---:R-:W-:Y:S01]  /*aa40*/  @P0 MOV R7, c[0x0][0x1e0] ;  /* 0x0000780000070a02 */ /* 0x004fe20000000f00 */
[----:B------:R-:W-:Y:S02]  /*aa50*/  FFMA.FTZ R51, R51, c[0x0][0x2d0], -R185 ;  /* 0x0000b40033337a23 */ /* 0x000fe400000108b9 */
[--C-:B------:R-:W-:Y:S01]  /*aa60*/  FFMA.FTZ R40, R40, c[0x0][0x2d0], -R186.reuse ;  /* 0x0000b40028287a23 */ /* 0x100fe200000108ba */
[----:B------:R-:W-:Y:S01]  /*aa70*/  @P0 LEA R6, P6, R7, R5, 0x5 ;  /* 0x0000000507060211 */ /* 0x000fe200078c28ff */
[----:B------:R1:W-:Y:S01]  /*aa80*/  MUFU.EX2 R239, R17 ;  /* 0x0000001100ef7308 */ /* 0x0003e20000000800 */
[--C-:B------:R-:W-:Y:S02]  /*aa90*/  FFMA.FTZ R41, R41, c[0x0][0x2d0], -R186.reuse ;  /* 0x0000b40029297a23 */ /* 0x100fe400000108ba */
[--C-:B------:R-:W-:Y:S02]  /*aaa0*/  FFMA.FTZ R44, R44, c[0x0][0x2d0], -R186.reuse ;  /* 0x0000b4002c2c7a23 */ /* 0x100fe400000108ba */
[----:B---3--:R-:W-:Y:S02]  /*aab0*/  FADD.FTZ R2, -R143, R3 ;  /* 0x000000038f027221 */ /* 0x008fe40000010100 */
[----:B----4-:R-:W-:Y:S02]  /*aac0*/  FMUL.FTZ R102, R140, R102 ;  /* 0x000000668c667220 */ /* 0x010fe40000410000 */
[----:B------:R-:W-:Y:S01]  /*aad0*/  FMUL.FTZ R2, R2, c[0x0][0x2d0] ;  /* 0x0000b40002027a20 */ /* 0x000fe20000410000 */
[----:B------:R2:W-:Y:S01]  /*aae0*/  MUFU.EX2 R237, R18 ;  /* 0x0000001200ed7308 */ /* 0x0005e20000000800 */
[C---:B------:R-:W-:Y:S02]  /*aaf0*/  FMUL.FTZ R103, R140.reuse, R103 ;  /* 0x000000678c677220 */ /* 0x040fe40000410000 */
[C---:B------:R-:W-:Y:S02]  /*ab00*/  FMUL.FTZ R114, R140.reuse, R114 ;  /* 0x000000728c727220 */ /* 0x040fe40000410000 */
[C---:B------:R-:W-:Y:S02]  /*ab10*/  FMUL.FTZ R115, R140.reuse, R115 ;  /* 0x000000738c737220 */ /* 0x040fe40000410000 */
[----:B------:R-:W-:Y:S02]  /*ab20*/  FFMA.FTZ R45, R45, c[0x0][0x2d0], -R186 ;  /* 0x0000b4002d2d7a23 */ /* 0x000fe400000108ba */
[C---:B------:R-:W-:Y:S01]  /*ab30*/  FMUL.FTZ R116, R141.reuse, R116 ;  /* 0x000000748d747220 */ /* 0x040fe20000410000 */
[----:B------:R3:W4:Y:S01]  /*ab40*/  MUFU.EX2 R3, R2 ;  /* 0x0000000200037308 */ /* 0x0007220000000800 */
[----:B------:R-:W-:Y:S02]  /*ab50*/  FMUL.FTZ R117, R141, R117 ;  /* 0x000000758d757220 */ /* 0x000fe40000410000 */
[C---:B------:R-:W-:Y:S01]  /*ab60*/  FMUL.FTZ R118, R140.reuse, R118 ;  /* 0x000000768c767220 */ /* 0x040fe20000410000 */
[----:B-1----:R-:W-:Y:S01]  /*ab70*/  @P0 IADD3 R17, P2, R5, R148, RZ ;  /* 0x0000009405110210 */ /* 0x002fe20007f5e0ff */
[----:B------:R-:W-:Y:S02]  /*ab80*/  FMUL.FTZ R119, R140, R119 ;  /* 0x000000778c777220 */ /* 0x000fe40000410000 */
[C---:B------:R-:W-:Y:S01]  /*ab90*/  FMUL.FTZ R128, R141.reuse, R128 ;  /* 0x000000808d807220 */ /* 0x040fe20000410000 */
[----:B------:R-:W-:Y:S01]  /*aba0*/  @P0 IADD3.X R176, R4, R149, RZ, P2, !PT ;  /* 0x0000009504b00210 */ /* 0x000fe200017fe4ff */
[----:B------:R-:W-:Y:S01]  /*abb0*/  FMUL.FTZ R129, R141, R129 ;  /* 0x000000818d817220 */ /* 0x000fe20000410000 */
[----:B------:R-:W1:Y:S01]  /*abc0*/  MUFU.EX2 R238, R16 ;  /* 0x0000001000ee7308 */ /* 0x000e620000000800 */
[C---:B------:R-:W-:Y:S02]  /*abd0*/  FMUL.FTZ R130, R140.reuse, R130 ;  /* 0x000000828c827220 */ /* 0x040fe40000410000 */
[C---:B------:R-:W-:Y:S01]  /*abe0*/  FMUL.FTZ R131, R140.reuse, R131 ;  /* 0x000000838c837220 */ /* 0x040fe20000410000 */
[----:B--2---:R-:W-:Y:S01]  /*abf0*/  @P0 LEA R18, P2, R17, c[0x0][0x1c8], 0x1 ;  /* 0x0000720011120a11 */ /* 0x004fe200078408ff */
[C---:B------:R-:W-:Y:S02]  /*ac00*/  FMUL.FTZ R136, R141.reuse, R136 ;  /* 0x000000888d887220 */ /* 0x040fe40000410000 */
[C---:B------:R-:W-:Y:S02]  /*ac10*/  FMUL.FTZ R137, R141.reuse, R137 ;  /* 0x000000898d897220 */ /* 0x040fe40000410000 */
[C---:B------:R-:W-:Y:S01]  /*ac20*/  FMUL.FTZ R138, R140.reuse, R138 ;  /* 0x0000008a8c8a7220 */ /* 0x040fe20000410000 */
[----:B------:R-:W-:Y:S01]  /*ac30*/  MUFU.EX2 R228, R8 ;  /* 0x0000000800e47308 */ /* 0x000fe20000000800 */
[C---:B------:R-:W-:Y:S02]  /*ac40*/  FMUL.FTZ R139, R140.reuse, R139 ;  /* 0x0000008b8c8b7220 */ /* 0x040fe40000410000 */
[----:B------:R-:W-:Y:S01]  /*ac50*/  FMUL.FTZ R68, R141, R68 ;  /* 0x000000448d447220 */ /* 0x000fe20000410000 */
[----:B---3--:R-:W2:Y:S01]  /*ac60*/  SHFL.BFLY PT, R2, R0, 0x2, 0x1f ;  /* 0x0c401f0000027f89 */ /* 0x008ea200000e0000 */
[C---:B----4-:R-:W-:Y:S02]  /*ac70*/  FMUL.FTZ R104, R3.reuse, R104 ;  /* 0x0000006803687220 */ /* 0x050fe40000410000 */
        /* <DEDUP_REMOVED lines=11> */
[----:B------:R-:W-:Y:S02]  /*ad30*/  FMUL.FTZ R69, R141, R69 ;  /* 0x000000458d457220 */ /* 0x000fe40000410000 */
[----:B------:R-:W-:Y:S01]  /*ad40*/  FMUL.FTZ R70, R140, R70 ;  /* 0x000000468c467220 */ /* 0x000fe20000410000 */
[----:B--2---:R-:W-:Y:S01]  /*ad50*/  FMNMX.FTZ R0, R0, R2, !PT ;  /* 0x0000000200007209 */ /* 0x004fe20007810000 */
[C---:B------:R-:W-:Y:S01]  /*ad60*/  FMUL.FTZ R71, R140.reuse, R71 ;  /* 0x000000478c477220 */ /* 0x040fe20000410000 */
[----:B------:R2:W-:Y:S01]  /*ad70*/  MUFU.EX2 R230, R13 ;  /* 0x0000000d00e67308 */ /* 0x0005e20000000800 */
[C---:B------:R-:W-:Y:S02]  /*ad80*/  FMUL.FTZ R72, R3.reuse, R72 ;  /* 0x0000004803487220 */ /* 0x040fe40000410000 */
[----:B------:R-:W4:Y:S01]  /*ad90*/  SHFL.BFLY PT, R2, R0, 0x1, 0x1f ;  /* 0x0c201f0000027f89 */ /* 0x000f2200000e0000 */
[C---:B------:R-:W-:Y:S02]  /*ada0*/  FMUL.FTZ R73, R3.reuse, R73 ;  /* 0x0000004903497220 */ /* 0x040fe40000410000 */
[C---:B------:R-:W-:Y:S02]  /*adb0*/  FMUL.FTZ R76, R3.reuse, R76 ;  /* 0x0000004c034c7220 */ /* 0x040fe40000410000 */
[----:B------:R-:W-:Y:S02]  /*adc0*/  FMUL.FTZ R77, R3, R77 ;  /* 0x0000004d034d7220 */ /* 0x000fe40000410000 */
[----:B------:R-:W-:Y:S01]  /*add0*/  MUFU.EX2 R225, R32 ;  /* 0x0000002000e17308 */ /* 0x000fe20000000800 */
[C---:B------:R-:W-:Y:S02]  /*ade0*/  FMUL.FTZ R80, R141.reuse, R80 ;  /* 0x000000508d507220 */ /* 0x040fe40000410000 */
[----:B------:R-:W-:Y:S02]  /*adf0*/  FMUL.FTZ R81, R141, R81 ;  /* 0x000000518d517220 */ /* 0x000fe40000410000 */
[----:B---3--:R-:W-:Y:S02]  /*ae00*/  FMUL.FTZ R12, R3, R160 ;  /* 0x000000a0030c7220 */ /* 0x008fe40000410000 */
[C---:B------:R-:W-:Y:S02]  /*ae10*/  FMUL.FTZ R82, R140.reuse, R82 ;  /* 0x000000528c527220 */ /* 0x040fe40000410000 */
[----:B------:R-:W-:Y:S01]  /*ae20*/  FMUL.FTZ R83, R140, R83 ;  /* 0x000000538c537220 */ /* 0x000fe20000410000 */
[----:B------:R-:W-:Y:S01]  /*ae30*/  MUFU.EX2 R197, R36 ;  /* 0x0000002400c57308 */ /* 0x000fe20000000800 */
[C---:B------:R-:W-:Y:S02]  /*ae40*/  FMUL.FTZ R84, R141.reuse, R84 ;  /* 0x000000548d547220 */ /* 0x040fe40000410000 */
[----:B------:R-:W-:Y:S02]  /*ae50*/  FMUL.FTZ R85, R141, R85 ;  /* 0x000000558d557220 */ /* 0x000fe40000410000 */
[----:B--2---:R-:W-:Y:S01]  /*ae60*/  FMUL.FTZ R13, R3, R161 ;  /* 0x000000a1030d7220 */ /* 0x004fe20000410000 */
[----:B----4-:R-:W-:Y:S01]  /*ae70*/  FMNMX.FTZ R142, R0, R2, !PT ;  /* 0x00000002008e7209 */ /* 0x010fe20007810000 */
[C---:B------:R-:W-:Y:S01]  /*ae80*/  FMUL.FTZ R86, R140.reuse, R86 ;  /* 0x000000568c567220 */ /* 0x040fe20000410000 */
[----:B------:R-:W-:Y:S02]  /*ae90*/  @P0 MOV R2, c[0x0][0x1e4] ;  /* 0x0000790000020a02 */ /* 0x000fe40000000f00 */
[----:B------:R-:W-:Y:S01]  /*aea0*/  MUFU.EX2 R196, R37 ;  /* 0x0000002500c47308 */ /* 0x000fe20000000800 */
[----:B------:R-:W-:Y:S01]  /*aeb0*/  FMUL.FTZ R87, R140, R87 ;  /* 0x000000578c577220 */ /* 0x000fe20000410000 */
[----:B------:R-:W-:Y:S01]  /*aec0*/  @P0 LEA.HI.X R2, R7, R4, R2, 0x5, P6 ;  /* 0x0000000407020211 */ /* 0x000fe200030f2c02 */
[----:B------:R-:W-:Y:S01]  /*aed0*/  FADD.FTZ R0, -R142, R146 ;  /* 0x000000928e007221 */ /* 0x000fe20000010100 */
[----:B------:R-:W-:Y:S01]  /*aee0*/  @P0 IADD3 R7, P6, R5, R222, RZ ;  /* 0x000000de05070210 */ /* 0x000fe20007fde0ff */
[----:B------:R-:W-:Y:S01]  /*aef0*/  FMUL.FTZ R88, R3, R88 ;  /* 0x0000005803587220 */ /* 0x000fe20000410000 */
[----:B------:R-:W-:Y:S01]  /*af00*/  @P0 IADD3 R5, P1, R5, R150, RZ ;  /* 0x0000009605050210 */ /* 0x000fe20007f3e0ff */
[----:B------:R-:W-:Y:S01]  /*af10*/  FMUL.FTZ R0, R0, c[0x0][0x2d0] ;  /* 0x0000b40000007a20 */ /* 0x000fe20000410000 */
[C---:B------:R-:W-:Y:S02]  /*af20*/  @P0 IADD3.X R19, R4.reuse, R221, RZ, P6, !PT ;  /* 0x000000dd04130210 */ /* 0x040fe400037fe4ff */
[----:B------:R-:W-:Y:S01]  /*af30*/  MUFU.EX2 R195, R38 ;  /* 0x0000002600c37308 */ /* 0x000fe20000000800 */
[----:B------:R-:W-:Y:S01]  /*af40*/  @P0 LEA R146, P6, R7, c[0x0][0x1c8], 0x1 ;  /* 0x0000720007920a11 */ /* 0x000fe200078c08ff */
[C---:B------:R-:W-:Y:S01]  /*af50*/  FMUL.FTZ R89, R3.reuse, R89 ;  /* 0x0000005903597220 */ /* 0x040fe20000410000 */
[----:B------:R-:W-:Y:S01]  /*af60*/  @P0 IADD3.X R4, R4, R151, RZ, P1, !PT ;  /* 0x0000009704040210 */ /* 0x000fe20000ffe4ff */
[----:B------:R-:W-:Y:S01]  /*af70*/  FMUL.FTZ R92, R3, R92 ;  /* 0x0000005c035c7220 */ /* 0x000fe20000410000 */
[----:B------:R-:W-:Y:S01]  /*af80*/  @P0 LEA.HI.X R147, R7, c[0x0][0x1cc], R19, 0x1, P6 ;  /* 0x0000730007930a11 */ /* 0x000fe200030f0c13 */
[----:B------:R-:W-:Y:S01]  /*af90*/  FMUL.FTZ R93, R3, R93 ;  /* 0x0000005d035d7220 */ /* 0x000fe20000410000 */
[----:B------:R-:W-:Y:S01]  /*afa0*/  @P0 LEA.HI.X R19, R17, c[0x0][0x1cc], R176, 0x1, P2 ;  /* 0x0000730011130a11 */ /* 0x000fe200010f0cb0 */
[----:B------:R-:W-:Y:S01]  /*afb0*/  FMUL.FTZ R96, R141, R96 ;  /* 0x000000608d607220 */ /* 0x000fe20000410000 */
[C---:B------:R-:W-:Y:S01]  /*afc0*/  @P0 LEA R16, P1, R5.reuse, c[0x0][0x1c8], 0x1 ;  /* 0x0000720005100a11 */ /* 0x040fe200078208ff */
[----:B------:R2:W-:Y:S01]  /*afd0*/  @P0 LDGSTS.E.BYPASS.LTC128B.128 [R203+0x3100], [R146.64], !P5 ;  /* 0x0310000092cb0fae */ /* 0x0005e2000e901d46 */
[C---:B------:R-:W-:Y:S01]  /*afe0*/  @P0 IADD3 R148, P6, R6.reuse, R148, RZ ;  /* 0x0000009406940210 */ /* 0x040fe20007fde0ff */
[----:B------:R-:W3:Y:S01]  /*aff0*/  MUFU.EX2 R0, R0 ;  /* 0x0000000000007308 */ /* 0x000ee20000000800 */
[----:B------:R-:W-:Y:S01]  /*b000*/  @P0 LEA.HI.X R17, R5, c[0x0][0x1cc], R4, 0x1, P1 ;  /* 0x0000730005110a11 */ /* 0x000fe200008f0c04 */
[----:B------:R-:W-:Y:S01]  /*b010*/  FMUL.FTZ R97, R141, R97 ;  /* 0x000000618d617220 */ /* 0x000fe20000410000 */
[----:B------:R-:W-:Y:S01]  /*b020*/  @P0 IADD3 R7, P2, R6, R222, RZ ;  /* 0x000000de06070210 */ /* 0x000fe20007f5e0ff */
[----:B------:R-:W-:Y:S01]  /*b030*/  FMUL.FTZ R98, R140, R98 ;  /* 0x000000628c627220 */ /* 0x000fe20000410000 */
[----:B------:R-:W-:Y:S01]  /*b040*/  @P0 IADD3 R5, P1, R6, R150, RZ ;  /* 0x0000009606050210 */ /* 0x000fe20007f3e0ff */
[----:B------:R4:W-:Y:S01]  /*b050*/  @P0 LDGSTS.E.BYPASS.LTC128B.128 [R203+0x4100], [R18.64], !P4 ;  /* 0x0410000012cb0fae */ /* 0x0009e2000e101d46 */
[----:B------:R-:W-:Y:S01]  /*b060*/  @P0 IADD3.X R149, R2, R149, RZ, P6, !PT ;  /* 0x0000009502950210 */ /* 0x000fe200037fe4ff */
[----:B------:R-:W-:Y:S01]  /*b070*/  FMUL.FTZ R99, R140, R99 ;  /* 0x000000638c637220 */ /* 0x000fe20000410000 */
[----:B------:R-:W-:Y:S01]  /*b080*/  @P0 LEA R8, P6, R7, c[0x0][0x1c8], 0x1 ;  /* 0x0000720007080a11 */ /* 0x000fe200078c08ff */
[----:B------:R-:W-:Y:S01]  /*b090*/  MUFU.EX2 R194, R39 ;  /* 0x0000002700c27308 */ /* 0x000fe20000000800 */
[----:B------:R-:W-:Y:S01]  /*b0a0*/  @P0 IADD3.X R151, R2, R151, RZ, P1, !PT ;  /* 0x0000009702970210 */ /* 0x000fe20000ffe4ff */
[--C-:B------:R-:W-:Y:S01]  /*b0b0*/  FFMA.FTZ R20, R20, c[0x0][0x2d0], -R184.reuse ;  /* 0x0000b40014147a23 */ /* 0x100fe200000108b8 */
[----:B------:R-:W-:Y:S01]  /*b0c0*/  @P0 IADD3.X R2, R2, R221, RZ, P2, !PT ;  /* 0x000000dd02020210 */ /* 0x000fe200017fe4ff */
[----:B------:R2:W-:Y:S01]  /*b0d0*/  @P0 LDGSTS.E.BYPASS.LTC128B.128 [R203+0x5100], [R16.64], !P3 ;  /* 0x0510000010cb0fae */ /* 0x0005e2000d901d46 */
[----:B------:R-:W-:Y:S01]  /*b0e0*/  @P0 LEA R6, P2, R148, c[0x0][0x1c8], 0x1 ;  /* 0x0000720094060a11 */ /* 0x000fe200078408ff */
[----:B------:R-:W-:Y:S01]  /*b0f0*/  FFMA.FTZ R21, R21, c[0x0][0x2d0], -R184 ;  /* 0x0000b40015157a23 */ /* 0x000fe200000108b8 */
[----:B------:R-:W-:Y:S01]  /*b100*/  @P0 LEA.HI.X R9, R7, c[0x0][0x1cc], R2, 0x1, P6 ;  /* 0x0000730007090a11 */ /* 0x000fe200030f0c02 */
[----:B------:R-:W-:Y:S01]  /*b110*/  FMUL.FTZ R2, R142, c[0x0][0x2d0] ;  /* 0x0000b4008e027a20 */ /* 0x000fe20000410000 */
[----:B------:R-:W-:Y:S01]  /*b120*/  @P0 LEA.HI.X R7, R148, c[0x0][0x1cc], R149, 0x1, P2 ;  /* 0x0000730094070a11 */ /* 0x000fe200010f0c95 */
[----:B------:R-:W-:Y:S01]  /*b130*/  MUFU.EX2 R193, R48 ;  /* 0x0000003000c17308 */ /* 0x000fe20000000800 */
[----:B------:R-:W-:Y:S01]  /*b140*/  @P0 LEA R4, P1, R5, c[0x0][0x1c8], 0x1 ;  /* 0x0000720005040a11 */ /* 0x000fe200078208ff */
[----:B------:R5:W-:Y:S01]  /*b150*/  @P0 LDGSTS.E.BYPASS.LTC128B.128 [R203+0x3900], [R8.64], !P5 ;  /* 0x0390000008cb0fae */ /* 0x000be2000e901d46 */
[--C-:B------:R-:W-:Y:S01]  /*b160*/  FFMA.FTZ R10, R10, c[0x0][0x2d0], -R2.reuse ;  /* 0x0000b4000a0a7a23 */ /* 0x100fe20000010802 */
[----:B------:R-:W-:Y:S01]  /*b170*/  F2FP.PACK_AB R148, R235, R234 ;  /* 0x000000eaeb94723e */ /* 0x000fe200000000ff */
[--C-:B------:R-:W-:Y:S01]  /*b180*/  FFMA.FTZ R11, R11, c[0x0][0x2d0], -R2.reuse ;  /* 0x0000b4000b0b7a23 */ /* 0x100fe20000010802 */
[----:B------:R-:W-:Y:S01]  /*b190*/  @P0 LEA.HI.X R5, R5, c[0x0][0x1cc], R151, 0x1, P1 ;  /* 0x0000730005050a11 */ /* 0x000fe200008f0c97 */
[--C-:B------:R-:W-:Y:S01]  /*b1a0*/  FFMA.FTZ R14, R14, c[0x0][0x2d0], -R2.reuse ;  /* 0x0000b4000e0e7a23 */ /* 0x100fe20000010802 */
[----:B-1----:R-:W-:Y:S01]  /*b1b0*/  F2FP.PACK_AB R150, R239, R238 ;  /* 0x000000eeef96723e */ /* 0x002fe200000000ff */
[--C-:B------:R-:W-:Y:S01]  /*b1c0*/  FFMA.FTZ R15, R15, c[0x0][0x2d0], -R2.reuse ;  /* 0x0000b4000f0f7a23 */ /* 0x100fe20000010802 */
[----:B------:R1:W-:Y:S01]  /*b1d0*/  @P0 LDGSTS.E.BYPASS.LTC128B.128 [R203+0x4900], [R6.64], !P4 ;  /* 0x0490000006cb0fae */ /* 0x0003e2000e101d46 */
[----:B------:R1:W-:Y:S01]  /*b1e0*/  MUFU.EX2 R187, R10 ;  /* 0x0000000a00bb7308 */ /* 0x0003e20000000800 */
[----:B------:R-:W-:Y:S01]  /*b1f0*/  F2FP.PACK_AB R149, R233, R232 ;  /* 0x000000e8e995723e */ /* 0x000fe200000000ff */
[----:B----4-:R-:W-:Y:S01]  /*b200*/  FMUL.FTZ R18, R140, R166 ;  /* 0x000000a68c127220 */ /* 0x010fe20000410000 */
[----:B------:R-:W-:Y:S01]  /*b210*/  F2FP.PACK_AB R151, R236, R237 ;  /* 0x000000edec97723e */ /* 0x000fe200000000ff */
[----:B------:R-:W-:Y:S02]  /*b220*/  FMUL.FTZ R19, R140, R167 ;  /* 0x000000a78c137220 */ /* 0x000fe40000410000 */
[C---:B---3--:R-:W-:Y:S01]  /*b230*/  FMUL.FTZ R106, R0.reuse, R106 ;  /* 0x0000006a006a7220 */ /* 0x048fe20000410000 */
[----:B------:R3:W-:Y:S01]  /*b240*/  @P0 LDGSTS.E.BYPASS.LTC128B.128 [R203+0x5900], [R4.64], !P3 ;  /* 0x0590000004cb0fae */ /* 0x0007e2000d901d46 */
[C---:B------:R-:W-:Y:S02]  /*b250*/  FMUL.FTZ R107, R0.reuse, R107 ;  /* 0x0000006b006b7220 */ /* 0x040fe40000410000 */
[----:B------:R-:W4:Y:S01]  /*b260*/  MUFU.EX2 R188, R11 ;  /* 0x0000000b00bc7308 */ /* 0x000f220000000800 */
[C---:B--2---:R-:W-:Y:S02]  /*b270*/  FMUL.FTZ R16, R141.reuse, R164 ;  /* 0x000000a48d107220 */ /* 0x044fe40000410000 */
[----:B------:R-:W-:Y:S02]  /*b280*/  FMUL.FTZ R17, R141, R165 ;  /* 0x000000a58d117220 */ /* 0x000fe40000410000 */
[----:B------:R-:W2:Y:S01]  /*b290*/  LDSM.16.MT88.4 R176, [R205] ;  /* 0x00000000cdb0783b */ /* 0x000ea20000004200 */
[C---:B------:R-:W-:Y:S02]  /*b2a0*/  FMUL.FTZ R110, R0.reuse, R110 ;  /* 0x0000006e006e7220 */ /* 0x040fe40000410000 */
[C---:B-----5:R-:W-:Y:S02]  /*b2b0*/  FMUL.FTZ R8, R3.reuse, R156 ;  /* 0x0000009c03087220 */ /* 0x060fe40000410000 */
[----:B------:R5:W-:Y:S01]  /*b2c0*/  MUFU.EX2 R189, R14 ;  /* 0x0000000e00bd7308 */ /* 0x000be20000000800 */
[----:B------:R-:W-:Y:S02]  /*b2d0*/  FMUL.FTZ R9, R3, R157 ;  /* 0x0000009d03097220 */ /* 0x000fe40000410000 */
[----:B------:R-:W2:Y:S01]  /*b2e0*/  LDSM.16.MT88.4 R180, [R206] ;  /* 0x00000000ceb4783b */ /* 0x000ea20000004200 */
[----:B-1----:R-:W-:Y:S02]  /*b2f0*/  FMUL.FTZ R10, R0, R158 ;  /* 0x0000009e000a7220 */ /* 0x002fe40000410000 */
[----:B------:R-:W-:Y:S01]  /*b300*/  FMUL.FTZ R6, R140, R154 ;  /* 0x0000009a8c067220 */ /* 0x000fe20000410000 */
[----:B------:R-:W-:Y:S01]  /*b310*/  F2FP.PACK_AB R154, R230, R231 ;  /* 0x000000e7e69a723e */ /* 0x000fe200000000ff */
[----:B------:R-:W-:Y:S02]  /*b320*/  FMUL.FTZ R7, R140, R155 ;  /* 0x0000009b8c077220 */ /* 0x000fe40000410000 */
[----:B------:R-:W1:Y:S01]  /*b330*/  MUFU.EX2 R190, R15 ;  /* 0x0000000f00be7308 */ /* 0x000e620000000800 */
[----:B------:R-:W-:Y:S01]  /*b340*/  FMUL.FTZ R111, R0, R111 ;  /* 0x0000006f006f7220 */ /* 0x000fe20000410000 */
[----:B------:R-:W-:Y:S01]  /*b350*/  LDSM.16.MT88.4 R36, [R205+0x2400] ;  /* 0x00240000cd24783b */ /* 0x000fe20000004200 */
[--C-:B------:R-:W-:Y:S02]  /*b360*/  FFMA.FTZ R42, R42, c[0x0][0x2d0], -R2.reuse ;  /* 0x0000b4002a2a7a23 */ /* 0x100fe40000010802 */
[----:B---3--:R-:W-:Y:S01]  /*b370*/  FMUL.FTZ R4, R141, R152 ;  /* 0x000000988d047220 */ /* 0x008fe20000410000 */
[----:B------:R-:W-:Y:S01]  /*b380*/  F2FP.PACK_AB R152, R229, R228 ;  /* 0x000000e4e598723e */ /* 0x000fe200000000ff */
[----:B------:R-:W-:Y:S01]  /*b390*/  FMUL.FTZ R5, R141, R153 ;  /* 0x000000998d057220 */ /* 0x000fe20000410000 */
[----:B----4-:R-:W-:Y:S01]  /*b3a0*/  F2FP.PACK_AB R153, R188, R187 ;  /* 0x000000bbbc99723e */ /* 0x010fe200000000ff */
[C---:B------:R-:W-:Y:S01]  /*b3b0*/  FMUL.FTZ R11, R0.reuse, R159 ;  /* 0x0000009f000b7220 */ /* 0x040fe20000410000 */
[----:B------:R-:W-:Y:S01]  /*b3c0*/  LDSM.16.MT88.4 R164, [R205+0xc00] ;  /* 0x000c0000cda4783b */ /* 0x000fe20000004200 */
[----:B------:R-:W-:Y:S01]  /*b3d0*/  MUFU.EX2 R192, R49 ;  /* 0x0000003100c07308 */ /* 0x000fe20000000800 */
[--C-:B------:R-:W-:Y:S02]  /*b3e0*/  FFMA.FTZ R43, R43, c[0x0][0x2d0], -R2.reuse ;  /* 0x0000b4002b2b7a23 */ /* 0x100fe40000010802 */
[----:B-----5:R-:W-:Y:S02]  /*b3f0*/  FMUL.FTZ R14, R0, R162 ;  /* 0x000000a2000e7220 */ /* 0x020fe40000410000 */
[--C-:B------:R-:W-:Y:S02]  /*b400*/  FFMA.FTZ R46, R46, c[0x0][0x2d0], -R2.reuse ;  /* 0x0000b4002e2e7a23 */ /* 0x100fe40000010802 */
[----:B------:R-:W3:Y:S01]  /*b410*/  LDSM.16.MT88.4 R156, [R205+0x1000] ;  /* 0x00100000cd9c783b */ /* 0x000ee20000004200 */
[----:B------:R-:W-:Y:S02]  /*b420*/  FFMA.FTZ R47, R47, c[0x0][0x2d0], -R2 ;  /* 0x0000b4002f2f7a23 */ /* 0x000fe40000010802 */
[----:B------:R-:W-:Y:S01]  /*b430*/  MUFU.EX2 R191, R51 ;  /* 0x0000003300bf7308 */ /* 0x000fe20000000800 */
[----:B------:R-:W-:Y:S01]  /*b440*/  FMUL.FTZ R122, R0, R122 ;  /* 0x0000007a007a7220 */ /* 0x000fe20000410000 */
[----:B-1----:R-:W-:Y:S01]  /*b450*/  F2FP.PACK_AB R155, R190, R189 ;  /* 0x000000bdbe9b723e */ /* 0x002fe200000000ff */
[-C--:B--2---:R-:W-:Y:S02]  /*b460*/  HMMA.16816.F32 R4, R148, R176.reuse, R4 ;  /* 0x000000b09404723c */ /* 0x084fe40000001804 */
[----:B------:R-:W0:Y:S03]  /*b470*/  LDGDEPBAR ;  /* 0x00000000000079af */ /* 0x000e260000000000 */
[C---:B------:R-:W-:Y:S02]  /*b480*/  FMUL.FTZ R15, R0.reuse, R163 ;  /* 0x000000a3000f7220 */ /* 0x040fe40000410000 */
[----:B------:R-:W-:Y:S01]  /*b490*/  MUFU.EX2 R147, R46 ;  /* 0x0000002e00937308 */ /* 0x000fe20000000800 */
[C---:B------:R-:W-:Y:S01]  /*b4a0*/  FMUL.FTZ R123, R0.reuse, R123 ;  /* 0x0000007b007b7220 */ /* 0x040fe20000410000 */
[C---:B------:R-:W-:Y:S01]  /*b4b0*/  HMMA.16816.F32 R8, R152.reuse, R176, R8 ;  /* 0x000000b09808723c */ /* 0x040fe20000001808 */
[----:B------:R-:W1:Y:S03]  /*b4c0*/  LDSM.16.MT88.4 R160, [R206+0x1000] ;  /* 0x00100000cea0783b */ /* 0x000e660000004200 */
[C---:B------:R-:W-:Y:S02]  /*b4d0*/  FMUL.FTZ R126, R0.reuse, R126 ;  /* 0x0000007e007e7220 */ /* 0x040fe40000410000 */
[C---:B------:R-:W-:Y:S02]  /*b4e0*/  FMUL.FTZ R127, R0.reuse, R127 ;  /* 0x0000007f007f7220 */ /* 0x040fe40000410000 */
[-C--:B------:R-:W-:Y:S01]  /*b4f0*/  HMMA.16816.F32 R12, R152, R178.reuse, R12 ;  /* 0x000000b2980c723c */ /* 0x080fe2000000180c */
[----:B------:R2:W-:Y:S03]  /*b500*/  MUFU.EX2 R227, R20 ;  /* 0x0000001400e37308 */ /* 0x0005e60000000800 */
[C---:B------:R-:W-:Y:S02]  /*b510*/  FMUL.FTZ R134, R0.reuse, R134 ;  /* 0x0000008600867220 */ /* 0x040fe40000410000 */
[C---:B------:R-:W-:Y:S02]  /*b520*/  FMUL.FTZ R135, R0.reuse, R135 ;  /* 0x0000008700877220 */ /* 0x040fe40000410000 */
[C---:B------:R-:W-:Y:S03]  /*b530*/  HMMA.16816.F32 R16, R148.reuse, R178, R16 ;  /* 0x000000b29410723c */ /* 0x040fe60000001810 */
[----:B------:R4:W5:Y:S01]  /*b540*/  MUFU.EX2 R226, R21 ;  /* 0x0000001500e27308 */ /* 0x0009620000000800 */
[--C-:B------:R-:W-:Y:S02]  /*b550*/  FFMA.FTZ R146, R35, c[0x0][0x2d0], -R185.reuse ;  /* 0x0000b40023927a23 */ /* 0x100fe400000108b9 */
[C---:B------:R-:W-:Y:S02]  /*b560*/  FMUL.FTZ R35, R0.reuse, R175 ;  /* 0x000000af00237220 */ /* 0x040fe40000410000 */
[-C--:B------:R-:W-:Y:S04]  /*b570*/  HMMA.16816.F32 R100, R148, R180.reuse, R100 ;  /* 0x000000b49464723c */ /* 0x080fe80000001864 */
[C---:B------:R-:W-:Y:S01]  /*b580*/  FMUL.FTZ R74, R0.reuse, R74 ;  /* 0x0000004a004a7220 */ /* 0x040fe20000410000 */
[----:B------:R-:W-:Y:S01]  /*b590*/  MUFU.EX2 R203, R146 ;  /* 0x0000009200cb7308 */ /* 0x000fe20000000800 */
[C---:B------:R-:W-:Y:S02]  /*b5a0*/  FMUL.FTZ R75, R0.reuse, R75 ;  /* 0x0000004b004b7220 */ /* 0x040fe40000410000 */
[C---:B------:R-:W-:Y:S04]  /*b5b0*/  HMMA.16816.F32 R104, R152.reuse, R180, R104 ;  /* 0x000000b49868723c */ /* 0x040fe80000001868 */
[C---:B--2---:R-:W-:Y:S02]  /*b5c0*/  FMUL.FTZ R20, R141.reuse, R168 ;  /* 0x000000a88d147220 */ /* 0x044fe40000410000 */
[C---:B------:R-:W-:Y:S01]  /*b5d0*/  FMUL.FTZ R78, R0.reuse, R78 ;  /* 0x0000004e004e7220 */ /* 0x040fe20000410000 */
[----:B------:R-:W-:Y:S01]  /*b5e0*/  MUFU.EX2 R181, R40 ;  /* 0x0000002800b57308 */ /* 0x000fe20000000800 */
[-C--:B------:R-:W-:Y:S04]  /*b5f0*/  HMMA.16816.F32 R108, R152, R182.reuse, R108 ;  /* 0x000000b6986c723c */ /* 0x080fe8000000186c */
[----:B----4-:R-:W-:Y:S02]  /*b600*/  FMUL.FTZ R21, R141, R169 ;  /* 0x000000a98d157220 */ /* 0x010fe40000410000 */
[----:B------:R-:W-:Y:S02]  /*b610*/  FMUL.FTZ R79, R0, R79 ;  /* 0x0000004f004f7220 */ /* 0x000fe40000410000 */
[C---:B------:R-:W-:Y:S01]  /*b620*/  HMMA.16816.F32 R112, R148.reuse, R182, R112 ;  /* 0x000000b69470723c */ /* 0x040fe20000001870 */
[----:B------:R2:W-:Y:S03]  /*b630*/  MUFU.EX2 R183, R50 ;  /* 0x0000003200b77308 */ /* 0x0005e60000000800 */
[--C-:B------:R-:W-:Y:S02]  /*b640*/  FFMA.FTZ R22, R22, c[0x0][0x2d0], -R185.reuse ;  /* 0x0000b40016167a23 */ /* 0x100fe400000108b9 */
[C---:B------:R-:W-:Y:S02]  /*b650*/  FMUL.FTZ R90, R0.reuse, R90 ;  /* 0x0000005a005a7220 */ /* 0x040fe40000410000 */
[-C--:B---3--:R-:W-:Y:S03]  /*b660*/  HMMA.16816.F32 R116, R148, R156.reuse, R116 ;  /* 0x0000009c9474723c */ /* 0x088fe60000001874 */
[----:B------:R3:W-:Y:S01]  /*b670*/  MUFU.EX2 R223, R22 ;  /* 0x0000001600df7308 */ /* 0x0007e20000000800 */
[C---:B------:R-:W-:Y:S02]  /*b680*/  FMUL.FTZ R91, R0.reuse, R91 ;  /* 0x0000005b005b7220 */ /* 0x040fe40000410000 */
[----:B------:R-:W-:Y:S02]  /*b690*/  FMUL.FTZ R94, R0, R94 ;  /* 0x0000005e005e7220 */ /* 0x000fe40000410000 */
[C---:B------:R-:W-:Y:S04]  /*b6a0*/  HMMA.16816.F32 R120, R152.reuse, R156, R120 ;  /* 0x0000009c9878723c */ /* 0x040fe80000001878 */
[----:B------:R-:W-:Y:S01]  /*b6b0*/  FFMA.FTZ R33, R33, c[0x0][0x2d0], -R184 ;  /* 0x0000b40021217a23 */ /* 0x000fe200000108b8 */
[----:B------:R-:W-:Y:S01]  /*b6c0*/  MUFU.EX2 R182, R41 ;  /* 0x0000002900b67308 */ /* 0x000fe20000000800 */
[--C-:B------:R-:W-:Y:S02]  /*b6d0*/  FFMA.FTZ R32, R23, c[0x0][0x2d0], -R185.reuse ;  /* 0x0000b40017207a23 */ /* 0x100fe400000108b9 */
[-C--:B------:R-:W-:Y:S01]  /*b6e0*/  HMMA.16816.F32 R124, R152, R158.reuse, R124 ;  /* 0x0000009e987c723c */ /* 0x080fe2000000187c */
[----:B--2---:R-:W-:Y:S03]  /*b6f0*/  LDSM.16.MT88.4 R48, [R206+0x2400] ;  /* 0x00240000ce30783b */ /* 0x004fe60000004200 */
[--C-:B------:R-:W-:Y:S02]  /*b700*/  FFMA.FTZ R34, R34, c[0x0][0x2d0], -R185.reuse ;  /* 0x0000b40022227a23 */ /* 0x100fe400000108b9 */
[C---:B------:R-:W-:Y:S01]  /*b710*/  FMUL.FTZ R23, R140.reuse, R171 ;  /* 0x000000ab8c177220 */ /* 0x040fe20000410000 */
[----:B------:R2:W-:Y:S01]  /*b720*/  MUFU.EX2 R224, R33 ;  /* 0x0000002100e07308 */ /* 0x0005e20000000800 */
[C---:B------:R-:W-:Y:S01]  /*b730*/  HMMA.16816.F32 R128, R148.reuse, R158, R128 ;  /* 0x0000009e9480723c */ /* 0x040fe20000001880 */
[----:B------:R-:W4:Y:S03]  /*b740*/  LDSM.16.MT88.4 R156, [R205+0x2000] ;  /* 0x00200000cd9c783b */ /* 0x000f260000004200 */
[----:B---3--:R-:W-:Y:S02]  /*b750*/  FMUL.FTZ R22, R140, R170 ;  /* 0x000000aa8c167220 */ /* 0x008fe40000410000 */
[----:B------:R-:W-:Y:S02]  /*b760*/  FMUL.FTZ R95, R0, R95 ;  /* 0x0000005f005f7220 */ /* 0x000fe40000410000 */
[--C-:B------:R-:W-:Y:S01]  /*b770*/  FFMA.FTZ R24, R24, c[0x0][0x2d0], -R186.reuse ;  /* 0x0000b40018187a23 */ /* 0x100fe200000108ba */
[----:B------:R3:W3:Y:S02]  /*b780*/  MUFU.EX2 R222, R32 ;  /* 0x0000002000de7308 */ /* 0x0006e40000000800 */
[-C--:B-1----:R-:W-:Y:S03]  /*b790*/  HMMA.16816.F32 R20, R148, R160.reuse, R20 ;  /* 0x000000a09414723c */ /* 0x082fe60000001814 */
[----:B------:R-:W-:Y:S02]  /*b7a0*/  FFMA.FTZ R25, R25, c[0x0][0x2d0], -R186 ;  /* 0x0000b40019197a23 */ /* 0x000fe400000108ba */
[--C-:B------:R-:W-:Y:S02]  /*b7b0*/  FFMA.FTZ R26, R26, c[0x0][0x2d0], -R2.reuse ;  /* 0x0000b4001a1a7a23 */ /* 0x100fe40000010802 */
[----:B------:R-:W-:Y:S01]  /*b7c0*/  FFMA.FTZ R27, R27, c[0x0][0x2d0], -R2 ;  /* 0x0000b4001b1b7a23 */ /* 0x000fe20000010802 */
[C---:B------:R-:W-:Y:S01]  /*b7d0*/  HMMA.16816.F32 R132, R152.reuse, R160, R132 ;  /* 0x000000a09884723c */ /* 0x040fe20000001884 */
[----:B------:R1:W1:Y:S03]  /*b7e0*/  MUFU.EX2 R221, R34 ;  /* 0x0000002200dd7308 */ /* 0x0002660000000800 */
[----:B--2---:R-:W-:Y:S02]  /*b7f0*/  FMUL.FTZ R33, R3, R173 ;  /* 0x000000ad03217220 */ /* 0x004fe40000410000 */
[--C-:B------:R-:W-:Y:S02]  /*b800*/  FFMA.FTZ R28, R28, c[0x0][0x2d0], -R186.reuse ;  /* 0x0000b4001c1c7a23 */ /* 0x100fe400000108ba */
[----:B------:R-:W-:Y:S03]  /*b810*/  FFMA.FTZ R29, R29, c[0x0][0x2d0], -R186 ;  /* 0x0000b4001d1d7a23 */ /* 0x000fe600000108ba */
[----:B------:R5:W-:Y:S01]  /*b820*/  MUFU.EX2 R201, R24 ;  /* 0x0000001800c97308 */ /* 0x000be20000000800 */
[--C-:B------:R-:W-:Y:S02]  /*b830*/  FFMA.FTZ R30, R30, c[0x0][0x2d0], -R2.reuse ;  /* 0x0000b4001e1e7a23 */ /* 0x100fe40000010802 */
[----:B---3--:R-:W-:Y:S02]  /*b840*/  FMUL.FTZ R32, R3, R172 ;  /* 0x000000ac03207220 */ /* 0x008fe40000410000 */
[----:B------:R-:W-:Y:S02]  /*b850*/  FFMA.FTZ R31, R31, c[0x0][0x2d0], -R2 ;  /* 0x0000b4001f1f7a23 */ /* 0x000fe40000010802 */
[--C-:B------:R-:W-:Y:S02]  /*b860*/  FFMA.FTZ R65, R65, c[0x0][0x2d0], -R184.reuse ;  /* 0x0000b40041417a23 */ /* 0x100fe400000108b8 */
[--C-:B------:R-:W-:Y:S01]  /*b870*/  FFMA.FTZ R67, R67, c[0x0][0x2d0], -R185.reuse ;  /* 0x0000b40043437a23 */ /* 0x100fe200000108b9 */
[----:B------:R2:W3:Y:S01]  /*b880*/  MUFU.EX2 R200, R25 ;  /* 0x0000001900c87308 */ /* 0x0004e20000000800 */
[----:B------:R-:W-:Y:S02]  /*b890*/  FFMA.FTZ R52, R52, c[0x0][0x2d0], -R184 ;  /* 0x0000b40034347a23 */ /* 0x000fe400000108b8 */
[----:B------:R-:W-:Y:S02]  /*b8a0*/  FFMA.FTZ R61, R61, c[0x0][0x2d0], -R186 ;  /* 0x0000b4003d3d7a23 */ /* 0x000fe400000108ba */
[----:B-1----:R-:W-:Y:S02]  /*b8b0*/  FMUL.FTZ R34, R0, R174 ;  /* 0x000000ae00227220 */ /* 0x002fe40000410000 */
[--C-:B------:R-:W-:Y:S02]  /*b8c0*/  FFMA.FTZ R53, R53, c[0x0][0x2d0], -R184.reuse ;  /* 0x0000b40035357a23 */ /* 0x100fe400000108b8 */
[----:B------:R-:W-:Y:S01]  /*b8d0*/  FFMA.FTZ R64, R64, c[0x0][0x2d0], -R184 ;  /* 0x0000b40040407a23 */ /* 0x000fe200000108b8 */
[----:B------:R-:W-:Y:S01]  /*b8e0*/  MUFU.EX2 R180, R45 ;  /* 0x0000002d00b47308 */ /* 0x000fe20000000800 */
[--C-:B------:R-:W-:Y:S01]  /*b8f0*/  FFMA.FTZ R54, R54, c[0x0][0x2d0], -R185.reuse ;  /* 0x0000b40036367a23 */ /* 0x100fe200000108b9 */
[-C--:B------:R-:W-:Y:S03]  /*b900*/  HMMA.16816.F32 R32, R152, R162.reuse, R32 ;  /* 0x000000a29820723c */ /* 0x080fe60000001820 */
[----:B-----5:R-:W-:Y:S01]  /*b910*/  F2FP.PACK_AB R24, R226, R227 ;  /* 0x000000e3e218723e */ /* 0x020fe200000000ff */
[--C-:B------:R-:W-:Y:S02]  /*b920*/  FFMA.FTZ R55, R55, c[0x0][0x2d0], -R185.reuse ;  /* 0x0000b40037377a23 */ /* 0x100fe400000108b9 */
[----:B------:R-:W-:Y:S02]  /*b930*/  FFMA.FTZ R66, R66, c[0x0][0x2d0], -R185 ;  /* 0x0000b40042427a23 */ /* 0x000fe400000108b9 */
[C---:B------:R-:W-:Y:S01]  /*b940*/  HMMA.16816.F32 R136, R148.reuse, R162, R136 ;  /* 0x000000a29488723c */ /* 0x040fe20000001888 */
[----:B------:R-:W1:Y:S01]  /*b950*/  LDSM.16.MT88.4 R160, [R206+0x2000] ;  /* 0x00200000cea0783b */ /* 0x000e620000004200 */
[----:B------:R-:W-:Y:S02]  /*b960*/  MUFU.EX2 R146, R47 ;  /* 0x0000002f00927308 */ /* 0x000fe40000000800 */
[----:B--2---:R-:W-:Y:S01]  /*b970*/  F2FP.PACK_AB R25, R222, R223 ;  /* 0x000000dfde19723e */ /* 0x004fe200000000ff */
[----:B------:R-:W-:Y:S02]  /*b980*/  FFMA.FTZ R57, R57, c[0x0][0x2d0], -R186 ;  /* 0x0000b40039397a23 */ /* 0x000fe400000108ba */
[--C-:B------:R-:W-:Y:S01]  /*b990*/  FFMA.FTZ R58, R58, c[0x0][0x2d0], -R2.reuse ;  /* 0x0000b4003a3a7a23 */ /* 0x100fe20000010802 */
[-C--:B----4-:R-:W-:Y:S04]  /*b9a0*/  HMMA.16816.F32 R68, R148, R156.reuse, R68 ;  /* 0x0000009c9444723c */ /* 0x090fe80000001844 */
[----:B------:R-:W-:Y:S01]  /*b9b0*/  MUFU.EX2 R65, R65 ;  /* 0x0000004100417308 */ /* 0x000fe20000000800 */
[----:B------:R-:W-:Y:S02]  /*b9c0*/  FFMA.FTZ R59, R59, c[0x0][0x2d0], -R2 ;  /* 0x0000b4003b3b7a23 */ /* 0x000fe40000010802 */
[----:B------:R-:W-:Y:S01]  /*b9d0*/  FFMA.FTZ R60, R60, c[0x0][0x2d0], -R186 ;  /* 0x0000b4003c3c7a23 */ /* 0x000fe200000108ba */
[C---:B------:R-:W-:Y:S04]  /*b9e0*/  HMMA.16816.F32 R72, R152.reuse, R156, R72 ;  /* 0x0000009c9848723c */ /* 0x040fe80000001848 */
[--C-:B------:R-:W-:Y:S02]  /*b9f0*/  FFMA.FTZ R62, R62, c[0x0][0x2d0], -R2.reuse ;  /* 0x0000b4003e3e7a23 */ /* 0x100fe40000010802 */
[----:B------:R-:W-:Y:S01]  /*ba00*/  MUFU.EX2 R67, R67 ;  /* 0x0000004300437308 */ /* 0x000fe20000000800 */
[----:B------:R-:W-:Y:S01]  /*ba10*/  FFMA.FTZ R2, R63, c[0x0][0x2d0], -R2 ;  /* 0x0000b4003f027a23 */ /* 0x000fe20000010802 */
[-C--:B------:R-:W-:Y:S04]  /*ba20*/  HMMA.16816.F32 R76, R152, R158.reuse, R76 ;  /* 0x0000009e984c723c */ /* 0x080fe8000000184c */
[----:B------:R-:W-:Y:S02]  /*ba30*/  FFMA.FTZ R56, R56, c[0x0][0x2d0], -R186 ;  /* 0x0000b40038387a23 */ /* 0x000fe400000108ba */
[----:B------:R-:W-:Y:S02]  /*ba40*/  FFMA.FTZ R3, R3, R241, R228 ;  /* 0x000000f103037223 */ /* 0x000fe400000100e4 */
[C---:B------:R-:W-:Y:S01]  /*ba50*/  HMMA.16816.F32 R80, R148.reuse, R158, R80 ;  /* 0x0000009e9450723c */ /* 0x040fe20000001850 */
[----:B------:R-:W2:Y:S01]  /*ba60*/  LDSM.16.MT88.4 R156, [R205+0x400] ;  /* 0x00040000cd9c783b */ /* 0x000ea20000004200 */
[----:B------:R-:W-:Y:S02]  /*ba70*/  MUFU.EX2 R61, R61 ;  /* 0x0000003d003d7308 */ /* 0x000fe40000000800 */
[----:B------:R-:W-:Y:S02]  /*ba80*/  FADD.FTZ R3, R229, R3 ;  /* 0x00000003e5037221 */ /* 0x000fe40000010000 */
[----:B------:R-:W-:Y:S02]  /*ba90*/  FFMA.FTZ R0, R0, R240, R187 ;  /* 0x000000f000007223 */ /* 0x000fe400000100bb */
[----:B------:R-:W-:Y:S01]  /*baa0*/  FADD.FTZ R3, R231, R3 ;  /* 0x00000003e7037221 */ /* 0x000fe20000010000 */
[-C--:B-1----:R-:W-:Y:S03]  /*bab0*/  HMMA.16816.F32 R84, R148, R160.reuse, R84 ;  /* 0x000000a09454723c */ /* 0x082fe60000001854 */
[----:B------:R1:W-:Y:S01]  /*bac0*/  MUFU.EX2 R179, R26 ;  /* 0x0000001a00b37308 */ /* 0x0003e20000000800 */
[----:B------:R-:W-:Y:S02]  /*bad0*/  FFMA.FTZ R141, R141, R243, R234 ;  /* 0x000000f38d8d7223 */ /* 0x000fe400000100ea */
[----:B------:R-:W-:Y:S02]  /*bae0*/  FFMA.FTZ R140, R140, R242, R232 ;  /* 0x000000f28c8c7223 */ /* 0x000fe400000100e8 */
[C---:B------:R-:W-:Y:S04]  /*baf0*/  HMMA.16816.F32 R88, R152.reuse, R160, R88 ;  /* 0x000000a09858723c */ /* 0x040fe80000001858 */
[----:B------:R-:W-:Y:S01]  /*bb00*/  FADD.FTZ R141, R235, R141 ;  /* 0x0000008deb8d7221 */ /* 0x000fe20000010000 */
[----:B------:R4:W5:Y:S01]  /*bb10*/  MUFU.EX2 R178, R27 ;  /* 0x0000001b00b27308 */ /* 0x0009620000000800 */
[----:B------:R-:W-:Y:S02]  /*bb20*/  FADD.FTZ R140, R233, R140 ;  /* 0x0000008ce98c7221 */ /* 0x000fe40000010000 */
[-C--:B------:R-:W-:Y:S01]  /*bb30*/  HMMA.16816.F32 R92, R152, R162.reuse, R92 ;  /* 0x000000a2985c723c */ /* 0x080fe2000000185c */
[----:B------:R-:W5:Y:S06]  /*bb40*/  LDSM.16.MT88.4 R152, [R206+0x400] ;  /* 0x00040000ce98783b */ /* 0x000f6c0000004200 */
[----:B------:R3:W-:Y:S01]  /*bb50*/  MUFU.EX2 R199, R28 ;  /* 0x0000001c00c77308 */ /* 0x0007e20000000800 */
[----:B------:R-:W-:Y:S01]  /*bb60*/  HMMA.16816.F32 R96, R148, R162, R96 ;  /* 0x000000a29460723c */ /* 0x000fe20000001860 */
[----:B------:R-:W5:Y:S03]  /*bb70*/  LDSM.16.MT88.4 R148, [R205+0x1400] ;  /* 0x00140000cd94783b */ /* 0x000f660000004200 */
[----:B-1----:R-:W-:Y:S05]  /*bb80*/  F2FP.PACK_AB R26, R224, R225 ;  /* 0x000000e1e01a723e */ /* 0x002fea00000000ff */
[----:B------:R5:W1:Y:S03]  /*bb90*/  MUFU.EX2 R198, R29 ;  /* 0x0000001d00c67308 */ /* 0x000a660000000800 */
[----:B----4-:R-:W-:Y:S07]  /*bba0*/  F2FP.PACK_AB R27, R203, R221 ;  /* 0x000000ddcb1b723e */ /* 0x010fee00000000ff */
[----:B------:R1:W-:Y:S01]  /*bbb0*/  MUFU.EX2 R176, R30 ;  /* 0x0000001e00b07308 */ /* 0x0003e20000000800 */
[-C--:B--2---:R-:W-:Y:S05]  /*bbc0*/  HMMA.16816.F32 R4, R24, R156.reuse, R4 ;  /* 0x0000009c1804723c */ /* 0x084fea0000001804 */
[----:B---3--:R-:W-:Y:S04]  /*bbd0*/  F2FP.PACK_AB R28, R200, R201 ;  /* 0x000000c9c81c723e */ /* 0x008fe800000000ff */
[----:B------:R-:W2:Y:S03]  /*bbe0*/  MUFU.EX2 R177, R31 ;  /* 0x0000001f00b17308 */ /* 0x000ea60000000800 */
[----:B-----5:R-:W-:Y:S07]  /*bbf0*/  F2FP.PACK_AB R29, R178, R179 ;  /* 0x000000b3b21d723e */ /* 0x020fee00000000ff */
[----:B------:R-:W-:Y:S01]  /*bc00*/  MUFU.EX2 R53, R53 ;  /* 0x0000003500357308 */ /* 0x000fe20000000800 */
[----:B-1----:R-:W-:Y:S09]  /*bc10*/  F2FP.PACK_AB R30, R198, R199 ;  /* 0x000000c7c61e723e */ /* 0x002ff200000000ff */
[----:B------:R-:W-:Y:S01]  /*bc20*/  MUFU.EX2 R54, R54 ;  /* 0x0000003600367308 */ /* 0x000fe20000000800 */
[----:B--2---:R-:W-:Y:S09]  /*bc30*/  F2FP.PACK_AB R31, R177, R176 ;  /* 0x000000b0b11f723e */ /* 0x004ff200000000ff */
[----:B------:R-:W-:Y:S01]  /*bc40*/  MUFU.EX2 R55, R55 ;  /* 0x0000003700377308 */ /* 0x000fe20000000800 */
[C---:B------:R-:W-:Y:S08]  /*bc50*/  HMMA.16816.F32 R8, R28.reuse, R156, R8 ;  /* 0x0000009c1c08723c */ /* 0x040ff00000001808 */
[-C--:B------:R-:W-:Y:S01]  /*bc60*/  HMMA.16816.F32 R12, R28, R158.reuse, R12 ;  /* 0x0000009e1c0c723c */ /* 0x080fe2000000180c */
[----:B------:R-:W-:Y:S07]  /*bc70*/  MUFU.EX2 R64, R64 ;  /* 0x0000004000407308 */ /* 0x000fee0000000800 */
[C---:B------:R-:W-:Y:S01]  /*bc80*/  HMMA.16816.F32 R16, R24.reuse, R158, R16 ;  /* 0x0000009e1810723c */ /* 0x040fe20000001810 */
[----:B------:R-:W1:Y:S02]  /*bc90*/  LDSM.16.MT88.4 R156, [R206+0x1400] ;  /* 0x00140000ce9c783b */ /* 0x000e640000004200 */
[----:B------:R-:W-:Y:S05]  /*bca0*/  MUFU.EX2 R66, R66 ;  /* 0x0000004200427308 */ /* 0x000fea0000000800 */
[-C--:B------:R-:W-:Y:S05]  /*bcb0*/  HMMA.16816.F32 R100, R24, R152.reuse, R100 ;  /* 0x000000981864723c */ /* 0x080fea0000001864 */
[----:B------:R-:W-:Y:S03]  /*bcc0*/  MUFU.EX2 R57, R57 ;  /* 0x0000003900397308 */ /* 0x000fe60000000800 */
[C---:B------:R-:W-:Y:S07]  /*bcd0*/  HMMA.16816.F32 R104, R28.reuse, R152, R104 ;  /* 0x000000981c68723c */ /* 0x040fee0000001868 */
[----:B------:R-:W-:Y:S01]  /*bce0*/  MUFU.EX2 R60, R60 ;  /* 0x0000003c003c7308 */ /* 0x000fe20000000800 */
[-C--:B------:R-:W-:Y:S08]  /*bcf0*/  HMMA.16816.F32 R108, R28, R154.reuse, R108 ;  /* 0x0000009a1c6c723c */ /* 0x080ff0000000186c */
[C---:B------:R-:W-:Y:S01]  /*bd00*/  HMMA.16816.F32 R112, R24.reuse, R154, R112 ;  /* 0x0000009a1870723c */ /* 0x040fe20000001870 */
[----:B------:R-:W-:Y:S07]  /*bd10*/  MUFU.EX2 R62, R62 ;  /* 0x0000003e003e7308 */ /* 0x000fee0000000800 */
[-C--:B------:R-:W-:Y:S03]  /*bd20*/  HMMA.16816.F32 R116, R24, R148.reuse, R116 ;  /* 0x000000941874723c */ /* 0x080fe60000001874 */
[----:B------:R-:W-:Y:S05]  /*bd30*/  MUFU.EX2 R56, R56 ;  /* 0x0000003800387308 */ /* 0x000fea0000000800 */
[C---:B------:R-:W-:Y:S05]  /*bd40*/  HMMA.16816.F32 R120, R28.reuse, R148, R120 ;  /* 0x000000941c78723c */ /* 0x040fea0000001878 */
[----:B------:R-:W-:Y:S03]  /*bd50*/  MUFU.EX2 R148, R42 ;  /* 0x0000002a00947308 */ /* 0x000fe60000000800 */
[-C--:B------:R-:W-:Y:S07]  /*bd60*/  HMMA.16816.F32 R124, R28, R150.reuse, R124 ;  /* 0x000000961c7c723c */ /* 0x080fee000000187c */
[----:B------:R2:W3:Y:S01]  /*bd70*/  MUFU.EX2 R149, R43 ;  /* 0x0000002b00957308 */ /* 0x0004e20000000800 */
[C---:B------:R-:W-:Y:S08]  /*bd80*/  HMMA.16816.F32 R128, R24.reuse, R150, R128 ;  /* 0x000000961880723c */ /* 0x040ff00000001880 */
[-C--:B-1----:R-:W-:Y:S01]  /*bd90*/  HMMA.16816.F32 R20, R24, R156.reuse, R20 ;  /* 0x0000009c1814723c */ /* 0x082fe20000001814 */
[----:B------:R1:W4:Y:S07]  /*bda0*/  MUFU.EX2 R151, R44 ;  /* 0x0000002c00977308 */ /* 0x00032e0000000800 */
[C---:B------:R-:W-:Y:S03]  /*bdb0*/  HMMA.16816.F32 R132, R28.reuse, R156, R132 ;  /* 0x0000009c1c84723c */ /* 0x040fe60000001884 */
[----:B------:R-:W-:Y:S01]  /*bdc0*/  MUFU.EX2 R150, R52 ;  /* 0x0000003400967308 */ /* 0x000fe20000000800 */
[----:B--2---:R-:W2:Y:S04]  /*bdd0*/  LDSM.16.MT88.4 R40, [R205+0x800] ;  /* 0x00080000cd28783b */ /* 0x004ea80000004200 */
[-C--:B------:R-:W-:Y:S05]  /*bde0*/  HMMA.16816.F32 R32, R28, R158.reuse, R32 ;  /* 0x0000009e1c20723c */ /* 0x080fea0000001820 */
[----:B------:R5:W-:Y:S03]  /*bdf0*/  MUFU.EX2 R52, R2 ;  /* 0x0000000200347308 */ /* 0x000be60000000800 */
[C---:B------:R-:W-:Y:S01]  /*be00*/  HMMA.16816.F32 R136, R24.reuse, R158, R136 ;  /* 0x0000009e1888723c */ /* 0x040fe20000001888 */
[----:B-1----:R-:W-:Y:S06]  /*be10*/  LDSM.16.MT88.4 R44, [R205+0x1800] ;  /* 0x00180000cd2c783b */ /* 0x002fec0000004200 */
[----:B------:R-:W-:Y:S01]  /*be20*/  MUFU.EX2 R58, R58 ;  /* 0x0000003a003a7308 */ /* 0x000fe20000000800 */
[-C--:B------:R-:W-:Y:S08]  /*be30*/  HMMA.16816.F32 R68, R24, R36.reuse, R68 ;  /* 0x000000241844723c */ /* 0x080ff00000001844 */
[C---:B------:R-:W-:Y:S01]  /*be40*/  HMMA.16816.F32 R72, R28.reuse, R36, R72 ;  /* 0x000000241c48723c */ /* 0x040fe20000001848 */
[----:B------:R-:W1:Y:S03]  /*be50*/  MUFU.EX2 R59, R59 ;  /* 0x0000003b003b7308 */ /* 0x000e660000000800 */
[----:B-----5:R-:W-:Y:S02]  /*be60*/  FADD.FTZ R2, R188, R0 ;  /* 0x00000000bc027221 */ /* 0x020fe40000010000 */
[----:B------:R-:W-:Y:S02]  /*be70*/  FADD.FTZ R0, R238, R141 ;  /* 0x0000008dee007221 */ /* 0x000fe40000010000 */
[-C--:B------:R-:W-:Y:S04]  /*be80*/  HMMA.16816.F32 R76, R28, R38.reuse, R76 ;  /* 0x000000261c4c723c */ /* 0x080fe8000000184c */
[----:B------:R-:W-:Y:S02]  /*be90*/  FADD.FTZ R0, R239, R0 ;  /* 0x00000000ef007221 */ /* 0x000fe40000010000 */
[----:B------:R-:W-:Y:S02]  /*bea0*/  FADD.FTZ R2, R189, R2 ;  /* 0x00000002bd027221 */ /* 0x000fe40000010000 */
[C---:B------:R-:W-:Y:S01]  /*beb0*/  HMMA.16816.F32 R80, R24.reuse, R38, R80 ;  /* 0x000000261850723c */ /* 0x040fe20000001850 */
[----:B------:R-:W5:Y:S07]  /*bec0*/  LDSM.16.MT88.4 R36, [R206+0x800] ;  /* 0x00080000ce24783b */ /* 0x000f6e0000004200 */
[-C--:B------:R-:W-:Y:S08]  /*bed0*/  HMMA.16816.F32 R84, R24, R48.reuse, R84 ;  /* 0x000000301854723c */ /* 0x080ff00000001854 */
[C---:B------:R-:W-:Y:S08]  /*bee0*/  HMMA.16816.F32 R88, R28.reuse, R48, R88 ;  /* 0x000000301c58723c */ /* 0x040ff00000001858 */
[-C--:B------:R-:W-:Y:S07]  /*bef0*/  HMMA.16816.F32 R92, R28, R50.reuse, R92 ;  /* 0x000000321c5c723c */ /* 0x080fee000000185c */
[----:B------:R-:W-:Y:S01]  /*bf00*/  F2FP.PACK_AB R28, R182, R181 ;  /* 0x000000b5b61c723e */ /* 0x000fe200000000ff */
[----:B------:R-:W-:Y:S01]  /*bf10*/  HMMA.16816.F32 R96, R24, R50, R96 ;  /* 0x000000321860723c */ /* 0x000fe20000001860 */
[----:B------:R-:W-:Y:S03]  /*bf20*/  LDSM.16.MT88.4 R48, [R205+0x2800] ;  /* 0x00280000cd30783b */ /* 0x000fe60000004200 */
[----:B---3--:R-:W-:Y:S02]  /*bf30*/  F2FP.PACK_AB R29, R149, R148 ;  /* 0x00000094951d723e */ /* 0x008fe400000000ff */
[----:B----4-:R-:W-:Y:S02]  /*bf40*/  F2FP.PACK_AB R30, R180, R151 ;  /* 0x00000097b41e723e */ /* 0x010fe400000000ff */
[----:B------:R-:W-:Y:S04]  /*bf50*/  F2FP.PACK_AB R24, R196, R197 ;  /* 0x000000c5c418723e */ /* 0x000fe800000000ff */
[----:B------:R-:W-:Y:S02]  /*bf60*/  F2FP.PACK_AB R25, R194, R195 ;  /* 0x000000c3c219723e */ /* 0x000fe400000000ff */
[----:B------:R-:W-:Y:S02]  /*bf70*/  F2FP.PACK_AB R26, R192, R193 ;  /* 0x000000c1c01a723e */ /* 0x000fe400000000ff */
[----:B------:R-:W-:Y:S02]  /*bf80*/  F2FP.PACK_AB R27, R191, R183 ;  /* 0x000000b7bf1b723e */ /* 0x000fe400000000ff */
[----:B------:R-:W-:Y:S05]  /*bf90*/  F2FP.PACK_AB R31, R146, R147 ;  /* 0x00000093921f723e */ /* 0x000fea00000000ff */
[-C--:B--2---:R-:W-:Y:S08]  /*bfa0*/  HMMA.16816.F32 R4, R24, R40.reuse, R4 ;  /* 0x000000281804723c */ /* 0x084ff00000001804 */
[C---:B------:R-:W-:Y:S08]  /*bfb0*/  HMMA.16816.F32 R8, R28.reuse, R40, R8 ;  /* 0x000000281c08723c */ /* 0x040ff00000001808 */
[-C--:B------:R-:W-:Y:S08]  /*bfc0*/  HMMA.16816.F32 R12, R28, R42.reuse, R12 ;  /* 0x0000002a1c0c723c */ /* 0x080ff0000000180c */
[C---:B------:R-:W-:Y:S01]  /*bfd0*/  HMMA.16816.F32 R16, R24.reuse, R42, R16 ;  /* 0x0000002a1810723c */ /* 0x040fe20000001810 */
[----:B------:R-:W2:Y:S07]  /*bfe0*/  LDSM.16.MT88.4 R40, [R206+0x1800] ;  /* 0x00180000ce28783b */ /* 0x000eae0000004200 */
[-C--:B-----5:R-:W-:Y:S08]  /*bff0*/  HMMA.16816.F32 R100, R24, R36.reuse, R100 ;  /* 0x000000241864723c */ /* 0x0a0ff00000001864 */
[C---:B------:R-:W-:Y:S08]  /*c000*/  HMMA.16816.F32 R104, R28.reuse, R36, R104 ;  /* 0x000000241c68723c */ /* 0x040ff00000001868 */
[-C--:B------:R-:W-:Y:S08]  /*c010*/  HMMA.16816.F32 R108, R28, R38.reuse, R108 ;  /* 0x000000261c6c723c */ /* 0x080ff0000000186c */
[C---:B------:R-:W-:Y:S01]  /*c020*/  HMMA.16816.F32 R112, R24.reuse, R38, R112 ;  /* 0x000000261870723c */ /* 0x040fe20000001870 */
[----:B------:R-:W3:Y:S07]  /*c030*/  LDSM.16.MT88.4 R36, [R206+0x2800] ;  /* 0x00280000ce24783b */ /* 0x000eee0000004200 */
[-C--:B------:R-:W-:Y:S08]  /*c040*/  HMMA.16816.F32 R116, R24, R44.reuse, R116 ;  /* 0x0000002c1874723c */ /* 0x080ff00000001874 */
        /* <DEDUP_REMOVED lines=13> */
[----:B------:R-:W4:Y:S07]  /*c120*/  LDSM.16.MT88.4 R48, [R206+0x1c00] ;  /* 0x001c0000ce30783b */ /* 0x000f2e0000004200 */
[-C--:B---3--:R-:W-:Y:S08]  /*c130*/  HMMA.16816.F32 R84, R24, R36.reuse, R84 ;  /* 0x000000241854723c */ /* 0x088ff00000001854 */
[C---:B------:R-:W-:Y:S08]  /*c140*/  HMMA.16816.F32 R88, R28.reuse, R36, R88 ;  /* 0x000000241c58723c */ /* 0x040ff00000001858 */
[-C--:B------:R-:W-:Y:S07]  /*c150*/  HMMA.16816.F32 R92, R28, R38.reuse, R92 ;  /* 0x000000261c5c723c */ /* 0x080fee000000185c */
[----:B------:R-:W-:Y:S01]  /*c160*/  F2FP.PACK_AB R28, R57, R56 ;  /* 0x00000038391c723e */ /* 0x000fe200000000ff */
[----:B------:R-:W-:Y:S01]  /*c170*/  HMMA.16816.F32 R96, R24, R38, R96 ;  /* 0x000000261860723c */ /* 0x000fe20000001860 */
[----:B------:R-:W3:Y:S03]  /*c180*/  LDSM.16.MT88.4 R36, [R205+0x2c00] ;  /* 0x002c0000cd24783b */ /* 0x000ee60000004200 */
[----:B-1----:R-:W-:Y:S02]  /*c190*/  F2FP.PACK_AB R29, R59, R58 ;  /* 0x0000003a3b1d723e */ /* 0x002fe400000000ff */
[----:B------:R-:W-:Y:S02]  /*c1a0*/  F2FP.PACK_AB R30, R61, R60 ;  /* 0x0000003c3d1e723e */ /* 0x000fe400000000ff */
[----:B------:R-:W-:Y:S04]  /*c1b0*/  F2FP.PACK_AB R24, R53, R150 ;  /* 0x000000963518723e */ /* 0x000fe800000000ff */
[----:B------:R-:W-:Y:S02]  /*c1c0*/  F2FP.PACK_AB R25, R55, R54 ;  /* 0x000000363719723e */ /* 0x000fe400000000ff */
[----:B------:R-:W-:Y:S02]  /*c1d0*/  F2FP.PACK_AB R26, R65, R64 ;  /* 0x00000040411a723e */ /* 0x000fe400000000ff */
[----:B------:R-:W-:Y:S02]  /*c1e0*/  F2FP.PACK_AB R27, R67, R66 ;  /* 0x00000042431b723e */ /* 0x000fe400000000ff */
[----:B------:R-:W-:Y:S05]  /*c1f0*/  F2FP.PACK_AB R31, R52, R62 ;  /* 0x0000003e341f723e */ /* 0x000fea00000000ff */
[-C--:B------:R-:W-:Y:S01]  /*c200*/  HMMA.16816.F32 R152, R24, R164.reuse, R4 ;  /* 0x000000a41898723c */ /* 0x080fe20000001804 */
[----:B------:R-:W1:Y:S07]  /*c210*/  LDSM.16.MT88.4 R4, [R206+0x2c00] ;  /* 0x002c0000ce04783b */ /* 0x000e6e0000004200 */
[C---:B------:R-:W-:Y:S07]  /*c220*/  HMMA.16816.F32 R156, R28.reuse, R164, R8 ;  /* 0x000000a41c9c723c */ /* 0x040fee0000001808 */
[----:B------:R-:W-:Y:S01]  /*c230*/  FADD.FTZ R10, R230, R3 ;  /* 0x00000003e60a7221 */ /* 0x000fe20000010000 */
[-C--:B------:R-:W-:Y:S04]  /*c240*/  HMMA.16816.F32 R160, R28, R166.reuse, R12 ;  /* 0x000000a61ca0723c */ /* 0x080fe8000000180c */
[----:B------:R-:W-:Y:S02]  /*c250*/  FADD.FTZ R9, R190, R2 ;  /* 0x00000002be097221 */ /* 0x000fe40000010000 */
[----:B------:R-:W-:Y:S02]  /*c260*/  FADD.FTZ R2, R201, R10 ;  /* 0x0000000ac9027221 */ /* 0x000fe40000010000 */
[C---:B------:R-:W-:Y:S04]  /*c270*/  HMMA.16816.F32 R164, R24.reuse, R166, R16 ;  /* 0x000000a618a4723c */ /* 0x040fe80000001810 */
[----:B------:R-:W-:Y:S04]  /*c280*/  FADD.FTZ R8, R237, R140 ;  /* 0x0000008ced087221 */ /* 0x000fe80000010000 */
[-C--:B--2---:R-:W-:Y:S04]  /*c290*/  HMMA.16816.F32 R100, R24, R40.reuse, R100 ;  /* 0x000000281864723c */ /* 0x084fe80000001864 */
        /* <DEDUP_REMOVED lines=23> */
[-C--:B----4-:R-:W-:Y:S04]  /*c410*/  HMMA.16816.F32 R168, R24, R48.reuse, R20 ;  /* 0x0000003018a8723c */ /* 0x090fe80000001814 */
        /* <DEDUP_REMOVED lines=43> */
[----:B------:R-:W-:Y:S03]  /*c6d0*/  FADD.FTZ R0, R62, R6 ;  /* 0x000000063e007221 */ /* 0x000fe60000010000 */
[----:B------:R1:W-:Y:S01]  /*c6e0*/  STL [R1+0x1c], R3 ;  /* 0x00001c0301007387 */ /* 0x0003e20000100800 */
[----:B------:R-:W-:Y:S03]  /*c6f0*/  FADD.FTZ R0, R52, R0 ;  /* 0x0000000034007221 */ /* 0x000fe60000010000 */
[----:B------:R2:W-:Y:S04]  /*c700*/  STL [R1+0x20], R2 ;  /* 0x0000200201007387 */ /* 0x0005e80000100800 */
[----:B------:R3:W-:Y:S01]  /*c710*/  STL [R1+0x24], R0 ;  /* 0x0000240001007387 */ /* 0x0007e20000100800 */
[----:B-1----:R-:W-:Y:S02]  /*c720*/  MOV R3, R143 ;  /* 0x0000008f00037202 */ /* 0x002fe40000000f00 */
[----:B--2---:R-:W-:Y:S02]  /*c730*/  MOV R2, R144 ;  /* 0x0000009000027202 */ /* 0x004fe40000000f00 */
[----:B---3--:R-:W-:Y:S01]  /*c740*/  MOV R0, R145 ;  /* 0x0000009100007202 */ /* 0x008fe20000000f00 */
[----:B------:R-:W-:-:S05]  /*c750*/  @P0 BRA `(.L_x_1309) ;  /* 0xffffceb000000947 */ /* 0x000fca000383ffff */
.L_x_1308:
[----:B------:R-:W-:Y:S02]  /*c760*/  MOV R10, 0x1f ;  /* 0x0000001f000a7802 */ /* 0x000fe40000000f00 */
[----:B------:R-:W-:Y:S01]  /*c770*/  MOV R9, 0xffffffff ;  /* 0xffffffff00097802 */ /* 0x000fe20000000f00 */
[----:B------:R-:W-:Y:S05]  /*c780*/  BRA.DIV ~URZ, `(.L_x_1310) ;  /* 0x00002d727f007947 */ /* 0x000fea000b800000 */
[----:B------:R-:W2:Y:S04]  /*c790*/  LDL R0, [R1+0x18] ;  /* 0x0000180001007983 */ /* 0x000ea80000100800 */
[----:B--2---:R1:W2:Y:S02]  /*c7a0*/  SHFL.BFLY PT, R4, R0, 0x2, 0x1f ;  /* 0x0c401f0000047f89 */ /* 0x0042a400000e0000 */
.L_x_1348:
        /* <DEDUP_REMOVED lines=19> */
.L_x_1349:
        /* <DEDUP_REMOVED lines=134> */
.L_x_1291:
        /* <DEDUP_REMOVED lines=19> */
.L_x_1313:
[----:B-1----:R-:W-:Y:S05]  /*d270*/  BSYNC B0 ;  /* 0x0000000000007941 */ /* 0x002fea0003800000 */
.L_x_1312:
        /* <DEDUP_REMOVED lines=115> */
[----:B------:R-:W-:Y:S05]  /*d9b0*/  CALL.REL.NOINC `($__internal_3_$__cuda_sm70_shflsync_idx_p) ;  /* 0x000021c000007944 */ /* 0x000fea0003c00000 */
.L_x_1316:
        /* <DEDUP_REMOVED lines=132> */
.L_x_1318:
[----:B---34-:R-:W-:Y:S05]  /*e200*/  BSYNC B0 ;  /* 0x0000000000007941 */ /* 0x018fea0003800000 */
.L_x_1317:
        /* <DEDUP_REMOVED lines=18> */
.L_x_1320:
[----:B------:R-:W-:Y:S05]  /*e330*/  BSYNC B0 ;  /* 0x0000000000007941 */ /* 0x000fea0003800000 */
.L_x_1319:
        /* <DEDUP_REMOVED lines=18> */
.L_x_1322:
[----:B------:R-:W-:Y:S05]  /*e460*/  BSYNC B0 ;  /* 0x0000000000007941 */ /* 0x000fea0003800000 */
.L_x_1321:
        /* <DEDUP_REMOVED lines=19> */
.L_x_1315:
        /* <DEDUP_REMOVED lines=40> */
.L_x_1325:
[----:B------:R-:W-:Y:S05]  /*e820*/  BSYNC B0 ;  /* 0x0000000000007941 */ /* 0x000fea0003800000 */
.L_x_1324:
        /* <DEDUP_REMOVED lines=35> */
.L_x_1350:
[----:B------:R-:W-:Y:S05]  /*ea60*/  BRA.DIV ~URZ, `(.L_x_1327) ;  /* 0x00000dc27f007947 */ /* 0x000fea000b800000 */
[----:B------:R3:W4:Y:S02]  /*ea70*/  SHFL.IDX PT, R0, R11, RZ, 0x1c1f ;  /* 0x001c1fff0b007589 */ /* 0x00072400000e0000 */
.L_x_1351:
        /* <DEDUP_REMOVED lines=22> */
.L_x_1329:
[----:B------:R-:W-:Y:S05]  /*ebe0*/  BSYNC B0 ;  /* 0x0000000000007941 */ /* 0x000fea0003800000 */
.L_x_1328:
[----:B------:R-:W-:Y:S05]  /*ebf0*/  BRA.DIV ~URZ, `(.L_x_1330) ;  /* 0x00000c927f007947 */ /* 0x000fea000b800000 */
[----:B--2---:R2:W1:Y:S04]  /*ec00*/  SHFL.IDX PT, R2, R3, 0x1, 0x1c1f ;  /* 0x003c1f0003027f89 */ /* 0x00446800000e0000 */
[----:B----4-:R2:W4:Y:S02]  /*ec10*/  SHFL.IDX PT, R0, R11, 0x1, 0x1c1f ;  /* 0x003c1f000b007f89 */ /* 0x01052400000e0000 */
.L_x_1352:
        /* <DEDUP_REMOVED lines=21> */
.L_x_1332:
[----:B------:R-:W-:Y:S05]  /*ed70*/  BSYNC B0 ;  /* 0x0000000000007941 */ /* 0x000fea0003800000 */
.L_x_1331:
[----:B------:R-:W-:Y:S05]  /*ed80*/  BRA.DIV ~URZ, `(.L_x_1333) ;  /* 0x00000bc27f007947 */ /* 0x000fea000b800000 */
[----:B-1----:R1:W2:Y:S02]  /*ed90*/  SHFL.IDX PT, R2, R3, 0x2, 0x1c1f ;  /* 0x005c1f0003027f89 */ /* 0x0022a400000e0000 */
.L_x_1353:
[----:B------:R-:W-:Y:S05]  /*eda0*/  BRA.DIV ~URZ, `(.L_x_1334) ;  /* 0x00000c127f007947 */ /* 0x000fea000b800000 */
[----:B----4-:R4:W1:Y:S02]  /*edb0*/  SHFL.IDX PT, R0, R11, 0x2, 0x1c1f ;  /* 0x005c1f000b007f89 */ /* 0x01086400000e0000 */
.L_x_1354:
        /* <DEDUP_REMOVED lines=21> */
.L_x_1336:
[----:B------:R-:W-:Y:S05]  /*ef10*/  BSYNC B0 ;  /* 0x0000000000007941 */ /* 0x000fea0003800000 */
.L_x_1335:
[----:B------:R-:W-:Y:S05]  /*ef20*/  BRA.DIV ~URZ, `(.L_x_1337) ;  /* 0x00000af27f007947 */ /* 0x000fea000b800000 */
[----:B--2---:R2:W3:Y:S04]  /*ef30*/  SHFL.IDX PT, R2, R3, 0x3, 0x1c1f ;  /* 0x007c1f0003027f89 */ /* 0x0044e800000e0000 */
[----:B-1----:R2:W1:Y:S02]  /*ef40*/  SHFL.IDX PT, R0, R11, 0x3, 0x1c1f ;  /* 0x007c1f000b007f89 */ /* 0x00246400000e0000 */
.L_x_1355:
        /* <DEDUP_REMOVED lines=20> */
.L_x_1323:
[----:B----4-:R-:W-:Y:S05]  /*f090*/  BSYNC B1 ;  /* 0x0000000000017941 */ /* 0x010fea0003800000 */
.L_x_1314:
        /* <DEDUP_REMOVED lines=10> */
.L_x_1356:
[----:B------:R-:W-:Y:S01]  /*f140*/  WARPSYNC 0xffffffff ;  /* 0xffffffff00007948 */ /* 0x000fe20003800000 */
[----:B------:R-:W-:Y:S06]  /*f150*/  BAR.SYNC.DEFER_BLOCKING 0x4, 0x80 ;  /* 0x0102000000007b1d */ /* 0x000fec0000010000 */
[----:B----4-:R4:W-:Y:S04]  /*f160*/  STL [R1+0x6c], R0 ;  /* 0x00006c0001007387 */ /* 0x0109e80000100800 */
[----:B------:R4:W-:Y:S04]  /*f170*/  @!P6 STS [0xc100], R60 ;  /* 0x00c1003cff00e388 */ /* 0x0009e80000000800 */
[----:B------:R-:W-:Y:S06]  /*f180*/  BAR.ARV 0x5, 0x80 ;  /* 0x0142000000007b1d */ /* 0x000fec0000002000 */
.L_x_1338:
[----:B-1--4-:R-:W4:Y:S02]  /*f190*/  LDL R0, [R1+0x6c] ;  /* 0x00006c0001007983 */ /* 0x012f240000100800 */
[----:B----4-:R-:W-:-:S13]  /*f1a0*/  ISETP.GE.AND P0, PT, R0, c[0x0][0x538], PT ;  /* 0x00014e0000007a0c */ /* 0x010fda0003f06270 */
[----:B--23-5:R-:W-:Y:S01]  /*f1b0*/  @P0 CALL.REL.NOINC `(.L_x_1340) ;  /* 0x0000001000000944 */ /* 0x02cfe20003c00000 */
[----:B------:R-:W-:Y:S05]  /*f1c0*/  BRA `(.L_x_1341) ;  /* 0xffff186000007947 */ /* 0x000fea000383ffff */
.L_x_1340:
[----:B------:R-:W-:Y:S05]  /*f1d0*/  EXIT ;  /* 0x000000000000794d */ /* 0x000fea0003800000 */
.L_x_1292:
[----:B------:R-:W-:Y:S01]  /*f1e0*/  IMAD.MOV.U32 R7, RZ, RZ, R10 ;  /* 0x000000ffff077224 */ /* 0x000fe200078e000a */
[----:B--2---:R-:W-:Y:S01]  /*f1f0*/  MOV R4, RZ ;  /* 0x000000ff00047202 */ /* 0x004fe20000000f00 */
[----:B------:R-:W-:Y:S01]  /*f200*/  IMAD.MOV.U32 R0, RZ, RZ, 0x1c1f ;  /* 0x00001c1fff007424 */ /* 0x000fe200078e00ff */
[----:B------:R-:W-:Y:S02]  /*f210*/  MOV R5, 0xf230 ;  /* 0x0000f23000057802 */ /* 0x000fe40000000f00 */
[----:B------:R-:W-:Y:S05]  /*f220*/  CALL.REL.NOINC `($__internal_3_$__cuda_sm70_shflsync_idx_p) ;  /* 0x0000095000007944 */ /* 0x000fea0003c00000 */
[----:B------:R-:W-:Y:S01]  /*f230*/  MOV R2, R0 ;  /* 0x0000000000027202 */ /* 0x000fe20000000f00 */
[----:B------:R-:W-:Y:S05]  /*f240*/  BRA `(.L_x_1342) ;  /* 0xffff25b000007947 */ /* 0x000fea000383ffff */
.L_x_1293:
[----:B------:R-:W-:Y:S01]  /*f250*/  IMAD.MOV.U32 R7, RZ, RZ, R12 ;  /* 0x000000ffff077224 */ /* 0x000fe200078e000c */
[----:B--2---:R-:W-:Y:S01]  /*f260*/  MOV R4, RZ ;  /* 0x000000ff00047202 */ /* 0x004fe20000000f00 */
[----:B------:R-:W-:Y:S01]  /*f270*/  IMAD.MOV.U32 R0, RZ, RZ, 0x1c1f ;  /* 0x00001c1fff007424 */ /* 0x000fe200078e00ff */
[----:B------:R-:W-:Y:S02]  /*f280*/  MOV R5, 0xf2a0 ;  /* 0x0000f2a000057802 */ /* 0x000fe40000000f00 */
[----:B-1-3--:R-:W-:Y:S05]  /*f290*/  CALL.REL.NOINC `($__internal_3_$__cuda_sm70_shflsync_idx_p) ;  /* 0x000008e000007944 */ /* 0x00afea0003c00000 */
[----:B------:R-:W-:Y:S05]  /*f2a0*/  BRA `(.L_x_1343) ;  /* 0xffff257000007947 */ /* 0x000fea000383ffff */
.L_x_1296:
[----:B--2---:R-:W-:Y:S01]  /*f2b0*/  IMAD.MOV.U32 R7, RZ, RZ, R10 ;  /* 0x000000ffff077224 */ /* 0x004fe200078e000a */
[----:B------:R-:W-:Y:S01]  /*f2c0*/  MOV R4, 0x1 ;  /* 0x0000000100047802 */ /* 0x000fe20000000f00 */
[----:B----4-:R-:W-:Y:S01]  /*f2d0*/  IMAD.MOV.U32 R0, RZ, RZ, 0x1c1f ;  /* 0x00001c1fff007424 */ /* 0x010fe200078e00ff */
[----:B------:R-:W-:-:S02]  /*f2e0*/  MOV R5, 0xf300 ;  /* 0x0000f30000057802 */ /* 0x000fc40000000f00 */
[----:B-1-3--:R-:W-:Y:S05]  /*f2f0*/  CALL.REL.NOINC `($__internal_3_$__cuda_sm70_shflsync_idx_p) ;  /* 0x0000088000007944 */ /* 0x00afea0003c00000 */
[----:B------:R-:W-:Y:S01]  /*f300*/  IMAD.MOV.U32 R2, RZ, RZ, R0 ;  /* 0x000000ffff027224 */ /* 0x000fe200078e0000 */
[----:B------:R-:W-:Y:S01]  /*f310*/  MOV R4, 0x1 ;  /* 0x0000000100047802 */ /* 0x000fe20000000f00 */
[----:B------:R-:W-:Y:S01]  /*f320*/  IMAD.MOV.U32 R7, RZ, RZ, R12 ;  /* 0x000000ffff077224 */ /* 0x000fe200078e000c */
[----:B------:R-:W-:-:S02]  /*f330*/  MOV R0, 0x1c1f ;  /* 0x00001c1f00007802 */ /* 0x000fc40000000f00 */
[----:B------:R-:W-:Y:S02]  /*f340*/  MOV R5, 0xf360 ;  /* 0x0000f36000057802 */ /* 0x000fe40000000f00 */
[----:B------:R-:W-:Y:S05]  /*f350*/  CALL.REL.NOINC `($__internal_3_$__cuda_sm70_shflsync_idx_p) ;  /* 0x0000082000007944 */ /* 0x000fea0003c00000 */
[----:B------:R-:W-:Y:S05]  /*f360*/  BRA `(.L_x_1344) ;  /* 0xffff269000007947 */ /* 0x000fea000383ffff */
.L_x_1299:
[----:B-1----:R-:W-:Y:S01]  /*f370*/  IMAD.MOV.U32 R7, RZ, RZ, R10 ;  /* 0x000000ffff077224 */ /* 0x002fe200078e000a */
[----:B------:R-:W-:Y:S01]  /*f380*/  MOV R4, 0x2 ;  /* 0x0000000200047802 */ /* 0x000fe20000000f00 */
[----:B--2---:R-:W-:Y:S01]  /*f390*/  IMAD.MOV.U32 R0, RZ, RZ, 0x1c1f ;  /* 0x00001c1fff007424 */ /* 0x004fe200078e00ff */
[----:B------:R-:W-:Y:S02]  /*f3a0*/  MOV R5, 0xf3c0 ;  /* 0x0000f3c000057802 */ /* 0x000fe40000000f00 */
[----:B---3--:R-:W-:Y:S05]  /*f3b0*/  CALL.REL.NOINC `($__internal_3_$__cuda_sm70_shflsync_idx_p) ;  /* 0x000007c000007944 */ /* 0x008fea0003c00000 */
[----:B------:R-:W-:Y:S01]  /*f3c0*/  MOV R2, R0 ;  /* 0x0000000000027202 */ /* 0x000fe20000000f00 */
[----:B------:R-:W-:Y:S05]  /*f3d0*/  BRA `(.L_x_1345) ;  /* 0xffff27e000007947 */ /* 0x000fea000383ffff */
.L_x_1300:
[----:B------:R-:W-:Y:S01]  /*f3e0*/  IMAD.MOV.U32 R7, RZ, RZ, R12 ;  /* 0x000000ffff077224 */ /* 0x000fe200078e000c */
[----:B------:R-:W-:Y:S01]  /*f3f0*/  MOV R4, 0x2 ;  /* 0x0000000200047802 */ /* 0x000fe20000000f00 */
[----:B--2---:R-:W-:Y:S01]  /*f400*/  IMAD.MOV.U32 R0, RZ, RZ, 0x1c1f ;  /* 0x00001c1fff007424 */ /* 0x004fe200078e00ff */
[----:B------:R-:W-:Y:S02]  /*f410*/  MOV R5, 0xf430 ;  /* 0x0000f43000057802 */ /* 0x000fe40000000f00 */
[----:B-1-34-:R-:W-:Y:S05]  /*f420*/  CALL.REL.NOINC `($__internal_3_$__cuda_sm70_shflsync_idx_p) ;  /* 0x0000075000007944 */ /* 0x01afea0003c00000 */
[----:B------:R-:W-:Y:S05]  /*f430*/  BRA `(.L_x_1346) ;  /* 0xffff27a000007947 */ /* 0x000fea000383ffff */
.L_x_1303:
[----:B-1----:R-:W-:Y:S01]  /*f440*/  IMAD.MOV.U32 R7, RZ, RZ, R10 ;  /* 0x000000ffff077224 */ /* 0x002fe200078e000a */
[----:B------:R-:W-:Y:S01]  /*f450*/  MOV R4, 0x3 ;  /* 0x0000000300047802 */ /* 0x000fe20000000f00 */
[----:B------:R-:W-:Y:S01]  /*f460*/  IMAD.MOV.U32 R0, RZ, RZ, 0x1c1f ;  /* 0x00001c1fff007424 */ /* 0x000fe200078e00ff */
[----:B------:R-:W-:-:S02]  /*f470*/  MOV R5, 0xf490 ;  /* 0x0000f49000057802 */ /* 0x000fc40000000f00 */
[----:B--234-:R-:W-:Y:S05]  /*f480*/  CALL.REL.NOINC `($__internal_3_$__cuda_sm70_shflsync_idx_p) ;  /* 0x000006f000007944 */ /* 0x01cfea0003c00000 */
[----:B------:R-:W-:Y:S01]  /*f490*/  IMAD.MOV.U32 R2, RZ, RZ, R0 ;  /* 0x000000ffff027224 */ /* 0x000fe200078e0000 */
[----:B------:R-:W-:Y:S01]  /*f4a0*/  MOV R4, 0x3 ;  /* 0x0000000300047802 */ /* 0x000fe20000000f00 */
[----:B------:R-:W-:Y:S01]  /*f4b0*/  IMAD.MOV.U32 R7, RZ, RZ, R12 ;  /* 0x000000ffff077224 */ /* 0x000fe200078e000c */
[----:B------:R-:W-:-:S02]  /*f4c0*/  MOV R0, 0x1c1f ;  /* 0x00001c1f00007802 */ /* 0x000fc40000000f00 */
[----:B------:R-:W-:Y:S02]  /*f4d0*/  MOV R5, 0xf4f0 ;  /* 0x0000f4f000057802 */ /* 0x000fe40000000f00 */
[----:B------:R-:W-:Y:S05]  /*f4e0*/  CALL.REL.NOINC `($__internal_3_$__cuda_sm70_shflsync_idx_p) ;  /* 0x0000069000007944 */ /* 0x000fea0003c00000 */
[----:B------:R-:W-:Y:S05]  /*f4f0*/  BRA `(.L_x_1347) ;  /* 0xffff28b000007947 */ /* 0x000fea000383ffff */
.L_x_1310:
[----:B------:R1:W5:Y:S01]  /*f500*/  LDL R0, [R1+0x18] ;  /* 0x0000180001007983 */ /* 0x0003620000100800 */
[----:B------:R-:W-:Y:S02]  /*f510*/  MOV R3, 0x2 ;  /* 0x0000000200037802 */ /* 0x000fe40000000f00 */
[----:B------:R-:W-:Y:S02]  /*f520*/  MOV R2, 0xf540 ;  /* 0x0000f54000027802 */ /* 0x000fe40000000f00 */
[----:B-1---5:R-:W-:Y:S05]  /*f530*/  CALL.REL.NOINC `($__internal_2_$__cuda_sm70_shflsync_bfly_p) ;  /* 0x0000060000007944 */ /* 0x022fea0003c00000 */
[----:B------:R-:W-:Y:S01]  /*f540*/  MOV R4, R8 ;  /* 0x0000000800047202 */ /* 0x000fe20000000f00 */
[----:B------:R-:W-:Y:S05]  /*f550*/  BRA `(.L_x_1348) ;  /* 0xffffd25000007947 */ /* 0x000fea000383ffff */
.L_x_1311:
[----:B------:R-:W-:Y:S01]  /*f560*/  IMAD.MOV.U32 R0, RZ, RZ, R4 ;  /* 0x000000ffff007224 */ /* 0x000fe200078e0004 */
[----:B------:R-:W-:Y:S02]  /*f570*/  MOV R3, 0x1 ;  /* 0x0000000100037802 */ /* 0x000fe40000000f00 */
[----:B------:R-:W-:Y:S02]  /*f580*/  MOV R2, 0xf5a0 ;  /* 0x0000f5a000027802 */ /* 0x000fe40000000f00 */
[----:B------:R-:W-:Y:S05]  /*f590*/  CALL.REL.NOINC `($__internal_2_$__cuda_sm70_shflsync_bfly_p) ;  /* 0x000005a000007944 */ /* 0x000fea0003c00000 */
[----:B------:R1:W5:Y:S01]  /*f5a0*/  LDL R0, [R1+0x1c] ;  /* 0x00001c0001007983 */ /* 0x0003620000100800 */
[----:B------:R-:W-:Y:S01]  /*f5b0*/  FADD.FTZ R4, R4, R8 ;  /* 0x0000000804047221 */ /* 0x000fe20000010000 */
[----:B------:R-:W-:Y:S02]  /*f5c0*/  MOV R3, 0x2 ;  /* 0x0000000200037802 */ /* 0x000fe40000000f00 */
[----:B------:R-:W-:-:S02]  /*f5d0*/  MOV R2, 0xf5f0 ;  /* 0x0000f5f000027802 */ /* 0x000fc40000000f00 */
[----:B-1---5:R-:W-:Y:S05]  /*f5e0*/  CALL.REL.NOINC `($__internal_2_$__cuda_sm70_shflsync_bfly_p) ;  /* 0x0000055000007944 */ /* 0x022fea0003c00000 */
[----:B------:R-:W2:Y:S01]  /*f5f0*/  LDL.LU R0, [R1+0x1c] ;  /* 0x00001c0001007983 */ /* 0x000ea20000300800 */
[----:B------:R-:W-:-:S02]  /*f600*/  MOV R3, 0x1 ;  /* 0x0000000100037802 */ /* 0x000fc40000000f00 */
[----:B------:R-:W-:Y:S01]  /*f610*/  MOV R2, 0xf650 ;  /* 0x0000f65000027802 */ /* 0x000fe20000000f00 */
[----:B--2---:R-:W-:-:S05]  /*f620*/  FADD.FTZ R5, R0, R8 ;  /* 0x0000000800057221 */ /* 0x004fca0000010000 */
[----:B------:R-:W-:Y:S02]  /*f630*/  MOV R0, R5 ;  /* 0x0000000500007202 */ /* 0x000fe40000000f00 */
[----:B------:R-:W-:Y:S05]  /*f640*/  CALL.REL.NOINC `($__internal_2_$__cuda_sm70_shflsync_bfly_p) ;  /* 0x000004f000007944 */ /* 0x000fea0003c00000 */
[----:B------:R1:W5:Y:S01]  /*f650*/  LDL R0, [R1+0x20] ;  /* 0x0000200001007983 */ /* 0x0003620000100800 */
[----:B------:R-:W-:Y:S01]  /*f660*/  FADD.FTZ R5, R5, R8 ;  /* 0x0000000805057221 */ /* 0x000fe20000010000 */
[----:B------:R-:W-:Y:S02]  /*f670*/  MOV R3, 0x2 ;  /* 0x0000000200037802 */ /* 0x000fe40000000f00 */
[----:B------:R-:W-:Y:S02]  /*f680*/  MOV R2, 0xf6a0 ;  /* 0x0000f6a000027802 */ /* 0x000fe40000000f00 */
[----:B-1---5:R-:W-:Y:S05]  /*f690*/  CALL.REL.NOINC `($__internal_2_$__cuda_sm70_shflsync_bfly_p) ;  /* 0x000004a000007944 */ /* 0x022fea0003c00000 */
[----:B------:R-:W2:Y:S01]  /*f6a0*/  LDL.LU R0, [R1+0x20] ;  /* 0x0000200001007983 */ /* 0x000ea20000300800 */
[----:B------:R-:W-:Y:S02]  /*f6b0*/  MOV R3, 0x1 ;  /* 0x0000000100037802 */ /* 0x000fe40000000f00 */
        /* <DEDUP_REMOVED lines=15> */
[----:B------:R-:W-:Y:S05]  /*f7b0*/  BRA `(.L_x_1349) ;  /* 0xffffd12000007947 */ /* 0x000fea000383ffff */
.L_x_1326:
[----:B------:R-:W-:Y:S01]  /*f7c0*/  IMAD.MOV.U32 R7, RZ, RZ, R3 ;  /* 0x000000ffff077224 */ /* 0x000fe200078e0003 */
[----:B------:R-:W-:Y:S01]  /*f7d0*/  MOV R4, RZ ;  /* 0x000000ff00047202 */ /* 0x000fe20000000f00 */
[----:B------:R-:W-:Y:S01]  /*f7e0*/  IMAD.MOV.U32 R0, RZ, RZ, 0x1c1f ;  /* 0x00001c1fff007424 */ /* 0x000fe200078e00ff */
[----:B------:R-:W-:Y:S02]  /*f7f0*/  MOV R5, 0xf810 ;  /* 0x0000f81000057802 */ /* 0x000fe40000000f00 */
[----:B------:R-:W-:Y:S05]  /*f800*/  CALL.REL.NOINC `($__internal_3_$__cuda_sm70_shflsync_idx_p) ;  /* 0x0000037000007944 */ /* 0x000fea0003c00000 */
[----:B------:R-:W-:Y:S01]  /*f810*/  MOV R2, R0 ;  /* 0x0000000000027202 */ /* 0x000fe20000000f00 */
[----:B------:R-:W-:Y:S05]  /*f820*/  BRA `(.L_x_1350) ;  /* 0xfffff23000007947 */ /* 0x000fea000383ffff */
.L_x_1327:
[----:B------:R-:W-:Y:S01]  /*f830*/  IMAD.MOV.U32 R7, RZ, RZ, R11 ;  /* 0x000000ffff077224 */ /* 0x000fe200078e000b */
[----:B------:R-:W-:Y:S01]  /*f840*/  MOV R4, RZ ;  /* 0x000000ff00047202 */ /* 0x000fe20000000f00 */
[----:B------:R-:W-:Y:S01]  /*f850*/  IMAD.MOV.U32 R0, RZ, RZ, 0x1c1f ;  /* 0x00001c1fff007424 */ /* 0x000fe200078e00ff */
[----:B------:R-:W-:Y:S02]  /*f860*/  MOV R5, 0xf880 ;  /* 0x0000f88000057802 */ /* 0x000fe40000000f00 */
[----:B-12---:R-:W-:Y:S05]  /*f870*/  CALL.REL.NOINC `($__internal_3_$__cuda_sm70_shflsync_idx_p) ;  /* 0x0000030000007944 */ /* 0x006fea0003c00000 */
[----:B------:R-:W-:Y:S05]  /*f880*/  BRA `(.L_x_1351) ;  /* 0xfffff1f000007947 */ /* 0x000fea000383ffff */
.L_x_1330:
        /* <DEDUP_REMOVED lines=12> */
.L_x_1333:
[----:B-1----:R-:W-:Y:S01]  /*f950*/  IMAD.MOV.U32 R7, RZ, RZ, R3 ;  /* 0x000000ffff077224 */ /* 0x002fe200078e0003 */
[----:B------:R-:W-:Y:S01]  /*f960*/  MOV R4, 0x2 ;  /* 0x0000000200047802 */ /* 0x000fe20000000f00 */
[----:B----4-:R-:W-:Y:S01]  /*f970*/  IMAD.MOV.U32 R0, RZ, RZ, 0x1c1f ;  /* 0x00001c1fff007424 */ /* 0x010fe200078e00ff */
[----:B------:R-:W-:Y:S02]  /*f980*/  MOV R5, 0xf9a0 ;  /* 0x0000f9a000057802 */ /* 0x000fe40000000f00 */
[----:B--23--:R-:W-:Y:S05]  /*f990*/  CALL.REL.NOINC `($__internal_3_$__cuda_sm70_shflsync_idx_p) ;  /* 0x000001e000007944 */ /* 0x00cfea0003c00000 */
[----:B------:R-:W-:Y:S01]  /*f9a0*/  MOV R2, R0 ;  /* 0x0000000000027202 */ /* 0x000fe20000000f00 */
[----:B------:R-:W-:Y:S05]  /*f9b0*/  BRA `(.L_x_1353) ;  /* 0xfffff3e000007947 */ /* 0x000fea000383ffff */
.L_x_1334:
[----:B------:R-:W-:Y:S01]  /*f9c0*/  IMAD.MOV.U32 R7, RZ, RZ, R11 ;  /* 0x000000ffff077224 */ /* 0x000fe200078e000b */
[----:B------:R-:W-:Y:S01]  /*f9d0*/  MOV R4, 0x2 ;  /* 0x0000000200047802 */ /* 0x000fe20000000f00 */
[----:B----4-:R-:W-:Y:S01]  /*f9e0*/  IMAD.MOV.U32 R0, RZ, RZ, 0x1c1f ;  /* 0x00001c1fff007424 */ /* 0x010fe200078e00ff */
[----:B------:R-:W-:Y:S02]  /*f9f0*/  MOV R5, 0xfa10 ;  /* 0x0000fa1000057802 */ /* 0x000fe40000000f00 */
[----:B-123--:R-:W-:Y:S05]  /*fa00*/  CALL.REL.NOINC `($__internal_3_$__cuda_sm70_shflsync_idx_p) ;  /* 0x0000017000007944 */ /* 0x00efea0003c00000 */
[----:B------:R-:W-:Y:S05]  /*fa10*/  BRA `(.L_x_1354) ;  /* 0xfffff3a000007947 */ /* 0x000fea000383ffff */
.L_x_1337:
        /* <DEDUP_REMOVED lines=12> */
.L_x_1339:
[----:B------:R-:W-:Y:S01]  /*fae0*/  IMAD.MOV.U32 R7, RZ, RZ, R60 ;  /* 0x000000ffff077224 */ /* 0x000fe200078e003c */
[----:B------:R-:W-:Y:S01]  /*faf0*/  MOV R4, RZ ;  /* 0x000000ff00047202 */ /* 0x000fe20000000f00 */
[----:B-1----:R-:W-:Y:S01]  /*fb00*/  IMAD.MOV.U32 R0, RZ, RZ, 0x1f ;  /* 0x0000001fff007424 */ /* 0x002fe200078e00ff */
[----:B------:R-:W-:Y:S02]  /*fb10*/  MOV R5, 0xfb30 ;  /* 0x0000fb3000057802 */ /* 0x000fe40000000f00 */
[----:B--23-5:R-:W-:Y:S05]  /*fb20*/  CALL.REL.NOINC `($__internal_3_$__cuda_sm70_shflsync_idx_p) ;  /* 0x0000005000007944 */ /* 0x02cfea0003c00000 */
[----:B------:R-:W-:Y:S05]  /*fb30*/  BRA `(.L_x_1356) ;  /* 0xfffff60000007947 */ /* 0x000fea000383ffff */
        .weak           $__internal_2_$__cuda_sm70_shflsync_bfly_p
        .type           $__internal_2_$__cuda_sm70_shflsync_bfly_p,@function
        .size           $__internal_2_$__cuda_sm70_shflsync_bfly_p,($__internal_3_$__cuda_sm70_shflsync_idx_p - $__internal_2_$__cuda_sm70_shflsync_bfly_p)
$__internal_2_$__cuda_sm70_shflsync_bfly_p:
[----:B------:R-:W-:Y:S04]  /*fb40*/  WARPSYNC R9 ;  /* 0x0000000900007348 */ /* 0x000fe80003800000 */
[----:B------:R1:W2:Y:S02]  /*fb50*/  SHFL.BFLY PT, R8, R0, R3, R10 ;  /* 0x0c00000300087389 */ /* 0x0002a400000e000a */
[----:B-1----:R-:W-:-:S04]  /*fb60*/  MOV R3, 0x0 ;  /* 0x0000000000037802 */ /* 0x002fc80000000f00 */
[----:B--2---:R-:W-:Y:S05]  /*fb70*/  RET.REL.NODEC R2 `(_ZN7cutlass13device_kernelIN5flash19enable_sm80_to_sm89INS1_16FlashAttnFwdSm80INS1_25CollectiveMainloopFwdSm80ILi4ELi1ELb0EN4cute5tupleIJNS5_1CILi128EEENS7_ILi64EEENS7_ILi96EEEEEELi96ENS_6half_tEfNS_4arch4Sm80ELb1ELb0ELb0ELb0ELb0ELb0ELb1ELb0EEENS1_21CollectiveEpilogueFwdINS6_IJS8_SA_S9_EEENS6_IJNS7_ILi1EEESI_SI_EEESC_SE_Li128ELb0ELb1ELb0ELb0EEENS1_30DynamicPersistentTileSchedulerILi128ELi128ELb0ELb1ELb0EEEEEEEEEvNT_6ParamsE) ;  /* 0xffff048002007950 */ /* 0x004fea0003c3ffff */
        .weak           $__internal_3_$__cuda_sm70_shflsync_idx_p
        .type           $__internal_3_$__cuda_sm70_shflsync_idx_p,@function
        .size           $__internal_3_$__cuda_sm70_shflsync_idx_p,(.L_x_1525 - $__internal_3_$__cuda_sm70_shflsync_idx_p)
$__internal_3_$__cuda_sm70_shflsync_idx_p:
[----:B------:R-:W-:-:S04]  /*fb80*/  MOV R6, 0xffffffff ;  /* 0xffffffff00067802 */ /* 0x000fc80000000f00 */
[----:B------:R-:W-:Y:S04]  /*fb90*/  WARPSYNC R6 ;  /* 0x0000000600007348 */ /* 0x000fe80003800000 */
[----:B------:R1:W2:Y:S02]  /*fba0*/  SHFL.IDX PT, R0, R7, R4, R0 ;  /* 0x0000000407007389 */ /* 0x0002a400000e0000 */
[----:B-1----:R-:W-:Y:S02]  /*fbb0*/  MOV R4, R5 ;  /* 0x0000000500047202 */ /* 0x002fe40000000f00 */
[----:B------:R-:W-:-:S04]  /*fbc0*/  MOV R5, 0x0 ;  /* 0x0000000000057802 */ /* 0x000fc80000000f00 */
[----:B--2---:R-:W-:Y:S05]  /*fbd0*/  RET.REL.NODEC R4 `(_ZN7cutlass13device_kernelIN5flash19enable_sm80_to_sm89INS1_16FlashAttnFwdSm80INS1_25CollectiveMainloopFwdSm80ILi4ELi1ELb0EN4cute5tupleIJNS5_1CILi128EEENS7_ILi64EEENS7_ILi96EEEEEELi96ENS_6half_tEfNS_4arch4Sm80ELb1ELb0ELb0ELb0ELb0ELb0ELb1ELb0EEENS1_21CollectiveEpilogueFwdINS6_IJS8_SA_S9_EEENS6_IJNS7_ILi1EEESI_SI_EEESC_SE_Li128ELb0ELb1ELb0ELb0EEENS1_30DynamicPersistentTileSchedulerILi128ELi128ELb0ELb1ELb0EEEEEEEEEvNT_6ParamsE) ;  /* 0xffff042004007950 */ /* 0x004fea0003c3ffff */
.L_x_1357:
        /* <DEDUP_REMOVED lines=10> */
.L_x_1525:


//--------------------- .text._ZN7cutlass13device_kernelIN5flash19enable_sm80_to_sm89INS1_16FlashAttnFwdSm80INS1_25CollectiveMainloopFwdSm80ILi4ELi1ELb0EN4cute5tupleIJNS5_1CILi128EEENS7_ILi64EEENS7_ILi96EEEEEELi96ENS_6half_tEfNS_4arch4Sm80ELb1ELb0ELb0ELb1ELb0ELb0ELb1ELb0EEENS1_21CollectiveEpilogueFwdINS6_IJS8_SA_S9_EEENS6_IJNS7_ILi1EEESI_SI_EEESC_SE_Li128ELb1ELb1ELb0ELb0EEENS1_19SingleTileSchedulerILb1ELb0ELb1ELi128EEEEEEEEEvNT_6ParamsE --------------------------
	.section	.text._ZN7cutlass13device_kernelIN5flash19enable_sm80_to_sm89INS1_16FlashAttnFwdSm80INS1_25CollectiveMainloopFwdSm80ILi4ELi1ELb0EN4cute5tupleIJNS5_1CILi128EEENS7_ILi64EEENS7_ILi96EEEEEELi96ENS_6half_tEfNS_4arch4Sm80ELb1ELb0ELb0ELb1ELb0ELb0ELb1ELb0EEENS1_21CollectiveEpilogueFwdINS6_IJS8_SA_S9_EEENS6_IJNS7_ILi1EEESI_SI_EEESC_SE_Li128ELb1ELb1ELb0ELb0EEENS1_19SingleTileSchedulerILb1ELb0ELb1ELi128EEEEEEEEEvNT_6ParamsE,"ax",@progbits
	.sectioninfo	@"SHI_REGISTERS=255"
	.align	128
.text._ZN7cutlass13device_kernelIN5flash19enable_sm80_to_sm89INS1_16FlashAttnFwdSm80INS1_25CollectiveMainloopFwdSm80ILi4ELi1ELb0EN4cute5tupleIJNS5_1CILi128EEENS7_ILi64EEENS7_ILi96EEEEEELi96ENS_6half_tEfNS_4arch4Sm80ELb1ELb0ELb0ELb1ELb0ELb0ELb1ELb0EEENS1_21CollectiveEpilogueFwdINS6_IJS8_SA_S9_EEENS6_IJNS7_ILi1EEESI_SI_EEESC_SE_Li128ELb1ELb1ELb0ELb0EEENS1_19SingleTileSchedulerILb1ELb0ELb1ELi128EEEEEEEEEvNT_6ParamsE:
        .type           _ZN7cutlass13device_kernelIN5flash19enable_sm80_to_sm89INS1_16FlashAttnFwdSm80INS1_25CollectiveMainloopFwdSm80ILi4ELi1ELb0EN4cute5tupleIJNS5_1CILi128EEENS7_ILi64EEENS7_ILi96EEEEEELi96ENS_6half_tEfNS_4arch4Sm80ELb1ELb0ELb0ELb1ELb0ELb0ELb1ELb0EEENS1_21CollectiveEpilogueFwdINS6_IJS8_SA_S9_EEENS6_IJNS7_ILi1EEESI_SI_EEESC_SE_Li128ELb1ELb1ELb0ELb0EEENS1_19SingleTileSchedulerILb1ELb0ELb1ELi128EEEEEEEEEvNT_6ParamsE,@function
        .size           _ZN7cutlass13device_kernelIN5flash19enable_sm80_to_sm89INS1_16FlashAttnFwdSm80INS1_25CollectiveMainloopFwdSm80ILi4ELi1ELb0EN4cute5tupleIJNS5_1CILi128EEENS7_ILi64EEENS7_ILi96EEEEEELi96ENS_6half_tEfNS_4arch4Sm80ELb1ELb0ELb0ELb1ELb0ELb0ELb1ELb0EEENS1_21CollectiveEpilogueFwdINS6_IJS8_SA_S9_EEENS6_IJNS7_ILi1EEESI_SI_EEESC_SE_Li128ELb1ELb1ELb0ELb0EEENS1_19SingleTileSchedulerILb1ELb0ELb1ELi128EEEEEEEEEvNT_6ParamsE,(.L_x_1528 - _ZN7cutlass13device_kernelIN5flash19enable_sm80_to_sm89INS1_16FlashAttnFwdSm80INS1_25CollectiveMainloopFwdSm80ILi4ELi1ELb0EN4cute5tupleIJNS5_1CILi128EEENS7_ILi64EEENS7_ILi96EEEEEELi96ENS_6half_tEfNS_4arch4Sm80ELb1ELb0ELb0ELb1ELb0ELb0ELb1ELb0EEENS1_21CollectiveEpilogueFwdINS6_IJS8_SA_S9_EEENS6_IJNS7_ILi1EEESI_SI_EEESC_SE_Li128ELb1ELb1ELb0ELb0EEENS1_19SingleTileSchedulerILb1ELb0ELb1ELi128EEEEEEEEEvNT_6ParamsE)
        .other          _ZN7cutlass13device_kernelIN5flash19enable_sm80_to_sm89INS1_16FlashAttnFwdSm80INS1_25CollectiveMainloopFwdSm80ILi4ELi1ELb0EN4cute5tupleIJNS5_1CILi128EEENS7_ILi64EEENS7_ILi96EEEEEELi96ENS_6half_tEfNS_4arch4Sm80ELb1ELb0ELb0ELb1ELb0ELb0ELb1ELb0EEENS1_21CollectiveEpilogueFwdINS6_IJS8_SA_S9_EEENS6_IJNS7_ILi1EEESI_SI_EEESC_SE_Li128ELb1ELb1ELb0ELb0EEENS1_19SingleTileSchedulerILb1ELb0ELb1ELi128EEEEEEEEEvNT_6ParamsE,@"STO_CUDA_ENTRY STV_DEFAULT"
_ZN7cutlass13device_kernelIN5flash19enable_sm80_to_sm89INS1_16FlashAttnFwdSm80INS1_25CollectiveMainloopFwdSm80ILi4ELi1ELb0EN4cute5tupleIJNS5_1CILi128EEENS7_ILi64EEENS7_ILi96EEEEEELi96ENS_6half_tEfNS_4arch4Sm80ELb1ELb0ELb0ELb1ELb0ELb0ELb1ELb0EEENS1_21CollectiveEpilogueFwdINS6_IJS8_SA_S9_EEENS6_IJNS7_ILi1EEESI_SI_EEESC_SE_Li128ELb1ELb1ELb0ELb0EEENS1_19SingleTileSchedulerILb1ELb0ELb1ELi128EEEEEEEEEvNT_6ParamsE:
        /* <DEDUP_REMOVED lines=17> */
.L_x_1359:
        /* <DEDUP_REMOVED lines=8> */
.L_x_1361:
[----:B------:R-:W-:-:S04]  /*0190*/  MOV R0, c[0x0][0x54c] ;  /* 0x0001530000007a02 */ /* 0x000fc80000000f00 */
.L_x_1360:
[----:B------:R-:W-:Y:S01]  /*01a0*/  USHF.L.U32 UR4, UR4, 0x7, URZ ;  /* 0x0000000704047899 */ /* 0x000fe2000800063f */
[----:B-----5:R-:W-:-:S05]  /*01b0*/  IMAD R0, R0, c[0x0][0x548], RZ ;  /* 0x0001520000007a24 */ /* 0x020fca00078e02ff */
[----:B------:R-:W-:-:S04]  /*01c0*/  MOV R10, UR4 ;  /* 0x00000004000a7c02 */ /* 0x000fc80008000f00 */
[----:B------:R-:W-:-:S04]  /*01d0*/  ISETP.GE.AND P0, PT, R10, R0, PT ;  /* 0x000000000a00720c */ /* 0x000fc80003f06270 */
[----:B------:R-:W-:-:S05]  /*01e0*/  SEL R0, R5, 0xffffffff, !P0 ;  /* 0xffffffff05007807 */ /* 0x000fca0004000000 */
[----:B------:R2:W-:Y:S01]  /*01f0*/  STL [R1+0x64], R0 ;  /* 0x0000640001007387 */ /* 0x0005e20000100800 */
[----:B------:R-:W-:Y:S05]  /*0200*/  BRA `(.L_x_1362) ;  /* 0x0000014000007947 */ /* 0x000fea0003800000 */
.L_x_1358:
[----:B------:R-:W-:-:S04]  /*0210*/  ISETP.NE.U32.AND P0, PT, RZ, c[0x0][0x568], PT ;  /* 0x00015a00ff007a0c */ /* 0x000fc80003f05070 */
[----:B------:R-:W-:-:S13]  /*0220*/  ISETP.NE.AND.EX P0, PT, RZ, c[0x0][0x56c], PT, P0 ;  /* 0x00015b00ff007a0c */ /* 0x000fda0003f05300 */
[----:B------:R-:W-:Y:S05]  /*0230*/  @!P0 BRA `(.L_x_1363) ;  /* 0x0000002000008947 */ /* 0x000fea0003800000 */
[----:B------:R1:W5:Y:S01]  /*0240*/  LDG.E R0, [R2.64] ;  /* 0x0000000602007981 */ /* 0x000362000c1e1900 */
[----:B------:R-:W-:Y:S05]  /*0250*/  BRA `(.L_x_1364) ;  /* 0x0000009000007947 */ /* 0x000fea0003800000 */
.L_x_1363:
        /* <DEDUP_REMOVED lines=8> */
.L_x_1365:
[----:B------:R-:W-:-:S04]  /*02e0*/  MOV R0, c[0x0][0x54c] ;  /* 0x0001530000007a02 */ /* 0x000fc80000000f00 */
.L_x_1364:
[----:B------:R-:W-:Y:S01]  /*02f0*/  USHF.L.U32 UR4, UR4, 0x7, URZ ;  /* 0x0000000704047899 */ /* 0x000fe2000800063f */
[----:B-----5:R-:W-:-:S05]  /*0300*/  IMAD R0, R0, c[0x0][0x548], RZ ;  /* 0x0001520000007a24 */ /* 0x020fca00078e02ff */
[----:B------:R-:W-:-:S04]  /*0310*/  MOV R10, UR4 ;  /* 0x00000004000a7c02 */ /* 0x000fc80008000f00 */
[----:B------:R-:W-:-:S04]  /*0320*/  ISETP.GE.AND P0, PT, R10, R0, PT ;  /* 0x000000000a00720c */ /* 0x000fc80003f06270 */
[----:B------:R-:W-:-:S05]  /*0330*/  SEL R0, R5, 0xffffffff, !P0 ;  /* 0xffffffff05007807 */ /* 0x000fca0004000000 */
[----:B------:R2:W-:Y:S04]  /*0340*/  STL [R1+0x64], R0 ;  /* 0x0000640001007387 */ /* 0x0005e80000100800 */
.L_x_1362:
        /* <DEDUP_REMOVED lines=31> */
.L_x_1366:
[----:B------:R-:W-:-:S04]  /*0540*/  ISETP.NE.U32.AND P0, PT, RZ, c[0x0][0x368], PT ;  /* 0x0000da00ff007a0c */ /* 0x000fc80003f05070 */
[----:B------:R-:W-:-:S13]  /*0550*/  ISETP.NE.AND.EX P0, PT, RZ, c[0x0][0x36c], PT, P0 ;  /* 0x0000db00ff007a0c */ /* 0x000fda0003f05300 */
[----:B------:R-:W-:Y:S05]  /*0560*/  @!P0 BRA `(.L_x_1367) ;  /* 0x0000003000008947 */ /* 0x000fea0003800000 */
[----:B---3--:R-:W-:-:S05]  /*0570*/  IMAD.WIDE R2, R48, R29, c[0x0][0x368] ;  /* 0x0000da0030027625 */ /* 0x008fca00078e021d */
[----:B------:R2:W5:Y:S01]  /*0580*/  LDG.E R6, [R2.64] ;  /* 0x0000000602067981 */ /* 0x000562000c1e1900 */
[----:B------:R-:W-:Y:S05]  /*0590*/  BRA `(.L_x_1368) ;  /* 0x0000004000007947 */ /* 0x000fea0003800000 */
.L_x_1367:
[----:B------:R-:W-:Y:S05]  /*05a0*/  @!P1 BRA `(.L_x_1368) ;  /* 0x0000003000009947 */ /* 0x000fea0003800000 */
[----:B------:R2:W4:Y:S04]  /*05b0*/  LDG.E R6, [R2.64] ;  /* 0x0000000602067981 */ /* 0x000528000c1e1900 */
[----:B--23--:R-:W4:Y:S02]  /*05c0*/  LDG.E R2, [R2.64+0x4] ;  /* 0x0000040602027981 */ /* 0x00cf24000c1e1900 */
[----:B----4-:R-:W-:-:S03]  /*05d0*/  IADD3 R6, -R6, R2, RZ ;  /* 0x0000000206067210 */ /* 0x010fc60007ffe1ff */
.L_x_1368:
        /* <DEDUP_REMOVED lines=238> */
.L_x_1371:
[----:B---3--:R-:W-:Y:S05]  /*14c0*/  BSYNC B0 ;  /* 0x0000000000007941 */ /* 0x008fea0003800000 */
.L_x_1370:
        /* <DEDUP_REMOVED lines=23> */
.L_x_1373:
[----:B------:R-:W-:Y:S05]  /*1640*/  BSYNC B0 ;  /* 0x0000000000007941 */ /* 0x000fea0003800000 */
.L_x_1372:
        /* <DEDUP_REMOVED lines=23> */
.L_x_1375:
[----:B------:R-:W-:Y:S05]  /*17c0*/  BSYNC B0 ;  /* 0x0000000000007941 */ /* 0x000fea0003800000 */
.L_x_1374:
        /* <DEDUP_REMOVED lines=35> */
[----:B------:R-:W-:Y:S02]  /*1a00*/  @!P1 LEA.HI R6, R6, R10, RZ, 0x3 ;  /* 0x0000000a06069211 */ /* 0x000fe400078f18ff */
[----:B------:R-:W-:Y:S02]  /*1a10*/  LEA.HI R10, R27, R12, RZ, 0x1 ;  /* 0x0000000c1b0a7211 */ /* 0x000fe400078f08ff */
[----:B------:R-:W-:Y:S02]  /*1a20*/  @!P1 LOP3.LUT R6, R6, 0xfffffff8, RZ, 0xc0, !PT ;  /* 0xfffffff806069812 */ /* 0x000fe400078ec0ff */
[----:B------:R-:W-:-:S03]  /*1a30*/  LOP3.LUT R10, R10, 0xfffffffe, RZ, 0xc0, !PT ;  /* 0xfffffffe0a0a7812 */ /* 0x000fc600078ec0ff */
        /* <DEDUP_REMOVED lines=10> */
[----:B------:R-:W-:Y:S02]  /*1ae0*/  IMAD R0, R13, R155, R0 ;  /* 0x0000009b0d007224 */ /* 0x000fe400078e0200 */
[----:B------:R-:W-:Y:S01]  /*1af0*/  IMAD.IADD R10, R12, 0x1, -R10 ;  /* 0x000000010c0a7824 */ /* 0x000fe200078e0a0a */
[----:B------:R-:W-:-:S04]  /*1b00*/  LEA.HI R8, R2, R2, RZ, 0x1 ;  /* 0x0000000202087211 */ /* 0x000fc800078f08ff */
[----:B------:R-:W-:Y:S01]  /*1b10*/  SHF.R.S32.HI R12, RZ, 0x1, R8 ;  /* 0x00000001ff0c7819 */ /* 0x000fe20000011408 */
[----:B--2---:R-:W-:Y:S02]  /*1b20*/  IMAD.MOV.U32 R6, RZ, RZ, 0x5 ;  /* 0x00000005ff067424 */ /* 0x004fe400078e00ff */
[----:B----4-:R-:W-:-:S03]  /*1b30*/  IMAD.WIDE.U32 R4, R74, R155, R156 ;  /* 0x0000009b4a047225 */ /* 0x010fc600078e009c */
[----:B------:R-:W-:Y:S02]  /*1b40*/  SHF.L.U64.HI R166, R9, R6, c[0x0][0x1e4] ;  /* 0x0000790009a67619 */ /* 0x000fe40000010206 */
[----:B------:R-:W-:Y:S01]  /*1b50*/  LOP3.LUT R9, R8, 0x3fffffe, RZ, 0xc0, !PT ;  /* 0x03fffffe08097812 */ /* 0x000fe200078ec0ff */
[----:B------:R-:W-:Y:S01]  /*1b60*/  IMAD.IADD R0, R5, 0x1, R0 ;  /* 0x0000000105007824 */ /* 0x000fe200078e0200 */
[----:B------:R-:W-:Y:S01]  /*1b70*/  BAR.SYNC.DEFER_BLOCKING 0x0 ;  /* 0x0000000000007b1d */ /* 0x000fe20000010000 */
[----:B------:R-:W-:Y:S02]  /*1b80*/  @P0 LEA R6, P1, R4, c[0x0][0x1c8], 0x1 ;  /* 0x0000720004060a11 */ /* 0x000fe400078208ff */
[----:B------:R-:W-:Y:S02]  /*1b90*/  IMAD.IADD R9, R2, 0x1, -R9 ;  /* 0x0000000102097824 */ /* 0x000fe400078e0a09 */
[----:B------:R-:W-:Y:S01]  /*1ba0*/  @P0 LEA.HI.X R7, R4, c[0x0][0x1cc], R0, 0x1, P1 ;  /* 0x0000730004070a11 */ /* 0x000fe200008f0c00 */
[----:B------:R-:W-:Y:S01]  /*1bb0*/  IMAD.SHL.U32 R2, R20, 0x40, RZ ;  /* 0x0000004014027824 */ /* 0x000fe200078e00ff */
[----:B------:R-:W-:-:S02]  /*1bc0*/  @P3 IADD3 R5, P1, R164, R4, RZ ;  /* 0x00000004a4053210 */ /* 0x000fc40007f3e0ff */
[----:B------:R-:W-:Y:S02]  /*1bd0*/  LOP3.LUT R4, R24, 0x7fffffe, RZ, 0xc0, !PT ;  /* 0x07fffffe18047812 */ /* 0x000fe400078ec0ff */
[----:B------:R-:W-:Y:S01]  /*1be0*/  LOP3.LUT R2, R2, 0xc0, RZ, 0xc0, !PT ;  /* 0x000000c002027812 */ /* 0x000fe200078ec0ff */
[----:B------:R-:W-:Y:S02]  /*1bf0*/  @P3 IMAD.X R0, R166, 0x1, R0, P1 ;  /* 0x00000001a6003824 */ /* 0x000fe400008e0600 */
[----:B------:R-:W-:Y:S01]  /*1c00*/  IMAD.IADD R162, R23, 0x1, -R4 ;  /* 0x0000000117a27824 */ /* 0x000fe200078e0a04 */
[----:B------:R-:W-:-:S04]  /*1c10*/  @P3 LEA R4, P1, R5, c[0x0][0x1c8], 0x1 ;  /* 0x0000720005043a11 */ /* 0x000fc800078208ff */
        /* <DEDUP_REMOVED lines=20> */
[----:B------:R-:W-:Y:S02]  /*1d60*/  LOP3.LUT R6, R2, 0x8, R5, 0xf8, !PT ;  /* 0x0000000802067812 */ /* 0x000fe400078ef805 */
[----:B------:R-:W-:Y:S01]  /*1d70*/  SHF.R.U32.HI R4, RZ, 0x3, R2 ;  /* 0x00000003ff047819 */ /* 0x000fe20000011602 */
[----:B------:R-:W-:Y:S01]  /*1d80*/  IMAD R2, R75, 0x200, R161 ;  /* 0x000002004b027824 */ /* 0x000fe200078e02a1 */
[----:B------:R-:W-:Y:S01]  /*1d90*/  LOP3.LUT R5, R0, 0x8, R7, 0xf8, !PT ;  /* 0x0000000800057812 */ /* 0x000fe200078ef807 */
[----:B------:R-:W-:Y:S01]  /*1da0*/  IMAD R7, R10, 0x8, R9 ;  /* 0x000000080a077824 */ /* 0x000fe200078e0209 */
[----:B------:R-:W-:Y:S01]  /*1db0*/  LOP3.LUT R160, R6, R4, RZ, 0x3c, !PT ;  /* 0x0000000406a07212 */ /* 0x000fe200078e3cff */
[----:B------:R-:W-:Y:S01]  /*1dc0*/  IMAD R2, R162, 0x20, R2 ;  /* 0x00000020a2027824 */ /* 0x000fe200078e0202 */
[----:B------:R-:W-:Y:S01]  /*1dd0*/  SHF.R.U32.HI R0, RZ, 0x3, R0 ;  /* 0x00000003ff007819 */ /* 0x000fe20000011600 */
[----:B------:R-:W-:Y:S01]  /*1de0*/  IMAD.WIDE.U32 R8, R74, c[0x0][0x208], RZ ;  /* 0x000082004a087a25 */ /* 0x000fe200078e00ff */
[----:B------:R-:W-:-:S02]  /*1df0*/  SEL R10, RZ, 0x2, P5 ;  /* 0x00000002ff0a7807 */ /* 0x000fc40002800000 */
[----:B------:R-:W-:Y:S01]  /*1e00*/  LOP3.LUT R0, R5, R0, RZ, 0x3c, !PT ;  /* 0x0000000005007212 */ /* 0x000fe200078e3cff */
[----:B------:R-:W-:-:S04]  /*1e10*/  IMAD.IADD R2, R160, 0x1, R2 ;  /* 0x00000001a0027824 */ /* 0x000fc800078e0202 */
[----:B------:R-:W-:Y:S01]  /*1e20*/  IMAD.SHL.U32 R211, R2, 0x2, RZ ;  /* 0x0000000202d37824 */ /* 0x000fe200078e00ff */
[----:B------:R-:W-:Y:S01]  /*1e30*/  BAR.SYNC.DEFER_BLOCKING 0x0 ;  /* 0x0000000000007b1d */ /* 0x000fe20000010000 */
[----:B------:R-:W-:Y:S02]  /*1e40*/  IMAD R2, R13, c[0x0][0x208], RZ ;  /* 0x000082000d027a24 */ /* 0x000fe400078e02ff */
[----:B------:R-:W-:Y:S02]  /*1e50*/  IMAD.U32 R0, R7, 0x20, R0 ;  /* 0x0000002007007824 */ /* 0x000fe400078e0000 */
[----:B------:R-:W-:Y:S02]  /*1e60*/  IMAD R2, R74, c[0x0][0x20c], R2 ;  /* 0x000083004a027a24 */ /* 0x000fe400078e0202 */
[----:B------:R-:W-:Y:S01]  /*1e70*/  IMAD.SHL.U32 R208, R0, 0x2, RZ ;  /* 0x0000000200d07824 */ /* 0x000fe200078e00ff */
[----:B------:R-:W-:Y:S01]  /*1e80*/  LEA R0, P0, R8, R32, 0x6 ;  /* 0x0000002008007211 */ /* 0x000fe200078030ff */
[----:B------:R-:W-:Y:S01]  /*1e90*/  IMAD.IADD R2, R9, 0x1, R2 ;  /* 0x0000000109027824 */ /* 0x000fe200078e0202 */
[----:B------:R-:W-:Y:S01]  /*1ea0*/  SEL R9, RZ, 0x4, P4 ;  /* 0x00000004ff097807 */ /* 0x000fe20002000000 */
[----:B------:R-:W-:Y:S01]  /*1eb0*/  IMAD R212, R3, 0x2, R211 ;  /* 0x0000000203d47824 */ /* 0x000fe200078e02d3 */
[----:B------:R-:W-:-:S02]  /*1ec0*/  IADD3 R213, R208, 0x3120, RZ ;  /* 0x00003120d0d57810 */ /* 0x000fc40007ffe0ff */
[----:B------:R-:W-:Y:S02]  /*1ed0*/  LEA.HI.X R2, R8, R31, R2, 0x6, P0 ;  /* 0x0000001f08027211 */ /* 0x000fe400000f3402 */
[----:B------:R-:W-:Y:S02]  /*1ee0*/  SEL R8, RZ, 0x1, P6 ;  /* 0x00000001ff087807 */ /* 0x000fe40003000000 */
[C---:B------:R-:W-:Y:S02]  /*1ef0*/  LEA R20, P0, R0.reuse, c[0x0][0x1f8], 0x1 ;  /* 0x00007e0000147a11 */ /* 0x040fe400078008ff */
[----:B------:R-:W-:Y:S01]  /*1f00*/  IADD3 R24, R9, R10, R8 ;  /* 0x0000000a09187210 */ /* 0x000fe20007ffe008 */
[----:B------:R-:W-:Y:S01]  /*1f10*/  IMAD.MOV.U32 R8, RZ, RZ, c[0x0][0x208] ;  /* 0x00008200ff087624 */ /* 0x000fe200078e00ff */
[----:B------:R-:W-:Y:S01]  /*1f20*/  LEA.HI.X R21, R0, c[0x0][0x1fc], R2, 0x1, P0 ;  /* 0x00007f0000157a11 */ /* 0x000fe200000f0c02 */
[----:B------:R-:W-:Y:S01]  /*1f30*/  IMAD.IADD R0, R73, 0x1, -R25 ;  /* 0x0000000149007824 */ /* 0x000fe200078e0a19 */
[----:B------:R-:W-:Y:S01]  /*1f40*/  IADD3 R2, R208, 0x3100, RZ ;  /* 0x00003100d0027810 */ /* 0x000fe20007ffe0ff */
[C---:B------:R-:W-:Y:S01]  /*1f50*/  IMAD.SHL.U32 R12, R8.reuse, 0x40, RZ ;  /* 0x00000040080c7824 */ /* 0x040fe200078e00ff */
[----:B------:R-:W-:Y:S01]  /*1f60*/  SHF.L.U64.HI R11, R8, R14, c[0x0][0x20c] ;  /* 0x00008300080b7619 */ /* 0x000fe2000001020e */
[----:B------:R-:W-:Y:S01]  /*1f70*/  LDSM.16.M88.4 R4, [R211+0x7100] ;  /* 0x00710000d304783b */ /* 0x000fe20000000200 */
[----:B------:R-:W-:-:S02]  /*1f80*/  @P1 IADD3 R213, R2, -0x20, RZ ;  /* 0xffffffe002d51810 */ /* 0x000fc40007ffe0ff */
[----:B------:R-:W-:Y:S01]  /*1f90*/  IADD3 R22, P0, R12, R20, RZ ;  /* 0x000000140c167210 */ /* 0x000fe20007f1e0ff */
[----:B------:R-:W2:Y:S01]  /*1fa0*/  LDSM.16.M88.4 R40, [R208+0x3100] ;  /* 0x00310000d028783b */ /* 0x000ea20000000200 */
[----:B------:R-:W-:Y:S02]  /*1fb0*/  LOP3.LUT P1, RZ, R24, 0x2, RZ, 0xc0, !PT ;  /* 0x0000000218ff7812 */ /* 0x000fe4000782c0ff */
[C---:B------:R-:W-:Y:S01]  /*1fc0*/  ISETP.LT.OR P3, PT, R0.reuse, 0x1, P6 ;  /* 0x000000010000780c */ /* 0x040fe20003761670 */
[----:B------:R-:W4:Y:S01]  /*1fd0*/  LDSM.16.M88.4 R36, [R208+0x3500] ;  /* 0x00350000d024783b */ /* 0x000f220000000200 */
[----:B------:R-:W-:Y:S01]  /*1fe0*/  IMAD.X R23, R11, 0x1, R21, P0 ;  /* 0x000000010b177824 */ /* 0x000fe200000e0615 */
[C---:B------:R-:W-:Y:S02]  /*1ff0*/  ISETP.LT.OR P0, PT, R0.reuse, 0x1, !P1 ;  /* 0x000000010000780c */ /* 0x040fe40004f01670 */
[----:B------:R-:W5:Y:S01]  /*2000*/  LDSM.16.M88.4 R32, [R208+0x3900] ;  /* 0x00390000d020783b */ /* 0x000f620000000200 */
[----:B------:R-:W-:-:S02]  /*2010*/  ISETP.LT.OR P1, PT, R0, 0x21, !P1 ;  /* 0x000000210000780c */ /* 0x000fc40004f21670 */
[----:B------:R-:W-:Y:S01]  /*2020*/  LOP3.LUT R2, R152, 0xffffffe0, RZ, 0xc0, !PT ;  /* 0xffffffe098027812 */ /* 0x000fe200078ec0ff */
[----:B------:R-:W1:Y:S04]  /*2030*/  LDSM.16.M88.4 R28, [R208+0x3d00] ;  /* 0x003d0000d01c783b */ /* 0x000e680000000200 */
[----:B-1-3--:R-:W1:Y:S01]  /*2040*/  LDSM.16.M88.4 R16, [R211+0x6100] ;  /* 0x00610000d310783b */ /* 0x00ae620000000200 */
[----:B------:R-:W-:-:S03]  /*2050*/  IMAD.IADD R2, R153, 0x1, -R2 ;  /* 0x0000000199027824 */ /* 0x000fc600078e0a02 */
[----:B------:R-:W-:Y:S04]  /*2060*/  LDSM.16.M88.4 R12, [R212+0x6100] ;  /* 0x00610000d40c783b */ /* 0x000fe80000000200 */
[----:B------:R-:W-:Y:S04]  /*2070*/  LDSM.16.M88.4 R8, [R212+0x7100] ;  /* 0x00710000d408783b */ /* 0x000fe80000000200 */
[----:B------:R-:W3:Y:S04]  /*2080*/  LDSM.16.M88.4 R56, [R213] ;  /* 0x00000000d538783b */ /* 0x000ee80000000200 */
[----:B------:R-:W1:Y:S04]  /*2090*/  LDSM.16.M88.4 R52, [R213+0x400] ;  /* 0x00040000d534783b */ /* 0x000e680000000200 */
[----:B------:R-:W1:Y:S04]  /*20a0*/  LDSM.16.M88.4 R48, [R213+0x800] ;  /* 0x00080000d530783b */ /* 0x000e680000000200 */
[----:B------:R-:W1:Y:S01]  /*20b0*/  LDSM.16.M88.4 R44, [R213+0xc00] ;  /* 0x000c0000d52c783b */ /* 0x000e620000000200 */
[----:B--2---:R-:W-:Y:S03]  /*20c0*/  HMMA.16816.F32 R84, R4, R40, RZ ;  /* 0x000000280454723c */ /* 0x004fe600000018ff */
[----:B------:R-:W-:Y:S01]  /*20d0*/  @!PT LDS RZ, [RZ] ;  /* 0x00000000fffff984 */ /* 0x000fe20000000800 */
[----:B------:R-:W-:Y:S01]  /*20e0*/  @!PT LDS RZ, [RZ] ;  /* 0x00000000fffff984 */ /* 0x000fe20000000800 */
[----:B------:R-:W-:Y:S01]  /*20f0*/  @!PT LDS RZ, [RZ] ;  /* 0x00000000fffff984 */ /* 0x000fe20000000800 */
[----:B------:R2:W-:Y:S01]  /*2100*/  LDGSTS.E.BYPASS.LTC128B.128 [R225+0x100], [R20.64], !P3 ;  /* 0x0010000014e17fae */ /* 0x0005e2000d901d46 */
[----:B------:R-:W-:-:S03]  /*2110*/  LOP3.LUT P3, RZ, R24, 0x4, RZ, 0xc0, !PT ;  /* 0x0000000418ff7812 */ /* 0x000fc6000786c0ff */
[----:B------:R2:W-:Y:S01]  /*2120*/  LDGSTS.E.BYPASS.LTC128B.128 [R225+0x1100], [R20.64+0x40], !P0 ;  /* 0x0110004014e17fae */ /* 0x0005e2000c101d46 */
[C---:B------:R-:W-:Y:S01]  /*2130*/  ISETP.LT.OR P0, PT, R0.reuse, 0x1, !P3 ;  /* 0x000000010000780c */ /* 0x040fe20005f01670 */
[----:B----4-:R-:W-:Y:S01]  /*2140*/  HMMA.16816.F32 R92, R4, R36, RZ ;  /* 0x00000024045c723c */ /* 0x010fe200000018ff */
[----:B------:R-:W-:-:S07]  /*2150*/  ISETP.LT.OR P3, PT, R0, 0x21, !P3 ;  /* 0x000000210000780c */ /* 0x000fce0005f61670 */
[C---:B-----5:R-:W-:Y:S04]  /*2160*/  HMMA.16816.F32 R96, R4.reuse, R32, RZ ;  /* 0x000000200460723c */ /* 0x060fe800000018ff */
[----:B------:R2:W-:Y:S01]  /*2170*/  LDGSTS.E.BYPASS.LTC128B.128 [R225+0x2100], [R20.64+0x80], !P0 ;  /* 0x0210008014e17fae */ /* 0x0005e2000c101d46 */
[----:B------:R-:W-:Y:S02]  /*2180*/  ISETP.LT.OR P0, PT, R0, 0x21, P6 ;  /* 0x000000210000780c */ /* 0x000fe40003701670 */
[----:B------:R-:W-:Y:S01]  /*2190*/  SHF.R.S32.HI R0, RZ, 0x1f, R75 ;  /* 0x0000001fff007819 */ /* 0x000fe2000001144b */
[----:B------:R-:W-:Y:S03]  /*21a0*/  HMMA.16816.F32 R108, R4, R28, RZ ;  /* 0x0000001c046c723c */ /* 0x000fe600000018ff */
[----:B------:R-:W-:-:S04]  /*21b0*/  LEA.HI R0, R0, R75, RZ, 0x2 ;  /* 0x0000004b00007211 */ /* 0x000fc800078f10ff */
[----:B------:R-:W-:Y:S01]  /*21c0*/  LOP3.LUT R0, R0, 0xffffffc, RZ, 0xc0, !PT ;  /* 0x0ffffffc00007812 */ /* 0x000fe200078ec0ff */
[C---:B------:R-:W-:Y:S02]  /*21d0*/  HMMA.16816.F32 R120, R4.reuse, R42, RZ ;  /* 0x0000002a0478723c */ /* 0x040fe400000018ff */
[----:B------:R2:W-:Y:S01]  /*21e0*/  LDGSTS.E.BYPASS.LTC128B.128 [R225+0x900], [R22.64], !P0 ;  /* 0x0090000016e17fae */ /* 0x0005e2000c101d46 */
[C---:B------:R-:W-:Y:S02]  /*21f0*/  ISETP.GE.AND P0, PT, R204.reuse, 0x2, PT ;  /* 0x00000002cc00780c */ /* 0x040fe40003f06270 */
[----:B------:R-:W-:Y:S01]  /*2200*/  IADD3 R204, R204, -0x2, RZ ;  /* 0xfffffffecccc7810 */ /* 0x000fe20007ffe0ff */
[----:B------:R2:W-:Y:S02]  /*2210*/  LDGSTS.E.BYPASS.LTC128B.128 [R225+0x1900], [R22.64+0x40], !P1 ;  /* 0x0190004016e17fae */ /* 0x0005e4000c901d46 */
[C---:B------:R-:W-:Y:S02]  /*2220*/  HMMA.16816.F32 R116, R4.reuse, R38, RZ ;  /* 0x000000260474723c */ /* 0x040fe400000018ff */
[----:B------:R2:W-:Y:S04]  /*2230*/  LDGSTS.E.BYPASS.LTC128B.128 [R225+0x2900], [R22.64+0x80], !P3 ;  /* 0x0290008016e17fae */ /* 0x0005e8000d901d46 */
[----:B------:R-:W-:Y:S02]  /*2240*/  LDSM.16.M88.4 R60, [R208+0x4100] ;  /* 0x00410000d03c783b */ /* 0x000fe40000000200 */
[C---:B------:R-:W-:Y:S02]  /*2250*/  HMMA.16816.F32 R112, R4.reuse, R34, RZ ;  /* 0x000000220470723c */ /* 0x040fe400000018ff */
[----:B------:R-:W-:Y:S04]  /*2260*/  LDSM.16.M88.4 R64, [R208+0x4500] ;  /* 0x00450000d040783b */ /* 0x000fe80000000200 */
[----:B------:R-:W-:Y:S02]  /*2270*/  LDSM.16.M88.4 R68, [R208+0x4900] ;  /* 0x00490000d044783b */ /* 0x000fe40000000200 */
[----:B------:R-:W-:Y:S02]  /*2280*/  HMMA.16816.F32 R104, R4, R30, RZ ;  /* 0x0000001e0468723c */ /* 0x000fe400000018ff */
[----:B------:R-:W4:Y:S04]  /*2290*/  LDSM.16.M88.4 R4, [R211+0x9100] ;  /* 0x00910000d304783b */ /* 0x000f280000000200 */
[----:B------:R-:W5:Y:S02]  /*22a0*/  LDSM.16.M88.4 R76, [R208+0x4d00] ;  /* 0x004d0000d04c783b */ /* 0x000f640000000200 */
[C---:B-1----:R-:W-:Y:S02]  /*22b0*/  HMMA.16816.F32 R100, R16.reuse, R40, RZ ;  /* 0x000000281064723c */ /* 0x042fe400000018ff */
[----:B------:R-:W0:Y:S04]  /*22c0*/  LDGDEPBAR ;  /* 0x00000000000079af */ /* 0x000e280000000000 */
[----:B--2---:R-:W1:Y:S02]  /*22d0*/  LDSM.16.M88.4 R20, [R211+0x8100] ;  /* 0x00810000d314783b */ /* 0x004e640000000200 */
[C---:B------:R-:W-:Y:S08]  /*22e0*/  HMMA.16816.F32 R128, R16.reuse, R42, RZ ;  /* 0x0000002a1080723c */ /* 0x040ff000000018ff */
[C---:B------:R-:W-:Y:S08]  /*22f0*/  HMMA.16816.F32 R88, R16.reuse, R36, RZ ;  /* 0x000000241058723c */ /* 0x040ff000000018ff */
[C---:B------:R-:W-:Y:S08]  /*2300*/  HMMA.16816.F32 R124, R16.reuse, R38, RZ ;  /* 0x00000026107c723c */ /* 0x040ff000000018ff */
[C---:B------:R-:W-:Y:S08]  /*2310*/  HMMA.16816.F32 R80, R16.reuse, R32, RZ ;  /* 0x000000201050723c */ /* 0x040ff000000018ff */
[C---:B------:R-:W-:Y:S08]  /*2320*/  HMMA.16816.F32 R40, R16.reuse, R34, RZ ;  /* 0x000000221028723c */ /* 0x040ff000000018ff */
[C---:B------:R-:W-:Y:S08]  /*2330*/  HMMA.16816.F32 R36, R16.reuse, R28, RZ ;  /* 0x0000001c1024723c */ /* 0x040ff000000018ff */
[----:B------:R-:W-:Y:S08]  /*2340*/  HMMA.16816.F32 R32, R16, R30, RZ ;  /* 0x0000001e1020723c */ /* 0x000ff000000018ff */
[C---:B---3--:R-:W-:Y:S08]  /*2350*/  HMMA.16816.F32 R28, R8.reuse, R56, R84 ;  /* 0x00000038081c723c */ /* 0x048ff00000001854 */
        /* <DEDUP_REMOVED lines=11> */
[C---:B------:R-:W-:Y:S08]  /*2410*/  HMMA.16816.F32 R88, R12.reuse, R54, R124 ;  /* 0x000000360c58723c */ /* 0x040ff0000000187c */
[----:B------:R-:W-:Y:S08]  /*2420*/  HMMA.16816.F32 R140, R12, R48, R80 ;  /* 0x000000300c8c723c */ /* 0x000ff00000001850 */
[C---:B----4-:R-:W-:Y:S01]  /*2430*/  HMMA.16816.F32 R56, R4.reuse, R60, R28 ;  /* 0x0000003c0438723c */ /* 0x050fe2000000181c */
[----:B------:R-:W2:Y:S07]  /*2440*/  LDSM.16.M88.4 R28, [R213+0x1400] ;  /* 0x00140000d51c783b */ /* 0x000eae0000000200 */
[----:B------:R-:W-:Y:S01]  /*2450*/  HMMA.16816.F32 R52, R4, R64, R24 ;  /* 0x000000400434723c */ /* 0x000fe20000001818 */
[----:B------:R-:W3:Y:S07]  /*2460*/  LDSM.16.M88.4 R24, [R213+0x1800] ;  /* 0x00180000d518783b */ /* 0x000eee0000000200 */
[C---:B------:R-:W-:Y:S08]  /*2470*/  HMMA.16816.F32 R144, R12.reuse, R44, R36 ;  /* 0x0000002c0c90723c */ /* 0x040ff00000001824 */
[C---:B------:R-:W-:Y:S01]  /*2480*/  HMMA.16816.F32 R92, R12.reuse, R50, R40 ;  /* 0x000000320c5c723c */ /* 0x040fe20000001828 */
[----:B------:R-:W-:Y:S07]  /*2490*/  LDSM.16.M88.4 R48, [R208+0x5100] ;  /* 0x00510000d030783b */ /* 0x000fee0000000200 */
[----:B------:R-:W-:Y:S01]  /*24a0*/  HMMA.16816.F32 R80, R12, R46, R32 ;  /* 0x0000002e0c50723c */ /* 0x000fe20000001820 */
[----:B------:R-:W4:Y:S04]  /*24b0*/  LDSM.16.M88.4 R32, [R213+0x1000] ;  /* 0x00100000d520783b */ /* 0x000f280000000200 */
[----:B------:R-:W-:Y:S03]  /*24c0*/  LDSM.16.M88.4 R12, [R213+0x1c00] ;  /* 0x001c0000d50c783b */ /* 0x000fe60000000200 */
[C---:B------:R-:W-:Y:S01]  /*24d0*/  HMMA.16816.F32 R36, R4.reuse, R68, R16 ;  /* 0x000000440424723c */ /* 0x040fe20000001810 */
[----:B------:R-:W-:Y:S07]  /*24e0*/  LDSM.16.M88.4 R16, [R211+0xb100] ;  /* 0x00b10000d310783b */ /* 0x000fee0000000200 */
[C---:B-----5:R-:W-:Y:S08]  /*24f0*/  HMMA.16816.F32 R148, R4.reuse, R76, R108 ;  /* 0x0000004c0494723c */ /* 0x060ff0000000186c */
[C---:B------:R-:W-:Y:S08]  /*2500*/  HMMA.16816.F32 R44, R4.reuse, R62, R120 ;  /* 0x0000003e042c723c */ /* 0x040ff00000001878 */
[C---:B------:R-:W-:Y:S08]  /*2510*/  HMMA.16816.F32 R40, R4.reuse, R66, R116 ;  /* 0x000000420428723c */ /* 0x040ff00000001874 */
[C---:B------:R-:W-:Y:S08]  /*2520*/  HMMA.16816.F32 R128, R4.reuse, R70, R112 ;  /* 0x000000460480723c */ /* 0x040ff00000001870 */
[----:B------:R-:W-:Y:S01]  /*2530*/  HMMA.16816.F32 R136, R4, R78, R104 ;  /* 0x0000004e0488723c */ /* 0x000fe20000001868 */
[----:B------:R-:W5:Y:S07]  /*2540*/  LDSM.16.M88.4 R4, [R212+0x8100] ;  /* 0x00810000d404783b */ /* 0x000f6e0000000200 */
[C---:B-1----:R-:W-:Y:S01]  /*2550*/  HMMA.16816.F32 R132, R20.reuse, R60, R100 ;  /* 0x0000003c1484723c */ /* 0x042fe20000001864 */
[----:B------:R-:W-:Y:S07]  /*2560*/  LDSM.16.M88.4 R100, [R208+0x5d00] ;  /* 0x005d0000d064783b */ /* 0x000fee0000000200 */
[C---:B------:R-:W-:Y:S08]  /*2570*/  HMMA.16816.F32 R60, R20.reuse, R62, R84 ;  /* 0x0000003e143c723c */ /* 0x040ff00000001854 */
[C---:B------:R-:W-:Y:S08]  /*2580*/  HMMA.16816.F32 R120, R20.reuse, R64, R96 ;  /* 0x000000401478723c */ /* 0x040ff00000001860 */
[C---:B------:R-:W-:Y:S08]  /*2590*/  HMMA.16816.F32 R84, R20.reuse, R66, R88 ;  /* 0x000000421454723c */ /* 0x040ff00000001858 */
[C---:B------:R-:W-:Y:S08]  /*25a0*/  HMMA.16816.F32 R116, R20.reuse, R68, R140 ;  /* 0x000000441474723c */ /* 0x040ff0000000188c */
[C---:B------:R-:W-:Y:S08]  /*25b0*/  HMMA.16816.F32 R108, R20.reuse, R70, R92 ;  /* 0x00000046146c723c */ /* 0x040ff0000000185c */
[C---:B------:R-:W-:Y:S08]  /*25c0*/  HMMA.16816.F32 R112, R20.reuse, R76, R144 ;  /* 0x0000004c1470723c */ /* 0x040ff00000001890 */
[----:B------:R-:W-:Y:S01]  /*25d0*/  HMMA.16816.F32 R96, R20, R78, R80 ;  /* 0x0000004e1460723c */ /* 0x000fe20000001850 */
[----:B------:R-:W1:Y:S07]  /*25e0*/  LDSM.16.M88.4 R20, [R211+0xa100] ;  /* 0x00a10000d314783b */ /* 0x000e6e0000000200 */
[C---:B--2---:R-:W-:Y:S01]  /*25f0*/  HMMA.16816.F32 R88, R8.reuse, R30, R40 ;  /* 0x0000001e0858723c */ /* 0x044fe20000001828 */
[----:B------:R-:W2:Y:S07]  /*2600*/  LDSM.16.M88.4 R40, [R208+0x5500] ;  /* 0x00550000d028783b */ /* 0x000eae0000000200 */
[C---:B---3--:R-:W-:Y:S01]  /*2610*/  HMMA.16816.F32 R80, R8.reuse, R24, R36 ;  /* 0x000000180850723c */ /* 0x048fe20000001824 */
[----:B------:R-:W3:Y:S07]  /*2620*/  LDSM.16.M88.4 R36, [R208+0x5900] ;  /* 0x00590000d024783b */ /* 0x000eee0000000200 */
[C---:B----4-:R-:W-:Y:S08]  /*2630*/  HMMA.16816.F32 R104, R8.reuse, R34, R44 ;  /* 0x000000220868723c */ /* 0x050ff0000000182c */
[-C--:B------:R-:W-:Y:S08]  /*2640*/  HMMA.16816.F32 R92, R8, R32.reuse, R56 ;  /* 0x00000020085c723c */ /* 0x080ff00000001838 */
[C---:B-----5:R-:W-:Y:S08]  /*2650*/  HMMA.16816.F32 R44, R4.reuse, R32, R132 ;  /* 0x00000020042c723c */ /* 0x060ff00000001884 */
[----:B------:R-:W-:Y:S08]  /*2660*/  HMMA.16816.F32 R60, R4, R34, R60 ;  /* 0x00000022043c723c */ /* 0x000ff0000000183c */
[----:B------:R-:W-:Y:S08]  /*2670*/  HMMA.16816.F32 R124, R8, R28, R52 ;  /* 0x0000001c087c723c */ /* 0x000ff00000001834 */
[C---:B------:R-:W-:Y:S08]  /*2680*/  HMMA.16816.F32 R52, R4.reuse, R24, R116 ;  /* 0x000000180434723c */ /* 0x040ff00000001874 */
[-C--:B------:R-:W-:Y:S08]  /*2690*/  HMMA.16816.F32 R32, R4, R26.reuse, R108 ;  /* 0x0000001a0420723c */ /* 0x080ff0000000186c */
[C---:B------:R-:W-:Y:S01]  /*26a0*/  HMMA.16816.F32 R76, R8.reuse, R26, R128 ;  /* 0x0000001a084c723c */ /* 0x040fe20000001880 */
[----:B------:R-:W-:Y:S07]  /*26b0*/  LDSM.16.M88.4 R24, [R213+0x2000] ;  /* 0x00200000d518783b */ /* 0x000fee0000000200 */
[C---:B------:R-:W-:Y:S08]  /*26c0*/  HMMA.16816.F32 R68, R8.reuse, R12, R148 ;  /* 0x0000000c0844723c */ /* 0x040ff00000001894 */
[----:B------:R-:W-:Y:S01]  /*26d0*/  HMMA.16816.F32 R56, R8, R14, R136 ;  /* 0x0000000e0838723c */ /* 0x000fe20000001888 */
[----:B------:R-:W4:Y:S07]  /*26e0*/  LDSM.16.M88.4 R8, [R212+0xb100] ;  /* 0x00b10000d408783b */ /* 0x000f2e0000000200 */
[C---:B------:R-:W-:Y:S08]  /*26f0*/  HMMA.16816.F32 R108, R4.reuse, R12, R112 ;  /* 0x0000000c046c723c */ /* 0x040ff00000001870 */
[C---:B------:R-:W-:Y:S01]  /*2700*/  HMMA.16816.F32 R116, R4.reuse, R14, R96 ;  /* 0x0000000e0474723c */ /* 0x040fe20000001860 */
[----:B------:R-:W5:Y:S07]  /*2710*/  LDSM.16.M88.4 R12, [R212+0xa100] ;  /* 0x00a10000d40c783b */ /* 0x000f6e0000000200 */
[C---:B------:R-:W-:Y:S08]  /*2720*/  HMMA.16816.F32 R64, R4.reuse, R28, R120 ;  /* 0x0000001c0440723c */ /* 0x040ff00000001878 */
[----:B------:R-:W-:Y:S07]  /*2730*/  HMMA.16816.F32 R84, R4, R30, R84 ;  /* 0x0000001e0454723c */ /* 0x000fee0000001854 */
[----:B------:R-:W-:Y:S01]  /*2740*/  SHF.R.S32.HI R4, RZ, 0x1f, R2 ;  /* 0x0000001fff047819 */ /* 0x000fe20000011402 */
[----:B------:R-:W-:Y:S01]  /*2750*/  IMAD.IADD R6, R75, 0x1, -R0 ;  /* 0x000000014b067824 */ /* 0x000fe200078e0a00 */
[----:B------:R-:W-:Y:S01]  /*2760*/  HMMA.16816.F32 R28, R16, R48, R92 ;  /* 0x00000030101c723c */ /* 0x000fe2000000185c */
[----:B------:R-:W-:-:S02]  /*2770*/  LEA.HI R0, R72, R72, RZ, 0x1 ;  /* 0x0000004848007211 */ /* 0x000fc400078f08ff */
[----:B------:R-:W-:-:S03]  /*2780*/  LEA.HI R4, R4, R2, RZ, 0x2 ;  /* 0x0000000204047211 */ /* 0x000fc600078f10ff */
[----:B------:R-:W-:Y:S01]  /*2790*/  IMAD.SHL.U32 R7, R0, 0x20, RZ ;  /* 0x0000002000077824 */ /* 0x000fe200078e00ff */
[C---:B------:R-:W-:Y:S01]  /*27a0*/  LEA.HI.SX32 R5, R4.reuse, R216, 0x1e ;  /* 0x000000d804057211 */ /* 0x040fe200078ff2ff */
[----:B------:R-:W-:Y:S01]  /*27b0*/  HMMA.16816.F32 R104, R16, R50, R104 ;  /* 0x000000321068723c */ /* 0x000fe20000001868 */
[----:B------:R-:W-:-:S03]  /*27c0*/  LOP3.LUT R4, R4, 0x7ffffffc, RZ, 0xc0, !PT ;  /* 0x7ffffffc04047812 */ /* 0x000fc600078ec0ff */
[----:B------:R-:W-:Y:S01]  /*27d0*/  IMAD R6, R6, 0x10, R5 ;  /* 0x0000001006067824 */ /* 0x000fe200078e0205 */
[----:B------:R-:W-:Y:S01]  /*27e0*/  LOP3.LUT R5, R0, 0x1ffffffe, RZ, 0xc0, !PT ;  /* 0x1ffffffe00057812 */ /* 0x000fe200078ec0ff */
[----:B------:R-:W-:Y:S01]  /*27f0*/  IMAD.IADD R2, R2, 0x1, -R4 ;  /* 0x0000000102027824 */ /* 0x000fe200078e0a04 */
[----:B------:R-:W-:Y:S01]  /*2800*/  LOP3.LUT R0, R7, 0xffffffc0, RZ, 0xc0, !PT ;  /* 0xffffffc007007812 */ /* 0x000fe200078ec0ff */
[----:B-1----:R-:W-:Y:S02]  /*2810*/  HMMA.16816.F32 R44, R20, R48, R44 ;  /* 0x00000030142c723c */ /* 0x002fe4000000182c */
[----:B------:R-:W-:Y:S02]  /*2820*/  IMAD.IADD R5, R72, 0x1, -R5 ;  /* 0x0000000148057824 */ /* 0x000fe400078e0a05 */
[----:B------:R-:W-:Y:S02]  /*2830*/  IMAD.IADD R0, R0, 0x1, R6 ;  /* 0x0000000100007824 */ /* 0x000fe400078e0206 */
[----:B------:R-:W-:-:S02]  /*2840*/  IMAD.SHL.U32 R7, R2, 0x2, RZ ;  /* 0x0000000202077824 */ /* 0x000fc400078e00ff */
[----:B------:R-:W-:Y:S01]  /*2850*/  HMMA.16816.F32 R48, R20, R50, R60 ;  /* 0x000000321430723c */ /* 0x000fe2000000183c */
[----:B------:R-:W-:-:S04]  /*2860*/  IMAD R158, R5, 0x8, R0 ;  /* 0x00000008059e7824 */ /* 0x000fc800078e0200 */
[----:B------:R-:W-:Y:S01]  /*2870*/  @P2 IMAD.HI.U32 R5, R158, c[0x0][0x2c8], RZ ;  /* 0x0000b2009e052a27 */ /* 0x000fe200078e00ff */
[----:B------:R-:W-:Y:S02]  /*2880*/  STL [R1+0x58], R158 ;  /* 0x0000589e01007387 */ /* 0x000fe40000100800 */
[C---:B--2---:R-:W-:Y:S01]  /*2890*/  HMMA.16816.F32 R124, R16.reuse, R40, R124 ;  /* 0x00000028107c723c */ /* 0x044fe2000000187c */
[----:B------:R-:W-:Y:S01]  /*28a0*/  IMAD.MOV.U32 R0, RZ, RZ, R158 ;  /* 0x000000ffff007224 */ /* 0x000fe200078e009e */
[----:B------:R-:W-:Y:S01]  /*28b0*/  @P2 SHF.R.U32.HI R0, RZ, c[0x0][0x2cc], R5 ;  /* 0x0000b300ff002a19 */ /* 0x000fe20000011605 */
[----:B------:R-:W-:Y:S01]  /*28c0*/  IMAD.MOV.U32 R5, RZ, RZ, -0x40 ;  /* 0xffffffc0ff057424 */ /* 0x000fe200078e00ff */
[----:B------:R1:W-:Y:S03]  /*28d0*/  STL [R1+0x5c], R7 ;  /* 0x00005c0701007387 */ /* 0x0003e60000100800 */
[----:B------:R-:W-:Y:S01]  /*28e0*/  IMAD R4, R74, R5, 0x1 ;  /* 0x000000014a047424 */ /* 0x000fe200078e0205 */
[----:B------:R-:W-:Y:S01]  /*28f0*/  HMMA.16816.F32 R88, R16, R42, R88 ;  /* 0x0000002a1058723c */ /* 0x000fe20000001858 */
[----:B------:R-:W-:-:S03]  /*2900*/  @P0 SHF.R.S32.HI R5, RZ, 0x1f, R204 ;  /* 0x0000001fff050819 */ /* 0x000fc600000114cc */
[----:B------:R-:W-:Y:S01]  /*2910*/  IADD3 R2, -R7, R4, R165 ;  /* 0x0000000407027210 */ /* 0x000fe20007ffe1a5 */
[----:B------:R-:W-:-:S03]  /*2920*/  @P0 IMAD R4, R154, R204, RZ ;  /* 0x000000cc9a040224 */ /* 0x000fc600078e02ff */
[----:B---3--:R-:W-:Y:S01]  /*2930*/  HMMA.16816.F32 R80, R16, R36, R80 ;  /* 0x000000241050723c */ /* 0x008fe20000001850 */
[----:B------:R-:W-:Y:S02]  /*2940*/  IMAD.IADD R6, R2, 0x1, -R167 ;  /* 0x0000000102067824 */ /* 0x000fe400078e0aa7 */
[----:B------:R-:W-:-:S05]  /*2950*/  @P0 IMAD R2, R5, R155, R4 ;  /* 0x0000009b05020224 */ /* 0x000fca00078e0204 */
[----:B------:R-:W-:Y:S01]  /*2960*/  HMMA.16816.F32 R92, R16, R38, R76 ;  /* 0x00000026105c723c */ /* 0x000fe2000000184c */
[----:B-1----:R-:W-:-:S07]  /*2970*/  IMAD.IADD R7, R73, 0x1, -R7 ;  /* 0x0000000149077824 */ /* 0x002fce00078e0a07 */
[C---:B------:R-:W-:Y:S08]  /*2980*/  HMMA.16816.F32 R96, R16.reuse, R100, R68 ;  /* 0x000000641060723c */ /* 0x040ff00000001844 */
[----:B------:R-:W-:Y:S01]  /*2990*/  HMMA.16816.F32 R112, R16, R102, R56 ;  /* 0x000000661070723c */ /* 0x000fe20000001838 */
[----:B------:R-:W-:Y:S07]  /*29a0*/  LDSM.16.M88.4 R16, [R213+0x2400] ;  /* 0x00240000d510783b */ /* 0x000fee0000000200 */
[C---:B------:R-:W-:Y:S08]  /*29b0*/  HMMA.16816.F32 R56, R20.reuse, R40, R64 ;  /* 0x000000281438723c */ /* 0x040ff00000001840 */
[C---:B------:R-:W-:Y:S08]  /*29c0*/  HMMA.16816.F32 R64, R20.reuse, R36, R52 ;  /* 0x000000241440723c */ /* 0x040ff00000001834 */
[----:B------:R-:W-:Y:S08]  /*29d0*/  HMMA.16816.F32 R36, R20, R38, R32 ;  /* 0x000000261424723c */ /* 0x000ff00000001820 */
[-C--:B----4-:R-:W-:Y:S01]  /*29e0*/  HMMA.16816.F32 R76, R8, R24.reuse, R28 ;  /* 0x00000018084c723c */ /* 0x090fe2000000181c */
[----:B------:R-:W1:Y:S04]  /*29f0*/  SHFL.IDX PT, R29, R0, RZ, 0x1c1f ;  /* 0x001c1fff001d7589 */ /* 0x000e6800000e0000 */
[----:B------:R-:W-:Y:S03]  /*2a00*/  SHFL.IDX PT, R28, R0, 0x1, 0x1c1f ;  /* 0x003c1f00001c7f89 */ /* 0x000fe600000e0000 */
[----:B-----5:R-:W-:Y:S08]  /*2a10*/  HMMA.16816.F32 R44, R12, R24, R44 ;  /* 0x000000180c2c723c */ /* 0x020ff0000000182c */
[-C--:B------:R-:W-:Y:S08]  /*2a20*/  HMMA.16816.F32 R68, R8, R26.reuse, R104 ;  /* 0x0000001a0844723c */ /* 0x080ff00000001868 */
[----:B------:R-:W-:Y:S01]  /*2a30*/  HMMA.16816.F32 R32, R12, R26, R48 ;  /* 0x0000001a0c20723c */ /* 0x000fe20000001830 */
[----:B------:R-:W2:Y:S01]  /*2a40*/  LDSM.16.M88.4 R24, [R213+0x2800] ;  /* 0x00280000d518783b */ /* 0x000ea20000000200 */
[----:B-1----:R-:W-:-:S05]  /*2a50*/  IMAD.IADD R4, R6, 0x1, R29 ;  /* 0x0000000106047824 */ /* 0x002fca00078e021d */
[----:B------:R-:W-:Y:S01]  /*2a60*/  IMNMX R4, R7, R4, PT ;  /* 0x0000000407047217 */ /* 0x000fe20003800200 */
[----:B------:R-:W-:Y:S03]  /*2a70*/  HMMA.16816.F32 R60, R20, R42, R84 ;  /* 0x0000002a143c723c */ /* 0x000fe60000001854 */
[----:B------:R-:W-:-:S04]  /*2a80*/  ISETP.GT.AND P3, PT, R4, RZ, PT ;  /* 0x000000ff0400720c */ /* 0x000fc80003f64270 */
[----:B------:R-:W-:Y:S01]  /*2a90*/  FSEL R72, R44, -INF , P3 ;  /* 0xff8000002c487808 */ /* 0x000fe20001800000 */
[----:B------:R-:W-:Y:S01]  /*2aa0*/  HMMA.16816.F32 R40, R12, R16, R56 ;  /* 0x000000100c28723c */ /* 0x000fe20000001838 */
[----:B------:R-:W-:-:S07]  /*2ab0*/  ISETP.GT.AND P3, PT, R4, 0x8, PT ;  /* 0x000000080400780c */ /* 0x000fce0003f64270 */
[----:B------:R-:W-:Y:S01]  /*2ac0*/  HMMA.16816.F32 R48, R8, R16, R124 ;  /* 0x000000100830723c */ /* 0x000fe2000000187c */
[----:B------:R-:W-:Y:S02]  /*2ad0*/  FSEL R74, R32, -INF , P3 ;  /* 0xff800000204a7808 */ /* 0x000fe40001800000 */
[----:B------:R-:W-:-:S04]  /*2ae0*/  ISETP.GT.AND P3, PT, R4, 0x10, PT ;  /* 0x000000100400780c */ /* 0x000fc80003f64270 */
[----:B------:R-:W-:Y:S01]  /*2af0*/  @P0 IMAD.WIDE.U32 R16, R204, R155, R156 ;  /* 0x0000009bcc100225 */ /* 0x000fe200078e009c */
[----:B------:R-:W-:Y:S03]  /*2b00*/  HMMA.16816.F32 R60, R12, R18, R60 ;  /* 0x000000120c3c723c */ /* 0x000fe6000000183c */
[----:B------:R-:W-:-:S05]  /*2b10*/  @P0 IMAD.IADD R2, R17, 0x1, R2 ;  /* 0x0000000111020824 */ /* 0x000fca00078e0202 */
[----:B------:R-:W-:Y:S01]  /*2b20*/  HMMA.16816.F32 R52, R8, R18, R88 ;  /* 0x000000120834723c */ /* 0x000fe20000001858 */
[----:B------:R-:W-:Y:S02]  /*2b30*/  FSEL R147, R40, -INF , P3 ;  /* 0xff80000028937808 */ /* 0x000fe40001800000 */
[----:B------:R-:W-:-:S04]  /*2b40*/  ISETP.GT.AND P3, PT, R4, 0x18, PT ;  /* 0x000000180400780c */ /* 0x000fc80003f64270 */
[C---:B------:R-:W-:Y:S01]  /*2b50*/  @P0 LEA R18, P1, R16.reuse, c[0x0][0x1c8], 0x1 ;  /* 0x0000720010120a11 */ /* 0x040fe200078208ff */
[C---:B--2---:R-:W-:Y:S03]  /*2b60*/  HMMA.16816.F32 R56, R12.reuse, R24, R64 ;  /* 0x000000180c38723c */ /* 0x044fe60000001840 */
[----:B------:R-:W-:Y:S01]  /*2b70*/  @P0 LEA.HI.X R19, R16, c[0x0][0x1cc], R2, 0x1, P1 ;  /* 0x0000730010130a11 */ /* 0x000fe200008f0c02 */
[----:B------:R-:W-:Y:S01]  /*2b80*/  IMAD.IADD R2, R6, 0x1, R28 ;  /* 0x0000000106027824 */ /* 0x000fe200078e021c */
[C---:B------:R-:W-:Y:S01]  /*2b90*/  ISETP.GT.AND P1, PT, R4.reuse, 0x1, PT ;  /* 0x000000010400780c */ /* 0x040fe20003f24270 */
[----:B------:R-:W1:Y:S02]  /*2ba0*/  SHFL.IDX PT, R16, R0, 0x2, 0x1c1f ;  /* 0x005c1f0000107f89 */ /* 0x000e6400000e0000 */
[----:B------:R-:W-:Y:S01]  /*2bb0*/  HMMA.16816.F32 R64, R12, R26, R36 ;  /* 0x0000001a0c40723c */ /* 0x000fe20000001824 */
[----:B------:R-:W-:Y:S01]  /*2bc0*/  FSEL R73, R45, -INF , P1 ;  /* 0xff8000002d497808 */ /* 0x000fe20000800000 */
[----:B------:R-:W-:Y:S01]  /*2bd0*/  LDSM.16.M88.4 R28, [R213+0x2c00] ;  /* 0x002c0000d51c783b */ /* 0x000fe20000000200 */
[----:B------:R-:W-:Y:S01]  /*2be0*/  ISETP.GT.AND P1, PT, R4, 0x9, PT ;  /* 0x000000090400780c */ /* 0x000fe20003f24270 */
[----:B------:R-:W-:-:S04]  /*2bf0*/  DEPBAR.LE SB0, 0x0 ;  /* 0x000080000000791a */ /* 0x000fc80000000000 */
[----:B------:R-:W-:Y:S01]  /*2c00*/  FSEL R75, R33, -INF , P1 ;  /* 0xff800000214b7808 */ /* 0x000fe20000800000 */
[----:B------:R-:W2:Y:S04]  /*2c10*/  SHFL.IDX PT, R0, R0, 0x3, 0x1c1f ;  /* 0x007c1f0000007f89 */ /* 0x000ea800000e0000 */
[----:B------:R-:W-:Y:S01]  /*2c20*/  BAR.SYNC.DEFER_BLOCKING 0x0 ;  /* 0x0000000000007b1d */ /* 0x000fe20000010000 */
[----:B------:R-:W-:Y:S01]  /*2c30*/  ISETP.GT.AND P1, PT, R4, 0x11, PT ;  /* 0x000000110400780c */ /* 0x000fe20003f24270 */
[----:B------:R-:W-:Y:S01]  /*2c40*/  HMMA.16816.F32 R36, R8, R24, R80 ;  /* 0x000000180824723c */ /* 0x000fe20000001850 */
[----:B------:R-:W-:Y:S02]  /*2c50*/  FSEL R157, R60, -INF , P3 ;  /* 0xff8000003c9d7808 */ /* 0x000fe40001800000 */
[----:B------:R-:W-:-:S02]  /*2c60*/  FSEL R148, R41, -INF , P1 ;  /* 0xff80000029947808 */ /* 0x000fc40000800000 */
[C---:B------:R-:W-:Y:S02]  /*2c70*/  ISETP.GT.AND P1, PT, R4.reuse, 0x19, PT ;  /* 0x000000190400780c */ /* 0x040fe40003f24270 */
[----:B------:R-:W-:Y:S01]  /*2c80*/  ISETP.GT.AND P3, PT, R4, 0x20, PT ;  /* 0x000000200400780c */ /* 0x000fe20003f64270 */
[----:B------:R-:W-:Y:S01]  /*2c90*/  HMMA.16816.F32 R24, R8, R26, R92 ;  /* 0x0000001a0818723c */ /* 0x000fe2000000185c */
[----:B------:R-:W-:Y:S01]  /*2ca0*/  IMNMX R5, R7, R2, PT ;  /* 0x0000000207057217 */ /* 0x000fe20003800200 */
[----:B-1----:R-:W-:Y:S01]  /*2cb0*/  IMAD.IADD R2, R6, 0x1, R16 ;  /* 0x0000000106027824 */ /* 0x002fe200078e0210 */
[----:B------:R-:W-:Y:S02]  /*2cc0*/  FSEL R156, R61, -INF , P1 ;  /* 0xff8000003d9c7808 */ /* 0x000fe40000800000 */
[----:B------:R-:W-:Y:S02]  /*2cd0*/  ISETP.GT.AND P1, PT, R4, 0x21, PT ;  /* 0x000000210400780c */ /* 0x000fe40003f24270 */
[----:B------:R-:W-:Y:S01]  /*2ce0*/  FSEL R176, R56, -INF , P3 ;  /* 0xff80000038b07808 */ /* 0x000fe20001800000 */
[----:B------:R-:W-:Y:S01]  /*2cf0*/  HMMA.16816.F32 R108, R20, R100, R108 ;  /* 0x00000064146c723c */ /* 0x000fe2000000186c */
[----:B------:R-:W-:Y:S01]  /*2d00*/  ISETP.GT.AND P3, PT, R5, RZ, PT ;  /* 0x000000ff0500720c */ /* 0x000fe20003f64270 */
[----:B--2---:R-:W-:Y:S01]  /*2d10*/  IMAD.IADD R0, R6, 0x1, R0 ;  /* 0x0000000106007824 */ /* 0x004fe200078e0200 */
[----:B------:R-:W-:-:S02]  /*2d20*/  FSEL R184, R57, -INF , P1 ;  /* 0xff80000039b87808 */ /* 0x000fc40000800000 */
[----:B------:R-:W-:Y:S01]  /*2d30*/  FSEL R57, R46, -INF , P3 ;  /* 0xff8000002e397808 */ /* 0x000fe20001800000 */
[----:B------:R-:W-:Y:S01]  /*2d40*/  @!PT LDS RZ, [RZ] ;  /* 0x00000000fffff984 */ /* 0x000fe20000000800 */
[----:B------:R-:W-:Y:S01]  /*2d50*/  @!PT LDS RZ, [RZ] ;  /* 0x00000000fffff984 */ /* 0x000fe20000000800 */
[----:B------:R-:W-:Y:S01]  /*2d60*/  @!PT LDS RZ, [RZ] ;  /* 0x00000000fffff984 */ /* 0x000fe20000000800 */
[----:B------:R1:W-:Y:S01]  /*2d70*/  @P0 LDGSTS.E.BYPASS.LTC128B.128 [R225+0x3100], [R18.64], !P6 ;  /* 0x0310000012e10fae */ /* 0x0003e2000f101d46 */
[C---:B------:R-:W-:Y:S02]  /*2d80*/  ISETP.GT.AND P3, PT, R5.reuse, 0x8, PT ;  /* 0x000000080500780c */ /* 0x040fe40003f64270 */
[----:B------:R-:W-:Y:S01]  /*2d90*/  ISETP.GT.AND P1, PT, R5, 0x1, PT ;  /* 0x000000010500780c */ /* 0x000fe20003f24270 */
[----:B------:R1:W-:Y:S01]  /*2da0*/  @P0 LDGSTS.E.BYPASS.LTC128B.128 [R225+0x4100], [R18.64+0x40], !P5 ;  /* 0x0410004012e10fae */ /* 0x0003e2000e901d46 */
[----:B------:R-:W-:Y:S02]  /*2db0*/  FSEL R60, R34, -INF , P3 ;  /* 0xff800000223c7808 */ /* 0x000fe40001800000 */
[----:B------:R-:W-:Y:S01]  /*2dc0*/  ISETP.GT.AND P3, PT, R4, 0x28, PT ;  /* 0x000000280400780c */ /* 0x000fe20003f64270 */
[----:B------:R1:W-:Y:S01]  /*2dd0*/  @P0 LDGSTS.E.BYPASS.LTC128B.128 [R225+0x5100], [R18.64+0x80], !P4 ;  /* 0x0510008012e10fae */ /* 0x0003e2000e101d46 */
[----:B------:R-:W-:-:S02]  /*2de0*/  FSEL R56, R47, -INF , P1 ;  /* 0xff8000002f387808 */ /* 0x000fc40000800000 */
[C---:B------:R-:W-:Y:S02]  /*2df0*/  ISETP.GT.AND P1, PT, R5.reuse, 0x9, PT ;  /* 0x000000090500780c */ /* 0x040fe40003f24270 */
[----:B------:R-:W-:Y:S02]  /*2e00*/  FSEL R177, R64, -INF , P3 ;  /* 0xff80000040b17808 */ /* 0x000fe40001800000 */
[----:B------:R-:W-:Y:S02]  /*2e10*/  ISETP.GT.AND P3, PT, R5, 0x10, PT ;  /* 0x000000100500780c */ /* 0x000fe40003f64270 */
[----:B------:R-:W-:Y:S02]  /*2e20*/  IMNMX R2, R7, R2, PT ;  /* 0x0000000207027217 */ /* 0x000fe40003800200 */
[----:B------:R-:W-:Y:S02]  /*2e30*/  FSEL R61, R35, -INF , P1 ;  /* 0xff800000233d7808 */ /* 0x000fe40000800000 */
[----:B------:R-:W-:Y:S01]  /*2e40*/  ISETP.GT.AND P1, PT, R5, 0x11, PT ;  /* 0x000000110500780c */ /* 0x000fe20003f24270 */
[----:B------:R-:W-:Y:S01]  /*2e50*/  HMMA.16816.F32 R32, R8, R28, R96 ;  /* 0x0000001c0820723c */ /* 0x000fe20000001860 */
[----:B------:R-:W-:-:S02]  /*2e60*/  FSEL R146, R42, -INF , P3 ;  /* 0xff8000002a927808 */ /* 0x000fc40001800000 */
[C---:B------:R-:W-:Y:S02]  /*2e70*/  ISETP.GT.AND P3, PT, R2.reuse, RZ, PT ;  /* 0x000000ff0200720c */ /* 0x040fe40003f64270 */
[----:B------:R-:W-:Y:S02]  /*2e80*/  FSEL R140, R43, -INF , P1 ;  /* 0xff8000002b8c7808 */ /* 0x000fe40000800000 */
[----:B------:R-:W-:Y:S01]  /*2e90*/  ISETP.GT.AND P1, PT, R2, 0x1, PT ;  /* 0x000000010200780c */ /* 0x000fe20003f24270 */
[----:B------:R-:W-:Y:S01]  /*2ea0*/  HMMA.16816.F32 R8, R8, R30, R112 ;  /* 0x0000001e0808723c */ /* 0x000fe20000001870 */
[----:B------:R-:W-:Y:S02]  /*2eb0*/  FSEL R44, R76, -INF , P3 ;  /* 0xff8000004c2c7808 */ /* 0x000fe40001800000 */
[----:B------:R-:W-:Y:S02]  /*2ec0*/  ISETP.GT.AND P3, PT, R2, 0x8, PT ;  /* 0x000000080200780c */ /* 0x000fe40003f64270 */
[----:B------:R-:W-:-:S02]  /*2ed0*/  FSEL R45, R77, -INF , P1 ;  /* 0xff8000004d2d7808 */ /* 0x000fc40000800000 */
[----:B------:R-:W-:Y:S01]  /*2ee0*/  ISETP.GT.AND P1, PT, R2, 0x9, PT ;  /* 0x000000090200780c */ /* 0x000fe20003f24270 */
[----:B------:R-:W-:Y:S01]  /*2ef0*/  HMMA.16816.F32 R40, R20, R102, R116 ;  /* 0x000000661428723c */ /* 0x000fe20000001874 */
[----:B------:R-:W-:Y:S02]  /*2f00*/  FSEL R46, R68, -INF , P3 ;  /* 0xff800000442e7808 */ /* 0x000fe40001800000 */
[C---:B------:R-:W-:Y:S02]  /*2f10*/  ISETP.GT.AND P3, PT, R2.reuse, 0x10, PT ;  /* 0x000000100200780c */ /* 0x040fe40003f64270 */
[----:B------:R-:W-:Y:S02]  /*2f20*/  FSEL R47, R69, -INF , P1 ;  /* 0xff800000452f7808 */ /* 0x000fe40000800000 */
[----:B------:R-:W-:Y:S01]  /*2f30*/  ISETP.GT.AND P1, PT, R2, 0x11, PT ;  /* 0x000000110200780c */ /* 0x000fe20003f24270 */
[----:B------:R-:W-:Y:S01]  /*2f40*/  HMMA.16816.F32 R20, R12, R28, R108 ;  /* 0x0000001c0c14723c */ /* 0x000fe2000000186c */
[----:B------:R-:W-:-:S02]  /*2f50*/  FSEL R120, R48, -INF , P3 ;  /* 0xff80000030787808 */ /* 0x000fc40001800000 */
[C---:B------:R-:W-:Y:S02]  /*2f60*/  ISETP.GT.AND P3, PT, R2.reuse, 0x18, PT ;  /* 0x000000180200780c */ /* 0x040fe40003f64270 */
[----:B------:R-:W-:Y:S02]  /*2f70*/  FSEL R98, R49, -INF , P1 ;  /* 0xff80000031627808 */ /* 0x000fe40000800000 */
[----:B------:R-:W-:Y:S02]  /*2f80*/  ISETP.GT.AND P1, PT, R2, 0x19, PT ;  /* 0x000000190200780c */ /* 0x000fe40003f24270 */
[----:B------:R-:W-:Y:S02]  /*2f90*/  FSEL R49, R52, -INF , P3 ;  /* 0xff80000034317808 */ /* 0x000fe40001800000 */
[----:B------:R-:W-:Y:S02]  /*2fa0*/  ISETP.GT.AND P3, PT, R2, 0x20, PT ;  /* 0x000000200200780c */ /* 0x000fe40003f64270 */
[----:B------:R-:W-:-:S02]  /*2fb0*/  FMNMX.FTZ R6, R44, R45, !PT ;  /* 0x0000002d2c067209 */ /* 0x000fc40007810000 */
[----:B------:R-:W-:Y:S01]  /*2fc0*/  FSEL R53, R53, -INF , P1 ;  /* 0xff80000035357808 */ /* 0x000fe20000800000 */
[----:B------:R-:W-:Y:S01]  /*2fd0*/  HMMA.16816.F32 R12, R12, R30, R40 ;  /* 0x0000001e0c0c723c */ /* 0x000fe20000001828 */
[----:B------:R-:W-:Y:S02]  /*2fe0*/  ISETP.GT.AND P1, PT, R2, 0x21, PT ;  /* 0x000000210200780c */ /* 0x000fe40003f24270 */
[----:B------:R-:W-:Y:S02]  /*2ff0*/  FSEL R175, R36, -INF , P3 ;  /* 0xff80000024af7808 */ /* 0x000fe40001800000 */
[----:B------:R-:W-:Y:S02]  /*3000*/  ISETP.GT.AND P3, PT, R2, 0x28, PT ;  /* 0x000000280200780c */ /* 0x000fe40003f64270 */
[----:B------:R-:W-:Y:S02]  /*3010*/  FMNMX.FTZ R6, R46, R6, !PT ;  /* 0x000000062e067209 */ /* 0x000fe40007810000 */
[----:B------:R-:W-:-:S02]  /*3020*/  FSEL R173, R37, -INF , P1 ;  /* 0xff80000025ad7808 */ /* 0x000fc40000800000 */
[----:B------:R-:W-:Y:S02]  /*3030*/  ISETP.GT.AND P1, PT, R2, 0x29, PT ;  /* 0x000000290200780c */ /* 0x000fe40003f24270 */
[----:B------:R-:W-:Y:S02]  /*3040*/  FSEL R172, R24, -INF , P3 ;  /* 0xff80000018ac7808 */ /* 0x000fe40001800000 */
[----:B------:R-:W-:Y:S02]  /*3050*/  FMNMX.FTZ R6, R47, R6, !PT ;  /* 0x000000062f067209 */ /* 0x000fe40007810000 */
[----:B------:R-:W-:Y:S02]  /*3060*/  ISETP.GT.AND P3, PT, R2, 0x30, PT ;  /* 0x000000300200780c */ /* 0x000fe40003f64270 */
[----:B------:R-:W-:Y:S02]  /*3070*/  IMNMX R0, R7, R0, PT ;  /* 0x0000000007007217 */ /* 0x000fe40003800200 */
[----:B------:R-:W-:-:S02]  /*3080*/  FSEL R174, R25, -INF , P1 ;  /* 0xff80000019ae7808 */ /* 0x000fc40000800000 */
[----:B------:R-:W-:Y:S02]  /*3090*/  FMNMX.FTZ R6, R120, R6, !PT ;  /* 0x0000000678067209 */ /* 0x000fe40007810000 */
[----:B------:R-:W-:Y:S02]  /*30a0*/  ISETP.GT.AND P1, PT, R2, 0x31, PT ;  /* 0x000000310200780c */ /* 0x000fe40003f24270 */
[----:B------:R-:W-:Y:S02]  /*30b0*/  FSEL R229, R32, -INF , P3 ;  /* 0xff80000020e57808 */ /* 0x000fe40001800000 */
[----:B------:R-:W-:Y:S02]  /*30c0*/  ISETP.GT.AND P3, PT, R0, RZ, PT ;  /* 0x000000ff0000720c */ /* 0x000fe40003f64270 */
[----:B------:R-:W-:Y:S02]  /*30d0*/  FMNMX.FTZ R6, R98, R6, !PT ;  /* 0x0000000662067209 */ /* 0x000fe40007810000 */
[----:B------:R-:W-:-:S02]  /*30e0*/  FSEL R230, R33, -INF , P1 ;  /* 0xff80000021e67808 */ /* 0x000fc40000800000 */
[----:B------:R-:W-:Y:S02]  /*30f0*/  ISETP.GT.AND P1, PT, R0, 0x1, PT ;  /* 0x000000010000780c */ /* 0x000fe40003f24270 */
[----:B------:R-:W-:Y:S02]  /*3100*/  FSEL R16, R78, -INF , P3 ;  /* 0xff8000004e107808 */ /* 0x000fe40001800000 */
[----:B------:R-:W-:Y:S02]  /*3110*/  ISETP.GT.AND P3, PT, R0, 0x8, PT ;  /* 0x000000080000780c */ /* 0x000fe40003f64270 */
[----:B------:R-:W-:Y:S02]  /*3120*/  FMNMX.FTZ R6, R49, R6, !PT ;  /* 0x0000000631067209 */ /* 0x000fe40007810000 */
[----:B------:R-:W-:Y:S02]  /*3130*/  FSEL R17, R79, -INF , P1 ;  /* 0xff8000004f117808 */ /* 0x000fe40000800000 */
[----:B------:R-:W-:-:S02]  /*3140*/  FSEL R32, R70, -INF , P3 ;  /* 0xff80000046207808 */ /* 0x000fc40001800000 */
[C---:B------:R-:W-:Y:S02]  /*3150*/  ISETP.GT.AND P3, PT, R0.reuse, 0x10, PT ;  /* 0x000000100000780c */ /* 0x040fe40003f64270 */
[----:B------:R-:W-:Y:S02]  /*3160*/  FMNMX.FTZ R6, R53, R6, !PT ;  /* 0x0000000635067209 */ /* 0x000fe40007810000 */
[----:B------:R-:W-:Y:S02]  /*3170*/  ISETP.GT.AND P1, PT, R0, 0x9, PT ;  /* 0x000000090000780c */ /* 0x000fe40003f24270 */
[----:B------:R-:W-:Y:S02]  /*3180*/  FMNMX.FTZ R7, R16, R17, !PT ;  /* 0x0000001110077209 */ /* 0x000fe40007810000 */
[----:B------:R-:W-:Y:S02]  /*3190*/  FSEL R50, R50, -INF , P3 ;  /* 0xff80000032327808 */ /* 0x000fe40001800000 */
[----:B------:R-:W-:-:S02]  /*31a0*/  FMNMX.FTZ R6, R175, R6, !PT ;  /* 0x00000006af067209 */ /* 0x000fc40007810000 */
[----:B------:R-:W-:Y:S02]  /*31b0*/  ISETP.GT.AND P3, PT, R0, 0x18, PT ;  /* 0x000000180000780c */ /* 0x000fe40003f64270 */
[----:B------:R-:W-:Y:S02]  /*31c0*/  FSEL R33, R71, -INF , P1 ;  /* 0xff80000047217808 */ /* 0x000fe40000800000 */
[----:B------:R-:W-:Y:S02]  /*31d0*/  FMNMX.FTZ R7, R32, R7, !PT ;  /* 0x0000000720077209 */ /* 0x000fe40007810000 */
[----:B------:R-:W-:Y:S02]  /*31e0*/  FMNMX.FTZ R6, R173, R6, !PT ;  /* 0x00000006ad067209 */ /* 0x000fe40007810000 */
[----:B------:R-:W-:Y:S02]  /*31f0*/  FSEL R48, R54, -INF , P3 ;  /* 0xff80000036307808 */ /* 0x000fe40001800000 */
[----:B------:R-:W-:-:S02]  /*3200*/  ISETP.GT.AND P1, PT, R0, 0x11, PT ;  /* 0x000000110000780c */ /* 0x000fc40003f24270 */
[----:B------:R-:W-:Y:S02]  /*3210*/  ISETP.GT.AND P3, PT, R2, 0x38, PT ;  /* 0x000000380200780c */ /* 0x000fe40003f64270 */
[----:B------:R-:W-:Y:S02]  /*3220*/  FMNMX.FTZ R7, R33, R7, !PT ;  /* 0x0000000721077209 */ /* 0x000fe40007810000 */
[----:B------:R-:W-:Y:S02]  /*3230*/  FMNMX.FTZ R6, R172, R6, !PT ;  /* 0x00000006ac067209 */ /* 0x000fe40007810000 */
[----:B------:R-:W-:Y:S02]  /*3240*/  FSEL R51, R51, -INF , P1 ;  /* 0xff80000033337808 */ /* 0x000fe40000800000 */
[----:B------:R-:W-:Y:S02]  /*3250*/  FSEL R227, R8, -INF , P3 ;  /* 0xff80000008e37808 */ /* 0x000fe40001800000 */
[----:B------:R-:W-:-:S02]  /*3260*/  FMNMX.FTZ R7, R50, R7, !PT ;  /* 0x0000000732077209 */ /* 0x000fc40007810000 */
[----:B------:R-:W-:Y:S02]  /*3270*/  ISETP.GT.AND P3, PT, R2, 0x39, PT ;  /* 0x000000390200780c */ /* 0x000fe40003f64270 */
[----:B------:R-:W-:Y:S02]  /*3280*/  ISETP.GT.AND P1, PT, R0, 0x19, PT ;  /* 0x000000190000780c */ /* 0x000fe40003f24270 */
[----:B------:R-:W-:Y:S02]  /*3290*/  FMNMX.FTZ R2, R174, R6, !PT ;  /* 0x00000006ae027209 */ /* 0x000fe40007810000 */
[----:B------:R-:W-:Y:S02]  /*32a0*/  FMNMX.FTZ R6, R51, R7, !PT ;  /* 0x0000000733067209 */ /* 0x000fe40007810000 */
[----:B------:R-:W-:Y:S02]  /*32b0*/  FSEL R99, R55, -INF , P1 ;  /* 0xff80000037637808 */ /* 0x000fe40000800000 */
[----:B------:R-:W-:-:S02]  /*32c0*/  FMNMX.FTZ R2, R229, R2, !PT ;  /* 0x00000002e5027209 */ /* 0x000fc40007810000 */
[----:B------:R-:W-:Y:S02]  /*32d0*/  ISETP.GT.AND P1, PT, R0, 0x20, PT ;  /* 0x000000200000780c */ /* 0x000fe40003f24270 */
[----:B------:R-:W-:Y:S02]  /*32e0*/  FMNMX.FTZ R6, R48, R6, !PT ;  /* 0x0000000630067209 */ /* 0x000fe40007810000 */
[----:B------:R-:W-:Y:S02]  /*32f0*/  FMNMX.FTZ R2, R230, R2, !PT ;  /* 0x00000002e6027209 */ /* 0x000fe40007810000 */
[----:B------:R-:W-:Y:S02]  /*3300*/  FSEL R158, R38, -INF , P1 ;  /* 0xff800000269e7808 */ /* 0x000fe40000800000 */
[----:B------:R-:W-:Y:S02]  /*3310*/  ISETP.GT.AND P1, PT, R0, 0x21, PT ;  /* 0x000000210000780c */ /* 0x000fe40003f24270 */
[----:B------:R-:W-:-:S02]  /*3320*/  FMNMX.FTZ R6, R99, R6, !PT ;  /* 0x0000000663067209 */ /* 0x000fc40007810000 */
[----:B------:R-:W-:Y:S02]  /*3330*/  FSEL R214, R9, -INF , P3 ;  /* 0xff80000009d67808 */ /* 0x000fe40001800000 */
[----:B------:R-:W-:Y:S02]  /*3340*/  FMNMX.FTZ R2, R227, R2, !PT ;  /* 0x00000002e3027209 */ /* 0x000fe40007810000 */
[----:B------:R-:W-:Y:S02]  /*3350*/  FSEL R154, R39, -INF , P1 ;  /* 0xff800000279a7808 */ /* 0x000fe40000800000 */
[----:B------:R-:W-:Y:S02]  /*3360*/  ISETP.GT.AND P3, PT, R0, 0x28, PT ;  /* 0x000000280000780c */ /* 0x000fe40003f64270 */
[----:B------:R-:W-:Y:S02]  /*3370*/  FMNMX.FTZ R6, R158, R6, !PT ;  /* 0x000000069e067209 */ /* 0x000fe40007810000 */
[----:B------:R-:W-:-:S02]  /*3380*/  FMNMX.FTZ R7, R214, R2, !PT ;  /* 0x00000002d6077209 */ /* 0x000fc40007810000 */
[----:B------:R-:W-:Y:S02]  /*3390*/  ISETP.GT.AND P1, PT, R0, 0x29, PT ;  /* 0x000000290000780c */ /* 0x000fe40003f24270 */
[----:B------:R-:W-:Y:S01]  /*33a0*/  FSEL R155, R26, -INF , P3 ;  /* 0xff8000001a9b7808 */ /* 0x000fe20001800000 */
[----:B------:R-:W2:Y:S01]  /*33b0*/  SHFL.BFLY PT, R8, R7, 0x2, 0x1f ;  /* 0x0c401f0007087f89 */ /* 0x000ea200000e0000 */
[----:B------:R-:W-:Y:S02]  /*33c0*/  FMNMX.FTZ R2, R154, R6, !PT ;  /* 0x000000069a027209 */ /* 0x000fe40007810000 */
[----:B------:R-:W-:Y:S02]  /*33d0*/  ISETP.GT.AND P3, PT, R0, 0x30, PT ;  /* 0x000000300000780c */ /* 0x000fe40003f64270 */
[----:B------:R-:W-:Y:S02]  /*33e0*/  FMNMX.FTZ R6, R72, R73, !PT ;  /* 0x0000004948067209 */ /* 0x000fe40007810000 */
[----:B------:R-:W-:-:S02]  /*33f0*/  FSEL R159, R27, -INF , P1 ;  /* 0xff8000001b9f7808 */ /* 0x000fc40000800000 */
[----:B------:R-:W-:Y:S02]  /*3400*/  FMNMX.FTZ R2, R155, R2, !PT ;  /* 0x000000029b027209 */ /* 0x000fe40007810000 */
[----:B------:R-:W-:Y:S02]  /*3410*/  FSEL R207, R34, -INF , P3 ;  /* 0xff80000022cf7808 */ /* 0x000fe40001800000 */
[----:B------:R-:W-:Y:S02]  /*3420*/  FMNMX.FTZ R6, R74, R6, !PT ;  /* 0x000000064a067209 */ /* 0x000fe40007810000 */
[----:B------:R-:W-:Y:S02]  /*3430*/  ISETP.GT.AND P1, PT, R0, 0x31, PT ;  /* 0x000000310000780c */ /* 0x000fe40003f24270 */
[----:B------:R-:W-:Y:S02]  /*3440*/  ISETP.GT.AND P3, PT, R4, 0x29, PT ;  /* 0x000000290400780c */ /* 0x000fe40003f64270 */
[----:B------:R-:W-:-:S02]  /*3450*/  FMNMX.FTZ R2, R159, R2, !PT ;  /* 0x000000029f027209 */ /* 0x000fc40007810000 */
[----:B------:R-:W-:Y:S02]  /*3460*/  FMNMX.FTZ R6, R75, R6, !PT ;  /* 0x000000064b067209 */ /* 0x000fe40007810000 */
[----:B------:R-:W-:Y:S02]  /*3470*/  FSEL R220, R35, -INF , P1 ;  /* 0xff80000023dc7808 */ /* 0x000fe40000800000 */
[----:B------:R-:W-:Y:S02]  /*3480*/  FSEL R178, R65, -INF , P3 ;  /* 0xff80000041b27808 */ /* 0x000fe40001800000 */
[C---:B------:R-:W-:Y:S02]  /*3490*/  ISETP.GT.AND P3, PT, R0.reuse, 0x38, PT ;  /* 0x000000380000780c */ /* 0x040fe40003f64270 */
[----:B------:R-:W-:Y:S02]  /*34a0*/  ISETP.GT.AND P1, PT, R0, 0x39, PT ;  /* 0x000000390000780c */ /* 0x000fe40003f24270 */
[----:B------:R-:W-:-:S02]  /*34b0*/  FMNMX.FTZ R0, R207, R2, !PT ;  /* 0x00000002cf007209 */ /* 0x000fc40007810000 */
[----:B------:R-:W-:Y:S02]  /*34c0*/  FMNMX.FTZ R2, R147, R6, !PT ;  /* 0x0000000693027209 */ /* 0x000fe40007810000 */
[----:B------:R-:W-:Y:S02]  /*34d0*/  FSEL R205, R10, -INF , P3 ;  /* 0xff8000000acd7808 */ /* 0x000fe40001800000 */
[----:B------:R-:W-:Y:S02]  /*34e0*/  FMNMX.FTZ R0, R220, R0, !PT ;  /* 0x00000000dc007209 */ /* 0x000fe40007810000 */
[----:B------:R-:W-:Y:S02]  /*34f0*/  FMNMX.FTZ R2, R148, R2, !PT ;  /* 0x0000000294027209 */ /* 0x000fe40007810000 */
[----:B------:R-:W-:Y:S02]  /*3500*/  FSEL R206, R11, -INF , P1 ;  /* 0xff8000000bce7808 */ /* 0x000fe40000800000 */
[----:B------:R-:W-:-:S02]  /*3510*/  FMNMX.FTZ R0, R205, R0, !PT ;  /* 0x00000000cd007209 */ /* 0x000fc40007810000 */
[----:B------:R-:W-:Y:S02]  /*3520*/  FMNMX.FTZ R2, R157, R2, !PT ;  /* 0x000000029d027209 */ /* 0x000fe40007810000 */
[----:B------:R-:W-:Y:S02]  /*3530*/  FMNMX.FTZ R6, R206, R0, !PT ;  /* 0x00000000ce067209 */ /* 0x000fe40007810000 */
[----:B------:R-:W-:Y:S02]  /*3540*/  FMNMX.FTZ R0, R156, R2, !PT ;  /* 0x000000029c007209 */ /* 0x000fe40007810000 */
[----:B--2---:R-:W-:Y:S02]  /*3550*/  FMNMX.FTZ R7, R7, R8, !PT ;  /* 0x0000000807077209 */ /* 0x004fe40007810000 */
[----:B------:R-:W-:Y:S01]  /*3560*/  ISETP.GT.AND P3, PT, R4, 0x30, PT ;  /* 0x000000300400780c */ /* 0x000fe20003f64270 */
[----:B------:R-:W-:Y:S01]  /*3570*/  SHFL.BFLY PT, R8, R6, 0x2, 0x1f ;  /* 0x0c401f0006087f89 */ /* 0x000fe200000e0000 */
[----:B------:R-:W-:-:S02]  /*3580*/  FMNMX.FTZ R0, R176, R0, !PT ;  /* 0x00000000b0007209 */ /* 0x000fc40007810000 */
[----:B------:R-:W-:Y:S01]  /*3590*/  FMNMX.FTZ R2, R57, R56, !PT ;  /* 0x0000003839027209 */ /* 0x000fe20007810000 */
[----:B------:R-:W2:Y:S01]  /*35a0*/  SHFL.BFLY PT, R9, R7, 0x1, 0x1f ;  /* 0x0c201f0007097f89 */ /* 0x000ea200000e0000 */
[----:B------:R-:W-:Y:S02]  /*35b0*/  FSEL R218, R20, -INF , P3 ;  /* 0xff80000014da7808 */ /* 0x000fe40001800000 */
[----:B------:R-:W-:Y:S02]  /*35c0*/  FMNMX.FTZ R0, R184, R0, !PT ;  /* 0x00000000b8007209 */ /* 0x000fe40007810000 */
[----:B------:R-:W-:Y:S02]  /*35d0*/  ISETP.GT.AND P3, PT, R5, 0x18, PT ;  /* 0x000000180500780c */ /* 0x000fe40003f64270 */
[----:B------:R-:W-:Y:S02]  /*35e0*/  FMNMX.FTZ R2, R60, R2, !PT ;  /* 0x000000023c027209 */ /* 0x000fe40007810000 */
[----:B------:R-:W-:-:S02]  /*35f0*/  FMNMX.FTZ R0, R177, R0, !PT ;  /* 0x00000000b1007209 */ /* 0x000fc40007810000 */
[----:B------:R-:W-:Y:S02]  /*3600*/  FSEL R97, R62, -INF , P3 ;  /* 0xff8000003e617808 */ /* 0x000fe40001800000 */
[C---:B------:R-:W-:Y:S02]  /*3610*/  ISETP.GT.AND P3, PT, R4.reuse, 0x38, PT ;  /* 0x000000380400780c */ /* 0x040fe40003f64270 */
[----:B------:R-:W-:Y:S02]  /*3620*/  FMNMX.FTZ R2, R61, R2, !PT ;  /* 0x000000023d027209 */ /* 0x000fe40007810000 */
[----:B------:R-:W-:Y:S02]  /*3630*/  ISETP.GT.AND P1, PT, R4, 0x31, PT ;  /* 0x000000310400780c */ /* 0x000fe40003f24270 */
[----:B------:R-:W-:Y:S02]  /*3640*/  FMNMX.FTZ R0, R178, R0, !PT ;  /* 0x00000000b2007209 */ /* 0x000fe40007810000 */
[----:B------:R-:W-:-:S02]  /*3650*/  FSEL R228, R12, -INF , P3 ;  /* 0xff8000000ce47808 */ /* 0x000fc40001800000 */
[----:B------:R-:W-:Y:S02]  /*3660*/  FMNMX.FTZ R2, R146, R2, !PT ;  /* 0x0000000292027209 */ /* 0x000fe40007810000 */
[----:B------:R-:W-:Y:S02]  /*3670*/  ISETP.GT.AND P3, PT, R5, 0x20, PT ;  /* 0x000000200500780c */ /* 0x000fe40003f64270 */
[----:B------:R-:W-:Y:S02]  /*3680*/  FSEL R215, R21, -INF , P1 ;  /* 0xff80000015d77808 */ /* 0x000fe40000800000 */
[----:B------:R-:W-:Y:S02]  /*3690*/  FMNMX.FTZ R0, R218, R0, !PT ;  /* 0x00000000da007209 */ /* 0x000fe40007810000 */
[----:B------:R-:W-:Y:S02]  /*36a0*/  ISETP.GT.AND P1, PT, R5, 0x19, PT ;  /* 0x000000190500780c */ /* 0x000fe40003f24270 */
[----:B------:R-:W-:-:S02]  /*36b0*/  FMNMX.FTZ R2, R140, R2, !PT ;  /* 0x000000028c027209 */ /* 0x000fc40007810000 */
[----:B------:R-:W-:Y:S02]  /*36c0*/  FSEL R153, R58, -INF , P3 ;  /* 0xff8000003a997808 */ /* 0x000fe40001800000 */
[----:B------:R-:W-:Y:S01]  /*36d0*/  ISETP.GT.AND P3, PT, R4, 0x39, PT ;  /* 0x000000390400780c */ /* 0x000fe20003f64270 */
[----:B------:R-:W-:Y:S01]  /*36e0*/  IMAD R4, R162, 0x20, R161 ;  /* 0x00000020a2047824 */ /* 0x000fe200078e02a1 */
[----:B------:R-:W-:Y:S02]  /*36f0*/  FMNMX.FTZ R0, R215, R0, !PT ;  /* 0x00000000d7007209 */ /* 0x000fe40007810000 */
[----:B------:R-:W-:Y:S02]  /*3700*/  FSEL R96, R63, -INF , P1 ;  /* 0xff8000003f607808 */ /* 0x000fe40000800000 */
[----:B------:R-:W-:Y:S02]  /*3710*/  FMNMX.FTZ R2, R97, R2, !PT ;  /* 0x0000000261027209 */ /* 0x000fe40007810000 */
[----:B------:R-:W-:-:S02]  /*3720*/  FSEL R223, R13, -INF , P3 ;  /* 0xff8000000ddf7808 */ /* 0x000fc40001800000 */
[----:B------:R-:W-:Y:S02]  /*3730*/  FMNMX.FTZ R0, R228, R0, !PT ;  /* 0x00000000e4007209 */ /* 0x000fe40007810000 */
[----:B------:R-:W-:Y:S02]  /*3740*/  ISETP.GT.AND P1, PT, R5, 0x21, PT ;  /* 0x000000210500780c */ /* 0x000fe40003f24270 */
[----:B------:R-:W-:Y:S02]  /*3750*/  FMNMX.FTZ R2, R96, R2, !PT ;  /* 0x0000000260027209 */ /* 0x000fe40007810000 */
[----:B--2---:R-:W-:Y:S02]  /*3760*/  FMNMX.FTZ R143, R7, R9, !PT ;  /* 0x00000009078f7209 */ /* 0x004fe40007810000 */
[----:B------:R-:W-:Y:S02]  /*3770*/  FMNMX.FTZ R7, R223, R0, !PT ;  /* 0x00000000df077209 */ /* 0x000fe40007810000 */
[----:B------:R-:W-:Y:S01]  /*3780*/  FSEL R152, R59, -INF , P1 ;  /* 0xff8000003b987808 */ /* 0x000fe20000800000 */
[----:B------:R-:W-:Y:S01]  /*3790*/  FMUL.FTZ R12, R143, c[0x0][0x2d0] ;  /* 0x0000b4008f0c7a20 */ /* 0x000fe20000410000 */
[----:B------:R-:W-:-:S02]  /*37a0*/  ISETP.GT.AND P1, PT, R5, 0x28, PT ;  /* 0x000000280500780c */ /* 0x000fc40003f24270 */
[----:B------:R-:W-:Y:S02]  /*37b0*/  FMNMX.FTZ R2, R153, R2, !PT ;  /* 0x0000000299027209 */ /* 0x000fe40007810000 */
[----:B------:R-:W-:Y:S02]  /*37c0*/  FMNMX.FTZ R142, R6, R8, !PT ;  /* 0x00000008068e7209 */ /* 0x000fe40007810000 */
[----:B------:R-:W2:Y:S01]  /*37d0*/  SHFL.BFLY PT, R6, R7, 0x2, 0x1f ;  /* 0x0c401f0007067f89 */ /* 0x000ea200000e0000 */
[C---:B------:R-:W-:Y:S02]  /*37e0*/  ISETP.GT.AND P3, PT, R5.reuse, 0x29, PT ;  /* 0x000000290500780c */ /* 0x040fe40003f64270 */
[----:B------:R-:W-:Y:S01]  /*37f0*/  FSEL R141, R66, -INF , P1 ;  /* 0xff800000428d7808 */ /* 0x000fe20000800000 */
[----:B------:R-:W3:Y:S01]  /*3800*/  SHFL.BFLY PT, R8, R142, 0x1, 0x1f ;  /* 0x0c201f008e087f89 */ /* 0x000ee200000e0000 */
[----:B------:R-:W-:Y:S02]  /*3810*/  FMNMX.FTZ R0, R152, R2, !PT ;  /* 0x0000000298007209 */ /* 0x000fe40007810000 */
[----:B------:R-:W-:-:S02]  /*3820*/  ISETP.GT.AND P1, PT, R5, 0x30, PT ;  /* 0x000000300500780c */ /* 0x000fc40003f24270 */
[----:B------:R-:W-:Y:S02]  /*3830*/  FSEL R13, R67, -INF , P3 ;  /* 0xff800000430d7808 */ /* 0x000fe40001800000 */
[----:B------:R-:W-:Y:S02]  /*3840*/  FMNMX.FTZ R0, R141, R0, !PT ;  /* 0x000000008d007209 */ /* 0x000fe40007810000 */
[----:B------:R-:W-:Y:S02]  /*3850*/  ISETP.GT.AND P3, PT, R5, 0x31, PT ;  /* 0x000000310500780c */ /* 0x000fe40003f64270 */
[----:B------:R-:W-:Y:S02]  /*3860*/  FSEL R217, R22, -INF , P1 ;  /* 0xff80000016d97808 */ /* 0x000fe40000800000 */
[----:B------:R-:W-:Y:S02]  /*3870*/  FMNMX.FTZ R0, R13, R0, !PT ;  /* 0x000000000d007209 */ /* 0x000fe40007810000 */
[----:B------:R-:W-:-:S02]  /*3880*/  FSETP.NEU.FTZ.AND P1, PT, R143, -INF , PT ;  /* 0xff8000008f00780b */ /* 0x000fc40003f3d000 */
[----:B------:R-:W-:Y:S02]  /*3890*/  FSEL R221, R23, -INF , P3 ;  /* 0xff80000017dd7808 */ /* 0x000fe40001800000 */
[----:B------:R-:W-:Y:S02]  /*38a0*/  ISETP.GT.AND P3, PT, R5, 0x38, PT ;  /* 0x000000380500780c */ /* 0x000fe40003f64270 */
[----:B------:R-:W-:Y:S02]  /*38b0*/  FMNMX.FTZ R2, R217, R0, !PT ;  /* 0x00000000d9027209 */ /* 0x000fe40007810000 */
[----:B------:R-:W-:Y:S02]  /*38c0*/  FSEL R12, R12, RZ, P1 ;  /* 0x000000ff0c0c7208 */ /* 0x000fe40000800000 */
[----:B------:R-:W-:Y:S02]  /*38d0*/  ISETP.GT.AND P1, PT, R5, 0x39, PT ;  /* 0x000000390500780c */ /* 0x000fe40003f24270 */
[----:B------:R-:W-:Y:S01]  /*38e0*/  FSEL R14, R14, -INF , P3 ;  /* 0xff8000000e0e7808 */ /* 0x000fe20001800000 */
[--C-:B------:R-:W-:Y:S01]  /*38f0*/  FFMA.FTZ R0, R44, c[0x0][0x2d0], -R12.reuse ;  /* 0x0000b4002c007a23 */ /* 0x100fe2000001080c */
[----:B------:R-:W-:Y:S01]  /*3900*/  FMNMX.FTZ R2, R221, R2, !PT ;  /* 0x00000002dd027209 */ /* 0x000fe20007810000 */
[----:B------:R-:W-:Y:S01]  /*3910*/  FFMA.FTZ R5, R45, c[0x0][0x2d0], -R12 ;  /* 0x0000b4002d057a23 */ /* 0x000fe2000001080c */
[----:B------:R-:W-:Y:S01]  /*3920*/  FSEL R15, R15, -INF , P1 ;  /* 0xff8000000f0f7808 */ /* 0x000fe20000800000 */
[----:B------:R4:W-:Y:S01]  /*3930*/  MUFU.EX2 R163, R0 ;  /* 0x0000000000a37308 */ /* 0x0009e20000000800 */
[----:B------:R-:W-:-:S02]  /*3940*/  FMNMX.FTZ R2, R14, R2, !PT ;  /* 0x000000020e027209 */ /* 0x000fc40007810000 */
[----:B--2---:R-:W-:Y:S02]  /*3950*/  FMNMX.FTZ R7, R7, R6, !PT ;  /* 0x0000000607077209 */ /* 0x004fe40007810000 */
[----:B------:R-:W-:Y:S01]  /*3960*/  FMNMX.FTZ R6, R15, R2, !PT ;  /* 0x000000020f067209 */ /* 0x000fe20007810000 */
[--C-:B------:R-:W-:Y:S01]  /*3970*/  FFMA.FTZ R2, R46, c[0x0][0x2d0], -R12.reuse ;  /* 0x0000b4002e027a23 */ /* 0x100fe2000001080c */
[----:B---3--:R-:W-:Y:S01]  /*3980*/  FMNMX.FTZ R142, R142, R8, !PT ;  /* 0x000000088e8e7209 */ /* 0x008fe20007810000 */
[----:B------:R2:W-:Y:S01]  /*3990*/  MUFU.EX2 R252, R5 ;  /* 0x0000000500fc7308 */ /* 0x0005e20000000800 */
[----:B------:R-:W3:Y:S01]  /*39a0*/  SHFL.BFLY PT, R10, R7, 0x1, 0x1f ;  /* 0x0c201f00070a7f89 */ /* 0x000ee200000e0000 */
[----:B------:R-:W-:-:S03]  /*39b0*/  FFMA.FTZ R8, R47, c[0x0][0x2d0], -R12 ;  /* 0x0000b4002f087a23 */ /* 0x000fc6000001080c */
[----:B------:R-:W5:Y:S01]  /*39c0*/  SHFL.BFLY PT, R9, R6, 0x2, 0x1f ;  /* 0x0c401f0006097f89 */ /* 0x000f6200000e0000 */
[----:B----4-:R-:W-:Y:S01]  /*39d0*/  IMAD.IADD R0, R160, 0x1, R4 ;  /* 0x00000001a0007824 */ /* 0x010fe200078e0204 */
[----:B------:R-:W-:Y:S01]  /*39e0*/  @P0 LEA R4, P1, R164, R18, 0x1 ;  /* 0x00000012a4040211 */ /* 0x000fe200078208ff */
[----:B------:R4:W-:Y:S02]  /*39f0*/  MUFU.EX2 R251, R2 ;  /* 0x0000000200fb7308 */ /* 0x0009e40000000800 */
[----:B------:R-:W-:Y:S01]  /*3a00*/  IMAD.SHL.U32 R209, R0, 0x2, RZ ;  /* 0x0000000200d17824 */ /* 0x000fe200078e00ff */
[----:B--2---:R-:W-:-:S03]  /*3a10*/  @P0 LEA.HI.X R5, R164, R19, R166, 0x1, P1 ;  /* 0x00000013a4050211 */ /* 0x004fc600008f0ca6 */
[----:B------:R-:W-:Y:S01]  /*3a20*/  IMAD R210, R3, 0x2, R209 ;  /* 0x0000000203d27824 */ /* 0x000fe200078e02d1 */
[C---:B------:R-:W-:Y:S01]  /*3a30*/  FSETP.NEU.FTZ.AND P1, PT, R142.reuse, -INF , PT ;  /* 0xff8000008e00780b */ /* 0x040fe20003f3d000 */
[----:B------:R2:W1:Y:S01]  /*3a40*/  MUFU.EX2 R179, R8 ;  /* 0x0000000800b37308 */ /* 0x0004620000000800 */
[----:B------:R5:W-:Y:S04]  /*3a50*/  @P0 LDGSTS.E.BYPASS.LTC128B.128 [R225+0x3900], [R4.64], !P6 ;  /* 0x0390000004e10fae */ /* 0x000be8000f101d46 */
[----:B------:R5:W-:Y:S01]  /*3a60*/  @P0 LDGSTS.E.BYPASS.LTC128B.128 [R225+0x4900], [R4.64+0x40], !P5 ;  /* 0x0490004004e10fae */ /* 0x000be2000e901d46 */
[----:B----4-:R-:W-:Y:S01]  /*3a70*/  FMUL.FTZ R2, R142, c[0x0][0x2d0] ;  /* 0x0000b4008e027a20 */ /* 0x010fe20000410000 */
[----:B---3--:R-:W-:Y:S02]  /*3a80*/  FMNMX.FTZ R145, R7, R10, !PT ;  /* 0x0000000a07917209 */ /* 0x008fe40007810000 */
[----:B------:R5:W-:Y:S02]  /*3a90*/  @P0 LDGSTS.E.BYPASS.LTC128B.128 [R225+0x5900], [R4.64+0x80], !P4 ;  /* 0x0590008004e10fae */ /* 0x000be4000e101d46 */
[----:B------:R-:W-:-:S02]  /*3aa0*/  FSEL R2, R2, RZ, P1 ;  /* 0x000000ff02027208 */ /* 0x000fc40000800000 */
[----:B------:R-:W-:Y:S01]  /*3ab0*/  LDSM.16.MT88.4 R24, [R209+0x100] ;  /* 0x00010000d118783b */ /* 0x000fe20000004200 */
[----:B------:R-:W-:Y:S02]  /*3ac0*/  FSETP.NEU.FTZ.AND P0, PT, R145, -INF , PT ;  /* 0xff8000009100780b */ /* 0x000fe40003f1d000 */
[--C-:B------:R-:W-:Y:S01]  /*3ad0*/  FFMA.FTZ R0, R17, c[0x0][0x2d0], -R2.reuse ;  /* 0x0000b40011007a23 */ /* 0x100fe20000010802 */
[----:B------:R-:W-:Y:S01]  /*3ae0*/  LDSM.16.MT88.4 R20, [R209+0x1100] ;  /* 0x00110000d114783b */ /* 0x000fe20000004200 */
[--C-:B--2---:R-:W-:Y:S02]  /*3af0*/  FFMA.FTZ R8, R16, c[0x0][0x2d0], -R2.reuse ;  /* 0x0000b40010087a23 */ /* 0x104fe40000010802 */
[----:B------:R2:W-:Y:S01]  /*3b00*/  MUFU.EX2 R248, R0 ;  /* 0x0000000000f87308 */ /* 0x0005e20000000800 */
[--C-:B------:R-:W-:Y:S01]  /*3b10*/  FFMA.FTZ R3, R33, c[0x0][0x2d0], -R2.reuse ;  /* 0x0000b40021037a23 */ /* 0x100fe20000010802 */
[----:B-1----:R-:W-:Y:S04]  /*3b20*/  LDSM.16.MT88.4 R16, [R210+0x100] ;  /* 0x00010000d210783b */ /* 0x002fe80000004200 */
[----:B------:R-:W-:Y:S02]  /*3b30*/  LDSM.16.MT88.4 R28, [R210+0x1100] ;  /* 0x00110000d21c783b */ /* 0x000fe40000004200 */
[----:B------:R-:W-:Y:S02]  /*3b40*/  MUFU.EX2 R250, R8 ;  /* 0x0000000800fa7308 */ /* 0x000fe40000000800 */
[----:B------:R-:W-:Y:S04]  /*3b50*/  LDSM.16.MT88.4 R36, [R210+0x2100] ;  /* 0x00210000d224783b */ /* 0x000fe80000004200 */
[----:B------:R-:W-:Y:S01]  /*3b60*/  LDSM.16.MT88.4 R40, [R210+0x2500] ;  /* 0x00250000d228783b */ /* 0x000fe20000004200 */
[----:B--2---:R-:W-:Y:S01]  /*3b70*/  FFMA.FTZ R0, R32, c[0x0][0x2d0], -R2 ;  /* 0x0000b40020007a23 */ /* 0x004fe20000010802 */
[----:B-----5:R-:W-:-:S02]  /*3b80*/  FMNMX.FTZ R4, R6, R9, !PT ;  /* 0x0000000906047209 */ /* 0x020fc40007810000 */
[----:B------:R-:W-:Y:S01]  /*3b90*/  LDSM.16.MT88.4 R32, [R209+0x2100] ;  /* 0x00210000d120783b */ /* 0x000fe20000004200 */
[----:B------:R-:W-:Y:S01]  /*3ba0*/  MUFU.EX2 R249, R3 ;  /* 0x0000000300f97308 */ /* 0x000fe20000000800 */
[----:B------:R-:W-:Y:S02]  /*3bb0*/  F2FP.PACK_AB R6, R179, R251 ;  /* 0x000000fbb306723e */ /* 0x000fe400000000ff */
[----:B------:R-:W1:Y:S04]  /*3bc0*/  SHFL.BFLY PT, R5, R4, 0x1, 0x1f ;  /* 0x0c201f0004057f89 */ /* 0x000e6800000e0000 */
[----:B------:R-:W0:Y:S01]  /*3bd0*/  LDGDEPBAR ;  /* 0x00000000000079af */ /* 0x000e220000000000 */
[----:B------:R2:W3:Y:S02]  /*3be0*/  MUFU.EX2 R247, R0 ;  /* 0x0000000000f77308 */ /* 0x0004e40000000800 */
[----:B--2---:R-:W-:Y:S01]  /*3bf0*/  FMUL.FTZ R0, R145, c[0x0][0x2d0] ;  /* 0x0000b40091007a20 */ /* 0x004fe20000410000 */
[----:B---3--:R-:W-:-:S02]  /*3c00*/  F2FP.PACK_AB R7, R249, R247 ;  /* 0x000000f7f907723e */ /* 0x008fc400000000ff */
[----:B-1----:R-:W-:Y:S02]  /*3c10*/  FMNMX.FTZ R144, R4, R5, !PT ;  /* 0x0000000504907209 */ /* 0x002fe40007810000 */
[----:B------:R-:W-:Y:S02]  /*3c20*/  FSEL R0, R0, RZ, P0 ;  /* 0x000000ff00007208 */ /* 0x000fe40000000000 */
[----:B------:R-:W-:Y:S02]  /*3c30*/  F2FP.PACK_AB R4, R252, R163 ;  /* 0x000000a3fc04723e */ /* 0x000fe400000000ff */
[----:B------:R-:W-:Y:S01]  /*3c40*/  F2FP.PACK_AB R5, R248, R250 ;  /* 0x000000faf805723e */ /* 0x000fe200000000ff */
[--C-:B------:R-:W-:Y:S01]  /*3c50*/  FFMA.FTZ R3, R72, c[0x0][0x2d0], -R0.reuse ;  /* 0x0000b40048037a23 */ /* 0x100fe20000010800 */
[----:B------:R-:W-:Y:S01]  /*3c60*/  FSETP.NEU.FTZ.AND P0, PT, R144, -INF , PT ;  /* 0xff8000009000780b */ /* 0x000fe20003f1d000 */
[--C-:B------:R-:W-:Y:S02]  /*3c70*/  FFMA.FTZ R8, R74, c[0x0][0x2d0], -R0.reuse ;  /* 0x0000b4004a087a23 */ /* 0x100fe40000010800 */
[----:B------:R1:W-:Y:S02]  /*3c80*/  MUFU.EX2 R244, R3 ;  /* 0x0000000300f47308 */ /* 0x0003e40000000800 */
[C---:B------:R-:W-:Y:S06]  /*3c90*/  HMMA.16816.F32 R116, R4.reuse, R24, RZ ;  /* 0x000000180474723c */ /* 0x040fec00000018ff */
[----:B------:R2:W-:Y:S02]  /*3ca0*/  MUFU.EX2 R245, R8 ;  /* 0x0000000800f57308 */ /* 0x0005e40000000800 */
        /* <DEDUP_REMOVED lines=12> */
[----:B------:R-:W-:-:S05]  /*3d70*/  FFMA.FTZ R8, R57, c[0x0][0x2d0], -R3 ;  /* 0x0000b40039087a23 */ /* 0x000fca0000010803 */
[C---:B------:R-:W-:Y:S01]  /*3d80*/  HMMA.16816.F32 R88, R4.reuse, R26, RZ ;  /* 0x0000001a0458723c */ /* 0x040fe200000018ff */
[----:B------:R1:W-:Y:S07]  /*3d90*/  MUFU.EX2 R236, R8 ;  /* 0x0000000800ec7308 */ /* 0x0003ee0000000800 */
[C---:B------:R-:W-:Y:S08]  /*3da0*/  HMMA.16816.F32 R84, R4.reuse, R18, RZ ;  /* 0x000000120454723c */ /* 0x040ff000000018ff */
[----:B------:R-:W-:Y:S01]  /*3db0*/  HMMA.16816.F32 R80, R4, R22, RZ ;  /* 0x000000160450723c */ /* 0x000fe200000018ff */
[----:B-1----:R-:W-:-:S04]  /*3dc0*/  FFMA.FTZ R8, R56, c[0x0][0x2d0], -R3 ;  /* 0x0000b40038087a23 */ /* 0x002fc80000010803 */
[----:B------:R1:W2:Y:S03]  /*3dd0*/  MUFU.EX2 R235, R8 ;  /* 0x0000000800eb7308 */ /* 0x0002a60000000800 */
[C---:B------:R-:W-:Y:S08]  /*3de0*/  HMMA.16816.F32 R76, R4.reuse, R30, RZ ;  /* 0x0000001e044c723c */ /* 0x040ff000000018ff */
[----:B------:R-:W-:Y:S01]  /*3df0*/  HMMA.16816.F32 R72, R4, R34, RZ ;  /* 0x000000220448723c */ /* 0x000fe200000018ff */
[----:B-1----:R-:W-:Y:S01]  /*3e00*/  FFMA.FTZ R8, R60, c[0x0][0x2d0], -R3 ;  /* 0x0000b4003c087a23 */ /* 0x002fe20000010803 */
[----:B--2---:R-:W-:-:S06]  /*3e10*/  F2FP.PACK_AB R9, R235, R236 ;  /* 0x000000eceb09723e */ /* 0x004fcc00000000ff */
[----:B------:R-:W-:Y:S01]  /*3e20*/  HMMA.16816.F32 R64, R4, R38, RZ ;  /* 0x000000260440723c */ /* 0x000fe200000018ff */
[----:B------:R1:W-:Y:S06]  /*3e30*/  MUFU.EX2 R238, R8 ;  /* 0x0000000800ee7308 */ /* 0x0003ec0000000800 */
[----:B------:R-:W-:-:S04]  /*3e40*/  FFMA.FTZ R4, R120, c[0x0][0x2d0], -R12 ;  /* 0x0000b40078047a23 */ /* 0x000fc8000001080c */
[----:B------:R2:W-:Y:S01]  /*3e50*/  MUFU.EX2 R237, R4 ;  /* 0x0000000400ed7308 */ /* 0x0005e20000000800 */
[----:B-1----:R-:W-:-:S07]  /*3e60*/  FFMA.FTZ R8, R61, c[0x0][0x2d0], -R3 ;  /* 0x0000b4003d087a23 */ /* 0x002fce0000010803 */
[----:B------:R1:W3:Y:S01]  /*3e70*/  MUFU.EX2 R243, R8 ;  /* 0x0000000800f37308 */ /* 0x0002e20000000800 */
[----:B--2---:R-:W-:-:S07]  /*3e80*/  FFMA.FTZ R4, R98, c[0x0][0x2d0], -R12 ;  /* 0x0000b40062047a23 */ /* 0x004fce000001080c */
[----:B------:R2:W-:Y:S01]  /*3e90*/  MUFU.EX2 R242, R4 ;  /* 0x0000000400f27308 */ /* 0x0005e20000000800 */
[----:B-1----:R-:W-:Y:S02]  /*3ea0*/  F2FP.PACK_AB R8, R239, R244 ;  /* 0x000000f4ef08723e */ /* 0x002fe400000000ff */
[----:B---3--:R-:W-:-:S07]  /*3eb0*/  F2FP.PACK_AB R11, R243, R238 ;  /* 0x000000eef30b723e */ /* 0x008fce00000000ff */
[----:B------:R-:W-:Y:S01]  /*3ec0*/  HMMA.16816.F32 R68, R8, R24, RZ ;  /* 0x000000180844723c */ /* 0x000fe200000018ff */
[----:B--2---:R-:W-:-:S04]  /*3ed0*/  FFMA.FTZ R4, R49, c[0x0][0x2d0], -R12 ;  /* 0x0000b40031047a23 */ /* 0x004fc8000001080c */
[----:B------:R1:W-:Y:S03]  /*3ee0*/  MUFU.EX2 R241, R4 ;  /* 0x0000000400f17308 */ /* 0x0003e60000000800 */
[C---:B------:R-:W-:Y:S01]  /*3ef0*/  HMMA.16816.F32 R128, R8.reuse, R26, RZ ;  /* 0x0000001a0880723c */ /* 0x040fe200000018ff */
[----:B------:R-:W-:Y:S07]  /*3f00*/  LDSM.16.MT88.4 R24, [R209+0x500] ;  /* 0x00050000d118783b */ /* 0x000fee0000004200 */
[----:B------:R-:W-:Y:S01]  /*3f10*/  HMMA.16816.F32 R60, R8, R16, RZ ;  /* 0x00000010083c723c */ /* 0x000fe200000018ff */
[----:B-1----:R-:W-:-:S07]  /*3f20*/  FFMA.FTZ R4, R53, c[0x0][0x2d0], -R12 ;  /* 0x0000b40035047a23 */ /* 0x002fce000001080c */
[C---:B------:R-:W-:Y:S01]  /*3f30*/  HMMA.16816.F32 R124, R8.reuse, R18, RZ ;  /* 0x00000012087c723c */ /* 0x040fe200000018ff */
[----:B------:R1:W2:Y:S01]  /*3f40*/  MUFU.EX2 R240, R4 ;  /* 0x0000000400f07308 */ /* 0x0002a20000000800 */
[----:B------:R-:W-:Y:S06]  /*3f50*/  LDSM.16.MT88.4 R16, [R209+0x1500] ;  /* 0x00150000d110783b */ /* 0x000fec0000004200 */
[C---:B------:R-:W-:Y:S08]  /*3f60*/  HMMA.16816.F32 R56, R8.reuse, R20, RZ ;  /* 0x000000140838723c */ /* 0x040ff000000018ff */
[----:B------:R-:W-:Y:S01]  /*3f70*/  HMMA.16816.F32 R120, R8, R22, RZ ;  /* 0x000000160878723c */ /* 0x000fe200000018ff */
[----:B-1----:R-:W-:Y:S01]  /*3f80*/  FFMA.FTZ R4, R50, c[0x0][0x2d0], -R2 ;  /* 0x0000b40032047a23 */ /* 0x002fe20000010802 */
[----:B------:R-:W1:Y:S01]  /*3f90*/  LDSM.16.MT88.4 R20, [R210+0x500] ;  /* 0x00050000d214783b */ /* 0x000e620000004200 */
[----:B--2---:R-:W-:-:S02]  /*3fa0*/  F2FP.PACK_AB R6, R240, R241 ;  /* 0x000000f1f006723e */ /* 0x004fc400000000ff */
[----:B------:R2:W-:Y:S03]  /*3fb0*/  MUFU.EX2 R231, R4 ;  /* 0x0000000400e77308 */ /* 0x0005e60000000800 */
[C---:B------:R-:W-:Y:S08]  /*3fc0*/  HMMA.16816.F32 R52, R8.reuse, R28, RZ ;  /* 0x0000001c0834723c */ /* 0x040ff000000018ff */
[----:B------:R-:W-:Y:S01]  /*3fd0*/  HMMA.16816.F32 R132, R8, R30, RZ ;  /* 0x0000001e0884723c */ /* 0x000fe200000018ff */
[----:B------:R-:W3:Y:S01]  /*3fe0*/  LDSM.16.MT88.4 R28, [R210+0x1500] ;  /* 0x00150000d21c783b */ /* 0x000ee20000004200 */
[----:B--2---:R-:W-:-:S06]  /*3ff0*/  FFMA.FTZ R4, R51, c[0x0][0x2d0], -R2 ;  /* 0x0000b40033047a23 */ /* 0x004fcc0000010802 */
[C---:B------:R-:W-:Y:S01]  /*4000*/  HMMA.16816.F32 R136, R8.reuse, R34, RZ ;  /* 0x000000220888723c */ /* 0x040fe200000018ff */
[----:B------:R2:W4:Y:S07]  /*4010*/  MUFU.EX2 R234, R4 ;  /* 0x0000000400ea7308 */ /* 0x00052e0000000800 */
[----:B------:R-:W-:Y:S01]  /*4020*/  HMMA.16816.F32 R44, R8, R36, RZ ;  /* 0x00000024082c723c */ /* 0x000fe200000018ff */
[----:B--2---:R-:W-:Y:S01]  /*4030*/  FFMA.FTZ R4, R48, c[0x0][0x2d0], -R2 ;  /* 0x0000b40030047a23 */ /* 0x004fe20000010802 */
[----:B----4-:R-:W-:-:S06]  /*4040*/  F2FP.PACK_AB R5, R234, R231 ;  /* 0x000000e7ea05723e */ /* 0x010fcc00000000ff */
[----:B------:R-:W-:Y:S01]  /*4050*/  HMMA.16816.F32 R48, R8, R32, RZ ;  /* 0x000000200830723c */ /* 0x000fe200000018ff */
[----:B------:R-:W2:Y:S01]  /*4060*/  LDSM.16.MT88.4 R32, [R209+0x2500] ;  /* 0x00250000d120783b */ /* 0x000ea20000004200 */
[----:B------:R4:W-:Y:S02]  /*4070*/  MUFU.EX2 R233, R4 ;  /* 0x0000000400e97308 */ /* 0x0009e40000000800 */
[----:B----4-:R-:W-:-:S06]  /*4080*/  FFMA.FTZ R4, R99, c[0x0][0x2d0], -R2 ;  /* 0x0000b40063047a23 */ /* 0x010fcc0000010802 */
[----:B------:R4:W5:Y:S02]  /*4090*/  MUFU.EX2 R232, R4 ;  /* 0x0000000400e87308 */ /* 0x0009640000000800 */
[----:B----4-:R-:W-:Y:S01]  /*40a0*/  FFMA.FTZ R4, R147, c[0x0][0x2d0], -R0 ;  /* 0x0000b40093047a23 */ /* 0x010fe20000010800 */
[----:B-----5:R-:W-:-:S05]  /*40b0*/  F2FP.PACK_AB R7, R232, R233 ;  /* 0x000000e9e807723e */ /* 0x020fca00000000ff */
[----:B------:R4:W-:Y:S02]  /*40c0*/  MUFU.EX2 R226, R4 ;  /* 0x0000000400e27308 */ /* 0x0009e40000000800 */
[--C-:B----4-:R-:W-:Y:S02]  /*40d0*/  FFMA.FTZ R4, R148, c[0x0][0x2d0], -R0.reuse ;  /* 0x0000b40094047a23 */ /* 0x110fe40000010800 */
[----:B------:R-:W-:Y:S01]  /*40e0*/  HMMA.16816.F32 R148, R8, R38, RZ ;  /* 0x000000260894723c */ /* 0x000fe200000018ff */
[----:B------:R-:W-:Y:S03]  /*40f0*/  LDSM.16.MT88.4 R36, [R210+0x2900] ;  /* 0x00290000d224783b */ /* 0x000fe60000004200 */
[----:B------:R4:W5:Y:S03]  /*4100*/  MUFU.EX2 R224, R4 ;  /* 0x0000000400e07308 */ /* 0x0009660000000800 */
[----:B------:R-:W-:-:S02]  /*4110*/  FFMA.FTZ R8, R157, c[0x0][0x2d0], -R0 ;  /* 0x0000b4009d087a23 */ /* 0x000fc40000010800 */
[----:B------:R-:W-:-:S03]  /*4120*/  IMAD.MOV.U32 R9, RZ, RZ, R167 ;  /* 0x000000ffff097224 */ /* 0x000fc600078e00a7 */
[----:B------:R2:W-:Y:S01]  /*4130*/  MUFU.EX2 R222, R8 ;  /* 0x0000000800de7308 */ /* 0x0005e20000000800 */
[----:B------:R-:W-:Y:S02]  /*4140*/  IMAD.MOV.U32 R10, RZ, RZ, R165 ;  /* 0x000000ffff0a7224 */ /* 0x000fe400078e00a5 */
[----:B------:R-:W-:Y:S01]  /*4150*/  IMAD.MOV.U32 R11, RZ, RZ, R163 ;  /* 0x000000ffff0b7224 */ /* 0x000fe200078e00a3 */
[----:B----4-:R-:W-:-:S07]  /*4160*/  F2FP.PACK_AB R4, R242, R237 ;  /* 0x000000edf204723e */ /* 0x010fce00000000ff */
[----:B-1----:R-:W-:Y:S01]  /*4170*/  HMMA.16816.F32 R164, R4, R20, R112 ;  /* 0x0000001404a4723c */ /* 0x002fe20000001870 */
[----:B--2---:R-:W-:-:S04]  /*4180*/  FFMA.FTZ R8, R156, c[0x0][0x2d0], -R0 ;  /* 0x0000b4009c087a23 */ /* 0x004fc80000010800 */
[----:B------:R1:W2:Y:S03]  /*4190*/  MUFU.EX2 R219, R8 ;  /* 0x0000000800db7308 */ /* 0x0002a60000000800 */
[C---:B------:R-:W-:Y:S08]  /*41a0*/  HMMA.16816.F32 R168, R4.reuse, R24, R116 ;  /* 0x0000001804a8723c */ /* 0x040ff00000001874 */
[----:B---3--:R-:W-:Y:S01]  /*41b0*/  HMMA.16816.F32 R112, R4, R28, R104 ;  /* 0x0000001c0470723c */ /* 0x008fe20000001868 */
        /* <DEDUP_REMOVED lines=18> */
[----:B--2---:R-:W-:Y:S02]  /*42e0*/  F2FP.PACK_AB R6, R219, R222 ;  /* 0x000000dedb06723e */ /* 0x004fe400000000ff */
[----:B---3--:R-:W-:Y:S01]  /*42f0*/  F2FP.PACK_AB R5, R203, R202 ;  /* 0x000000cacb05723e */ /* 0x008fe200000000ff */
[----:B-1----:R-:W-:Y:S01]  /*4300*/  FFMA.FTZ R8, R175, c[0x0][0x2d0], -R12 ;  /* 0x0000b400af087a23 */ /* 0x002fe2000001080c */
[----:B----4-:R-:W-:-:S03]  /*4310*/  F2FP.PACK_AB R7, R200, R201 ;  /* 0x000000c9c807723e */ /* 0x010fc600000000ff */
[----:B------:R1:W-:Y:S04]  /*4320*/  MUFU.EX2 R199, R8 ;  /* 0x0000000800c77308 */ /* 0x0003e80000000800 */
[C---:B------:R-:W-:Y:S08]  /*4330*/  HMMA.16816.F32 R76, R4.reuse, R20, R60 ;  /* 0x00000014044c723c */ /* 0x040ff0000000183c */
[----:B------:R-:W-:Y:S01]  /*4340*/  HMMA.16816.F32 R60, R4, R26, R128 ;  /* 0x0000001a043c723c */ /* 0x000fe20000001880 */
[----:B-1----:R-:W-:-:S06]  /*4350*/  FFMA.FTZ R8, R173, c[0x0][0x2d0], -R12 ;  /* 0x0000b400ad087a23 */ /* 0x002fcc000001080c */
[----:B------:R-:W-:Y:S01]  /*4360*/  IMAD.MOV.U32 R131, RZ, RZ, R179 ;  /* 0x000000ffff837224 */ /* 0x000fe200078e00b3 */
[----:B------:R1:W2:Y:S01]  /*4370*/  MUFU.EX2 R198, R8 ;  /* 0x0000000800c67308 */ /* 0x0002a20000000800 */
[C---:B------:R-:W-:Y:S01]  /*4380*/  HMMA.16816.F32 R80, R4.reuse, R24, R68 ;  /* 0x000000180450723c */ /* 0x040fe20000001844 */
[----:B------:R-:W3:Y:S07]  /*4390*/  LDSM.16.MT88.4 R24, [R209+0x900] ;  /* 0x00090000d118783b */ /* 0x000eee0000004200 */
        /* <DEDUP_REMOVED lines=8> */
[C---:B------:R-:W-:Y:S01]  /*4420*/  HMMA.16816.F32 R52, R4.reuse, R22, R124 ;  /* 0x000000160434723c */ /* 0x040fe2000000187c */
[----:B------:R-:W-:Y:S07]  /*4430*/  LDSM.16.MT88.4 R20, [R209+0x1900] ;  /* 0x00190000d114783b */ /* 0x000fee0000004200 */
[----:B------:R-:W-:Y:S01]  /*4440*/  HMMA.16816.F32 R48, R4, R18, R120 ;  /* 0x000000120430723c */ /* 0x000fe20000001878 */
[----:B------:R-:W5:Y:S01]  /*4450*/  LDSM.16.MT88.4 R16, [R210+0x900] ;  /* 0x00090000d210783b */ /* 0x000f620000004200 */
[----:B-1----:R-:W-:-:S06]  /*4460*/  FFMA.FTZ R8, R158, c[0x0][0x2d0], -R2 ;  /* 0x0000b4009e087a23 */ /* 0x002fcc0000010802 */
[C---:B------:R-:W-:Y:S01]  /*4470*/  HMMA.16816.F32 R44, R4.reuse, R30, R132 ;  /* 0x0000001e042c723c */ /* 0x040fe20000001884 */
[----:B------:R-:W1:Y:S01]  /*4480*/  LDSM.16.MT88.4 R28, [R210+0x1900] ;  /* 0x00190000d21c783b */ /* 0x000e620000004200 */
[----:B------:R2:W-:Y:S06]  /*4490*/  MUFU.EX2 R183, R8 ;  /* 0x0000000800b77308 */ /* 0x0005ec0000000800 */
[C---:B------:R-:W-:Y:S01]  /*44a0*/  HMMA.16816.F32 R56, R4.reuse, R34, R136 ;  /* 0x000000220438723c */ /* 0x040fe20000001888 */
[----:B------:R-:W1:Y:S04]  /*44b0*/  LDSM.16.MT88.4 R32, [R209+0x2900] ;  /* 0x00290000d120783b */ /* 0x000e680000004200 */
[----:B------:R-:W-:Y:S03]  /*44c0*/  LDSM.16.MT88.4 R136, [R210+0x1d00] ;  /* 0x001d0000d288783b */ /* 0x000fe60000004200 */
[----:B------:R-:W-:Y:S01]  /*44d0*/  HMMA.16816.F32 R40, R4, R42, R148 ;  /* 0x0000002a0428723c */ /* 0x000fe20000001894 */
[----:B--2---:R-:W-:-:S04]  /*44e0*/  FFMA.FTZ R8, R154, c[0x0][0x2d0], -R2 ;  /* 0x0000b4009a087a23 */ /* 0x004fc80000010802 */
[----:B------:R2:W2:Y:S02]  /*44f0*/  MUFU.EX2 R182, R8 ;  /* 0x0000000800b67308 */ /* 0x0004a40000000800 */
[----:B------:R-:W-:Y:S02]  /*4500*/  F2FP.PACK_AB R4, R198, R199 ;  /* 0x000000c7c604723e */ /* 0x000fe400000000ff */
[----:B----4-:R-:W-:Y:S01]  /*4510*/  F2FP.PACK_AB R6, R196, R197 ;  /* 0x000000c5c406723e */ /* 0x010fe200000000ff */
[----:B--2---:R-:W-:Y:S01]  /*4520*/  FFMA.FTZ R8, R155, c[0x0][0x2d0], -R2 ;  /* 0x0000b4009b087a23 */ /* 0x004fe20000010802 */
[----:B------:R-:W-:-:S03]  /*4530*/  F2FP.PACK_AB R5, R182, R183 ;  /* 0x000000b7b605723e */ /* 0x000fc600000000ff */
[----:B------:R2:W-:Y:S02]  /*4540*/  MUFU.EX2 R180, R8 ;  /* 0x0000000800b47308 */ /* 0x0005e40000000800 */
[----:B--2---:R-:W-:-:S06]  /*4550*/  FFMA.FTZ R8, R159, c[0x0][0x2d0], -R2 ;  /* 0x0000b4009f087a23 */ /* 0x004fcc0000010802 */
[----:B------:R2:W4:Y:S02]  /*4560*/  MUFU.EX2 R181, R8 ;  /* 0x0000000800b57308 */ /* 0x0005240000000800 */
[----:B--2---:R-:W-:Y:S01]  /*4570*/  FFMA.FTZ R8, R176, c[0x0][0x2d0], -R0 ;  /* 0x0000b400b0087a23 */ /* 0x004fe20000010800 */
[----:B----4-:R-:W-:-:S05]  /*4580*/  F2FP.PACK_AB R7, R181, R180 ;  /* 0x000000b4b507723e */ /* 0x010fca00000000ff */
[----:B------:R2:W-:Y:S02]  /*4590*/  MUFU.EX2 R179, R8 ;  /* 0x0000000800b37308 */ /* 0x0005e40000000800 */
[C---:B---3--:R-:W-:Y:S08]  /*45a0*/  HMMA.16816.F32 R156, R4.reuse, R24, R168 ;  /* 0x00000018049c723c */ /* 0x048ff000000018a8 */
[----:B-----5:R-:W-:Y:S01]  /*45b0*/  HMMA.16816.F32 R120, R4, R16, R164 ;  /* 0x000000100478723c */ /* 0x020fe200000018a4 */
[----:B------:R-:W-:Y:S01]  /*45c0*/  LDSM.16.MT88.4 R164, [R209+0xd00] ;  /* 0x000d0000d1a4783b */ /* 0x000fe20000004200 */
[----:B--2---:R-:W-:-:S04]  /*45d0*/  FFMA.FTZ R8, R184, c[0x0][0x2d0], -R0 ;  /* 0x0000b400b8087a23 */ /* 0x004fc80000010800 */
[----:B------:R2:W3:Y:S02]  /*45e0*/  MUFU.EX2 R176, R8 ;  /* 0x0000000800b07308 */ /* 0x0004e40000000800 */
[C---:B------:R-:W-:Y:S08]  /*45f0*/  HMMA.16816.F32 R124, R4.reuse, R20, R116 ;  /* 0x00000014047c723c */ /* 0x040ff00000001874 */
[----:B-1----:R-:W-:Y:S01]  /*4600*/  HMMA.16816.F32 R132, R4, R28, R112 ;  /* 0x0000001c0484723c */ /* 0x002fe20000001870 */
[----:B------:R-:W1:Y:S01]  /*4610*/  LDSM.16.MT88.4 R112, [R210+0xd00] ;  /* 0x000d0000d270783b */ /* 0x000e620000004200 */
[----:B--2---:R-:W-:-:S06]  /*4620*/  FFMA.FTZ R8, R177, c[0x0][0x2d0], -R0 ;  /* 0x0000b400b1087a23 */ /* 0x004fcc0000010800 */
[C---:B------:R-:W-:Y:S01]  /*4630*/  HMMA.16816.F32 R184, R4.reuse, R32, R104 ;  /* 0x0000002004b8723c */ /* 0x040fe20000001868 */
[----:B------:R2:W-:Y:S07]  /*4640*/  MUFU.EX2 R177, R8 ;  /* 0x0000000800b17308 */ /* 0x0005ee0000000800 */
[C---:B------:R-:W-:Y:S08]  /*4650*/  HMMA.16816.F32 R188, R4.reuse, R36, R100 ;  /* 0x0000002404bc723c */ /* 0x040ff00000001864 */
[----:B------:R-:W-:Y:S01]  /*4660*/  HMMA.16816.F32 R160, R4, R26, R160 ;  /* 0x0000001a04a0723c */ /* 0x000fe200000018a0 */
[----:B--2---:R-:W-:-:S04]  /*4670*/  FFMA.FTZ R8, R178, c[0x0][0x2d0], -R0 ;  /* 0x0000b400b2087a23 */ /* 0x004fc80000010800 */
[----:B------:R2:W4:Y:S03]  /*4680*/  MUFU.EX2 R178, R8 ;  /* 0x0000000800b27308 */ /* 0x0005260000000800 */
[C---:B------:R-:W-:Y:S08]  /*4690*/  HMMA.16816.F32 R108, R4.reuse, R18, R108 ;  /* 0x00000012046c723c */ /* 0x040ff0000000186c */
[----:B------:R-:W-:Y:S01]  /*46a0*/  HMMA.16816.F32 R96, R4, R22, R96 ;  /* 0x000000160460723c */ /* 0x000fe20000001860 */
[----:B--2---:R-:W-:-:S07]  /*46b0*/  FFMA.FTZ R8, R153, c[0x0][0x2d0], -R3 ;  /* 0x0000b40099087a23 */ /* 0x004fce0000010803 */
[C---:B------:R-:W-:Y:S01]  /*46c0*/  HMMA.16816.F32 R172, R4.reuse, R30, R92 ;  /* 0x0000001e04ac723c */ /* 0x040fe2000000185c */
[----:B------:R2:W-:Y:S07]  /*46d0*/  MUFU.EX2 R140, R8 ;  /* 0x00000008008c7308 */ /* 0x0005ee0000000800 */
[C---:B------:R-:W-:Y:S08]  /*46e0*/  HMMA.16816.F32 R88, R4.reuse, R34, R88 ;  /* 0x000000220458723c */ /* 0x040ff00000001858 */
[----:B------:R-:W-:Y:S01]  /*46f0*/  HMMA.16816.F32 R148, R4, R38, R84 ;  /* 0x000000260494723c */ /* 0x000fe20000001854 */
[----:B--2---:R-:W-:-:S04]  /*4700*/  FFMA.FTZ R8, R152, c[0x0][0x2d0], -R3 ;  /* 0x0000b40098087a23 */ /* 0x004fc80000010803 */
[----:B------:R2:W5:Y:S02]  /*4710*/  MUFU.EX2 R147, R8 ;  /* 0x0000000800937308 */ /* 0x0005640000000800 */
[----:B---3--:R-:W-:Y:S02]  /*4720*/  F2FP.PACK_AB R4, R176, R179 ;  /* 0x000000b3b004723e */ /* 0x008fe400000000ff */
[----:B----4-:R-:W-:Y:S01]  /*4730*/  F2FP.PACK_AB R6, R178, R177 ;  /* 0x000000b1b206723e */ /* 0x010fe200000000ff */
[----:B--2---:R-:W-:Y:S01]  /*4740*/  FFMA.FTZ R8, R141, c[0x0][0x2d0], -R3 ;  /* 0x0000b4008d087a23 */ /* 0x004fe20000010803 */
[----:B-----5:R-:W-:-:S03]  /*4750*/  F2FP.PACK_AB R5, R147, R140 ;  /* 0x0000008c9305723e */ /* 0x020fc600000000ff */
[----:B------:R2:W-:Y:S02]  /*4760*/  MUFU.EX2 R146, R8 ;  /* 0x0000000800927308 */ /* 0x0005e40000000800 */
[----:B--2---:R-:W-:-:S06]  /*4770*/  FFMA.FTZ R8, R13, c[0x0][0x2d0], -R3 ;  /* 0x0000b4000d087a23 */ /* 0x004fcc0000010803 */
[----:B------:R-:W2:Y:S02]  /*4780*/  MUFU.EX2 R141, R8 ;  /* 0x00000008008d7308 */ /* 0x000ea40000000800 */
[----:B--2---:R-:W-:Y:S01]  /*4790*/  F2FP.PACK_AB R7, R141, R146 ;  /* 0x000000928d07723e */ /* 0x004fe200000000ff */
[----:B------:R-:W-:-:S06]  /*47a0*/  FFMA.FTZ R8, R229, c[0x0][0x2d0], -R12 ;  /* 0x0000b400e5087a23 */ /* 0x000fcc000001080c */
[C---:B------:R-:W-:Y:S08]  /*47b0*/  HMMA.16816.F32 R168, R4.reuse, R26, R60 ;  /* 0x0000001a04a8723c */ /* 0x040ff0000000183c */
[C---:B------:R-:W-:Y:S01]  /*47c0*/  HMMA.16816.F32 R60, R4.reuse, R18, R52 ;  /* 0x00000012043c723c */ /* 0x040fe20000001834 */
[----:B------:R2:W-:Y:S06]  /*47d0*/  MUFU.EX2 R52, R8 ;  /* 0x0000000800347308 */ /* 0x0005ec0000000800 */
[----:B------:R-:W-:Y:S01]  /*47e0*/  IMAD.MOV.U32 R55, RZ, RZ, R131 ;  /* 0x000000ffff377224 */ /* 0x000fe200078e0083 */
[C---:B------:R-:W-:Y:S01]  /*47f0*/  HMMA.16816.F32 R152, R4.reuse, R24, R80 ;  /* 0x000000180498723c */ /* 0x040fe20000001850 */
[----:B------:R-:W3:Y:S04]  /*4800*/  LDSM.16.MT88.4 R128, [R209+0x1d00] ;  /* 0x001d0000d180783b */ /* 0x000ee80000004200 */
[----:B------:R-:W4:Y:S03]  /*4810*/  LDSM.16.MT88.4 R80, [R209+0x2d00] ;  /* 0x002d0000d150783b */ /* 0x000f260000004200 */
[----:B------:R-:W-:Y:S01]  /*4820*/  HMMA.16816.F32 R48, R4, R22, R48 ;  /* 0x000000160430723c */ /* 0x000fe20000001830 */
[----:B--2---:R-:W-:-:S04]  /*4830*/  FFMA.FTZ R8, R230, c[0x0][0x2d0], -R12 ;  /* 0x0000b400e6087a23 */ /* 0x004fc8000001080c */
[----:B------:R2:W5:Y:S03]  /*4840*/  MUFU.EX2 R26, R8 ;  /* 0x00000008001a7308 */ /* 0x0005660000000800 */
[C---:B------:R-:W-:Y:S08]  /*4850*/  HMMA.16816.F32 R116, R4.reuse, R20, R72 ;  /* 0x000000140474723c */ /* 0x040ff00000001848 */
[----:B------:R-:W-:Y:S01]  /*4860*/  HMMA.16816.F32 R100, R4, R16, R76 ;  /* 0x000000100464723c */ /* 0x000fe2000000184c */
[----:B--2---:R-:W-:Y:S01]  /*4870*/  FFMA.FTZ R8, R227, c[0x0][0x2d0], -R12 ;  /* 0x0000b400e3087a23 */ /* 0x004fe2000001080c */
[----:B-----5:R-:W-:-:S06]  /*4880*/  F2FP.PACK_AB R92, R26, R52 ;  /* 0x000000341a5c723e */ /* 0x020fcc00000000ff */
[C---:B------:R-:W-:Y:S01]  /*4890*/  HMMA.16816.F32 R68, R4.reuse, R28, R68 ;  /* 0x0000001c0444723c */ /* 0x040fe20000001844 */
[----:B------:R2:W-:Y:S07]  /*48a0*/  MUFU.EX2 R25, R8 ;  /* 0x0000000800197308 */ /* 0x0005ee0000000800 */
[C---:B------:R-:W-:Y:S08]  /*48b0*/  HMMA.16816.F32 R44, R4.reuse, R30, R44 ;  /* 0x0000001e042c723c */ /* 0x040ff0000000182c */
[----:B------:R-:W-:Y:S01]  /*48c0*/  HMMA.16816.F32 R64, R4, R32, R64 ;  /* 0x000000200440723c */ /* 0x000fe20000001840 */
[----:B--2---:R-:W-:Y:S01]  /*48d0*/  FFMA.FTZ R8, R214, c[0x0][0x2d0], -R12 ;  /* 0x0000b400d6087a23 */ /* 0x004fe2000001080c */
[----:B------:R-:W-:-:S03]  /*48e0*/  IADD3 R214, R213, 0x2c00, RZ ;  /* 0x00002c00d5d67810 */ /* 0x000fc60007ffe0ff */
[----:B------:R2:W5:Y:S03]  /*48f0*/  MUFU.EX2 R24, R8 ;  /* 0x0000000800187308 */ /* 0x0005660000000800 */
[C---:B------:R-:W-:Y:S08]  /*4900*/  HMMA.16816.F32 R56, R4.reuse, R34, R56 ;  /* 0x000000220438723c */ /* 0x040ff00000001838 */
[----:B------:R-:W-:Y:S01]  /*4910*/  HMMA.16816.F32 R84, R4, R36, R192 ;  /* 0x000000240454723c */ /* 0x000fe200000018c0 */
[----:B--2---:R-:W-:Y:S01]  /*4920*/  FFMA.FTZ R8, R207, c[0x0][0x2d0], -R2 ;  /* 0x0000b400cf087a23 */ /* 0x004fe20000010802 */
[----:B-----5:R-:W-:-:S06]  /*4930*/  F2FP.PACK_AB R94, R24, R25 ;  /* 0x00000019185e723e */ /* 0x020fcc00000000ff */
[----:B------:R-:W-:Y:S01]  /*4940*/  HMMA.16816.F32 R40, R4, R38, R40 ;  /* 0x000000260428723c */ /* 0x000fe20000001828 */
[----:B------:R2:W-:Y:S01]  /*4950*/  MUFU.EX2 R23, R8 ;  /* 0x0000000800177308 */ /* 0x0005e20000000800 */
[----:B------:R-:W5:Y:S01]  /*4960*/  LDSM.16.MT88.4 R4, [R210+0x2d00] ;  /* 0x002d0000d204783b */ /* 0x000f620000004200 */
[----:B--2---:R-:W-:Y:S01]  /*4970*/  FFMA.FTZ R8, R220, c[0x0][0x2d0], -R2 ;  /* 0x0000b400dc087a23 */ /* 0x004fe20000010802 */
[----:B------:R-:W-:-:S05]  /*4980*/  IADD3 R220, R213, 0x1400, RZ ;  /* 0x00001400d5dc7810 */ /* 0x000fca0007ffe0ff */
[----:B------:R2:W1:Y:S02]  /*4990*/  MUFU.EX2 R22, R8 ;  /* 0x0000000800167308 */ /* 0x0004640000000800 */
[--C-:B--2---:R-:W-:Y:S01]  /*49a0*/  FFMA.FTZ R8, R205, c[0x0][0x2d0], -R2.reuse ;  /* 0x0000b400cd087a23 */ /* 0x104fe20000010802 */
[----:B-1----:R-:W-:Y:S01]  /*49b0*/  F2FP.PACK_AB R93, R22, R23 ;  /* 0x00000017165d723e */ /* 0x002fe200000000ff */
[----:B------:R-:W-:-:S04]  /*49c0*/  FFMA.FTZ R2, R206, c[0x0][0x2d0], -R2 ;  /* 0x0000b400ce027a23 */ /* 0x000fc80000010802 */
[----:B------:R1:W-:Y:S08]  /*49d0*/  MUFU.EX2 R20, R8 ;  /* 0x0000000800147308 */ /* 0x0003f00000000800 */
[----:B------:R2:W2:Y:S01]  /*49e0*/  MUFU.EX2 R21, R2 ;  /* 0x0000000200157308 */ /* 0x0004a20000000800 */
[----:B-1----:R-:W-:Y:S02]  /*49f0*/  FADD.FTZ R8, R236, R235 ;  /* 0x000000ebec087221 */ /* 0x002fe40000010000 */
[----:B--2---:R-:W-:Y:S01]  /*4a00*/  FFMA.FTZ R2, R218, c[0x0][0x2d0], -R0 ;  /* 0x0000b400da027a23 */ /* 0x004fe20000010800 */
[----:B------:R-:W-:-:S02]  /*4a10*/  F2FP.PACK_AB R95, R21, R20 ;  /* 0x00000014155f723e */ /* 0x000fc400000000ff */
[----:B------:R-:W-:Y:S02]  /*4a20*/  IADD3 R218, R213, 0x1c00, RZ ;  /* 0x00001c00d5da7810 */ /* 0x000fe40007ffe0ff */
[----:B------:R1:W-:Y:S03]  /*4a30*/  MUFU.EX2 R19, R2 ;  /* 0x0000000200137308 */ /* 0x0003e60000000800 */
[C---:B------:R-:W-:Y:S08]  /*4a40*/  HMMA.16816.F32 R104, R92.reuse, R112, R120 ;  /* 0x000000705c68723c */ /* 0x040ff00000001878 */
[----:B---3--:R-:W-:Y:S01]  /*4a50*/  HMMA.16816.F32 R120, R92, R128, R124 ;  /* 0x000000805c78723c */ /* 0x008fe2000000187c */
[----:B-1----:R-:W-:Y:S01]  /*4a60*/  FFMA.FTZ R2, R215, c[0x0][0x2d0], -R0 ;  /* 0x0000b400d7027a23 */ /* 0x002fe20000010800 */
[----:B------:R-:W-:-:S03]  /*4a70*/  IADD3 R215, R213, 0x2800, RZ ;  /* 0x00002800d5d77810 */ /* 0x000fc60007ffe0ff */
[----:B------:R1:W2:Y:S03]  /*4a80*/  MUFU.EX2 R18, R2 ;  /* 0x0000000200127308 */ /* 0x0002a60000000800 */
[C---:B------:R-:W-:Y:S08]  /*4a90*/  HMMA.16816.F32 R124, R92.reuse, R130, R96 ;  /* 0x000000825c7c723c */ /* 0x040ff00000001860 */
[----:B----4-:R-:W-:Y:S01]  /*4aa0*/  HMMA.16816.F32 R76, R92, R82, R88 ;  /* 0x000000525c4c723c */ /* 0x010fe20000001858 */
[--C-:B-1----:R-:W-:Y:S01]  /*4ab0*/  FFMA.FTZ R2, R228, c[0x0][0x2d0], -R0.reuse ;  /* 0x0000b400e4027a23 */ /* 0x102fe20000010800 */
[----:B--2---:R-:W-:Y:S01]  /*4ac0*/  F2FP.PACK_AB R96, R18, R19 ;  /* 0x000000131260723e */ /* 0x004fe200000000ff */
[----:B------:R-:W-:-:S05]  /*4ad0*/  FFMA.FTZ R0, R223, c[0x0][0x2d0], -R0 ;  /* 0x0000b400df007a23 */ /* 0x000fca0000010800 */
[----:B-----5:R-:W-:Y:S01]  /*4ae0*/  HMMA.16816.F32 R88, R92, R4, R188 ;  /* 0x000000045c58723c */ /* 0x020fe200000018bc */
[----:B------:R-:W-:Y:S01]  /*4af0*/  MUFU.EX2 R17, R2 ;  /* 0x0000000200117308 */ /* 0x000fe20000000800 */
[----:B------:R-:W-:-:S06]  /*4b00*/  IADD3 R223, R213, 0x800, RZ ;  /* 0x00000800d5df7810 */ /* 0x000fcc0007ffe0ff */
[C---:B------:R-:W-:Y:S01]  /*4b10*/  HMMA.16816.F32 R156, R92.reuse, R164, R156 ;  /* 0x000000a45c9c723c */ /* 0x040fe2000000189c */
[----:B------:R1:W2:Y:S07]  /*4b20*/  MUFU.EX2 R16, R0 ;  /* 0x0000000000107308 */ /* 0x0002ae0000000800 */
[C---:B------:R-:W-:Y:S08]  /*4b30*/  HMMA.16816.F32 R160, R92.reuse, R166, R160 ;  /* 0x000000a65ca0723c */ /* 0x040ff000000018a0 */
[----:B------:R-:W-:Y:S01]  /*4b40*/  HMMA.16816.F32 R108, R92, R114, R108 ;  /* 0x000000725c6c723c */ /* 0x000fe2000000186c */
[----:B-1----:R-:W-:Y:S01]  /*4b50*/  FFMA.FTZ R0, R217, c[0x0][0x2d0], -R3 ;  /* 0x0000b400d9007a23 */ /* 0x002fe20000010803 */
[----:B--2---:R-:W-:-:S02]  /*4b60*/  F2FP.PACK_AB R98, R16, R17 ;  /* 0x000000111062723e */ /* 0x004fc400000000ff */
[----:B------:R-:W-:Y:S01]  /*4b70*/  IADD3 R217, R213, 0x2000, RZ ;  /* 0x00002000d5d97810 */ /* 0x000fe20007ffe0ff */
        /* <DEDUP_REMOVED lines=10> */
[----:B------:R-:W-:-:S02]  /*4c20*/  FFMA.FTZ R3, R15, c[0x0][0x2d0], -R3 ;  /* 0x0000b4000f037a23 */ /* 0x000fc40000010803 */
[----:B------:R1:W-:Y:S08]  /*4c30*/  MUFU.EX2 R14, R0 ;  /* 0x00000000000e7308 */ /* 0x0003f00000000800 */
[----:B------:R2:W3:Y:S01]  /*4c40*/  MUFU.EX2 R15, R3 ;  /* 0x00000003000f7308 */ /* 0x0004e20000000800 */
[----:B-1----:R-:W-:-:S05]  /*4c50*/  @P2 IMAD.HI.U32 R0, R216, c[0x0][0x2c8], RZ ;  /* 0x0000b200d8002a27 */ /* 0x002fca00078e00ff */
[----:B------:R-:W-:Y:S01]  /*4c60*/  @P2 SHF.R.U32.HI R216, RZ, c[0x0][0x2cc], R0 ;  /* 0x0000b300ffd82a19 */ /* 0x000fe20000011600 */
[----:B--2---:R-:W-:-:S03]  /*4c70*/  FADD.FTZ R3, R11, R252 ;  /* 0x000000fc0b037221 */ /* 0x004fc60000010000 */
[----:B------:R-:W-:Y:S01]  /*4c80*/  IADD3 R0, R216, R10, -R9 ;  /* 0x0000000ad8007210 */ /* 0x000fe20007ffe809 */
[----:B------:R-:W-:Y:S01]  /*4c90*/  FADD.FTZ R11, R238, R8 ;  /* 0x00000008ee0b7221 */ /* 0x000fe20000010000 */
[----:B---3--:R-:W-:Y:S01]  /*4ca0*/  F2FP.PACK_AB R99, R15, R14 ;  /* 0x0000000e0f63723e */ /* 0x008fe200000000ff */
[----:B------:R-:W-:Y:S01]  /*4cb0*/  FADD.FTZ R10, R251, R3 ;  /* 0x00000003fb0a7221 */ /* 0x000fe20000010000 */
[----:B------:R-:W-:Y:S01]  /*4cc0*/  SHF.R.S32.HI R2, RZ, 0x1f, R0 ;  /* 0x0000001fff027819 */ /* 0x000fe20000011400 */
[----:B------:R-:W-:Y:S01]  /*4cd0*/  FADD.FTZ R3, R243, R11 ;  /* 0x0000000bf3037221 */ /* 0x000fe20000010000 */
[----:B------:R-:W-:Y:S02]  /*4ce0*/  IADD3 R216, R213, 0x2400, RZ ;  /* 0x00002400d5d87810 */ /* 0x000fe40007ffe0ff */
[----:B------:R-:W-:Y:S01]  /*4cf0*/  LEA.HI R27, R2, R0, RZ, 0x6 ;  /* 0x00000000021b7211 */ /* 0x000fe200078f30ff */
        /* <DEDUP_REMOVED lines=14> */
[----:B------:R-:W-:Y:S01]  /*4de0*/  FADD.FTZ R0, R224, R5 ;  /* 0x00000005e0007221 */ /* 0x000fe20000010000 */
[----:B------:R-:W-:Y:S01]  /*4df0*/  IADD3 R224, R213, 0x400, RZ ;  /* 0x00000400d5e07810 */ /* 0x000fe20007ffe0ff */
[----:B------:R-:W-:Y:S01]  /*4e00*/  FADD.FTZ R3, R203, R3 ;  /* 0x00000003cb037221 */ /* 0x000fe20000010000 */
[----:B------:R-:W-:Y:S01]  /*4e10*/  HMMA.16816.F32 R168, R96, R136, R68 ;  /* 0x0000008860a8723c */ /* 0x000fe20000001844 */
[----:B------:R-:W-:-:S02]  /*4e20*/  FADD.FTZ R4, R242, R4 ;  /* 0x00000004f2047221 */ /* 0x000fc40000010000 */
[----:B------:R-:W-:Y:S01]  /*4e30*/  FADD.FTZ R0, R222, R0 ;  /* 0x00000000de007221 */ /* 0x000fe20000010000 */
[----:B------:R-:W-:Y:S01]  /*4e40*/  IADD3 R222, R213, 0xc00, RZ ;  /* 0x00000c00d5de7810 */ /* 0x000fe20007ffe0ff */
[----:B------:R-:W-:Y:S02]  /*4e50*/  FADD.FTZ R5, R234, R2 ;  /* 0x00000002ea057221 */ /* 0x000fe40000010000 */
[----:B------:R-:W-:Y:S01]  /*4e60*/  FADD.FTZ R3, R201, R3 ;  /* 0x00000003c9037221 */ /* 0x000fe20000010000 */
[----:B------:R-:W-:Y:S01]  /*4e70*/  HMMA.16816.F32 R100, R96, R112, R100 ;  /* 0x000000706064723c */ /* 0x000fe20000001864 */
[----:B------:R-:W-:Y:S02]  /*4e80*/  FADD.FTZ R4, R241, R4 ;  /* 0x00000004f1047221 */ /* 0x000fe40000010000 */
[----:B------:R-:W-:Y:S01]  /*4e90*/  FADD.FTZ R0, R219, R0 ;  /* 0x00000000db007221 */ /* 0x000fe20000010000 */
[----:B------:R-:W-:Y:S01]  /*4ea0*/  IADD3 R219, R213, 0x1800, RZ ;  /* 0x00001800d5db7810 */ /* 0x000fe20007ffe0ff */
        /* <DEDUP_REMOVED lines=37> */
[----:B------:R-:W-:Y:S01]  /*5100*/  FADD.FTZ R2, R25, R0 ;  /* 0x0000000019027221 */ /* 0x000fe20000010000 */
[----:B------:R-:W-:Y:S01]  /*5110*/  SHF.R.S32.HI R0, RZ, 0x6, R27 ;  /* 0x00000006ff007819 */ /* 0x000fe2000001141b */
[----:B------:R-:W-:-:S02]  /*5120*/  FADD.FTZ R5, R20, R5 ;  /* 0x0000000514057221 */ /* 0x000fc40000010000 */
[----:B------:R-:W-:Y:S01]  /*5130*/  FADD.FTZ R6, R16, R4 ;  /* 0x0000000410067221 */ /* 0x000fe20000010000 */
[----:B------:R-:W-:Y:S01]  /*5140*/  IMNMX R0, RZ, R0, !PT ;  /* 0x00000000ff007217 */ /* 0x000fe20007800200 */
[----:B------:R-:W-:Y:S02]  /*5150*/  FADD.FTZ R4, R15, R3 ;  /* 0x000000030f047221 */ /* 0x000fe40000010000 */
[----:B------:R-:W-:Y:S01]  /*5160*/  FADD.FTZ R3, R24, R2 ;  /* 0x0000000218037221 */ /* 0x000fe20000010000 */
[----:B------:R1:W-:Y:S01]  /*5170*/  STL [R1], R6 ;  /* 0x0000000601007387 */ /* 0x0003e20000100800 */
[----:B------:R-:W-:Y:S01]  /*5180*/  FADD.FTZ R2, R21, R5 ;  /* 0x0000000515027221 */ /* 0x000fe20000010000 */
[----:B------:R-:W-:Y:S02]  /*5190*/  ISETP.GE.AND P0, PT, R204, R0, PT ;  /* 0x00000000cc00720c */ /* 0x000fe40003f06270 */
        /* <DEDUP_REMOVED lines=33> */
.L_x_1377:
[----:B------:R-:W3:Y:S01]  /*53b0*/  LDL.64 R42, [R1+0x48] ;  /* 0x00004800012a7983 */ /* 0x000ee20000100a00 */
[----:B------:R-:W-:Y:S04]  /*53c0*/  DEPBAR.LE SB0, 0x0 ;  /* 0x000080000000791a */ /* 0x000fe80000000000 */
[C---:B------:R-:W-:Y:S01]  /*53d0*/  ISETP.GE.AND P3, PT, R226.reuse, RZ, PT ;  /* 0x000000ffe200720c */ /* 0x040fe20003f66270 */
[----:B------:R-:W4:Y:S01]  /*53e0*/  LDL.64 R142, [R1+0x38] ;  /* 0x00003800018e7983 */ /* 0x000f220000100a00 */
[----:B------:R-:W-:Y:S01]  /*53f0*/  IMAD.MOV.U32 R45, RZ, RZ, c[0x0][0x208] ;  /* 0x00008200ff2d7624 */ /* 0x000fe200078e00ff */
[----:B------:R-:W-:Y:S02]  /*5400*/  MOV R46, c[0x0][0x20c] ;  /* 0x00008300002e7a02 */ /* 0x000fe40000000f00 */
[----:B------:R-:W-:Y:S02]  /*5410*/  MOV R235, 0xffffffc0 ;  /* 0xffffffc000eb7802 */ /* 0x000fe40000000f00 */
[----:B--2---:R-:W2:Y:S04]  /*5420*/  LDL R47, [R1+0x2c] ;  /* 0x00002c00012f7983 */ /* 0x004ea80000100800 */
[----:B------:R-:W2:Y:S02]  /*5430*/  LDL R55, [R1+0x28] ;  /* 0x0000280001377983 */ /* 0x000ea40000100800 */
[----:B------:R-:W-:Y:S01]  /*5440*/  @P3 SHF.R.S32.HI R0, RZ, 0x1f, R226 ;  /* 0x0000001fff003819 */ /* 0x000fe200000114e2 */
[----:B------:R-:W-:Y:S01]  /*5450*/  @P3 IMAD.WIDE.U32 R36, R226, c[0x0][0x208], RZ ;  /* 0x00008200e2243a25 */ /* 0x000fe200078e00ff */
[----:B------:R-:W2:Y:S03]  /*5460*/  LDL R58, [R1+0x24] ;  /* 0x00002400013a7983 */ /* 0x000ea60000100800 */
[----:B------:R-:W-:Y:S01]  /*5470*/  @P3 IMAD R0, R0, c[0x0][0x208], RZ ;  /* 0x0000820000003a24 */ /* 0x000fe200078e02ff */
[----:B------:R-:W2:Y:S01]  /*5480*/  LDL R54, [R1+0x20] ;  /* 0x0000200001367983 */ /* 0x000ea20000100800 */
[----:B------:R-:W-:Y:S02]  /*5490*/  @P3 IMAD.SHL.U32 R2, R36, 0x40, RZ ;  /* 0x0000004024023824 */ /* 0x000fe400078e00ff */
[----:B------:R-:W-:Y:S01]  /*54a0*/  @P3 IMAD R0, R226, c[0x0][0x20c], R0 ;  /* 0x00008300e2003a24 */ /* 0x000fe200078e0200 */
[----:B------:R-:W-:Y:S03]  /*54b0*/  BAR.SYNC.DEFER_BLOCKING 0x0 ;  /* 0x0000000000007b1d */ /* 0x000fe60000010000 */
[----:B------:R-:W-:Y:S05]  /*54c0*/  @P3 IMAD.IADD R0, R37, 0x1, R0 ;  /* 0x0000000125003824 */ /* 0x000fea00078e0200 */
[----:B------:R-:W-:Y:S01]  /*54d0*/  @P3 SHF.L.U64.HI R0, R36, 0x6, R0 ;  /* 0x0000000624003819 */ /* 0x000fe20000010200 */
[----:B-----5:R-:W-:Y:S04]  /*54e0*/  STL [R1+0x68], R213 ;  /* 0x000068d501007387 */ /* 0x020fe80000100800 */
[----:B------:R-:W-:Y:S04]  /*54f0*/  STL [R1+0x6c], R224 ;  /* 0x00006ce001007387 */ /* 0x000fe80000100800 */
[----:B------:R-:W2:Y:S04]  /*5500*/  LDL R234, [R1+0x54] ;  /* 0x0000540001ea7983 */ /* 0x000ea80000100800 */
[----:B------:R-:W2:Y:S06]  /*5510*/  LDL.64 R232, [R1+0x40] ;  /* 0x0000400001e87983 */ /* 0x000eac0000100a00 */
[----:B------:R-:W-:Y:S08]  /*5520*/  LDSM.16.M88.4 R64, [R211+0x6100] ;  /* 0x00610000d340783b */ /* 0x000ff00000000200 */
[----:B------:R-:W1:Y:S08]  /*5530*/  LDSM.16.M88.4 R16, [R208+0x3100] ;  /* 0x00310000d010783b */ /* 0x000e700000000200 */
[----:B------:R-:W1:Y:S08]  /*5540*/  LDSM.16.M88.4 R60, [R211+0x7100] ;  /* 0x00710000d33c783b */ /* 0x000e700000000200 */
[----:B------:R-:W1:Y:S08]  /*5550*/  LDSM.16.M88.4 R32, [R208+0x3500] ;  /* 0x00350000d020783b */ /* 0x000e700000000200 */
[----:B------:R-:W2:Y:S06]  /*5560*/  LDL.64 R230, [R1+0x30] ;  /* 0x0000300001e67983 */ /* 0x000eac0000100a00 */
[----:B------:R-:W2:Y:S08]  /*5570*/  LDSM.16.M88.4 R48, [R208+0x3900] ;  /* 0x00390000d030783b */ /* 0x000eb00000000200 */
[----:B------:R-:W2:Y:S01]  /*5580*/  LDL R227, [R1+0x14] ;  /* 0x0000140001e37983 */ /* 0x000ea20000100800 */
[-C--:B-1----:R-:W-:Y:S03]  /*5590*/  HMMA.16816.F32 R4, R64, R16.reuse, RZ ;  /* 0x000000104004723c */ /* 0x082fe600000018ff */
[----:B------:R-:W1:Y:S05]  /*55a0*/  LDSM.16.M88.4 R148, [R208+0x3d00] ;  /* 0x003d0000d094783b */ /* 0x000e6a0000000200 */
[C---:B------:R-:W-:Y:S03]  /*55b0*/  HMMA.16816.F32 R8, R60.reuse, R16, RZ ;  /* 0x000000103c08723c */ /* 0x040fe600000018ff */
[----:B------:R-:W2:Y:S04]  /*55c0*/  LDL R228, [R1+0x10] ;  /* 0x0000100001e47983 */ /* 0x000ea80000100800 */
[----:B------:R-:W-:Y:S01]  /*55d0*/  LDSM.16.M88.4 R176, [R212+0x6100] ;  /* 0x00610000d4b0783b */ /* 0x000fe20000000200 */
[-C--:B------:R-:W-:Y:S07]  /*55e0*/  HMMA.16816.F32 R12, R60, R18.reuse, RZ ;  /* 0x000000123c0c723c */ /* 0x080fee00000018ff */
[----:B------:R1:W2:Y:S01]  /*55f0*/  LDSM.16.M88.4 R180, [R213] ;  /* 0x00000000d5b4783b */ /* 0x0002a20000000200 */
[C---:B------:R-:W-:Y:S07]  /*5600*/  HMMA.16816.F32 R16, R64.reuse, R18, RZ ;  /* 0x000000124010723c */ /* 0x040fee00000018ff */
[----:B------:R-:W2:Y:S01]  /*5610*/  LDSM.16.M88.4 R184, [R212+0x7100] ;  /* 0x00710000d4b8783b */ /* 0x000ea20000000200 */
[-C--:B------:R-:W-:Y:S07]  /*5620*/  HMMA.16816.F32 R20, R64, R32.reuse, RZ ;  /* 0x000000204014723c */ /* 0x080fee00000018ff */
[----:B------:R1:W2:Y:S01]  /*5630*/  LDSM.16.M88.4 R188, [R224] ;  /* 0x00000000e0bc783b */ /* 0x0002a20000000200 */
[C---:B------:R-:W-:Y:S07]  /*5640*/  HMMA.16816.F32 R24, R60.reuse, R32, RZ ;  /* 0x000000203c18723c */ /* 0x040fee00000018ff */
[----:B-1----:R-:W2:Y:S01]  /*5650*/  LDL R213, [R1+0x1c] ;  /* 0x00001c0001d57983 */ /* 0x002ea20000100800 */
[-C--:B------:R-:W-:Y:S03]  /*5660*/  HMMA.16816.F32 R28, R60, R34.reuse, RZ ;  /* 0x000000223c1c723c */ /* 0x080fe600000018ff */
[----:B------:R-:W1:Y:S05]  /*5670*/  LDSM.16.M88.4 R192, [R223] ;  /* 0x00000000dfc0783b */ /* 0x000e6a0000000200 */
[C---:B------:R-:W-:Y:S03]  /*5680*/  HMMA.16816.F32 R32, R64.reuse, R34, RZ ;  /* 0x000000224020723c */ /* 0x040fe600000018ff */
[----:B------:R-:W1:Y:S08]  /*5690*/  LDSM.16.M88.4 R196, [R222] ;  /* 0x00000000dec4783b */ /* 0x000e700000000200 */
[----:B------:R-:W2:Y:S04]  /*56a0*/  LDL R224, [R1+0x18] ;  /* 0x0000180001e07983 */ /* 0x000ea80000100800 */
[----:B------:R-:W2:Y:S04]  /*56b0*/  LDL R237, [R1+0x5c] ;  /* 0x00005c0001ed7983 */ /* 0x000ea80000100800 */
[----:B------:R-:W2:Y:S04]  /*56c0*/  LDL R236, [R1+0x38] ;  /* 0x0000380001ec7983 */ /* 0x000ea80000100800 */
[----:B------:R-:W2:Y:S01]  /*56d0*/  LDL R229, [R1+0x60] ;  /* 0x0000600001e57983 */ /* 0x000ea20000100800 */
[----:B---3--:R-:W-:Y:S04]  /*56e0*/  @P3 IADD3 R3, P0, R2, R42, RZ ;  /* 0x0000002a02033210 */ /* 0x008fe80007f1e0ff */
[----:B----4-:R-:W-:Y:S02]  /*56f0*/  @P3 IADD3.X R36, R0, R143, RZ, P0, !PT ;  /* 0x0000008f00243210 */ /* 0x010fe400007fe4ff */
[C---:B------:R-:W-:Y:S02]  /*5700*/  @P3 LEA R52, P0, R3.reuse, c[0x0][0x1f8], 0x1 ;  /* 0x00007e0003343a11 */ /* 0x040fe400078008ff */
[-C--:B--2---:R-:W-:Y:S02]  /*5710*/  @P3 IADD3 R40, P1, R2, R47.reuse, RZ ;  /* 0x0000002f02283210 */ /* 0x084fe40007f3e0ff */
[----:B------:R-:W-:Y:S02]  /*5720*/  @P3 LEA.HI.X R53, R3, c[0x0][0x1fc], R36, 0x1, P0 ;  /* 0x00007f0003353a11 */ /* 0x000fe400000f0c24 */
[-C--:B------:R-:W-:Y:S01]  /*5730*/  HMMA.16816.F32 R36, R64, R48.reuse, RZ ;  /* 0x000000304024723c */ /* 0x080fe200000018ff */
[----:B------:R-:W-:Y:S01]  /*5740*/  @P3 IMAD.X R41, R0, 0x1, R55, P1 ;  /* 0x0000000100293824 */ /* 0x000fe200008e0637 */
[C---:B------:R-:W-:Y:S01]  /*5750*/  @P3 LEA R56, P1, R40.reuse, c[0x0][0x1f8], 0x1 ;  /* 0x00007e0028383a11 */ /* 0x040fe200078208ff */
[----:B------:R-:W-:Y:S01]  /*5760*/  @!PT LDS RZ, [RZ] ;  /* 0x00000000fffff984 */ /* 0x000fe20000000800 */
[----:B------:R-:W-:Y:S01]  /*5770*/  @!PT LDS RZ, [RZ] ;  /* 0x00000000fffff984 */ /* 0x000fe20000000800 */
[----:B------:R-:W-:Y:S01]  /*5780*/  @!PT LDS RZ, [RZ] ;  /* 0x00000000fffff984 */ /* 0x000fe20000000800 */
[----:B------:R2:W-:Y:S01]  /*5790*/  @P3 LDGSTS.E.BYPASS.LTC128B.128 [R225+0x100], [R52.64], !P6 ;  /* 0x0010000034e13fae */ /* 0x0005e2000f101d46 */
[C---:B------:R-:W-:Y:S02]  /*57a0*/  @P3 LEA R3, P0, R45.reuse, R2, 0x5 ;  /* 0x000000022d033211 */ /* 0x040fe400078028ff */
[----:B------:R-:W-:Y:S02]  /*57b0*/  @P3 LEA.HI.X R57, R40, c[0x0][0x1fc], R41, 0x1, P1 ;  /* 0x00007f0028393a11 */ /* 0x000fe400008f0c29 */
[----:B------:R-:W-:Y:S03]  /*57c0*/  @P3 IADD3 R44, P1, R2, R58, RZ ;  /* 0x0000003a022c3210 */ /* 0x000fe60007f3e0ff */
[----:B------:R3:W-:Y:S01]  /*57d0*/  @P3 LDGSTS.E.BYPASS.LTC128B.128 [R225+0x1100], [R56.64], !P5 ;  /* 0x0110000038e13fae */ /* 0x0007e2000e901d46 */
[----:B------:R-:W-:Y:S01]  /*57e0*/  @P3 LEA.HI.X R2, R45, R0, R46, 0x5, P0 ;  /* 0x000000002d023211 */ /* 0x000fe200000f2c2e */
[----:B------:R-:W-:Y:S01]  /*57f0*/  @P3 IMAD.X R46, R0, 0x1, R54, P1 ;  /* 0x00000001002e3824 */ /* 0x000fe200008e0636 */
[----:B------:R-:W-:Y:S02]  /*5800*/  @P3 IADD3 R45, P0, R3, R42, RZ ;  /* 0x0000002a032d3210 */ /* 0x000fe40007f1e0ff */
[C---:B------:R-:W-:Y:S02]  /*5810*/  HMMA.16816.F32 R40, R60.reuse, R48, RZ ;  /* 0x000000303c28723c */ /* 0x040fe400000018ff */
[----:B------:R-:W-:Y:S01]  /*5820*/  @P3 LEA R144, P1, R44, c[0x0][0x1f8], 0x1 ;  /* 0x00007e002c903a11 */ /* 0x000fe200078208ff */
[----:B------:R-:W-:Y:S01]  /*5830*/  @P3 IMAD.X R0, R2, 0x1, R143, P0 ;  /* 0x0000000102003824 */ /* 0x000fe200000e068f */
        /* <DEDUP_REMOVED lines=14> */
[----:B------:R-:W-:Y:S01]  /*5920*/  @P3 LEA.HI.X R3, R3, c[0x0][0x1fc], R54, 0x1, P0 ;  /* 0x00007f0003033a11 */ /* 0x000fe200000f0c36 */
[----:B------:R2:W4:Y:S02]  /*5930*/  LDL R0, [R1+0x58] ;  /* 0x0000580001007983 */ /* 0x0005240000100800 */
[-C--:B--2---:R-:W-:Y:S02]  /*5940*/  HMMA.16816.F32 R52, R64, R148.reuse, RZ ;  /* 0x000000944034723c */ /* 0x084fe400000018ff */
[----:B------:R2:W-:Y:S06]  /*5950*/  @P3 LDGSTS.E.BYPASS.LTC128B.128 [R225+0x1900], [R142.64], !P5 ;  /* 0x019000008ee13fae */ /* 0x0005ec000e901d46 */
[C---:B---3--:R-:W-:Y:S02]  /*5960*/  HMMA.16816.F32 R56, R60.reuse, R148, RZ ;  /* 0x000000943c38723c */ /* 0x048fe400000018ff */
[----:B------:R3:W-:Y:S01]  /*5970*/  @P3 LDGSTS.E.BYPASS.LTC128B.128 [R225+0x2900], [R2.64], !P4 ;  /* 0x0290000002e13fae */ /* 0x0007e2000e101d46 */
[----:B------:R-:W-:Y:S05]  /*5980*/  ISETP.GE.AND P3, PT, R226, 0x1, PT ;  /* 0x00000001e200780c */ /* 0x000fea0003f66270 */
[-C--:B------:R-:W-:Y:S02]  /*5990*/  HMMA.16816.F32 R60, R60, R150.reuse, RZ ;  /* 0x000000963c3c723c */ /* 0x080fe400000018ff */
[----:B-1----:R-:W-:Y:S06]  /*59a0*/  LDSM.16.M88.4 R200, [R211+0x9100] ;  /* 0x00910000d3c8783b */ /* 0x002fec0000000200 */
[----:B------:R-:W-:Y:S02]  /*59b0*/  HMMA.16816.F32 R64, R64, R150, RZ ;  /* 0x000000964040723c */ /* 0x000fe400000018ff */
[----:B------:R-:W0:Y:S06]  /*59c0*/  LDGDEPBAR ;  /* 0x00000000000079af */ /* 0x000e2c0000000000 */
[-C--:B------:R-:W-:Y:S02]  /*59d0*/  HMMA.16816.F32 R4, R176, R180.reuse, R4 ;  /* 0x000000b4b004723c */ /* 0x080fe40000001804 */
[----:B------:R-:W-:Y:S06]  /*59e0*/  LDSM.16.M88.4 R148, [R211+0x8100] ;  /* 0x00810000d394783b */ /* 0x000fec0000000200 */
[C---:B------:R-:W-:Y:S02]  /*59f0*/  HMMA.16816.F32 R8, R184.reuse, R180, R8 ;  /* 0x000000b4b808723c */ /* 0x040fe40000001808 */
[----:B------:R-:W-:Y:S06]  /*5a00*/  LDSM.16.M88.4 R204, [R208+0x4900] ;  /* 0x00490000d0cc783b */ /* 0x000fec0000000200 */
[-C--:B------:R-:W-:Y:S08]  /*5a10*/  HMMA.16816.F32 R12, R184, R182.reuse, R12 ;  /* 0x000000b6b80c723c */ /* 0x080ff0000000180c */
[C---:B------:R-:W-:Y:S01]  /*5a20*/  HMMA.16816.F32 R16, R176.reuse, R182, R16 ;  /* 0x000000b6b010723c */ /* 0x040fe20000001810 */
[----:B------:R-:W1:Y:S07]  /*5a30*/  LDSM.16.M88.4 R180, [R208+0x4100] ;  /* 0x00410000d0b4783b */ /* 0x000e6e0000000200 */
[-C--:B------:R-:W-:Y:S08]  /*5a40*/  HMMA.16816.F32 R20, R176, R188.reuse, R20 ;  /* 0x000000bcb014723c */ /* 0x080ff00000001814 */
        /* <DEDUP_REMOVED lines=8> */
[----:B------:R-:W-:Y:S07]  /*5ad0*/  LDSM.16.M88.4 R192, [R220] ;  /* 0x00000000dcc0783b */ /* 0x000fee0000000200 */
[-C--:B------:R-:W-:Y:S08]  /*5ae0*/  HMMA.16816.F32 R52, R176, R196.reuse, R52 ;  /* 0x000000c4b034723c */ /* 0x080ff00000001834 */
[C---:B------:R-:W-:Y:S08]  /*5af0*/  HMMA.16816.F32 R56, R184.reuse, R196, R56 ;  /* 0x000000c4b838723c */ /* 0x040ff00000001838 */
[-C--:B------:R-:W-:Y:S01]  /*5b00*/  HMMA.16816.F32 R60, R184, R198.reuse, R60 ;  /* 0x000000c6b83c723c */ /* 0x080fe2000000183c */
[----:B------:R-:W-:Y:S07]  /*5b10*/  LDSM.16.M88.4 R184, [R221] ;  /* 0x00000000ddb8783b */ /* 0x000fee0000000200 */
[----:B------:R-:W-:Y:S01]  /*5b20*/  HMMA.16816.F32 R64, R176, R198, R64 ;  /* 0x000000c6b040723c */ /* 0x000fe20000001840 */
[----:B------:R-:W2:Y:S07]  /*5b30*/  LDSM.16.M88.4 R176, [R208+0x4d00] ;  /* 0x004d0000d0b0783b */ /* 0x000eae0000000200 */
        /* <DEDUP_REMOVED lines=15> */
[----:B------:R-:W3:Y:S07]  /*5c30*/  LDSM.16.M88.4 R204, [R218] ;  /* 0x00000000dacc783b */ /* 0x000eee0000000200 */
[-C--:B--2---:R-:W-:Y:S08]  /*5c40*/  HMMA.16816.F32 R52, R148, R176.reuse, R52 ;  /* 0x000000b09434723c */ /* 0x084ff00000001834 */
[C---:B------:R-:W-:Y:S08]  /*5c50*/  HMMA.16816.F32 R56, R200.reuse, R176, R56 ;  /* 0x000000b0c838723c */ /* 0x040ff00000001838 */
[-C--:B------:R-:W-:Y:S01]  /*5c60*/  HMMA.16816.F32 R60, R200, R178.reuse, R60 ;  /* 0x000000b2c83c723c */ /* 0x080fe2000000183c */
[----:B------:R-:W-:Y:S07]  /*5c70*/  LDSM.16.M88.4 R200, [R208+0x5d00] ;  /* 0x005d0000d0c8783b */ /* 0x000fee0000000200 */
[----:B------:R-:W-:Y:S01]  /*5c80*/  HMMA.16816.F32 R64, R148, R178, R64 ;  /* 0x000000b29440723c */ /* 0x000fe20000001840 */
[----:B------:R-:W-:Y:S07]  /*5c90*/  LDSM.16.M88.4 R148, [R211+0xa100] ;  /* 0x00a10000d394783b */ /* 0x000fee0000000200 */
[-C--:B-1----:R-:W-:Y:S01]  /*5ca0*/  HMMA.16816.F32 R4, R180, R184.reuse, R4 ;  /* 0x000000b8b404723c */ /* 0x082fe20000001804 */
[----:B------:R-:W1:Y:S07]  /*5cb0*/  LDSM.16.M88.4 R176, [R208+0x5100] ;  /* 0x00510000d0b0783b */ /* 0x000e6e0000000200 */
[C---:B------:R-:W-:Y:S04]  /*5cc0*/  HMMA.16816.F32 R8, R188.reuse, R184, R8 ;  /* 0x000000b8bc08723c */ /* 0x040fe80000001808 */
[----:B----4-:R-:W-:Y:S01]  /*5cd0*/  @P2 SHF.R.U32.HI R0, RZ, c[0x0][0x2cc], R234 ;  /* 0x0000b300ff002a19 */ /* 0x010fe200000116ea */
[----:B------:R-:W-:Y:S03]  /*5ce0*/  IMAD.MOV.U32 R234, RZ, RZ, c[0x0][0x1e0] ;  /* 0x00007800ffea7624 */ /* 0x000fe600078e00ff */
[-C--:B------:R-:W-:Y:S01]  /*5cf0*/  HMMA.16816.F32 R12, R188, R186.reuse, R12 ;  /* 0x000000babc0c723c */ /* 0x080fe2000000180c */
[----:B------:R-:W-:Y:S03]  /*5d00*/  SHFL.IDX PT, R145, R0, 0x3, 0x1c1f ;  /* 0x007c1f0000917f89 */ /* 0x000fe600000e0000 */
[----:B------:R-:W-:Y:S04]  /*5d10*/  IMAD.SHL.U32 R234, R234, 0x20, RZ ;  /* 0x00000020eaea7824 */ /* 0x000fe800078e00ff */
[C---:B------:R-:W-:Y:S01]  /*5d20*/  HMMA.16816.F32 R16, R180.reuse, R186, R16 ;  /* 0x000000bab410723c */ /* 0x040fe20000001810 */
[----:B------:R-:W2:Y:S07]  /*5d30*/  LDSM.16.M88.4 R184, [R211+0xb100] ;  /* 0x00b10000d3b8783b */ /* 0x000eae0000000200 */
        /* <DEDUP_REMOVED lines=9> */
[----:B------:R-:W2:Y:S07]  /*5dd0*/  LDSM.16.M88.4 R196, [R208+0x5900] ;  /* 0x00590000d0c4783b */ /* 0x000eae0000000200 */
[-C--:B---3--:R-:W-:Y:S08]  /*5de0*/  HMMA.16816.F32 R52, R180, R204.reuse, R52 ;  /* 0x000000ccb434723c */ /* 0x088ff00000001834 */
[C---:B------:R-:W-:Y:S07]  /*5df0*/  HMMA.16816.F32 R56, R188.reuse, R204, R56 ;  /* 0x000000ccbc38723c */ /* 0x040fee0000001838 */
[----:B------:R-:W-:Y:S01]  /*5e00*/  IADD3 R204, R226, -0x1, RZ ;  /* 0xffffffffe2cc7810 */ /* 0x000fe20007ffe0ff */
[-C--:B------:R-:W-:Y:S01]  /*5e10*/  HMMA.16816.F32 R60, R188, R206.reuse, R60 ;  /* 0x000000cebc3c723c */ /* 0x080fe2000000183c */
[----:B------:R-:W-:Y:S03]  /*5e20*/  LDSM.16.M88.4 R188, [R212+0xb100] ;  /* 0x00b10000d4bc783b */ /* 0x000fe60000000200 */
[----:B------:R-:W-:Y:S01]  /*5e30*/  @P3 IMAD.WIDE.U32 R2, R204, c[0x0][0x1e0], RZ ;  /* 0x00007800cc023a25 */ /* 0x000fe200078e00ff */
[----:B------:R-:W-:Y:S03]  /*5e40*/  @P3 SHF.R.S32.HI R142, RZ, 0x1f, R204 ;  /* 0x0000001fff8e3819 */ /* 0x000fe600000114cc */
[----:B------:R-:W-:Y:S01]  /*5e50*/  HMMA.16816.F32 R64, R180, R206, R64 ;  /* 0x000000ceb440723c */ /* 0x000fe20000001840 */
[----:B------:R-:W-:Y:S03]  /*5e60*/  LDSM.16.M88.4 R180, [R217] ;  /* 0x00000000d9b4783b */ /* 0x000fe60000000200 */
[----:B------:R-:W-:Y:S04]  /*5e70*/  @P3 IMAD R142, R142, c[0x0][0x1e0], RZ ;  /* 0x000078008e8e3a24 */ /* 0x000fe800078e02ff */
[-C--:B-1----:R-:W-:Y:S05]  /*5e80*/  HMMA.16816.F32 R4, R148, R176.reuse, R4 ;  /* 0x000000b09404723c */ /* 0x082fea0000001804 */
[----:B------:R-:W-:Y:S03]  /*5e90*/  @P3 IMAD R142, R204, c[0x0][0x1e4], R142 ;  /* 0x00007900cc8e3a24 */ /* 0x000fe600078e028e */
[C---:B--2---:R-:W-:Y:S04]  /*5ea0*/  HMMA.16816.F32 R8, R184.reuse, R176, R8 ;  /* 0x000000b0b808723c */ /* 0x044fe80000001808 */
[----:B------:R-:W-:Y:S01]  /*5eb0*/  @P3 IMAD.IADD R142, R3, 0x1, R142 ;  /* 0x00000001038e3824 */ /* 0x000fe200078e028e */
[C---:B------:R-:W-:Y:S03]  /*5ec0*/  @P3 SHF.L.U32 R3, R2.reuse, 0x6, RZ ;  /* 0x0000000602033819 */ /* 0x040fe600000006ff */
[-C--:B------:R-:W-:Y:S04]  /*5ed0*/  HMMA.16816.F32 R12, R184, R178.reuse, R12 ;  /* 0x000000b2b80c723c */ /* 0x080fe8000000180c */
[----:B------:R-:W-:Y:S02]  /*5ee0*/  @P3 SHF.L.U64.HI R2, R2, 0x6, R142 ;  /* 0x0000000602023819 */ /* 0x000fe4000001028e */
[C---:B------:R-:W-:Y:S02]  /*5ef0*/  @P3 IADD3 R142, P1, R3.reuse, R232, RZ ;  /* 0x000000e8038e3210 */ /* 0x040fe40007f3e0ff */
[C---:B------:R-:W-:Y:S01]  /*5f00*/  HMMA.16816.F32 R16, R148.reuse, R178, R16 ;  /* 0x000000b29410723c */ /* 0x040fe20000001810 */
[----:B------:R-:W1:Y:S03]  /*5f10*/  LDSM.16.M88.4 R176, [R212+0xa100] ;  /* 0x00a10000d4b0783b */ /* 0x000e660000000200 */
[----:B------:R-:W-:Y:S01]  /*5f20*/  @P3 IMAD.X R144, R2, 0x1, R231, P1 ;  /* 0x0000000102903824 */ /* 0x000fe200008e06e7 */
[----:B------:R-:W-:Y:S03]  /*5f30*/  @P3 IADD3 R143, P1, R3, R213, RZ ;  /* 0x000000d5038f3210 */ /* 0x000fe60007f3e0ff */
[-C--:B----4-:R-:W-:Y:S08]  /*5f40*/  HMMA.16816.F32 R20, R148, R192.reuse, R20 ;  /* 0x000000c09414723c */ /* 0x090ff00000001814 */
[C---:B------:R-:W-:Y:S01]  /*5f50*/  HMMA.16816.F32 R24, R184.reuse, R192, R24 ;  /* 0x000000c0b818723c */ /* 0x040fe20000001818 */
[----:B------:R-:W-:Y:S07]  /*5f60*/  SHFL.IDX PT, R192, R0, 0x1, 0x1c1f ;  /* 0x003c1f0000c07f89 */ /* 0x000fee00000e0000 */
[-C--:B------:R-:W-:Y:S01]  /*5f70*/  HMMA.16816.F32 R28, R184, R194.reuse, R28 ;  /* 0x000000c2b81c723c */ /* 0x080fe2000000181c */
[----:B------:R-:W-:Y:S07]  /*5f80*/  SHFL.IDX PT, R193, R0, 0x2, 0x1c1f ;  /* 0x005c1f0000c17f89 */ /* 0x000fee00000e0000 */
[C---:B------:R-:W-:Y:S01]  /*5f90*/  HMMA.16816.F32 R32, R148.reuse, R194, R32 ;  /* 0x000000c29420723c */ /* 0x040fe20000001820 */
[----:B------:R-:W-:Y:S07]  /*5fa0*/  SHFL.IDX PT, R194, R0, RZ, 0x1c1f ;  /* 0x001c1fff00c27589 */ /* 0x000fee00000e0000 */
[-C--:B------:R-:W-:Y:S08]  /*5fb0*/  HMMA.16816.F32 R36, R148, R196.reuse, R36 ;  /* 0x000000c49424723c */ /* 0x080ff00000001824 */
[C---:B------:R-:W-:Y:S08]  /*5fc0*/  HMMA.16816.F32 R40, R184.reuse, R196, R40 ;  /* 0x000000c4b828723c */ /* 0x040ff00000001828 */
[-C--:B------:R-:W-:Y:S08]  /*5fd0*/  HMMA.16816.F32 R44, R184, R198.reuse, R44 ;  /* 0x000000c6b82c723c */ /* 0x080ff0000000182c */
[C---:B------:R-:W-:Y:S08]  /*5fe0*/  HMMA.16816.F32 R48, R148.reuse, R198, R48 ;  /* 0x000000c69430723c */ /* 0x040ff00000001830 */
[-C--:B------:R-:W-:Y:S08]  /*5ff0*/  HMMA.16816.F32 R52, R148, R200.reuse, R52 ;  /* 0x000000c89434723c */ /* 0x080ff00000001834 */
[C---:B------:R-:W-:Y:S08]  /*6000*/  HMMA.16816.F32 R56, R184.reuse, R200, R56 ;  /* 0x000000c8b838723c */ /* 0x040ff00000001838 */
[-C--:B------:R-:W-:Y:S01]  /*6010*/  HMMA.16816.F32 R60, R184, R202.reuse, R60 ;  /* 0x000000cab83c723c */ /* 0x080fe2000000183c */
[----:B------:R-:W2:Y:S07]  /*6020*/  LDSM.16.M88.4 R184, [R216] ;  /* 0x00000000d8b8783b */ /* 0x000eae0000000200 */
[----:B------:R-:W-:Y:S01]  /*6030*/  HMMA.16816.F32 R64, R148, R202, R64 ;  /* 0x000000ca9440723c */ /* 0x000fe20000001840 */
[----:B------:R-:W3:Y:S06]  /*6040*/  LDSM.16.M88.4 R148, [R215] ;  /* 0x00000000d794783b */ /* 0x000eec0000000200 */
[C---:B------:R-:W-:Y:S01]  /*6050*/  @P3 LEA R202, P0, R142.reuse, c[0x0][0x1c8], 0x1 ;  /* 0x000072008eca3a11 */ /* 0x040fe200078008ff */
[-C--:B-1----:R-:W-:Y:S05]  /*6060*/  HMMA.16816.F32 R4, R176, R180.reuse, R4 ;  /* 0x000000b4b004723c */ /* 0x082fea0000001804 */
[----:B------:R-:W-:Y:S01]  /*6070*/  @P3 LEA.HI.X R203, R142, c[0x0][0x1cc], R144, 0x1, P0 ;  /* 0x000073008ecb3a11 */ /* 0x000fe200000f0c90 */
[----:B------:R-:W-:Y:S01]  /*6080*/  @P3 IMAD.X R144, R2, 0x1, R224, P1 ;  /* 0x0000000102903824 */ /* 0x000fe200008e06e0 */
[C---:B------:R-:W-:Y:S01]  /*6090*/  @P3 LEA R200, P0, R143.reuse, c[0x0][0x1c8], 0x1 ;  /* 0x000072008fc83a11 */ /* 0x040fe200078008ff */
[C---:B------:R-:W-:Y:S04]  /*60a0*/  HMMA.16816.F32 R8, R188.reuse, R180, R8 ;  /* 0x000000b4bc08723c */ /* 0x040fe80000001808 */
[----:B------:R-:W-:Y:S01]  /*60b0*/  @P3 LEA.HI.X R201, R143, c[0x0][0x1cc], R144, 0x1, P0 ;  /* 0x000073008fc93a11 */ /* 0x000fe200000f0c90 */
[----:B------:R-:W-:Y:S01]  /*60c0*/  IMAD R142, R226, R235, 0x1 ;  /* 0x00000001e28e7424 */ /* 0x000fe200078e02eb */
[----:B------:R-:W-:Y:S02]  /*60d0*/  MOV R235, 0x5 ;  /* 0x0000000500eb7802 */ /* 0x000fe40000000f00 */
[-C--:B------:R-:W-:Y:S04]  /*60e0*/  HMMA.16816.F32 R12, R188, R182.reuse, R12 ;  /* 0x000000b6bc0c723c */ /* 0x080fe8000000180c */
[----:B------:R-:W-:Y:S01]  /*60f0*/  @P3 IADD3 R180, P0, R234, R3, RZ ;  /* 0x00000003eab43210 */ /* 0x000fe20007f1e0ff */
[----:B------:R-:W-:Y:S01]  /*6100*/  IMAD.MOV.U32 R234, RZ, RZ, c[0x0][0x1e0] ;  /* 0x00007800ffea7624 */ /* 0x000fe200078e00ff */
[----:B------:R-:W-:Y:S02]  /*6110*/  @P3 IADD3 R3, P1, R3, R227, RZ ;  /* 0x000000e303033210 */ /* 0x000fe40007f3e0ff */
[C---:B------:R-:W-:Y:S04]  /*6120*/  HMMA.16816.F32 R16, R176.reuse, R182, R16 ;  /* 0x000000b6b010723c */ /* 0x040fe80000001810 */
[----:B------:R-:W-:Y:S02]  /*6130*/  SHF.L.U64.HI R234, R234, R235, c[0x0][0x1e4] ;  /* 0x00007900eaea7619 */ /* 0x000fe400000102eb */
[----:B------:R-:W-:Y:S02]  /*6140*/  IADD3 R142, R236, R142, -R237 ;  /* 0x0000008eec8e7210 */ /* 0x000fe40007ffe8ed */
[-C--:B--2---:R-:W-:Y:S04]  /*6150*/  HMMA.16816.F32 R20, R176, R184.reuse, R20 ;  /* 0x000000b8b014723c */ /* 0x084fe80000001814 */
[----:B------:R-:W-:Y:S01]  /*6160*/  @P3 IMAD.X R181, R234, 0x1, R2, P0 ;  /* 0x00000001eab53824 */ /* 0x000fe200000e0602 */
[----:B------:R-:W-:Y:S01]  /*6170*/  @P3 IADD3 R0, P0, R180, R232, RZ ;  /* 0x000000e8b4003210 */ /* 0x000fe20007f1e0ff */
[----:B------:R-:W-:Y:S01]  /*6180*/  @P3 IMAD.X R2, R2, 0x1, R228, P1 ;  /* 0x0000000102023824 */ /* 0x000fe200008e06e4 */
[----:B------:R-:W-:Y:S01]  /*6190*/  IADD3 R143, R142, -R229, RZ ;  /* 0x800000e58e8f7210 */ /* 0x000fe20007ffe0ff */
[C---:B------:R-:W-:Y:S04]  /*61a0*/  HMMA.16816.F32 R24, R188.reuse, R184, R24 ;  /* 0x000000b8bc18723c */ /* 0x040fe80000001818 */
[----:B------:R-:W-:Y:S01]  /*61b0*/  @P3 LEA R196, P1, R3, c[0x0][0x1c8], 0x1 ;  /* 0x0000720003c43a11 */ /* 0x000fe200078208ff */
[----:B------:R-:W-:Y:S01]  /*61c0*/  @P3 IMAD.X R144, R181, 0x1, R231, P0 ;  /* 0x00000001b5903824 */ /* 0x000fe200000e06e7 */
[C---:B------:R-:W-:Y:S02]  /*61d0*/  @P3 LEA R198, P0, R0.reuse, c[0x0][0x1c8], 0x1 ;  /* 0x0000720000c63a11 */ /* 0x040fe400078008ff */
[-C--:B------:R-:W-:Y:S04]  /*61e0*/  HMMA.16816.F32 R28, R188, R186.reuse, R28 ;  /* 0x000000babc1c723c */ /* 0x080fe8000000181c */
[----:B------:R-:W-:Y:S02]  /*61f0*/  IADD3 R142, R143, R194, RZ ;  /* 0x000000c28f8e7210 */ /* 0x000fe40007ffe0ff */
[----:B------:R-:W-:Y:S01]  /*6200*/  @P3 LEA.HI.X R197, R3, c[0x0][0x1cc], R2, 0x1, P1 ;  /* 0x0000730003c53a11 */ /* 0x000fe200008f0c02 */
[C---:B------:R-:W-:Y:S01]  /*6210*/  IMAD.IADD R3, R143.reuse, 0x1, R192 ;  /* 0x000000018f037824 */ /* 0x040fe200078e02c0 */
[C---:B------:R-:W-:Y:S04]  /*6220*/  HMMA.16816.F32 R32, R176.reuse, R186, R32 ;  /* 0x000000bab020723c */ /* 0x040fe80000001820 */
[----:B------:R-:W-:Y:S01]  /*6230*/  @P3 LEA.HI.X R199, R0, c[0x0][0x1cc], R144, 0x1, P0 ;  /* 0x0000730000c73a11 */ /* 0x000fe200000f0c90 */
[----:B------:R-:W-:Y:S01]  /*6240*/  IMAD.IADD R2, R143, 0x1, R193 ;  /* 0x000000018f027824 */ /* 0x000fe200078e02c1 */
[C---:B------:R-:W-:Y:S02]  /*6250*/  ISETP.GT.AND P1, PT, R142.reuse, RZ, PT ;  /* 0x000000ff8e00720c */ /* 0x040fe40003f24270 */
[-C--:B---3--:R-:W-:Y:S03]  /*6260*/  HMMA.16816.F32 R36, R176, R148.reuse, R36 ;  /* 0x00000094b024723c */ /* 0x088fe60000001824 */
[----:B------:R-:W-:Y:S02]  /*6270*/  ISETP.GT.AND P0, PT, R142, 0x1, PT ;  /* 0x000000018e00780c */ /* 0x000fe40003f04270 */
[----:B------:R-:W-:Y:S02]  /*6280*/  FSEL R182, R4, -INF , P1 ;  /* 0xff80000004b67808 */ /* 0x000fe40000800000 */
[----:B------:R-:W-:Y:S01]  /*6290*/  FSEL R183, R5, -INF , P0 ;  /* 0xff80000005b77808 */ /* 0x000fe20000000000 */
[C---:B------:R-:W-:Y:S04]  /*62a0*/  HMMA.16816.F32 R40, R188.reuse, R148, R40 ;  /* 0x00000094bc28723c */ /* 0x040fe80000001828 */
[C---:B------:R-:W-:Y:S02]  /*62b0*/  ISETP.GT.AND P1, PT, R3.reuse, RZ, PT ;  /* 0x000000ff0300720c */ /* 0x040fe40003f24270 */
[----:B------:R-:W-:Y:S02]  /*62c0*/  ISETP.GT.AND P0, PT, R3, 0x1, PT ;  /* 0x000000010300780c */ /* 0x000fe40003f04270 */
[-C--:B------:R-:W-:Y:S04]  /*62d0*/  HMMA.16816.F32 R44, R188, R150.reuse, R44 ;  /* 0x00000096bc2c723c */ /* 0x080fe8000000182c */
[----:B------:R-:W-:Y:S02]  /*62e0*/  FSEL R185, R6, -INF , P1 ;  /* 0xff80000006b97808 */ /* 0x000fe40000800000 */
[----:B------:R-:W-:Y:S02]  /*62f0*/  FSEL R184, R7, -INF , P0 ;  /* 0xff80000007b87808 */ /* 0x000fe40000000000 */
[C---:B------:R-:W-:Y:S01]  /*6300*/  HMMA.16816.F32 R48, R176.reuse, R150, R48 ;  /* 0x00000096b030723c */ /* 0x040fe20000001830 */
[----:B------:R-:W1:Y:S01]  /*6310*/  LDSM.16.M88.4 R4, [R214] ;  /* 0x00000000d604783b */ /* 0x000e620000000200 */
[----:B------:R-:W-:Y:S04]  /*6320*/  DEPBAR.LE SB0, 0x0 ;  /* 0x000080000000791a */ /* 0x000fe80000000000 */
[----:B------:R-:W-:Y:S01]  /*6330*/  IADD3 R0, R143, R145, RZ ;  /* 0x000000918f007210 */ /* 0x000fe20007ffe0ff */
[----:B------:R-:W-:Y:S02]  /*6340*/  IMAD.MOV.U32 R143, RZ, RZ, R228 ;  /* 0x000000ffff8f7224 */ /* 0x000fe400078e00e4 */
[----:B------:R-:W-:Y:S01]  /*6350*/  BAR.SYNC.DEFER_BLOCKING 0x0 ;  /* 0x0000000000007b1d */ /* 0x000fe20000010000 */
[C---:B------:R-:W-:Y:S02]  /*6360*/  ISETP.GT.AND P1, PT, R2.reuse, RZ, PT ;  /* 0x000000ff0200720c */ /* 0x040fe40003f24270 */
[----:B------:R-:W-:Y:S02]  /*6370*/  ISETP.GT.AND P0, PT, R2, 0x1, PT ;  /* 0x000000010200780c */ /* 0x000fe40003f04270 */
[----:B------:R-:W-:Y:S02]  /*6380*/  FSEL R187, R8, -INF , P1 ;  /* 0xff80000008bb7808 */ /* 0x000fe40000800000 */
[----:B------:R-:W-:Y:S02]  /*6390*/  ISETP.GT.AND P1, PT, R0, RZ, PT ;  /* 0x000000ff0000720c */ /* 0x000fe40003f24270 */
[----:B------:R-:W-:Y:S01]  /*63a0*/  FSEL R186, R9, -INF , P0 ;  /* 0xff80000009ba7808 */ /* 0x000fe20000000000 */
[----:B------:R-:W-:Y:S01]  /*63b0*/  IMAD.MOV.U32 R9, RZ, RZ, R213 ;  /* 0x000000ffff097224 */ /* 0x000fe200078e00d5 */
[----:B------:R-:W-:Y:S02]  /*63c0*/  FSEL R10, R10, -INF , P1 ;  /* 0xff8000000a0a7808 */ /* 0x000fe40000800000 */
[----:B------:R-:W-:Y:S02]  /*63d0*/  ISETP.GT.AND P0, PT, R0, 0x1, PT ;  /* 0x000000010000780c */ /* 0x000fe40003f04270 */
[----:B------:R-:W-:Y:S02]  /*63e0*/  ISETP.GT.AND P1, PT, R2, 0x8, PT ;  /* 0x000000080200780c */ /* 0x000fe40003f24270 */
[----:B------:R-:W-:Y:S02]  /*63f0*/  FSEL R11, R11, -INF , P0 ;  /* 0xff8000000b0b7808 */ /* 0x000fe40000000000 */
[----:B------:R-:W-:Y:S02]  /*6400*/  FSEL R12, R12, -INF , P1 ;  /* 0xff8000000c0c7808 */ /* 0x000fe40000800000 */
[----:B------:R-:W-:Y:S02]  /*6410*/  ISETP.GT.AND P0, PT, R2, 0x9, PT ;  /* 0x000000090200780c */ /* 0x000fe40003f04270 */
[----:B------:R-:W-:Y:S01]  /*6420*/  ISETP.GT.AND P1, PT, R0, 0x8, PT ;  /* 0x000000080000780c */ /* 0x000fe20003f24270 */
[----:B------:R-:W-:Y:S01]  /*6430*/  @!PT LDS RZ, [RZ] ;  /* 0x00000000fffff984 */ /* 0x000fe20000000800 */
[----:B------:R-:W-:Y:S01]  /*6440*/  @!PT LDS RZ, [RZ] ;  /* 0x00000000fffff984 */ /* 0x000fe20000000800 */
[----:B------:R-:W-:Y:S01]  /*6450*/  @!PT LDS RZ, [RZ] ;  /* 0x00000000fffff984 */ /* 0x000fe20000000800 */
[----:B------:R2:W-:Y:S01]  /*6460*/  @P3 LDGSTS.E.BYPASS.LTC128B.128 [R225+0x3100], [R202.64], !P6 ;  /* 0x03100000cae13fae */ /* 0x0005e2000f101d46 */
[----:B------:R-:W-:Y:S02]  /*6470*/  FSEL R13, R13, -INF , P0 ;  /* 0xff8000000d0d7808 */ /* 0x000fe40000000000 */
[----:B------:R-:W-:Y:S02]  /*6480*/  FSEL R14, R14, -INF , P1 ;  /* 0xff8000000e0e7808 */ /* 0x000fe40000800000 */
[----:B------:R-:W-:Y:S02]  /*6490*/  ISETP.GT.AND P0, PT, R0, 0x9, PT ;  /* 0x000000090000780c */ /* 0x000fe40003f04270 */
[----:B------:R-:W-:Y:S01]  /*64a0*/  ISETP.GT.AND P1, PT, R142, 0x8, PT ;  /* 0x000000088e00780c */ /* 0x000fe20003f24270 */
[-C--:B-1----:R-:W-:Y:S01]  /*64b0*/  HMMA.16816.F32 R52, R176, R4.reuse, R52 ;  /* 0x00000004b034723c */ /* 0x082fe20000001834 */
[----:B------:R1:W-:Y:S04]  /*64c0*/  @P3 LDGSTS.E.BYPASS.LTC128B.128 [R225+0x4100], [R200.64], !P5 ;  /* 0x04100000c8e13fae */ /* 0x0003e8000e901d46 */
[----:B------:R-:W-:Y:S02]  /*64d0*/  FSEL R15, R15, -INF , P0 ;  /* 0xff8000000f0f7808 */ /* 0x000fe40000000000 */
[----:B------:R-:W-:Y:S01]  /*64e0*/  FSEL R16, R16, -INF , P1 ;  /* 0xff80000010107808 */ /* 0x000fe20000800000 */
[C---:B------:R-:W-:Y:S01]  /*64f0*/  HMMA.16816.F32 R56, R188.reuse, R4, R56 ;  /* 0x00000004bc38723c */ /* 0x040fe20000001838 */
[----:B------:R3:W-:Y:S03]  /*6500*/  @P3 LDGSTS.E.BYPASS.LTC128B.128 [R225+0x5100], [R196.64], !P4 ;  /* 0x05100000c4e13fae */ /* 0x0007e6000e101d46 */
[----:B------:R-:W-:Y:S02]  /*6510*/  ISETP.GT.AND P1, PT, R3, 0x8, PT ;  /* 0x000000080300780c */ /* 0x000fe40003f24270 */
[----:B------:R-:W-:Y:S02]  /*6520*/  ISETP.GT.AND P0, PT, R142, 0x9, PT ;  /* 0x000000098e00780c */ /* 0x000fe40003f04270 */
[-C--:B------:R-:W-:Y:S01]  /*6530*/  HMMA.16816.F32 R60, R188, R6.reuse, R60 ;  /* 0x00000006bc3c723c */ /* 0x080fe2000000183c */
[----:B------:R4:W-:Y:S03]  /*6540*/  @P3 LDGSTS.E.BYPASS.LTC128B.128 [R225+0x3900], [R198.64], !P6 ;  /* 0x03900000c6e13fae */ /* 0x0009e6000f101d46 */
[----:B------:R-:W-:Y:S02]  /*6550*/  FSEL R17, R17, -INF , P0 ;  /* 0xff80000011117808 */ /* 0x000fe40000000000 */
[----:B------:R-:W-:Y:S02]  /*6560*/  ISETP.GT.AND P0, PT, R3, 0x9, PT ;  /* 0x000000090300780c */ /* 0x000fe40003f04270 */
[----:B------:R-:W-:Y:S04]  /*6570*/  HMMA.16816.F32 R64, R176, R6, R64 ;  /* 0x00000006b040723c */ /* 0x000fe80000001840 */
[----:B------:R-:W-:Y:S02]  /*6580*/  FSEL R18, R18, -INF , P1 ;  /* 0xff80000012127808 */ /* 0x000fe40000800000 */
[C---:B------:R-:W-:Y:S02]  /*6590*/  ISETP.GT.AND P1, PT, R142.reuse, 0x10, PT ;  /* 0x000000108e00780c */ /* 0x040fe40003f24270 */
[----:B------:R-:W-:Y:S02]  /*65a0*/  FSEL R19, R19, -INF , P0 ;  /* 0xff80000013137808 */ /* 0x000fe40000000000 */
[----:B------:R-:W-:Y:S02]  /*65b0*/  ISETP.GT.AND P0, PT, R142, 0x11, PT ;  /* 0x000000118e00780c */ /* 0x000fe40003f04270 */
[----:B------:R-:W-:Y:S01]  /*65c0*/  FSEL R193, R20, -INF , P1 ;  /* 0xff80000014c17808 */ /* 0x000fe20000800000 */
[----:B------:R-:W-:Y:S01]  /*65d0*/  IMAD.MOV.U32 R20, RZ, RZ, R227 ;  /* 0x000000ffff147224 */ /* 0x000fe200078e00e3 */
[----:B------:R-:W-:Y:S02]  /*65e0*/  ISETP.GT.AND P1, PT, R3, 0x10, PT ;  /* 0x000000100300780c */ /* 0x000fe40003f24270 */
[----:B------:R-:W-:Y:S02]  /*65f0*/  FSEL R192, R21, -INF , P0 ;  /* 0xff80000015c07808 */ /* 0x000fe40000000000 */
[----:B------:R-:W-:Y:S02]  /*6600*/  ISETP.GT.AND P0, PT, R3, 0x11, PT ;  /* 0x000000110300780c */ /* 0x000fe40003f04270 */
[----:B------:R-:W-:Y:S02]  /*6610*/  FSEL R194, R22, -INF , P1 ;  /* 0xff80000016c27808 */ /* 0x000fe40000800000 */
[----:B------:R-:W-:Y:S02]  /*6620*/  FMNMX.FTZ R4, R182, R140, !PT ;  /* 0x0000008cb6047209 */ /* 0x000fe40007810000 */
[C---:B------:R-:W-:Y:S02]  /*6630*/  ISETP.GT.AND P1, PT, R2.reuse, 0x10, PT ;  /* 0x000000100200780c */ /* 0x040fe40003f24270 */
[----:B------:R-:W-:Y:S02]  /*6640*/  FSEL R195, R23, -INF , P0 ;  /* 0xff80000017c37808 */ /* 0x000fe40000000000 */
[----:B------:R-:W-:Y:S02]  /*6650*/  FMNMX.FTZ R4, R183, R4, !PT ;  /* 0x00000004b7047209 */ /* 0x000fe40007810000 */
[----:B------:R-:W-:Y:S02]  /*6660*/  ISETP.GT.AND P0, PT, R2, 0x11, PT ;  /* 0x000000110200780c */ /* 0x000fe40003f04270 */
[----:B------:R-:W-:Y:S02]  /*6670*/  FSEL R206, R24, -INF , P1 ;  /* 0xff80000018ce7808 */ /* 0x000fe40000800000 */
[----:B------:R-:W-:Y:S02]  /*6680*/  ISETP.GT.AND P1, PT, R0, 0x10, PT ;  /* 0x000000100000780c */ /* 0x000fe40003f24270 */
        /* <DEDUP_REMOVED lines=27> */
[C---:B------:R-:W-:Y:S02]  /*6840*/  ISETP.GT.AND P0, PT, R142.reuse, 0x21, PT ;  /* 0x000000218e00780c */ /* 0x040fe40003f04270 */
[----:B------:R-:W-:Y:S02]  /*6850*/  FMNMX.FTZ R145, R189, R145, !PT ;  /* 0x00000091bd917209 */ /* 0x000fe40007810000 */
[----:B------:R-:W-:Y:S02]  /*6860*/  FSEL R233, R37, -INF , P0 ;  /* 0xff80000025e97808 */ /* 0x000fe40000000000 */
[C---:B------:R-:W-:Y:S02]  /*6870*/  ISETP.GT.AND P1, PT, R3.reuse, 0x20, PT ;  /* 0x000000200300780c */ /* 0x040fe40003f24270 */
[----:B------:R-:W-:Y:S02]  /*6880*/  ISETP.GT.AND P0, PT, R142, 0x28, PT ;  /* 0x000000288e00780c */ /* 0x000fe40003f04270 */
[----:B------:R-:W-:Y:S02]  /*6890*/  FMNMX.FTZ R145, R232, R145, !PT ;  /* 0x00000091e8917209 */ /* 0x000fe40007810000 */
[----:B------:R-:W-:Y:S02]  /*68a0*/  FSEL R249, R38, -INF , P1 ;  /* 0xff80000026f97808 */ /* 0x000fe40000800000 */
[----:B------:R-:W-:Y:S02]  /*68b0*/  ISETP.GT.AND P1, PT, R3, 0x21, PT ;  /* 0x000000210300780c */ /* 0x000fe40003f24270 */
[----:B------:R-:W-:Y:S02]  /*68c0*/  FSEL R234, R48, -INF , P0 ;  /* 0xff80000030ea7808 */ /* 0x000fe40000000000 */
[C---:B------:R-:W-:Y:S02]  /*68d0*/  ISETP.GT.AND P0, PT, R142.reuse, 0x29, PT ;  /* 0x000000298e00780c */ /* 0x040fe40003f04270 */
[----:B------:R-:W-:Y:S02]  /*68e0*/  FMNMX.FTZ R145, R233, R145, !PT ;  /* 0x00000091e9917209 */ /* 0x000fe40007810000 */
[----:B------:R-:W-:Y:S02]  /*68f0*/  FSEL R252, R39, -INF , P1 ;  /* 0xff80000027fc7808 */ /* 0x000fe40000800000 */
[----:B------:R-:W-:Y:S02]  /*6900*/  ISETP.GT.AND P1, PT, R142, 0x30, PT ;  /* 0x000000308e00780c */ /* 0x000fe40003f24270 */
[----:B------:R-:W-:Y:S02]  /*6910*/  FSEL R235, R49, -INF , P0 ;  /* 0xff80000031eb7808 */ /* 0x000fe40000000000 */
[----:B------:R-:W-:Y:S02]  /*6920*/  FMNMX.FTZ R145, R234, R145, !PT ;  /* 0x00000091ea917209 */ /* 0x000fe40007810000 */
[----:B------:R-:W-:Y:S02]  /*6930*/  FSEL R236, R52, -INF , P1 ;  /* 0xff80000034ec7808 */ /* 0x000fe40000800000 */
[C---:B------:R-:W-:Y:S02]  /*6940*/  ISETP.GT.AND P0, PT, R142.reuse, 0x31, PT ;  /* 0x000000318e00780c */ /* 0x040fe40003f04270 */
[----:B------:R-:W-:Y:S02]  /*6950*/  FMNMX.FTZ R145, R235, R145, !PT ;  /* 0x00000091eb917209 */ /* 0x000fe40007810000 */
[----:B------:R-:W-:Y:S02]  /*6960*/  FSEL R251, R53, -INF , P0 ;  /* 0xff80000035fb7808 */ /* 0x000fe40000000000 */
[----:B------:R-:W-:Y:S02]  /*6970*/  ISETP.GT.AND P1, PT, R142, 0x38, PT ;  /* 0x000000388e00780c */ /* 0x000fe40003f24270 */
[----:B------:R-:W-:Y:S02]  /*6980*/  FMNMX.FTZ R145, R236, R145, !PT ;  /* 0x00000091ec917209 */ /* 0x000fe40007810000 */
[----:B------:R-:W-:Y:S02]  /*6990*/  FSEL R24, R64, -INF , P1 ;  /* 0xff80000040187808 */ /* 0x000fe40000800000 */
[----:B------:R-:W-:Y:S02]  /*69a0*/  ISETP.GT.AND P0, PT, R142, 0x39, PT ;  /* 0x000000398e00780c */ /* 0x000fe40003f04270 */
        /* <DEDUP_REMOVED lines=9> */
[----:B------:R-:W-:Y:S02]  /*6a40*/  ISETP.GT.AND P0, PT, R2, 0x21, PT ;  /* 0x000000210200780c */ /* 0x000fe40003f04270 */
[----:B------:R-:W-:Y:S02]  /*6a50*/  FMNMX.FTZ R144, R19, R144, !PT ;  /* 0x0000009013907209 */ /* 0x000fe40007810000 */
        /* <DEDUP_REMOVED lines=9> */
[----:B------:R-:W-:Y:S02]  /*6af0*/  ISETP.GT.AND P0, PT, R3, 0x29, PT ;  /* 0x000000290300780c */ /* 0x000fe40003f04270 */
[----:B------:R-:W-:Y:S01]  /*6b00*/  FMNMX.FTZ R144, R190, R144, !PT ;  /* 0x00000090be907209 */ /* 0x000fe20007810000 */
[----:B-1----:R-:W-:Y:S01]  /*6b10*/  IMAD.MOV.U32 R200, RZ, RZ, R246 ;  /* 0x000000ffffc87224 */ /* 0x002fe200078e00f6 */
[----:B------:R-:W-:Y:S02]  /*6b20*/  FMNMX.FTZ R4, R187, R146, !PT ;  /* 0x00000092bb047209 */ /* 0x000fe40007810000 */
[----:B------:R-:W-:Y:S02]  /*6b30*/  FSEL R250, R50, -INF , P1 ;  /* 0xff80000032fa7808 */ /* 0x000fe40000800000 */
[----:B------:R-:W-:Y:S02]  /*6b40*/  ISETP.GT.AND P1, PT, R3, 0x30, PT ;  /* 0x000000300300780c */ /* 0x000fe40003f24270 */
[----:B------:R-:W-:Y:S02]  /*6b50*/  FSEL R239, R51, -INF , P0 ;  /* 0xff80000033ef7808 */ /* 0x000fe40000000000 */
[----:B------:R-:W-:Y:S02]  /*6b60*/  ISETP.GT.AND P0, PT, R3, 0x31, PT ;  /* 0x000000310300780c */ /* 0x000fe40003f04270 */
[----:B------:R-:W-:Y:S02]  /*6b70*/  FMNMX.FTZ R145, R145, R5, !PT ;  /* 0x0000000591917209 */ /* 0x000fe40007810000 */
[----:B------:R-:W-:Y:S02]  /*6b80*/  FMNMX.FTZ R144, R191, R144, !PT ;  /* 0x00000090bf907209 */ /* 0x000fe40007810000 */
[----:B------:R-:W-:Y:S01]  /*6b90*/  FSEL R247, R55, -INF , P0 ;  /* 0xff80000037f77808 */ /* 0x000fe20000000000 */
[----:B------:R-:W1:Y:S01]  /*6ba0*/  SHFL.BFLY PT, R6, R145, 0x1, 0x1f ;  /* 0x0c201f0091067f89 */ /* 0x000e6200000e0000 */
[----:B------:R-:W-:Y:S02]  /*6bb0*/  MOV R8, R224 ;  /* 0x000000e000087202 */ /* 0x000fe40000000f00 */
[----:B------:R-:W-:Y:S02]  /*6bc0*/  FSEL R224, R54, -INF , P1 ;  /* 0xff80000036e07808 */ /* 0x000fe40000800000 */
[----:B------:R-:W-:Y:S02]  /*6bd0*/  FMNMX.FTZ R4, R186, R4, !PT ;  /* 0x00000004ba047209 */ /* 0x000fe40007810000 */
[C---:B------:R-:W-:Y:S02]  /*6be0*/  ISETP.GT.AND P1, PT, R3.reuse, 0x38, PT ;  /* 0x000000380300780c */ /* 0x040fe40003f24270 */
[----:B------:R-:W-:Y:S02]  /*6bf0*/  ISETP.GT.AND P0, PT, R3, 0x39, PT ;  /* 0x000000390300780c */ /* 0x000fe40003f04270 */
[----:B------:R-:W-:Y:S02]  /*6c00*/  FMNMX.FTZ R3, R10, R147, !PT ;  /* 0x000000930a037209 */ /* 0x000fe40007810000 */
[----:B------:R-:W-:Y:S02]  /*6c10*/  FMNMX.FTZ R144, R249, R144, !PT ;  /* 0x00000090f9907209 */ /* 0x000fe40007810000 */
[----:B------:R-:W-:Y:S02]  /*6c20*/  FMNMX.FTZ R4, R12, R4, !PT ;  /* 0x000000040c047209 */ /* 0x000fe40007810000 */
[----:B------:R-:W-:Y:S02]  /*6c30*/  FMNMX.FTZ R3, R11, R3, !PT ;  /* 0x000000030b037209 */ /* 0x000fe40007810000 */
[----:B------:R-:W-:Y:S02]  /*6c40*/  FMNMX.FTZ R144, R252, R144, !PT ;  /* 0x00000090fc907209 */ /* 0x000fe40007810000 */
[----:B------:R-:W-:Y:S01]  /*6c50*/  FSEL R25, R66, -INF , P1 ;  /* 0xff80000042197808 */ /* 0x000fe20000800000 */
[----:B------:R-:W-:Y:S01]  /*6c60*/  IMAD.MOV.U32 R66, RZ, RZ, R24 ;  /* 0x000000ffff427224 */ /* 0x000fe200078e0018 */
[----:B------:R-:W-:Y:S02]  /*6c70*/  FMNMX.FTZ R4, R13, R4, !PT ;  /* 0x000000040d047209 */ /* 0x000fe40007810000 */
[----:B------:R-:W-:Y:S02]  /*6c80*/  ISETP.GT.AND P1, PT, R2, 0x28, PT ;  /* 0x000000280200780c */ /* 0x000fe40003f24270 */
[----:B------:R-:W-:Y:S02]  /*6c90*/  FMNMX.FTZ R3, R14, R3, !PT ;  /* 0x000000030e037209 */ /* 0x000fe40007810000 */
[----:B------:R-:W-:Y:S02]  /*6ca0*/  FMNMX.FTZ R144, R250, R144, !PT ;  /* 0x00000090fa907209 */ /* 0x000fe40007810000 */
[----:B------:R-:W-:Y:S02]  /*6cb0*/  FSEL R51, R44, -INF , P1 ;  /* 0xff8000002c337808 */ /* 0x000fe40000800000 */
[----:B------:R-:W-:Y:S01]  /*6cc0*/  FSEL R242, R67, -INF , P0 ;  /* 0xff80000043f27808 */ /* 0x000fe20000000000 */
[----:B------:R-:W-:Y:S01]  /*6cd0*/  IMAD.MOV.U32 R67, RZ, RZ, R251 ;  /* 0x000000ffff437224 */ /* 0x000fe200078e00fb */
[----:B------:R-:W-:Y:S02]  /*6ce0*/  FMNMX.FTZ R4, R206, R4, !PT ;  /* 0x00000004ce047209 */ /* 0x000fe40007810000 */
[----:B------:R-:W-:Y:S02]  /*6cf0*/  FMNMX.FTZ R3, R15, R3, !PT ;  /* 0x000000030f037209 */ /* 0x000fe40007810000 */
[----:B------:R-:W-:Y:S02]  /*6d00*/  ISETP.GT.AND P0, PT, R2, 0x29, PT ;  /* 0x000000290200780c */ /* 0x000fe40003f04270 */
[----:B------:R-:W-:Y:S02]  /*6d10*/  ISETP.GT.AND P1, PT, R0, 0x28, PT ;  /* 0x000000280000780c */ /* 0x000fe40003f24270 */
[----:B------:R-:W-:Y:S02]  /*6d20*/  FMNMX.FTZ R144, R239, R144, !PT ;  /* 0x00000090ef907209 */ /* 0x000fe40007810000 */
[----:B------:R-:W-:Y:S02]  /*6d30*/  FMNMX.FTZ R4, R205, R4, !PT ;  /* 0x00000004cd047209 */ /* 0x000fe40007810000 */
[----:B------:R-:W-:Y:S02]  /*6d40*/  FSEL R245, R45, -INF , P0 ;  /* 0xff8000002df57808 */ /* 0x000fe40000000000 */
[----:B------:R-:W-:Y:S02]  /*6d50*/  FSEL R43, R46, -INF , P1 ;  /* 0xff8000002e2b7808 */ /* 0x000fe40000800000 */
[----:B------:R-:W-:Y:S01]  /*6d60*/  ISETP.GT.AND P0, PT, R0, 0x29, PT ;  /* 0x000000290000780c */ /* 0x000fe20003f04270 */
[----:B------:R-:W-:Y:S01]  /*6d70*/  IMAD.MOV.U32 R201, RZ, RZ, R245 ;  /* 0x000000ffffc97224 */ /* 0x000fe200078e00f5 */
[----:B------:R-:W-:Y:S02]  /*6d80*/  ISETP.GT.AND P1, PT, R2, 0x30, PT ;  /* 0x000000300200780c */ /* 0x000fe40003f24270 */
[----:B------:R-:W-:Y:S02]  /*6d90*/  FMNMX.FTZ R3, R207, R3, !PT ;  /* 0x00000003cf037209 */ /* 0x000fe40007810000 */
[----:B------:R-:W-:Y:S02]  /*6da0*/  FMNMX.FTZ R144, R224, R144, !PT ;  /* 0x00000090e0907209 */ /* 0x000fe40007810000 */
[----:B------:R-:W-:Y:S02]  /*6db0*/  FSEL R56, R56, -INF , P1 ;  /* 0xff80000038387808 */ /* 0x000fe40000800000 */
[----:B------:R-:W-:Y:S02]  /*6dc0*/  FMNMX.FTZ R3, R227, R3, !PT ;  /* 0x00000003e3037209 */ /* 0x000fe40007810000 */
[----:B------:R-:W-:Y:S02]  /*6dd0*/  FMNMX.FTZ R4, R228, R4, !PT ;  /* 0x00000004e4047209 */ /* 0x000fe40007810000 */
        /* <DEDUP_REMOVED lines=10> */
[----:B-1----:R-:W-:Y:S02]  /*6e80*/  FMNMX.FTZ R145, R145, R6, !PT ;  /* 0x0000000691917209 */ /* 0x002fe40007810000 */
[----:B------:R-:W-:Y:S02]  /*6e90*/  FMNMX.FTZ R144, R25, R144, !PT ;  /* 0x0000009019907209 */ /* 0x000fe40007810000 */
[----:B------:R-:W-:Y:S01]  /*6ea0*/  FMNMX.FTZ R2, R231, R2, !PT ;  /* 0x00000002e7027209 */ /* 0x000fe20007810000 */
[----:B------:R-:W-:Y:S01]  /*6eb0*/  FMUL.FTZ R149, R145, c[0x0][0x2d0] ;  /* 0x0000b40091957a20 */ /* 0x000fe20000410000 */
[----:B------:R-:W-:Y:S02]  /*6ec0*/  FMNMX.FTZ R4, R241, R4, !PT ;  /* 0x00000004f1047209 */ /* 0x000fe40007810000 */
[----:B------:R-:W-:Y:S02]  /*6ed0*/  FSEL R244, R61, -INF , P1 ;  /* 0xff8000003df47808 */ /* 0x000fe40000800000 */
[----:B------:R-:W-:Y:S02]  /*6ee0*/  FMNMX.FTZ R144, R242, R144, !PT ;  /* 0x00000090f2907209 */ /* 0x000fe40007810000 */
[----:B------:R-:W-:Y:S02]  /*6ef0*/  FSETP.NEU.FTZ.AND P1, PT, R145, -INF , PT ;  /* 0xff8000009100780b */ /* 0x000fe40003f3d000 */
[----:B------:R-:W-:Y:S01]  /*6f00*/  FSEL R27, R60, -INF , P0 ;  /* 0xff8000003c1b7808 */ /* 0x000fe20000000000 */
[----:B------:R-:W1:Y:S01]  /*6f10*/  SHFL.BFLY PT, R5, R144, 0x2, 0x1f ;  /* 0x0c401f0090057f89 */ /* 0x000e6200000e0000 */
[----:B------:R-:W-:Y:S02]  /*6f20*/  FMNMX.FTZ R2, R64, R2, !PT ;  /* 0x0000000240027209 */ /* 0x000fe40007810000 */
[----:B------:R-:W-:Y:S02]  /*6f30*/  FMNMX.FTZ R4, R243, R4, !PT ;  /* 0x00000004f3047209 */ /* 0x000fe40007810000 */
[C---:B------:R-:W-:Y:S02]  /*6f40*/  ISETP.GT.AND P0, PT, R0.reuse, 0x31, PT ;  /* 0x000000310000780c */ /* 0x040fe40003f04270 */
[----:B------:R-:W-:Y:S02]  /*6f50*/  FSEL R149, R149, RZ, P1 ;  /* 0x000000ff95957208 */ /* 0x000fe40000800000 */
[----:B------:R-:W-:Y:S02]  /*6f60*/  FMNMX.FTZ R4, R51, R4, !PT ;  /* 0x0000000433047209 */ /* 0x000fe40007810000 */
[----:B------:R-:W-:Y:S01]  /*6f70*/  FSEL R26, R59, -INF , P0 ;  /* 0xff8000003b1a7808 */ /* 0x000fe20000000000 */
[--C-:B------:R-:W-:Y:S01]  /*6f80*/  FFMA.FTZ R3, R183, c[0x0][0x2d0], -R149.reuse ;  /* 0x0000b400b7037a23 */ /* 0x100fe20000010895 */
[----:B------:R-:W-:Y:S02]  /*6f90*/  ISETP.GT.AND P0, PT, R0, 0x38, PT ;  /* 0x000000380000780c */ /* 0x000fe40003f04270 */
[----:B------:R-:W-:Y:S01]  /*6fa0*/  FMNMX.FTZ R2, R246, R2, !PT ;  /* 0x00000002f6027209 */ /* 0x000fe20007810000 */
[----:B------:R-:W-:Y:S01]  /*6fb0*/  MUFU.EX2 R22, R3 ;  /* 0x0000000300167308 */ /* 0x000fe20000000800 */
[----:B------:R-:W-:Y:S02]  /*6fc0*/  FSEL R213, R62, -INF , P0 ;  /* 0xff8000003ed57808 */ /* 0x000fe40000000000 */
[----:B------:R-:W-:Y:S02]  /*6fd0*/  ISETP.GT.AND P0, PT, R0, 0x39, PT ;  /* 0x000000390000780c */ /* 0x000fe40003f04270 */
[----:B------:R-:W-:Y:S01]  /*6fe0*/  FMNMX.FTZ R0, R43, R2, !PT ;  /* 0x000000022b007209 */ /* 0x000fe20007810000 */
[----:B------:R-:W-:Y:S01]  /*6ff0*/  FFMA.FTZ R2, R182, c[0x0][0x2d0], -R149 ;  /* 0x0000b400b6027a23 */ /* 0x000fe20000010895 */
[----:B------:R-:W-:Y:S02]  /*7000*/  FMNMX.FTZ R4, R245, R4, !PT ;  /* 0x00000004f5047209 */ /* 0x000fe40007810000 */
[----:B-1----:R-:W-:Y:S01]  /*7010*/  FMNMX.FTZ R144, R144, R5, !PT ;  /* 0x0000000590907209 */ /* 0x002fe20007810000 */
[----:B------:R1:W-:Y:S01]  /*7020*/  MUFU.EX2 R240, R2 ;  /* 0x0000000200f07308 */ /* 0x0003e20000000800 */
[----:B------:R-:W-:Y:S02]  /*7030*/  FMNMX.FTZ R4, R56, R4, !PT ;  /* 0x0000000438047209 */ /* 0x000fe40007810000 */
[----:B------:R-:W-:Y:S01]  /*7040*/  FSEL R148, R63, -INF , P0 ;  /* 0xff8000003f947808 */ /* 0x000fe20000000000 */
[----:B------:R-:W3:Y:S01]  /*7050*/  SHFL.BFLY PT, R7, R144, 0x1, 0x1f ;  /* 0x0c201f0090077f89 */ /* 0x000ee200000e0000 */
[----:B------:R-:W-:Y:S02]  /*7060*/  FMNMX.FTZ R4, R237, R4, !PT ;  /* 0x00000004ed047209 */ /* 0x000fe40007810000 */
[----:B------:R-:W-:Y:S02]  /*7070*/  FMNMX.FTZ R0, R248, R0, !PT ;  /* 0x00000000f8007209 */ /* 0x000fe40007810000 */
[----:B------:R-:W-:Y:S02]  /*7080*/  FMNMX.FTZ R4, R27, R4, !PT ;  /* 0x000000041b047209 */ /* 0x000fe40007810000 */
[----:B------:R-:W-:Y:S02]  /*7090*/  FMNMX.FTZ R0, R238, R0, !PT ;  /* 0x00000000ee007209 */ /* 0x000fe40007810000 */
[----:B------:R-:W-:Y:S02]  /*70a0*/  FMNMX.FTZ R4, R244, R4, !PT ;  /* 0x00000004f4047209 */ /* 0x000fe40007810000 */
[----:B------:R-:W-:Y:S02]  /*70b0*/  FMNMX.FTZ R0, R26, R0, !PT ;  /* 0x000000001a007209 */ /* 0x000fe40007810000 */
[----:B--2---:R-:W-:Y:S01]  /*70c0*/  MOV R203, R244 ;  /* 0x000000f400cb7202 */ /* 0x004fe20000000f00 */
[----:B------:R-:W2:Y:S01]  /*70d0*/  SHFL.BFLY PT, R6, R4, 0x2, 0x1f ;  /* 0x0c401f0004067f89 */ /* 0x000ea200000e0000 */
[----:B------:R-:W-:Y:S02]  /*70e0*/  FMNMX.FTZ R0, R213, R0, !PT ;  /* 0x00000000d5007209 */ /* 0x000fe40007810000 */
[----:B----4-:R-:W-:Y:S02]  /*70f0*/  MOV R199, R43 ;  /* 0x0000002b00c77202 */ /* 0x010fe40000000f00 */
[----:B------:R-:W-:Y:S02]  /*7100*/  FMNMX.FTZ R0, R148, R0, !PT ;  /* 0x0000000094007209 */ /* 0x000fe40007810000 */
[----:B-1----:R-:W-:Y:S02]  /*7110*/  @P3 IADD3 R2, P0, R180, R9, RZ ;  /* 0x00000009b4023210 */ /* 0x002fe40007f1e0ff */
[----:B---3--:R-:W-:Y:S03]  /*7120*/  FMNMX.FTZ R144, R144, R7, !PT ;  /* 0x0000000790907209 */ /* 0x008fe60007810000 */
[C---:B------:R-:W-:Y:S01]  /*7130*/  @P3 IMAD.X R5, R181.reuse, 0x1, R8, P0 ;  /* 0x00000001b5053824 */ /* 0x040fe200000e0608 */
[----:B------:R-:W-:Y:S01]  /*7140*/  @P3 LEA R8, P0, R2, c[0x0][0x1c8], 0x1 ;  /* 0x0000720002083a11 */ /* 0x000fe200078008ff */
[----:B------:R-:W-:Y:S03]  /*7150*/  FMUL.FTZ R150, R144, c[0x0][0x2d0] ;  /* 0x0000b40090967a20 */ /* 0x000fe60000410000 */
[----:B------:R-:W-:Y:S01]  /*7160*/  @P3 LEA.HI.X R9, R2, c[0x0][0x1cc], R5, 0x1, P0 ;  /* 0x0000730002093a11 */ /* 0x000fe200000f0c05 */
[----:B------:R-:W-:Y:S01]  /*7170*/  FFMA.FTZ R2, R16, c[0x0][0x2d0], -R149 ;  /* 0x0000b40010027a23 */ /* 0x000fe20000010895 */
[----:B------:R-:W-:Y:S03]  /*7180*/  @P3 IADD3 R3, P0, R180, R20, RZ ;  /* 0x00000014b4033210 */ /* 0x000fe60007f1e0ff */
[----:B------:R1:W-:Y:S01]  /*7190*/  MUFU.EX2 R20, R2 ;  /* 0x0000000200147308 */ /* 0x0003e20000000800 */
[----:B------:R-:W-:Y:S01]  /*71a0*/  @P3 IADD3.X R5, R181, R143, RZ, P0, !PT ;  /* 0x0000008fb5053210 */ /* 0x000fe200007fe4ff */
[----:B------:R3:W-:Y:S01]  /*71b0*/  @P3 LDGSTS.E.BYPASS.LTC128B.128 [R225+0x4900], [R8.64], !P5 ;  /* 0x0490000008e13fae */ /* 0x0007e2000e901d46 */
[----:B--2---:R-:W-:Y:S02]  /*71c0*/  FMNMX.FTZ R4, R4, R6, !PT ;  /* 0x0000000604047209 */ /* 0x004fe40007810000 */
[C---:B------:R-:W-:Y:S04]  /*71d0*/  @P3 LEA R6, P0, R3.reuse, c[0x0][0x1c8], 0x1 ;  /* 0x0000720003063a11 */ /* 0x040fe800078008ff */
[----:B------:R-:W-:Y:S01]  /*71e0*/  @P3 LEA.HI.X R7, R3, c[0x0][0x1cc], R5, 0x1, P0 ;  /* 0x0000730003073a11 */ /* 0x000fe200000f0c05 */
[----:B------:R-:W-:Y:S01]  /*71f0*/  FFMA.FTZ R3, R17, c[0x0][0x2d0], -R149 ;  /* 0x0000b40011037a23 */ /* 0x000fe20000010895 */
[----:B------:R-:W-:Y:S01]  /*7200*/  FSETP.NEU.FTZ.AND P0, PT, R144, -INF , PT ;  /* 0xff8000009000780b */ /* 0x000fe20003f1d000 */
[----:B------:R-:W2:Y:S02]  /*7210*/  SHFL.BFLY PT, R143, R4, 0x1, 0x1f ;  /* 0x0c201f00048f7f89 */ /* 0x000ea400000e0000 */
[----:B------:R4:W-:Y:S01]  /*7220*/  MUFU.EX2 R48, R3 ;  /* 0x0000000300307308 */ /* 0x0009e20000000800 */
[----:B------:R-:W-:Y:S05]  /*7230*/  FSEL R150, R150, RZ, P0 ;  /* 0x000000ff96967208 */ /* 0x000fea0000000000 */
[----:B------:R3:W-:Y:S08]  /*7240*/  @P3 LDGSTS.E.BYPASS.LTC128B.128 [R225+0x5900], [R6.64], !P4 ;  /* 0x0590000006e13fae */ /* 0x0007f0000e101d46 */
[----:B-1----:R-:W1:Y:S01]  /*7250*/  SHFL.BFLY PT, R2, R0, 0x2, 0x1f ;  /* 0x0c401f0000027f89 */ /* 0x002e6200000e0000 */
[----:B--2---:R-:W-:Y:S01]  /*7260*/  FMNMX.FTZ R143, R4, R143, !PT ;  /* 0x0000008f048f7209 */ /* 0x004fe20007810000 */
[--C-:B------:R-:W-:Y:S06]  /*7270*/  FFMA.FTZ R4, R19, c[0x0][0x2d0], -R150.reuse ;  /* 0x0000b40013047a23 */ /* 0x100fec0000010896 */
[----:B------:R-:W-:Y:S01]  /*7280*/  LDSM.16.MT88.4 R36, [R210+0x100] ;  /* 0x00010000d224783b */ /* 0x000fe20000004200 */
[--C-:B----4-:R-:W-:Y:S02]  /*7290*/  FFMA.FTZ R3, R185, c[0x0][0x2d0], -R150.reuse ;  /* 0x0000b400b9037a23 */ /* 0x110fe40000010896 */
[----:B------:R-:W-:Y:S01]  /*72a0*/  FMUL.FTZ R151, R143, c[0x0][0x2d0] ;  /* 0x0000b4008f977a20 */ /* 0x000fe20000410000 */
[----:B------:R-:W-:Y:S01]  /*72b0*/  MUFU.EX2 R46, R4 ;  /* 0x00000004002e7308 */ /* 0x000fe20000000800 */
[----:B------:R-:W-:Y:S03]  /*72c0*/  IMAD.MOV.U32 R185, RZ, RZ, R27 ;  /* 0x000000ffffb97224 */ /* 0x000fe600078e001b */
[----:B------:R-:W-:Y:S06]  /*72d0*/  LDSM.16.MT88.4 R52, [R209+0x1100] ;  /* 0x00110000d134783b */ /* 0x000fec0000004200 */
[----:B------:R2:W-:Y:S01]  /*72e0*/  MUFU.EX2 R28, R3 ;  /* 0x00000003001c7308 */ /* 0x0005e20000000800 */
[----:B-1----:R-:W-:Y:S01]  /*72f0*/  FMNMX.FTZ R0, R0, R2, !PT ;  /* 0x0000000200007209 */ /* 0x002fe20007810000 */
[--C-:B------:R-:W-:Y:S01]  /*7300*/  FFMA.FTZ R2, R18, c[0x0][0x2d0], -R150.reuse ;  /* 0x0000b40012027a23 */ /* 0x100fe20000010896 */
[----:B------:R-:W0:Y:S07]  /*7310*/  LDGDEPBAR ;  /* 0x00000000000079af */ /* 0x000e2e0000000000 */
[----:B------:R1:W4:Y:S01]  /*7320*/  MUFU.EX2 R49, R2 ;  /* 0x0000000200317308 */ /* 0x0003220000000800 */
[----:B--2---:R-:W-:Y:S09]  /*7330*/  FFMA.FTZ R3, R184, c[0x0][0x2d0], -R150 ;  /* 0x0000b400b8037a23 */ /* 0x004ff20000010896 */
[----:B------:R2:W-:Y:S01]  /*7340*/  MUFU.EX2 R47, R3 ;  /* 0x00000003002f7308 */ /* 0x0005e20000000800 */
[----:B-1----:R-:W1:Y:S01]  /*7350*/  SHFL.BFLY PT, R2, R0, 0x1, 0x1f ;  /* 0x0c201f0000027f89 */ /* 0x002e6200000e0000 */
[----:B----4-:R-:W-:Y:S02]  /*7360*/  F2FP.PACK_AB R179, R46, R49 ;  /* 0x000000312eb3723e */ /* 0x010fe400000000ff */
[----:B--2---:R-:W-:Y:S02]  /*7370*/  FSEL R3, R145, RZ, P1 ;  /* 0x000000ff91037208 */ /* 0x004fe40000800000 */
[----:B------:R-:W-:Y:S04]  /*7380*/  FSETP.NEU.FTZ.AND P1, PT, R143, -INF , PT ;  /* 0xff8000008f00780b */ /* 0x000fe80003f3d000 */
        /* <DEDUP_REMOVED lines=8> */
[----:B------:R-:W-:Y:S01]  /*7410*/  FSEL R184, R184, RZ, P0 ;  /* 0x000000ffb8b87208 */ /* 0x000fe20000000000 */
[----:B------:R-:W-:Y:S06]  /*7420*/  IMAD.MOV.U32 R187, RZ, RZ, R26 ;  /* 0x000000ffffbb7224 */ /* 0x000fec00078e001a */
[----:B------:R2:W4:Y:S01]  /*7430*/  MUFU.EX2 R21, R4 ;  /* 0x0000000400157308 */ /* 0x0005220000000800 */
[--C-:B-1----:R-:W-:Y:S09]  /*7440*/  FFMA.FTZ R0, R13, c[0x0][0x2d0], -R151.reuse ;  /* 0x0000b4000d007a23 */ /* 0x102ff20000010897 */
[----:B------:R1:W-:Y:S01]  /*7450*/  MUFU.EX2 R17, R0 ;  /* 0x0000000000117308 */ /* 0x0003e20000000800 */
[----:B--2---:R-:W-:Y:S02]  /*7460*/  FFMA.FTZ R4, R186, c[0x0][0x2d0], -R151 ;  /* 0x0000b400ba047a23 */ /* 0x004fe40000010897 */
[----:B------:R-:W-:Y:S07]  /*7470*/  IMAD.MOV.U32 R186, RZ, RZ, R22 ;  /* 0x000000ffffba7224 */ /* 0x000fee00078e0016 */
[----:B------:R2:W2:Y:S01]  /*7480*/  MUFU.EX2 R5, R4 ;  /* 0x0000000400057308 */ /* 0x0004a20000000800 */
[----:B----4-:R-:W-:Y:S01]  /*7490*/  IMAD.MOV.U32 R197, RZ, RZ, R21 ;  /* 0x000000ffffc57224 */ /* 0x010fe200078e0015 */
[----:B------:R-:W-:Y:S01]  /*74a0*/  F2FP.PACK_AB R176, R186, R240 ;  /* 0x000000f0bab0723e */ /* 0x000fe200000000ff */
[--C-:B-1----:R-:W-:Y:S07]  /*74b0*/  FFMA.FTZ R0, R10, c[0x0][0x2d0], -R184.reuse ;  /* 0x0000b4000a007a23 */ /* 0x102fee00000108b8 */
[----:B------:R1:W-:Y:S01]  /*74c0*/  MUFU.EX2 R44, R0 ;  /* 0x00000000002c7308 */ /* 0x0003e20000000800 */
[--C-:B--2---:R-:W-:Y:S02]  /*74d0*/  FFMA.FTZ R4, R15, c[0x0][0x2d0], -R184.reuse ;  /* 0x0000b4000f047a23 */ /* 0x104fe400000108b8 */
[----:B------:R-:W-:Y:S07]  /*74e0*/  IMAD.MOV.U32 R198, RZ, RZ, R5 ;  /* 0x000000ffffc67224 */ /* 0x000fee00078e0005 */
[----:B------:R-:W-:Y:S01]  /*74f0*/  MUFU.EX2 R16, R4 ;  /* 0x0000000400107308 */ /* 0x000fe20000000800 */
[----:B------:R-:W-:Y:S01]  /*7500*/  F2FP.PACK_AB R180, R198, R197 ;  /* 0x000000c5c6b4723e */ /* 0x000fe200000000ff */
[--C-:B-1----:R-:W-:Y:S08]  /*7510*/  FFMA.FTZ R0, R11, c[0x0][0x2d0], -R184.reuse ;  /* 0x0000b4000b007a23 */ /* 0x102ff000000108b8 */
[----:B------:R1:W2:Y:S02]  /*7520*/  MUFU.EX2 R18, R0 ;  /* 0x0000000000127308 */ /* 0x0002a40000000800 */
[----:B-1----:R-:W-:Y:S02]  /*7530*/  FFMA.FTZ R0, R14, c[0x0][0x2d0], -R184 ;  /* 0x0000b4000e007a23 */ /* 0x002fe400000108b8 */
[----:B--2---:R-:W-:Y:S06]  /*7540*/  IMAD.MOV.U32 R202, RZ, RZ, R18 ;  /* 0x000000ffffca7224 */ /* 0x004fec00078e0012 */
[----:B------:R1:W2:Y:S01]  /*7550*/  MUFU.EX2 R19, R0 ;  /* 0x0000000000137308 */ /* 0x0002a20000000800 */
[----:B------:R-:W-:Y:S01]  /*7560*/  F2FP.PACK_AB R181, R202, R44 ;  /* 0x0000002ccab5723e */ /* 0x000fe200000000ff */
[----:B-1----:R-:W-:Y:S01]  /*7570*/  FADD.FTZ R0, -R3, R140 ;  /* 0x0000008c03007221 */ /* 0x002fe20000010100 */
[----:B--2---:R-:W-:Y:S03]  /*7580*/  MOV R196, R19 ;  /* 0x0000001300c47202 */ /* 0x004fe60000000f00 */
[----:B------:R-:W-:Y:S04]  /*7590*/  FMUL.FTZ R0, R0, c[0x0][0x2d0] ;  /* 0x0000b40000007a20 */ /* 0x000fe80000410000 */
[----:B------:R1:W2:Y:S02]  /*75a0*/  MUFU.EX2 R140, R0 ;  /* 0x00000000008c7308 */ /* 0x0002a40000000800 */
[----:B-1----:R-:W-:Y:S01]  /*75b0*/  FADD.FTZ R0, -R2, R141 ;  /* 0x0000008d02007221 */ /* 0x002fe20000010100 */
[----:B------:R-:W-:Y:S01]  /*75c0*/  FSEL R2, R143, RZ, P1 ;  /* 0x000000ff8f027208 */ /* 0x000fe20000800000 */
[----:B--2---:R-:W-:Y:S02]  /*75d0*/  FMUL.FTZ R4, R140, R152 ;  /* 0x000000988c047220 */ /* 0x004fe40000410000 */
[----:B------:R-:W-:Y:S02]  /*75e0*/  FMUL.FTZ R0, R0, c[0x0][0x2d0] ;  /* 0x0000b40000007a20 */ /* 0x000fe40000410000 */
[C---:B------:R-:W-:Y:S02]  /*75f0*/  FMUL.FTZ R5, R140.reuse, R153 ;  /* 0x000000998c057220 */ /* 0x040fe40000410000 */
[----:B------:R1:W2:Y:S01]  /*7600*/  MUFU.EX2 R141, R0 ;  /* 0x00000000008d7308 */ /* 0x0002a20000000800 */
[----:B------:R-:W-:Y:S02]  /*7610*/  IMAD.MOV.U32 R153, RZ, RZ, R46 ;  /* 0x000000ffff997224 */ /* 0x000fe400078e002e */
[C---:B------:R-:W-:Y:S02]  /*7620*/  FMUL.FTZ R32, R140.reuse, R112 ;  /* 0x000000708c207220 */ /* 0x040fe40000410000 */
[C---:B------:R-:W-:Y:S02]  /*7630*/  FMUL.FTZ R33, R140.reuse, R113 ;  /* 0x000000718c217220 */ /* 0x040fe40000410000 */
[----:B------:R-:W-:Y:S02]  /*7640*/  IMAD.MOV.U32 R152, RZ, RZ, R47 ;  /* 0x000000ffff987224 */ /* 0x000fe400078e002f */
        /* <DEDUP_REMOVED lines=8> */
[----:B-1----:R-:W-:Y:S01]  /*76d0*/  FADD.FTZ R0, -R2, R146 ;  /* 0x0000009202007221 */ /* 0x002fe20000010100 */
[----:B------:R-:W-:Y:S01]  /*76e0*/  FSEL R2, R142, RZ, P0 ;  /* 0x000000ff8e027208 */ /* 0x000fe20000000000 */
[C---:B--2---:R-:W-:Y:S01]  /*76f0*/  FMUL.FTZ R18, R141.reuse, R166 ;  /* 0x000000a68d127220 */ /* 0x044fe20000410000 */
[----:B------:R-:W-:Y:S01]  /*7700*/  MOV R166, R238 ;  /* 0x000000ee00a67202 */ /* 0x000fe20000000f00 */
[----:B------:R-:W-:Y:S01]  /*7710*/  FMUL.FTZ R0, R0, c[0x0][0x2d0] ;  /* 0x0000b40000007a20 */ /* 0x000fe20000410000 */
[----:B------:R-:W-:Y:S01]  /*7720*/  MOV R146, R20 ;  /* 0x0000001400927202 */ /* 0x000fe20000000f00 */
[C---:B------:R-:W-:Y:S01]  /*7730*/  FMUL.FTZ R19, R141.reuse, R167 ;  /* 0x000000a78d137220 */ /* 0x040fe20000410000 */
[----:B------:R-:W-:Y:S01]  /*7740*/  MOV R167, R237 ;  /* 0x000000ed00a77202 */ /* 0x000fe20000000f00 */
[----:B------:R1:W2:Y:S01]  /*7750*/  MUFU.EX2 R3, R0 ;  /* 0x0000000000037308 */ /* 0x0002a20000000800 */
[----:B------:R-:W4:Y:S01]  /*7760*/  LDSM.16.MT88.4 R20, [R209+0x100] ;  /* 0x00010000d114783b */ /* 0x000f220000004200 */
[----:B------:R-:W-:Y:S01]  /*7770*/  F2FP.PACK_AB R178, R48, R146 ;  /* 0x0000009230b2723e */ /* 0x000fe200000000ff */
[C---:B---3--:R-:W-:Y:S02]  /*7780*/  FMUL.FTZ R6, R141.reuse, R154 ;  /* 0x0000009a8d067220 */ /* 0x048fe40000410000 */
[----:B------:R-:W-:Y:S01]  /*7790*/  FMUL.FTZ R7, R141, R155 ;  /* 0x0000009b8d077220 */ /* 0x000fe20000410000 */
[----:B------:R-:W-:Y:S01]  /*77a0*/  MOV R155, R16 ;  /* 0x00000010009b7202 */ /* 0x000fe20000000f00 */
[----:B------:R-:W-:Y:S02]  /*77b0*/  IMAD.MOV.U32 R154, RZ, RZ, R17 ;  /* 0x000000ffff9a7224 */ /* 0x000fe400078e0011 */
[C---:B------:R-:W-:Y:S01]  /*77c0*/  FMUL.FTZ R16, R140.reuse, R164 ;  /* 0x000000a48c107220 */ /* 0x040fe20000410000 */
[----:B------:R-:W-:Y:S01]  /*77d0*/  F2FP.PACK_AB R183, R155, R196 ;  /* 0x000000c49bb7723e */ /* 0x000fe200000000ff */
[----:B------:R-:W-:Y:S01]  /*77e0*/  FMUL.FTZ R17, R140, R165 ;  /* 0x000000a58c117220 */ /* 0x000fe20000410000 */
[----:B------:R-:W-:Y:S01]  /*77f0*/  F2FP.PACK_AB R182, R154, R50 ;  /* 0x000000329ab6723e */ /* 0x000fe200000000ff */
[C---:B------:R-:W-:Y:S01]  /*7800*/  FMUL.FTZ R34, R141.reuse, R114 ;  /* 0x000000728d227220 */ /* 0x040fe20000410000 */
[----:B------:R-:W-:Y:S01]  /*7810*/  MOV R165, R25 ;  /* 0x0000001900a57202 */ /* 0x000fe20000000f00 */
[C---:B------:R-:W-:Y:S01]  /*7820*/  FMUL.FTZ R35, R141.reuse, R115 ;  /* 0x000000738d237220 */ /* 0x040fe20000410000 */
[----:B------:R-:W-:Y:S01]  /*7830*/  MOV R164, R48 ;  /* 0x0000003000a47202 */ /* 0x000fe20000000f00 */
[----:B------:R-:W-:Y:S01]  /*7840*/  FMUL.FTZ R48, R140, R128 ;  /* 0x000000808c307220 */ /* 0x000fe20000410000 */
[----:B------:R-:W-:Y:S01]  /*7850*/  LDSM.16.MT88.4 R112, [R210+0x500] ;  /* 0x00050000d270783b */ /* 0x000fe20000004200 */
[C---:B------:R-:W-:Y:S02]  /*7860*/  FMUL.FTZ R70, R141.reuse, R70 ;  /* 0x000000468d467220 */ /* 0x040fe40000410000 */
[C---:B------:R-:W-:Y:S02]  /*7870*/  FMUL.FTZ R71, R141.reuse, R71 ;  /* 0x000000478d477220 */ /* 0x040fe40000410000 */
[----:B------:R-:W-:Y:S02]  /*7880*/  FMUL.FTZ R82, R141, R82 ;  /* 0x000000528d527220 */ /* 0x000fe40000410000 */
[----:B-1----:R-:W-:Y:S02]  /*7890*/  FADD.FTZ R0, -R2, R147 ;  /* 0x0000009302007221 */ /* 0x002fe40000010100 */
[----:B------:R-:W-:Y:S02]  /*78a0*/  FFMA.FTZ R2, R193, c[0x0][0x2d0], -R149 ;  /* 0x0000b400c1027a23 */ /* 0x000fe40000010895 */
[----:B------:R-:W-:Y:S02]  /*78b0*/  FMUL.FTZ R0, R0, c[0x0][0x2d0] ;  /* 0x0000b40000007a20 */ /* 0x000fe40000410000 */
[----:B------:R1:W-:Y:S01]  /*78c0*/  MUFU.EX2 R251, R2 ;  /* 0x0000000200fb7308 */ /* 0x0003e20000000800 */
[C---:B--2---:R-:W-:Y:S02]  /*78d0*/  FMUL.FTZ R9, R3.reuse, R157 ;  /* 0x0000009d03097220 */ /* 0x044fe40000410000 */
[----:B------:R-:W-:Y:S02]  /*78e0*/  IMAD.MOV.U32 R157, RZ, RZ, R242 ;  /* 0x000000ffff9d7224 */ /* 0x000fe400078e00f2 */
[C---:B------:R-:W-:Y:S01]  /*78f0*/  FMUL.FTZ R8, R3.reuse, R156 ;  /* 0x0000009c03087220 */ /* 0x040fe20000410000 */
[----:B------:R-:W-:Y:S01]  /*7900*/  MOV R156, R44 ;  /* 0x0000002c009c7202 */ /* 0x000fe20000000f00 */
[C---:B------:R-:W-:Y:S01]  /*7910*/  FMUL.FTZ R44, R3.reuse, R124 ;  /* 0x0000007c032c7220 */ /* 0x040fe20000410000 */
[----:B------:R-:W-:Y:S01]  /*7920*/  MOV R124, R241 ;  /* 0x000000f1007c7202 */ /* 0x000fe20000000f00 */
[C---:B------:R-:W-:Y:S01]  /*7930*/  FMUL.FTZ R45, R3.reuse, R125 ;  /* 0x0000007d032d7220 */ /* 0x040fe20000410000 */
[----:B------:R-:W2:Y:S01]  /*7940*/  MUFU.EX2 R0, R0 ;  /* 0x0000000000007308 */ /* 0x000ea20000000800 */
[----:B------:R-:W-:Y:S02]  /*7950*/  IMAD.MOV.U32 R125, RZ, RZ, R239 ;  /* 0x000000ffff7d7224 */ /* 0x000fe400078e00ef */
[----:B------:R-:W-:Y:S02]  /*7960*/  IMAD.MOV.U32 R193, RZ, RZ, R236 ;  /* 0x000000ffffc17224 */ /* 0x000fe400078e00ec */
[C---:B------:R-:W-:Y:S02]  /*7970*/  FMUL.FTZ R40, R3.reuse, R120 ;  /* 0x0000007803287220 */ /* 0x040fe40000410000 */
[----:B------:R-:W-:Y:S02]  /*7980*/  IMAD.MOV.U32 R120, RZ, RZ, R235 ;  /* 0x000000ffff787224 */ /* 0x000fe400078e00eb */
[----:B------:R-:W-:Y:S02]  /*7990*/  IMAD.MOV.U32 R147, RZ, RZ, R28 ;  /* 0x000000ffff937224 */ /* 0x000fe400078e001c */
[C---:B------:R-:W-:Y:S02]  /*79a0*/  FMUL.FTZ R12, R3.reuse, R160 ;  /* 0x000000a0030c7220 */ /* 0x040fe40000410000 */
[----:B------:R-:W-:Y:S01]  /*79b0*/  FMUL.FTZ R13, R3, R161 ;  /* 0x000000a1030d7220 */ /* 0x000fe20000410000 */
[----:B------:R-:W-:Y:S01]  /*79c0*/  F2FP.PACK_AB R177, R47, R147 ;  /* 0x000000932fb1723e */ /* 0x000fe200000000ff */
[----:B-1----:R-:W-:Y:S01]  /*79d0*/  FFMA.FTZ R2, R192, c[0x0][0x2d0], -R149 ;  /* 0x0000b400c0027a23 */ /* 0x002fe20000010895 */
[----:B------:R-:W-:Y:S01]  /*79e0*/  MOV R192, R248 ;  /* 0x000000f800c07202 */ /* 0x000fe20000000f00 */
[C---:B------:R-:W-:Y:S02]  /*79f0*/  FMUL.FTZ R24, R3.reuse, R104 ;  /* 0x0000006803187220 */ /* 0x040fe40000410000 */
[----:B------:R1:W3:Y:S01]  /*7a00*/  MUFU.EX2 R248, R2 ;  /* 0x0000000200f87308 */ /* 0x0002e20000000800 */
[C---:B------:R-:W-:Y:S01]  /*7a10*/  FMUL.FTZ R25, R3.reuse, R105 ;  /* 0x0000006903197220 */ /* 0x040fe20000410000 */
[-C--:B----4-:R-:W-:Y:S03]  /*7a20*/  HMMA.16816.F32 R4, R176, R20.reuse, R4 ;  /* 0x00000014b004723c */ /* 0x090fe60000001804 */
[C---:B--2---:R-:W-:Y:S02]  /*7a30*/  FMUL.FTZ R11, R0.reuse, R159 ;  /* 0x0000009f000b7220 */ /* 0x044fe40000410000 */
[----:B------:R-:W-:Y:S02]  /*7a40*/  IMAD.MOV.U32 R159, RZ, RZ, R247 ;  /* 0x000000ffff9f7224 */ /* 0x000fe400078e00f7 */
[C---:B------:R-:W-:Y:S02]  /*7a50*/  FMUL.FTZ R10, R0.reuse, R158 ;  /* 0x0000009e000a7220 */ /* 0x040fe40000410000 */
[----:B------:R-:W-:Y:S03]  /*7a60*/  IMAD.MOV.U32 R158, RZ, RZ, R240 ;  /* 0x000000ffff9e7224 */ /* 0x000fe600078e00f0 */
[C---:B------:R-:W-:Y:S01]  /*7a70*/  FMUL.FTZ R46, R0.reuse, R126 ;  /* 0x0000007e002e7220 */ /* 0x040fe20000410000 */
[----:B------:R-:W-:Y:S01]  /*7a80*/  MOV R126, R234 ;  /* 0x000000ea007e7202 */ /* 0x000fe20000000f00 */
[C---:B------:R-:W-:Y:S04]  /*7a90*/  HMMA.16816.F32 R8, R180.reuse, R20, R8 ;  /* 0x00000014b408723c */ /* 0x040fe80000001808 */
[C---:B------:R-:W-:Y:S02]  /*7aa0*/  FMUL.FTZ R14, R0.reuse, R162 ;  /* 0x000000a2000e7220 */ /* 0x040fe40000410000 */
[----:B------:R-:W-:Y:S01]  /*7ab0*/  FMUL.FTZ R15, R0, R163 ;  /* 0x000000a3000f7220 */ /* 0x000fe20000410000 */
[----:B------:R-:W-:Y:S01]  /*7ac0*/  MOV R163, R65 ;  /* 0x0000004100a37202 */ /* 0x000fe20000000f00 */
[--C-:B-1----:R-:W-:Y:S04]  /*7ad0*/  FFMA.FTZ R2, R194, c[0x0][0x2d0], -R150.reuse ;  /* 0x0000b400c2027a23 */ /* 0x102fe80000010896 */
[----:B------:R1:W-:Y:S01]  /*7ae0*/  MUFU.EX2 R247, R2 ;  /* 0x0000000200f77308 */ /* 0x0003e20000000800 */
[-C--:B------:R-:W-:Y:S03]  /*7af0*/  HMMA.16816.F32 R12, R180, R22.reuse, R12 ;  /* 0x00000016b40c723c */ /* 0x080fe6000000180c */
[C---:B------:R-:W-:Y:S02]  /*7b00*/  FMUL.FTZ R20, R140.reuse, R100 ;  /* 0x000000648c147220 */ /* 0x040fe40000410000 */
[----:B------:R-:W-:Y:S02]  /*7b10*/  FMUL.FTZ R21, R140, R101 ;  /* 0x000000658c157220 */ /* 0x000fe40000410000 */
[C---:B------:R-:W-:Y:S01]  /*7b20*/  FMUL.FTZ R26, R0.reuse, R106 ;  /* 0x0000006a001a7220 */ /* 0x040fe20000410000 */
[C---:B------:R-:W-:Y:S04]  /*7b30*/  HMMA.16816.F32 R16, R176.reuse, R22, R16 ;  /* 0x00000016b010723c */ /* 0x040fe80000001810 */
[----:B------:R-:W-:Y:S02]  /*7b40*/  FMUL.FTZ R27, R0, R107 ;  /* 0x0000006b001b7220 */ /* 0x000fe40000410000 */
[----:B------:R-:W-:Y:S01]  /*7b50*/  FMUL.FTZ R28, R3, R108 ;  /* 0x0000006c031c7220 */ /* 0x000fe20000410000 */
[----:B------:R-:W-:Y:S01]  /*7b60*/  LDSM.16.MT88.4 R104, [R209+0x2100] ;  /* 0x00210000d168783b */ /* 0x000fe20000004200 */
[C---:B------:R-:W-:Y:S04]  /*7b70*/  FMUL.FTZ R22, R141.reuse, R102 ;  /* 0x000000668d167220 */ /* 0x040fe80000410000 */
[----:B------:R-:W-:Y:S02]  /*7b80*/  FMUL.FTZ R23, R141, R103 ;  /* 0x000000678d177220 */ /* 0x000fe40000410000 */
[----:B------:R-:W-:Y:S01]  /*7b90*/  FMUL.FTZ R65, R140, R137 ;  /* 0x000000898c417220 */ /* 0x000fe20000410000 */
[----:B------:R-:W2:Y:S01]  /*7ba0*/  LDSM.16.MT88.4 R100, [R210+0x1100] ;  /* 0x00110000d264783b */ /* 0x000ea20000004200 */
[----:B-1----:R-:W-:Y:S02]  /*7bb0*/  FFMA.FTZ R2, R195, c[0x0][0x2d0], -R150 ;  /* 0x0000b400c3027a23 */ /* 0x002fe40000010896 */
[----:B------:R-:W-:Y:S01]  /*7bc0*/  IMAD.MOV.U32 R195, RZ, RZ, R243 ;  /* 0x000000ffffc37224 */ /* 0x000fe200078e00f3 */
[-C--:B------:R-:W-:Y:S01]  /*7bd0*/  HMMA.16816.F32 R20, R176, R36.reuse, R20 ;  /* 0x00000024b014723c */ /* 0x080fe20000001814 */
[----:B------:R1:W4:Y:S02]  /*7be0*/  MUFU.EX2 R246, R2 ;  /* 0x0000000200f67308 */ /* 0x0003240000000800 */
[C---:B------:R-:W-:Y:S02]  /*7bf0*/  FMUL.FTZ R29, R3.reuse, R109 ;  /* 0x0000006d031d7220 */ /* 0x040fe40000410000 */
[C---:B------:R-:W-:Y:S02]  /*7c00*/  FMUL.FTZ R30, R0.reuse, R110 ;  /* 0x0000006e001e7220 */ /* 0x040fe40000410000 */
[C---:B------:R-:W-:Y:S01]  /*7c10*/  FMUL.FTZ R31, R0.reuse, R111 ;  /* 0x0000006f001f7220 */ /* 0x040fe20000410000 */
[C---:B------:R-:W-:Y:S04]  /*7c20*/  HMMA.16816.F32 R24, R180.reuse, R36, R24 ;  /* 0x00000024b418723c */ /* 0x040fe80000001818 */
[----:B------:R-:W-:Y:S02]  /*7c30*/  FMUL.FTZ R41, R3, R121 ;  /* 0x0000007903297220 */ /* 0x000fe40000410000 */
[----:B------:R-:W-:Y:S02]  /*7c40*/  FMUL.FTZ R42, R0, R122 ;  /* 0x0000007a002a7220 */ /* 0x000fe40000410000 */
[-C--:B------:R-:W-:Y:S04]  /*7c50*/  HMMA.16816.F32 R28, R180, R38.reuse, R28 ;  /* 0x00000026b41c723c */ /* 0x080fe8000000181c */
[C---:B------:R-:W-:Y:S02]  /*7c60*/  FMUL.FTZ R36, R140.reuse, R116 ;  /* 0x000000748c247220 */ /* 0x040fe40000410000 */
[----:B------:R-:W-:Y:S02]  /*7c70*/  FMUL.FTZ R37, R140, R117 ;  /* 0x000000758c257220 */ /* 0x000fe40000410000 */
[C---:B------:R-:W-:Y:S04]  /*7c80*/  HMMA.16816.F32 R32, R176.reuse, R38, R32 ;  /* 0x00000026b020723c */ /* 0x040fe80000001820 */
[----:B-1----:R-:W-:Y:S02]  /*7c90*/  FFMA.FTZ R2, R188, c[0x0][0x2d0], -R149 ;  /* 0x0000b400bc027a23 */ /* 0x002fe40000010895 */
[C---:B------:R-:W-:Y:S02]  /*7ca0*/  FMUL.FTZ R43, R0.reuse, R123 ;  /* 0x0000007b002b7220 */ /* 0x040fe40000410000 */
[----:B------:R1:W-:Y:S01]  /*7cb0*/  MUFU.EX2 R245, R2 ;  /* 0x0000000200f57308 */ /* 0x0003e20000000800 */
[C---:B------:R-:W-:Y:S03]  /*7cc0*/  FMUL.FTZ R38, R141.reuse, R118 ;  /* 0x000000768d267220 */ /* 0x040fe60000410000 */
[C---:B------:R-:W-:Y:S02]  /*7cd0*/  FMUL.FTZ R39, R141.reuse, R119 ;  /* 0x000000778d277220 */ /* 0x040fe40000410000 */
[----:B------:R-:W-:Y:S01]  /*7ce0*/  LDSM.16.MT88.4 R116, [R209+0x1500] ;  /* 0x00150000d174783b */ /* 0x000fe20000004200 */
[----:B------:R-:W-:Y:S02]  /*7cf0*/  FMUL.FTZ R47, R0, R127 ;  /* 0x0000007f002f7220 */ /* 0x000fe40000410000 */
[----:B------:R-:W-:Y:S02]  /*7d00*/  IMAD.MOV.U32 R123, RZ, RZ, R51 ;  /* 0x000000ffff7b7224 */ /* 0x000fe400078e0033 */
[-C--:B------:R-:W-:Y:S03]  /*7d10*/  HMMA.16816.F32 R36, R176, R52.reuse, R36 ;  /* 0x00000034b024723c */ /* 0x080fe60000001824 */
[C---:B------:R-:W-:Y:S02]  /*7d20*/  FMUL.FTZ R51, R141.reuse, R131 ;  /* 0x000000838d337220 */ /* 0x040fe40000410000 */
[----:B------:R-:W-:Y:S02]  /*7d30*/  IMAD.MOV.U32 R160, RZ, RZ, R50 ;  /* 0x000000ffffa07224 */ /* 0x000fe400078e0032 */
[----:B------:R-:W-:Y:S01]  /*7d40*/  FMUL.FTZ R50, R141, R130 ;  /* 0x000000828d327220 */ /* 0x000fe20000410000 */
[C---:B------:R-:W-:Y:S04]  /*7d50*/  HMMA.16816.F32 R40, R180.reuse, R52, R40 ;  /* 0x00000034b428723c */ /* 0x040fe80000001828 */
[----:B------:R-:W-:Y:S02]  /*7d60*/  IMAD.MOV.U32 R161, RZ, RZ, R49 ;  /* 0x000000ffffa17224 */ /* 0x000fe400078e0031 */
[----:B-1----:R-:W-:Y:S02]  /*7d70*/  FFMA.FTZ R2, R189, c[0x0][0x2d0], -R149 ;  /* 0x0000b400bd027a23 */ /* 0x002fe40000010895 */
[-C--:B------:R-:W-:Y:S02]  /*7d80*/  HMMA.16816.F32 R44, R180, R54.reuse, R44 ;  /* 0x00000036b42c723c */ /* 0x080fe4000000182c */
[----:B------:R1:W-:Y:S02]  /*7d90*/  MUFU.EX2 R244, R2 ;  /* 0x0000000200f47308 */ /* 0x0003e40000000800 */
[C---:B------:R-:W-:Y:S02]  /*7da0*/  FMUL.FTZ R49, R140.reuse, R129 ;  /* 0x000000818c317220 */ /* 0x040fe40000410000 */
[----:B------:R-:W-:Y:S01]  /*7db0*/  LDSM.16.MT88.4 R128, [R209+0x1d00] ;  /* 0x001d0000d180783b */ /* 0x000fe20000004200 */
[C---:B------:R-:W-:Y:S02]  /*7dc0*/  FMUL.FTZ R52, R140.reuse, R168 ;  /* 0x000000a88c347220 */ /* 0x040fe40000410000 */
[----:B------:R-:W-:Y:S02]  /*7dd0*/  FMUL.FTZ R53, R140, R169 ;  /* 0x000000a98c357220 */ /* 0x000fe40000410000 */
[C---:B------:R-:W-:Y:S04]  /*7de0*/  HMMA.16816.F32 R48, R176.reuse, R54, R48 ;  /* 0x00000036b030723c */ /* 0x040fe80000001830 */
[----:B------:R-:W-:Y:S02]  /*7df0*/  FMUL.FTZ R57, R3, R133 ;  /* 0x0000008503397220 */ /* 0x000fe40000410000 */
[C---:B------:R-:W-:Y:S02]  /*7e00*/  FMUL.FTZ R58, R0.reuse, R134 ;  /* 0x00000086003a7220 */ /* 0x040fe40000410000 */
[C---:B------:R-:W-:Y:S04]  /*7e10*/  FMUL.FTZ R54, R141.reuse, R170 ;  /* 0x000000aa8d367220 */ /* 0x040fe80000410000 */
[----:B------:R-:W-:Y:S02]  /*7e20*/  FMUL.FTZ R55, R141, R171 ;  /* 0x000000ab8d377220 */ /* 0x000fe40000410000 */
[----:B------:R-:W-:Y:S02]  /*7e30*/  FMUL.FTZ R59, R0, R135 ;  /* 0x00000087003b7220 */ /* 0x000fe40000410000 */
[----:B-1----:R-:W-:Y:S02]  /*7e40*/  FFMA.FTZ R2, R190, c[0x0][0x2d0], -R150 ;  /* 0x0000b400be027a23 */ /* 0x002fe40000010896 */
[C---:B------:R-:W-:Y:S01]  /*7e50*/  FMUL.FTZ R60, R3.reuse, R172 ;  /* 0x000000ac033c7220 */ /* 0x040fe20000410000 */
[-C--:B--2---:R-:W-:Y:S01]  /*7e60*/  HMMA.16816.F32 R52, R176, R100.reuse, R52 ;  /* 0x00000064b034723c */ /* 0x084fe20000001834 */
[----:B------:R1:W-:Y:S02]  /*7e70*/  MUFU.EX2 R243, R2 ;  /* 0x0000000200f37308 */ /* 0x0003e40000000800 */
[----:B------:R-:W-:Y:S02]  /*7e80*/  IMAD.MOV.U32 R162, RZ, RZ, R56 ;  /* 0x000000ffffa27224 */ /* 0x000fe400078e0038 */
[C---:B------:R-:W-:Y:S02]  /*7e90*/  FMUL.FTZ R56, R3.reuse, R132 ;  /* 0x0000008403387220 */ /* 0x040fe40000410000 */
[----:B------:R-:W-:Y:S02]  /*7ea0*/  FMUL.FTZ R61, R3, R173 ;  /* 0x000000ad033d7220 */ /* 0x000fe40000410000 */
[C---:B------:R-:W-:Y:S03]  /*7eb0*/  FMUL.FTZ R62, R0.reuse, R174 ;  /* 0x000000ae003e7220 */ /* 0x040fe60000410000 */
[C---:B------:R-:W-:Y:S04]  /*7ec0*/  HMMA.16816.F32 R56, R180.reuse, R100, R56 ;  /* 0x00000064b438723c */ /* 0x040fe80000001838 */
[----:B------:R-:W-:Y:S02]  /*7ed0*/  FMUL.FTZ R63, R0, R175 ;  /* 0x000000af003f7220 */ /* 0x000fe40000410000 */
[----:B------:R-:W-:Y:S02]  /*7ee0*/  IMAD.MOV.U32 R122, RZ, RZ, R67 ;  /* 0x000000ffff7a7224 */ /* 0x000fe400078e0043 */
[----:B------:R-:W-:Y:S03]  /*7ef0*/  FMUL.FTZ R67, R141, R139 ;  /* 0x0000008b8d437220 */ /* 0x000fe60000410000 */
[-C--:B------:R-:W-:Y:S03]  /*7f00*/  HMMA.16816.F32 R60, R180, R102.reuse, R60 ;  /* 0x00000066b43c723c */ /* 0x080fe6000000183c */
[----:B-1----:R-:W-:Y:S02]  /*7f10*/  FFMA.FTZ R2, R191, c[0x0][0x2d0], -R150 ;  /* 0x0000b400bf027a23 */ /* 0x002fe40000010896 */
[----:B------:R-:W-:Y:S02]  /*7f20*/  IMAD.MOV.U32 R121, RZ, RZ, R66 ;  /* 0x000000ffff797224 */ /* 0x000fe400078e0042 */
[----:B------:R1:W-:Y:S01]  /*7f30*/  MUFU.EX2 R242, R2 ;  /* 0x0000000200f27308 */ /* 0x0003e20000000800 */
[----:B------:R-:W-:Y:S04]  /*7f40*/  FMUL.FTZ R66, R141, R138 ;  /* 0x0000008a8d427220 */ /* 0x000fe80000410000 */
[----:B------:R-:W-:Y:S02]  /*7f50*/  IMAD.MOV.U32 R194, RZ, RZ, R64 ;  /* 0x000000ffffc27224 */ /* 0x000fe400078e0040 */
[----:B------:R-:W-:Y:S02]  /*7f60*/  FMUL.FTZ R64, R140, R136 ;  /* 0x000000888c407220 */ /* 0x000fe40000410000 */
[----:B------:R-:W-:Y:S01]  /*7f70*/  LDSM.16.MT88.4 R136, [R210+0x1d00] ;  /* 0x001d0000d288783b */ /* 0x000fe20000004200 */
[C---:B------:R-:W-:Y:S02]  /*7f80*/  FMUL.FTZ R72, R3.reuse, R72 ;  /* 0x0000004803487220 */ /* 0x040fe40000410000 */
[C---:B------:R-:W-:Y:S02]  /*7f90*/  FMUL.FTZ R73, R3.reuse, R73 ;  /* 0x0000004903497220 */ /* 0x040fe40000410000 */
[C---:B------:R-:W-:Y:S03]  /*7fa0*/  HMMA.16816.F32 R64, R176.reuse, R102, R64 ;  /* 0x00000066b040723c */ /* 0x040fe60000001840 */
[----:B------:R-:W2:Y:S01]  /*7fb0*/  LDSM.16.MT88.4 R100, [R210+0x2100] ;  /* 0x00210000d264783b */ /* 0x000ea20000004200 */
[C---:B------:R-:W-:Y:S02]  /*7fc0*/  FMUL.FTZ R74, R0.reuse, R74 ;  /* 0x0000004a004a7220 */ /* 0x040fe40000410000 */
[----:B------:R-:W-:Y:S02]  /*7fd0*/  FMUL.FTZ R75, R0, R75 ;  /* 0x0000004b004b7220 */ /* 0x000fe40000410000 */
[-C--:B------:R-:W-:Y:S04]  /*7fe0*/  HMMA.16816.F32 R68, R176, R104.reuse, R68 ;  /* 0x00000068b044723c */ /* 0x080fe80000001844 */
[--C-:B-1----:R-:W-:Y:S02]  /*7ff0*/  FFMA.FTZ R2, R206, c[0x0][0x2d0], -R151.reuse ;  /* 0x0000b400ce027a23 */ /* 0x102fe40000010897 */
[C---:B------:R-:W-:Y:S02]  /*8000*/  FMUL.FTZ R76, R3.reuse, R76 ;  /* 0x0000004c034c7220 */ /* 0x040fe40000410000 */
[C---:B------:R-:W-:Y:S01]  /*8010*/  HMMA.16816.F32 R72, R180.reuse, R104, R72 ;  /* 0x00000068b448723c */ /* 0x040fe20000001848 */
[----:B------:R1:W-:Y:S03]  /*8020*/  MUFU.EX2 R241, R2 ;  /* 0x0000000200f17308 */ /* 0x0003e60000000800 */
[----:B------:R-:W-:Y:S02]  /*8030*/  FMUL.FTZ R77, R3, R77 ;  /* 0x0000004d034d7220 */ /* 0x000fe40000410000 */
[C---:B------:R-:W-:Y:S02]  /*8040*/  FMUL.FTZ R78, R0.reuse, R78 ;  /* 0x0000004e004e7220 */ /* 0x040fe40000410000 */
[C---:B------:R-:W-:Y:S04]  /*8050*/  FMUL.FTZ R79, R0.reuse, R79 ;  /* 0x0000004f004f7220 */ /* 0x040fe80000410000 */
[----:B------:R-:W-:Y:S02]  /*8060*/  FMUL.FTZ R83, R141, R83 ;  /* 0x000000538d537220 */ /* 0x000fe40000410000 */
[C---:B------:R-:W-:Y:S01]  /*8070*/  FMUL.FTZ R88, R3.reuse, R88 ;  /* 0x0000005803587220 */ /* 0x040fe20000410000 */
[-C--:B------:R-:W-:Y:S03]  /*8080*/  HMMA.16816.F32 R76, R180, R106.reuse, R76 ;  /* 0x0000006ab44c723c */ /* 0x080fe6000000184c */
[----:B------:R-:W-:Y:S02]  /*8090*/  FMUL.FTZ R89, R3, R89 ;  /* 0x0000005903597220 */ /* 0x000fe40000410000 */
[C---:B------:R-:W-:Y:S02]  /*80a0*/  FMUL.FTZ R90, R0.reuse, R90 ;  /* 0x0000005a005a7220 */ /* 0x040fe40000410000 */
[C---:B------:R-:W-:Y:S01]  /*80b0*/  FMUL.FTZ R91, R0.reuse, R91 ;  /* 0x0000005b005b7220 */ /* 0x040fe20000410000 */
[C---:B------:R-:W-:Y:S01]  /*80c0*/  HMMA.16816.F32 R80, R176.reuse, R106, R80 ;  /* 0x0000006ab050723c */ /* 0x040fe20000001850 */
[----:B------:R-:W4:Y:S03]  /*80d0*/  LDSM.16.MT88.4 R104, [R209+0x500] ;  /* 0x00050000d168783b */ /* 0x000f260000004200 */
[----:B-1----:R-:W-:Y:S02]  /*80e0*/  FFMA.FTZ R2, R205, c[0x0][0x2d0], -R151 ;  /* 0x0000b400cd027a23 */ /* 0x002fe40000010897 */
[C---:B------:R-:W-:Y:S02]  /*80f0*/  FMUL.FTZ R86, R141.reuse, R86 ;  /* 0x000000568d567220 */ /* 0x040fe40000410000 */
[----:B------:R1:W1:Y:S01]  /*8100*/  MUFU.EX2 R240, R2 ;  /* 0x0000000200f07308 */ /* 0x0002620000000800 */
[----:B------:R-:W-:Y:S03]  /*8110*/  FMUL.FTZ R87, R141, R87 ;  /* 0x000000578d577220 */ /* 0x000fe60000410000 */
[C---:B------:R-:W-:Y:S02]  /*8120*/  FMUL.FTZ R92, R3.reuse, R92 ;  /* 0x0000005c035c7220 */ /* 0x040fe40000410000 */
[----:B------:R-:W-:Y:S02]  /*8130*/  FMUL.FTZ R93, R3, R93 ;  /* 0x0000005d035d7220 */ /* 0x000fe40000410000 */
[-C--:B--2---:R-:W-:Y:S03]  /*8140*/  HMMA.16816.F32 R84, R176, R100.reuse, R84 ;  /* 0x00000064b054723c */ /* 0x084fe60000001854 */
[C---:B------:R-:W-:Y:S02]  /*8150*/  FMUL.FTZ R94, R0.reuse, R94 ;  /* 0x0000005e005e7220 */ /* 0x040fe40000410000 */
[----:B------:R-:W-:Y:S02]  /*8160*/  FMUL.FTZ R95, R0, R95 ;  /* 0x0000005f005f7220 */ /* 0x000fe40000410000 */
[C---:B------:R-:W-:Y:S01]  /*8170*/  FMUL.FTZ R98, R141.reuse, R98 ;  /* 0x000000628d627220 */ /* 0x040fe20000410000 */
[C---:B------:R-:W-:Y:S04]  /*8180*/  HMMA.16816.F32 R88, R180.reuse, R100, R88 ;  /* 0x00000064b458723c */ /* 0x040fe80000001858 */
[----:B------:R-:W-:Y:S02]  /*8190*/  FMUL.FTZ R99, R141, R99 ;  /* 0x000000638d637220 */ /* 0x000fe40000410000 */
[----:B------:R-:W-:Y:S01]  /*81a0*/  FFMA.FTZ R120, R120, c[0x0][0x2d0], -R149 ;  /* 0x0000b40078787a23 */ /* 0x000fe20000010895 */
[----:B---3--:R-:W-:Y:S01]  /*81b0*/  F2FP.PACK_AB R100, R248, R251 ;  /* 0x000000fbf864723e */ /* 0x008fe200000000ff */
[-C--:B------:R-:W-:Y:S01]  /*81c0*/  HMMA.16816.F32 R92, R180, R102.reuse, R92 ;  /* 0x00000066b45c723c */ /* 0x080fe2000000185c */
[----:B------:R-:W-:Y:S03]  /*81d0*/  LDSM.16.MT88.4 R180, [R209+0x2d00] ;  /* 0x002d0000d1b4783b */ /* 0x000fe60000004200 */
[--C-:B-1----:R-:W-:Y:S01]  /*81e0*/  FFMA.FTZ R2, R207, c[0x0][0x2d0], -R184.reuse ;  /* 0x0000b400cf027a23 */ /* 0x102fe200000108b8 */
[----:B----4-:R-:W-:Y:S02]  /*81f0*/  F2FP.PACK_AB R101, R246, R247 ;  /* 0x000000f7f665723e */ /* 0x010fe400000000ff */
[----:B------:R-:W-:Y:S01]  /*8200*/  F2FP.PACK_AB R108, R240, R241 ;  /* 0x000000f1f06c723e */ /* 0x000fe200000000ff */
[----:B------:R-:W-:Y:S01]  /*8210*/  HMMA.16816.F32 R96, R176, R102, R96 ;  /* 0x00000066b060723c */ /* 0x000fe20000001860 */
[----:B------:R1:W-:Y:S06]  /*8220*/  MUFU.EX2 R239, R2 ;  /* 0x0000000200ef7308 */ /* 0x0003ec0000000800 */
[----:B------:R-:W-:Y:S02]  /*8230*/  F2FP.PACK_AB R102, R244, R245 ;  /* 0x000000f5f466723e */ /* 0x000fe400000000ff */
[----:B------:R-:W-:Y:S07]  /*8240*/  F2FP.PACK_AB R103, R242, R243 ;  /* 0x000000f3f267723e */ /* 0x000fee00000000ff */
[-C--:B------:R-:W-:Y:S05]  /*8250*/  HMMA.16816.F32 R4, R100, R104.reuse, R4 ;  /* 0x000000686404723c */ /* 0x080fea0000001804 */
[--C-:B-1----:R-:W-:Y:S04]  /*8260*/  FFMA.FTZ R2, R227, c[0x0][0x2d0], -R184.reuse ;  /* 0x0000b400e3027a23 */ /* 0x102fe800000108b8 */
[----:B------:R1:W2:Y:S03]  /*8270*/  MUFU.EX2 R238, R2 ;  /* 0x0000000200ee7308 */ /* 0x0002a60000000800 */
[--C-:B-1----:R-:W-:Y:S01]  /*8280*/  FFMA.FTZ R2, R228, c[0x0][0x2d0], -R151.reuse ;  /* 0x0000b400e4027a23 */ /* 0x102fe20000010897 */
[----:B--2---:R-:W-:Y:S06]  /*8290*/  F2FP.PACK_AB R109, R238, R239 ;  /* 0x000000efee6d723e */ /* 0x004fec00000000ff */
[----:B------:R-:W-:Y:S10]  /*82a0*/  MUFU.EX2 R228, R120 ;  /* 0x0000007800e47308 */ /* 0x000ff40000000800 */
        /* <DEDUP_REMOVED lines=15> */
[----:B-1----:R-:W-:Y:S04]  /*83a0*/  FFMA.FTZ R2, R233, c[0x0][0x2d0], -R149 ;  /* 0x0000b400e9027a23 */ /* 0x002fe80000010895 */
[-C--:B------:R-:W-:Y:S01]  /*83b0*/  HMMA.16816.F32 R20, R100, R112.reuse, R20 ;  /* 0x000000706414723c */ /* 0x080fe20000001814 */
[----:B------:R1:W3:Y:S07]  /*83c0*/  MUFU.EX2 R233, R2 ;  /* 0x0000000200e97308 */ /* 0x0002ee0000000800 */
[C---:B------:R-:W-:Y:S08]  /*83d0*/  HMMA.16816.F32 R24, R108.reuse, R112, R24 ;  /* 0x000000706c18723c */ /* 0x040ff00000001818 */
[-C--:B------:R-:W-:Y:S08]  /*83e0*/  HMMA.16816.F32 R28, R108, R114.reuse, R28 ;  /* 0x000000726c1c723c */ /* 0x080ff0000000181c */
[C---:B------:R-:W-:Y:S01]  /*83f0*/  HMMA.16816.F32 R32, R100.reuse, R114, R32 ;  /* 0x000000726420723c */ /* 0x040fe20000001820 */
[----:B------:R-:W4:Y:S03]  /*8400*/  LDSM.16.MT88.4 R112, [R209+0x2500] ;  /* 0x00250000d170783b */ /* 0x000f260000004200 */
[--C-:B-1----:R-:W-:Y:S02]  /*8410*/  FFMA.FTZ R2, R249, c[0x0][0x2d0], -R150.reuse ;  /* 0x0000b400f9027a23 */ /* 0x102fe40000010896 */
[----:B------:R-:W-:Y:S02]  /*8420*/  IMAD.MOV.U32 R249, RZ, RZ, R155 ;  /* 0x000000fffff97224 */ /* 0x000fe400078e009b */
[-C--:B------:R-:W-:Y:S01]  /*8430*/  HMMA.16816.F32 R36, R100, R116.reuse, R36 ;  /* 0x000000746424723c */ /* 0x080fe20000001824 */
[----:B------:R1:W-:Y:S07]  /*8440*/  MUFU.EX2 R231, R2 ;  /* 0x0000000200e77308 */ /* 0x0003ee0000000800 */
[C---:B------:R-:W-:Y:S08]  /*8450*/  HMMA.16816.F32 R40, R108.reuse, R116, R40 ;  /* 0x000000746c28723c */ /* 0x040ff00000001828 */
[-C--:B------:R-:W-:Y:S08]  /*8460*/  HMMA.16816.F32 R44, R108, R118.reuse, R44 ;  /* 0x000000766c2c723c */ /* 0x080ff0000000182c */
[C---:B------:R-:W-:Y:S01]  /*8470*/  HMMA.16816.F32 R48, R100.reuse, R118, R48 ;  /* 0x000000766430723c */ /* 0x040fe20000001830 */
[----:B------:R-:W3:Y:S03]  /*8480*/  LDSM.16.MT88.4 R116, [R210+0x2500] ;  /* 0x00250000d274783b */ /* 0x000ee60000004200 */
[----:B-1----:R-:W-:Y:S02]  /*8490*/  FFMA.FTZ R2, R252, c[0x0][0x2d0], -R150 ;  /* 0x0000b400fc027a23 */ /* 0x002fe40000010896 */
[----:B------:R-:W-:Y:S02]  /*84a0*/  IMAD.MOV.U32 R252, RZ, RZ, R154 ;  /* 0x000000fffffc7224 */ /* 0x000fe400078e009a */
[-C--:B--2---:R-:W-:Y:S01]  /*84b0*/  HMMA.16816.F32 R52, R100, R104.reuse, R52 ;  /* 0x000000686434723c */ /* 0x084fe20000001834 */
[----:B------:R1:W2:Y:S07]  /*84c0*/  MUFU.EX2 R229, R2 ;  /* 0x0000000200e57308 */ /* 0x0002ae0000000800 */
[C---:B------:R-:W-:Y:S08]  /*84d0*/  HMMA.16816.F32 R56, R108.reuse, R104, R56 ;  /* 0x000000686c38723c */ /* 0x040ff00000001838 */
[-C--:B------:R-:W-:Y:S08]  /*84e0*/  HMMA.16816.F32 R60, R108, R106.reuse, R60 ;  /* 0x0000006a6c3c723c */ /* 0x080ff0000000183c */
[C---:B------:R-:W-:Y:S04]  /*84f0*/  HMMA.16816.F32 R64, R100.reuse, R106, R64 ;  /* 0x0000006a6440723c */ /* 0x040fe80000001840 */
[----:B-1----:R-:W-:Y:S02]  /*8500*/  FFMA.FTZ R2, R126, c[0x0][0x2d0], -R149 ;  /* 0x0000b4007e027a23 */ /* 0x002fe40000010895 */
[----:B------:R-:W-:Y:S02]  /*8510*/  IMAD.MOV.U32 R126, RZ, RZ, R125 ;  /* 0x000000ffff7e7224 */ /* 0x000fe400078e007d */
[-C--:B----4-:R-:W-:Y:S01]  /*8520*/  HMMA.16816.F32 R68, R100, R112.reuse, R68 ;  /* 0x000000706444723c */ /* 0x090fe20000001844 */
[----:B------:R1:W4:Y:S03]  /*8530*/  MUFU.EX2 R230, R2 ;  /* 0x0000000200e67308 */ /* 0x0003260000000800 */
[----:B------:R-:W-:Y:S01]  /*8540*/  MOV R127, R126 ;  /* 0x0000007e007f7202 */ /* 0x000fe20000000f00 */
[----:B------:R-:W-:Y:S01]  /*8550*/  IMAD.MOV.U32 R125, RZ, RZ, R124 ;  /* 0x000000ffff7d7224 */ /* 0x000fe200078e007c */
[----:B------:R-:W-:Y:S01]  /*8560*/  MOV R124, R195 ;  /* 0x000000c3007c7202 */ /* 0x000fe20000000f00 */
[----:B------:R-:W-:Y:S01]  /*8570*/  IMAD.MOV.U32 R195, RZ, RZ, R194 ;  /* 0x000000ffffc37224 */ /* 0x000fe200078e00c2 */
[C---:B------:R-:W-:Y:S04]  /*8580*/  HMMA.16816.F32 R72, R108.reuse, R112, R72 ;  /* 0x000000706c48723c */ /* 0x040fe80000001848 */
[----:B------:R-:W-:Y:S02]  /*8590*/  IMAD.MOV.U32 R126, RZ, RZ, R125 ;  /* 0x000000ffff7e7224 */ /* 0x000fe400078e007d */
[----:B------:R-:W-:Y:S01]  /*85a0*/  IMAD.MOV.U32 R194, RZ, RZ, R123 ;  /* 0x000000ffffc27224 */ /* 0x000fe200078e007b */
[----:B------:R-:W-:Y:S01]  /*85b0*/  MOV R123, R192 ;  /* 0x000000c0007b7202 */ /* 0x000fe20000000f00 */
[-C--:B------:R-:W-:Y:S04]  /*85c0*/  HMMA.16816.F32 R76, R108, R114.reuse, R76 ;  /* 0x000000726c4c723c */ /* 0x080fe8000000184c */
[----:B------:R-:W-:Y:S02]  /*85d0*/  IMAD.MOV.U32 R192, RZ, RZ, R165 ;  /* 0x000000ffffc07224 */ /* 0x000fe400078e00a5 */
[----:B------:R-:W-:Y:S02]  /*85e0*/  IMAD.MOV.U32 R165, RZ, RZ, R224 ;  /* 0x000000ffffa57224 */ /* 0x000fe400078e00e0 */
[C---:B------:R-:W-:Y:S01]  /*85f0*/  HMMA.16816.F32 R80, R100.reuse, R114, R80 ;  /* 0x000000726450723c */ /* 0x040fe20000001850 */
[----:B------:R-:W-:Y:S03]  /*8600*/  LDSM.16.MT88.4 R112, [R210+0x900] ;  /* 0x00090000d270783b */ /* 0x000fe60000004200 */
[----:B-1----:R-:W-:Y:S01]  /*8610*/  FFMA.FTZ R2, R250, c[0x0][0x2d0], -R150 ;  /* 0x0000b400fa027a23 */ /* 0x002fe20000010896 */
[----:B------:R-:W-:Y:S01]  /*8620*/  MOV R250, R153 ;  /* 0x0000009900fa7202 */ /* 0x000fe20000000f00 */
[----:B------:R-:W-:Y:S01]  /*8630*/  IMAD.MOV.U32 R125, RZ, RZ, R124 ;  /* 0x000000ffff7d7224 */ /* 0x000fe200078e007c */
[----:B------:R-:W-:Y:S01]  /*8640*/  MOV R124, R195 ;  /* 0x000000c3007c7202 */ /* 0x000fe20000000f00 */
[-C--:B---3--:R-:W-:Y:S01]  /*8650*/  HMMA.16816.F32 R84, R100, R116.reuse, R84 ;  /* 0x000000746454723c */ /* 0x088fe20000001854 */
[----:B------:R1:W-:Y:S01]  /*8660*/  MUFU.EX2 R227, R2 ;  /* 0x0000000200e37308 */ /* 0x0003e20000000800 */
[----:B------:R3:W5:Y:S02]  /*8670*/  LDL.LU R224, [R1+0x6c] ;  /* 0x00006c0001e07983 */ /* 0x0007640000300800 */
[----:B------:R-:W-:Y:S02]  /*8680*/  IMAD.MOV.U32 R195, RZ, RZ, R194 ;  /* 0x000000ffffc37224 */ /* 0x000fe400078e00c2 */
[----:B------:R-:W-:Y:S01]  /*8690*/  IMAD.MOV.U32 R194, RZ, RZ, R123 ;  /* 0x000000ffffc27224 */ /* 0x000fe200078e007b */
[----:B------:R-:W-:Y:S01]  /*86a0*/  MOV R123, R192 ;  /* 0x000000c0007b7202 */ /* 0x000fe20000000f00 */
[C---:B------:R-:W-:Y:S04]  /*86b0*/  HMMA.16816.F32 R88, R108.reuse, R116, R88 ;  /* 0x000000746c58723c */ /* 0x040fe80000001858 */
[----:B------:R-:W-:Y:S02]  /*86c0*/  IMAD.MOV.U32 R192, RZ, RZ, R165 ;  /* 0x000000ffffc07224 */ /* 0x000fe400078e00a5 */
[----:B------:R-:W-:Y:S02]  /*86d0*/  FFMA.FTZ R104, R125, c[0x0][0x2d0], -R151 ;  /* 0x0000b4007d687a23 */ /* 0x000fe40000010897 */
[-C--:B------:R-:W-:Y:S02]  /*86e0*/  HMMA.16816.F32 R92, R108, R118.reuse, R92 ;  /* 0x000000766c5c723c */ /* 0x080fe4000000185c */
[----:B------:R3:W-:Y:S02]  /*86f0*/  MUFU.EX2 R205, R104 ;  /* 0x0000006800cd7308 */ /* 0x0007e40000000800 */
[----:B------:R-:W-:Y:S02]  /*8700*/  IMAD.MOV.U32 R165, RZ, RZ, R213 ;  /* 0x000000ffffa57224 */ /* 0x000fe400078e00d5 */
[----:B------:R3:W5:Y:S02]  /*8710*/  LDL.LU R213, [R1+0x68] ;  /* 0x0000680001d57983 */ /* 0x0007640000300800 */
[----:B------:R-:W-:Y:S02]  /*8720*/  HMMA.16816.F32 R96, R100, R118, R96 ;  /* 0x000000766460723c */ /* 0x000fe40000001860 */
[----:B------:R-:W-:Y:S02]  /*8730*/  LDSM.16.MT88.4 R116, [R209+0x1900] ;  /* 0x00190000d174783b */ /* 0x000fe40000004200 */
[----:B-1----:R-:W-:Y:S03]  /*8740*/  FFMA.FTZ R2, R127, c[0x0][0x2d0], -R150 ;  /* 0x0000b4007f027a23 */ /* 0x002fe60000010896 */
[----:B------:R-:W-:Y:S01]  /*8750*/  F2FP.PACK_AB R100, R233, R232 ;  /* 0x000000e8e964723e */ /* 0x000fe200000000ff */
[----:B------:R1:W1:Y:S01]  /*8760*/  MUFU.EX2 R207, R2 ;  /* 0x0000000200cf7308 */ /* 0x0002620000000800 */
[----:B--2---:R-:W-:Y:S03]  /*8770*/  F2FP.PACK_AB R101, R229, R231 ;  /* 0x000000e7e565723e */ /* 0x004fe600000000ff */
[----:B----4-:R-:W-:Y:S01]  /*8780*/  F2FP.PACK_AB R102, R228, R230 ;  /* 0x000000e6e466723e */ /* 0x010fe200000000ff */
[----:B---3--:R-:W2:Y:S01]  /*8790*/  LDSM.16.MT88.4 R104, [R209+0x900] ;  /* 0x00090000d168783b */ /* 0x008ea20000004200 */
[----:B-1----:R-:W-:Y:S01]  /*87a0*/  FFMA.FTZ R2, R126, c[0x0][0x2d0], -R151 ;  /* 0x0000b4007e027a23 */ /* 0x002fe20000010897 */
[----:B------:R-:W-:Y:S03]  /*87b0*/  F2FP.PACK_AB R103, R207, R227 ;  /* 0x000000e3cf67723e */ /* 0x000fe600000000ff */
[----:B------:R1:W3:Y:S04]  /*87c0*/  MUFU.EX2 R206, R2 ;  /* 0x0000000200ce7308 */ /* 0x0002e80000000800 */
[-C--:B--2---:R-:W-:Y:S03]  /*87d0*/  HMMA.16816.F32 R4, R100, R104.reuse, R4 ;  /* 0x000000686404723c */ /* 0x084fe60000001804 */
[----:B-1----:R-:W-:Y:S01]  /*87e0*/  FFMA.FTZ R2, R124, c[0x0][0x2d0], -R184 ;  /* 0x0000b4007c027a23 */ /* 0x002fe200000108b8 */
[----:B------:R-:W-:Y:S01]  /*87f0*/  MOV R124, R195 ;  /* 0x000000c3007c7202 */ /* 0x000fe20000000f00 */
[----:B------:R-:W-:Y:S01]  /*8800*/  IMAD.MOV.U32 R195, RZ, RZ, R194 ;  /* 0x000000ffffc37224 */ /* 0x000fe200078e00c2 */
[----:B---3--:R-:W-:Y:S01]  /*8810*/  F2FP.PACK_AB R108, R205, R206 ;  /* 0x000000cecd6c723e */ /* 0x008fe200000000ff */
[----:B------:R-:W-:Y:S01]  /*8820*/  IMAD.MOV.U32 R194, RZ, RZ, R123 ;  /* 0x000000ffffc27224 */ /* 0x000fe200078e007b */
[----:B------:R-:W-:Y:S01]  /*8830*/  MOV R123, R192 ;  /* 0x000000c0007b7202 */ /* 0x000fe20000000f00 */
[----:B------:R-:W-:Y:S03]  /*8840*/  IMAD.MOV.U32 R192, RZ, RZ, R193 ;  /* 0x000000ffffc07224 */ /* 0x000fe600078e00c1 */
[----:B------:R-:W-:Y:S01]  /*8850*/  IMAD.MOV.U32 R193, RZ, RZ, R159 ;  /* 0x000000ffffc17224 */ /* 0x000fe200078e009f */
[----:B------:R-:W-:Y:S01]  /*8860*/  MOV R159, R157 ;  /* 0x0000009d009f7202 */ /* 0x000fe20000000f00 */
[----:B------:R-:W-:Y:S02]  /*8870*/  IMAD.MOV.U32 R157, RZ, RZ, R197 ;  /* 0x000000ffff9d7224 */ /* 0x000fe400078e00c5 */
[----:B------:R-:W-:Y:S02]  /*8880*/  IMAD.MOV.U32 R197, RZ, RZ, R203 ;  /* 0x000000ffffc57224 */ /* 0x000fe400078e00cb */
[----:B------:R1:W-:Y:S02]  /*8890*/  MUFU.EX2 R203, R2 ;  /* 0x0000000200cb7308 */ /* 0x0003e40000000800 */
[----:B-1----:R-:W-:Y:S01]  /*88a0*/  FFMA.FTZ R2, R200, c[0x0][0x2d0], -R184 ;  /* 0x0000b400c8027a23 */ /* 0x002fe200000108b8 */
[----:B------:R-:W-:Y:S07]  /*88b0*/  MOV R200, R201 ;  /* 0x000000c900c87202 */ /* 0x000fee0000000f00 */
[----:B------:R1:W2:Y:S02]  /*88c0*/  MUFU.EX2 R201, R2 ;  /* 0x0000000200c97308 */ /* 0x0002a40000000800 */
[----:B-1----:R-:W-:Y:S01]  /*88d0*/  FFMA.FTZ R2, R124, c[0x0][0x2d0], -R151 ;  /* 0x0000b4007c027a23 */ /* 0x002fe20000010897 */
[----:B--2---:R-:W-:Y:S01]  /*88e0*/  F2FP.PACK_AB R109, R201, R203 ;  /* 0x000000cbc96d723e */ /* 0x004fe200000000ff */
[----:B------:R-:W-:Y:S02]  /*88f0*/  IMAD.MOV.U32 R124, RZ, RZ, R195 ;  /* 0x000000ffff7c7224 */ /* 0x000fe400078e00c3 */
[----:B------:R-:W-:Y:S01]  /*8900*/  IMAD.MOV.U32 R195, RZ, RZ, R194 ;  /* 0x000000ffffc37224 */ /* 0x000fe200078e00c2 */
[----:B------:R-:W-:Y:S01]  /*8910*/  MOV R194, R123 ;  /* 0x0000007b00c27202 */ /* 0x000fe20000000f00 */
[----:B------:R-:W-:Y:S02]  /*8920*/  IMAD.MOV.U32 R123, RZ, RZ, R192 ;  /* 0x000000ffff7b7224 */ /* 0x000fe400078e00c0 */
[----:B------:R-:W-:Y:S01]  /*8930*/  IMAD.MOV.U32 R192, RZ, RZ, R163 ;  /* 0x000000ffffc07224 */ /* 0x000fe200078e00a3 */
[----:B------:R-:W-:Y:S02]  /*8940*/  MOV R163, R202 ;  /* 0x000000ca00a37202 */ /* 0x000fe40000000f00 */
[----:B------:R1:W-:Y:S02]  /*8950*/  MUFU.EX2 R202, R2 ;  /* 0x0000000200ca7308 */ /* 0x0003e40000000800 */
[----:B-1----:R-:W-:Y:S08]  /*8960*/  FFMA.FTZ R2, R200, c[0x0][0x2d0], -R151 ;  /* 0x0000b400c8027a23 */ /* 0x002ff00000010897 */
[----:B------:R1:W2:Y:S02]  /*8970*/  MUFU.EX2 R200, R2 ;  /* 0x0000000200c87308 */ /* 0x0002a40000000800 */
[--C-:B-1----:R-:W-:Y:S01]  /*8980*/  FFMA.FTZ R2, R199, c[0x0][0x2d0], -R184.reuse ;  /* 0x0000b400c7027a23 */ /* 0x102fe200000108b8 */
[----:B--2---:R-:W-:Y:S07]  /*8990*/  F2FP.PACK_AB R110, R200, R202 ;  /* 0x000000cac86e723e */ /* 0x004fee00000000ff */
[----:B------:R1:W-:Y:S02]  /*89a0*/  MUFU.EX2 R199, R2 ;  /* 0x0000000200c77308 */ /* 0x0003e40000000800 */
[----:B-1----:R-:W-:Y:S02]  /*89b0*/  FFMA.FTZ R2, R124, c[0x0][0x2d0], -R184 ;  /* 0x0000b4007c027a23 */ /* 0x002fe400000108b8 */
[----:B------:R-:W-:Y:S02]  /*89c0*/  IMAD.MOV.U32 R124, RZ, RZ, R194 ;  /* 0x000000ffff7c7224 */ /* 0x000fe400078e00c2 */
[----:B------:R-:W-:Y:S01]  /*89d0*/  IMAD.MOV.U32 R194, RZ, RZ, R122 ;  /* 0x000000ffffc27224 */ /* 0x000fe200078e007a */
[----:B------:R-:W-:Y:S01]  /*89e0*/  MOV R122, R121 ;  /* 0x00000079007a7202 */ /* 0x000fe20000000f00 */
[----:B------:R-:W-:Y:S02]  /*89f0*/  IMAD.MOV.U32 R121, RZ, RZ, R162 ;  /* 0x000000ffff797224 */ /* 0x000fe400078e00a2 */
[----:B------:R-:W-:Y:S02]  /*8a00*/  IMAD.MOV.U32 R162, RZ, RZ, R198 ;  /* 0x000000ffffa27224 */ /* 0x000fe400078e00c6 */
[----:B------:R-:W1:Y:S02]  /*8a10*/  MUFU.EX2 R198, R2 ;  /* 0x0000000200c67308 */ /* 0x000e640000000800 */
[----:B-1----:R-:W-:Y:S01]  /*8a20*/  F2FP.PACK_AB R111, R198, R199 ;  /* 0x000000c7c66f723e */ /* 0x002fe200000000ff */
[----:B------:R-:W-:Y:S01]  /*8a30*/  FFMA.FTZ R2, R123, c[0x0][0x2d0], -R149 ;  /* 0x0000b4007b027a23 */ /* 0x000fe20000010895 */
[----:B------:R-:W-:Y:S01]  /*8a40*/  MOV R123, R193 ;  /* 0x000000c1007b7202 */ /* 0x000fe20000000f00 */
[----:B------:R-:W-:Y:S02]  /*8a50*/  IMAD.MOV.U32 R193, RZ, RZ, R159 ;  /* 0x000000ffffc17224 */ /* 0x000fe400078e009f */
[----:B------:R-:W-:Y:S02]  /*8a60*/  IMAD.MOV.U32 R159, RZ, RZ, R197 ;  /* 0x000000ffff9f7224 */ /* 0x000fe400078e00c5 */
[C---:B------:R-:W-:Y:S01]  /*8a70*/  HMMA.16816.F32 R8, R108.reuse, R104, R8 ;  /* 0x000000686c08723c */ /* 0x040fe20000001808 */
[----:B------:R1:W-:Y:S07]  /*8a80*/  MUFU.EX2 R197, R2 ;  /* 0x0000000200c57308 */ /* 0x0003ee0000000800 */
[-C--:B------:R-:W-:Y:S08]  /*8a90*/  HMMA.16816.F32 R12, R108, R106.reuse, R12 ;  /* 0x0000006a6c0c723c */ /* 0x080ff0000000180c */
[C---:B------:R-:W-:Y:S01]  /*8aa0*/  HMMA.16816.F32 R16, R100.reuse, R106, R16 ;  /* 0x0000006a6410723c */ /* 0x040fe20000001810 */
[----:B------:R-:W2:Y:S07]  /*8ab0*/  LDSM.16.MT88.4 R104, [R210+0x1900] ;  /* 0x00190000d268783b */ /* 0x000eae0000004200 */
[-C--:B------:R-:W-:Y:S04]  /*8ac0*/  HMMA.16816.F32 R20, R100, R112.reuse, R20 ;  /* 0x000000706414723c */ /* 0x080fe80000001814 */
[----:B-1----:R-:W-:Y:S01]  /*8ad0*/  FFMA.FTZ R2, R194, c[0x0][0x2d0], -R149 ;  /* 0x0000b400c2027a23 */ /* 0x002fe20000010895 */
[----:B------:R-:W-:Y:S01]  /*8ae0*/  MOV R194, R122 ;  /* 0x0000007a00c27202 */ /* 0x000fe20000000f00 */
[----:B------:R-:W-:Y:S02]  /*8af0*/  IMAD.MOV.U32 R122, RZ, RZ, R121 ;  /* 0x000000ffff7a7224 */ /* 0x000fe400078e0079 */
[C---:B------:R-:W-:Y:S04]  /*8b00*/  HMMA.16816.F32 R24, R108.reuse, R112, R24 ;  /* 0x000000706c18723c */ /* 0x040fe80000001818 */
[----:B------:R-:W-:Y:S01]  /*8b10*/  IMAD.MOV.U32 R121, RZ, RZ, R192 ;  /* 0x000000ffff797224 */ /* 0x000fe200078e00c0 */
[----:B------:R-:W-:Y:S01]  /*8b20*/  MOV R192, R167 ;  /* 0x000000a700c07202 */ /* 0x000fe20000000f00 */
[----:B------:R-:W-:Y:S02]  /*8b30*/  IMAD.MOV.U32 R167, RZ, RZ, R166 ;  /* 0x000000ffffa77224 */ /* 0x000fe400078e00a6 */
[-C--:B------:R-:W-:Y:S04]  /*8b40*/  HMMA.16816.F32 R28, R108, R114.reuse, R28 ;  /* 0x000000726c1c723c */ /* 0x080fe8000000181c */
[----:B------:R-:W-:Y:S01]  /*8b50*/  IMAD.MOV.U32 R166, RZ, RZ, R165 ;  /* 0x000000ffffa67224 */ /* 0x000fe200078e00a5 */
[----:B------:R-:W-:Y:S01]  /*8b60*/  MOV R165, R164 ;  /* 0x000000a400a57202 */ /* 0x000fe20000000f00 */
[----:B------:R-:W-:Y:S02]  /*8b70*/  IMAD.MOV.U32 R164, RZ, RZ, R196 ;  /* 0x000000ffffa47224 */ /* 0x000fe400078e00c4 */
[C---:B------:R-:W-:Y:S01]  /*8b80*/  HMMA.16816.F32 R32, R100.reuse, R114, R32 ;  /* 0x000000726420723c */ /* 0x040fe20000001820 */
[----:B------:R-:W1:Y:S01]  /*8b90*/  LDSM.16.MT88.4 R112, [R209+0x2900] ;  /* 0x00290000d170783b */ /* 0x000e620000004200 */
[----:B------:R3:W-:Y:S06]  /*8ba0*/  MUFU.EX2 R196, R2 ;  /* 0x0000000200c47308 */ /* 0x0007ec0000000800 */
[-C--:B------:R-:W-:Y:S08]  /*8bb0*/  HMMA.16816.F32 R36, R100, R116.reuse, R36 ;  /* 0x000000746424723c */ /* 0x080ff00000001824 */
[C---:B------:R-:W-:Y:S08]  /*8bc0*/  HMMA.16816.F32 R40, R108.reuse, R116, R40 ;  /* 0x000000746c28723c */ /* 0x040ff00000001828 */
[-C--:B------:R-:W-:Y:S04]  /*8bd0*/  HMMA.16816.F32 R44, R108, R118.reuse, R44 ;  /* 0x000000766c2c723c */ /* 0x080fe8000000182c */
[--C-:B---3--:R-:W-:Y:S02]  /*8be0*/  FFMA.FTZ R2, R124, c[0x0][0x2d0], -R150.reuse ;  /* 0x0000b4007c027a23 */ /* 0x108fe40000010896 */
[----:B------:R-:W-:Y:S02]  /*8bf0*/  IMAD.MOV.U32 R124, RZ, RZ, R195 ;  /* 0x000000ffff7c7224 */ /* 0x000fe400078e00c3 */
[C---:B------:R-:W-:Y:S01]  /*8c00*/  HMMA.16816.F32 R48, R100.reuse, R118, R48 ;  /* 0x000000766430723c */ /* 0x040fe20000001830 */
[----:B------:R-:W3:Y:S01]  /*8c10*/  LDSM.16.MT88.4 R116, [R210+0x2900] ;  /* 0x00290000d274783b */ /* 0x000ee20000004200 */
[----:B------:R4:W-:Y:S06]  /*8c20*/  MUFU.EX2 R195, R2 ;  /* 0x0000000200c37308 */ /* 0x0009ec0000000800 */
[-C--:B--2---:R-:W-:Y:S08]  /*8c30*/  HMMA.16816.F32 R52, R100, R104.reuse, R52 ;  /* 0x000000686434723c */ /* 0x084ff00000001834 */
[C---:B------:R-:W-:Y:S08]  /*8c40*/  HMMA.16816.F32 R56, R108.reuse, R104, R56 ;  /* 0x000000686c38723c */ /* 0x040ff00000001838 */
[-C--:B------:R-:W-:Y:S04]  /*8c50*/  HMMA.16816.F32 R60, R108, R106.reuse, R60 ;  /* 0x0000006a6c3c723c */ /* 0x080fe8000000183c */
[----:B----4-:R-:W-:Y:S01]  /*8c60*/  FFMA.FTZ R2, R123, c[0x0][0x2d0], -R150 ;  /* 0x0000b4007b027a23 */ /* 0x010fe20000010896 */
[----:B------:R-:W-:Y:S03]  /*8c70*/  MOV R123, R193 ;  /* 0x000000c1007b7202 */ /* 0x000fe60000000f00 */
[C---:B------:R-:W-:Y:S01]  /*8c80*/  HMMA.16816.F32 R64, R100.reuse, R106, R64 ;  /* 0x0000006a6440723c */ /* 0x040fe20000001840 */
[----:B------:R-:W2:Y:S01]  /*8c90*/  LDL.LU R107, [R1] ;  /* 0x00000000016b7983 */ /* 0x000ea20000300800 */
[----:B------:R4:W3:Y:S03]  /*8ca0*/  MUFU.EX2 R193, R2 ;  /* 0x0000000200c17308 */ /* 0x0008e60000000800 */
[----:B------:R-:W2:Y:S03]  /*8cb0*/  LDL.LU R106, [R1+0x4] ;  /* 0x00000400016a7983 */ /* 0x000ea60000300800 */
[-C--:B-1----:R-:W-:Y:S01]  /*8cc0*/  HMMA.16816.F32 R68, R100, R112.reuse, R68 ;  /* 0x000000706444723c */ /* 0x082fe20000001844 */
[----:B------:R-:W2:Y:S04]  /*8cd0*/  LDL.LU R105, [R1+0x8] ;  /* 0x0000080001697983 */ /* 0x000ea80000300800 */
[----:B------:R-:W2:Y:S03]  /*8ce0*/  LDL.LU R104, [R1+0xc] ;  /* 0x00000c0001687983 */ /* 0x000ea60000300800 */
[C---:B------:R-:W-:Y:S08]  /*8cf0*/  HMMA.16816.F32 R72, R108.reuse, R112, R72 ;  /* 0x000000706c48723c */ /* 0x040ff00000001848 */
[-C--:B------:R-:W-:Y:S04]  /*8d00*/  HMMA.16816.F32 R76, R108, R114.reuse, R76 ;  /* 0x000000726c4c723c */ /* 0x080fe8000000184c */
[--C-:B----4-:R-:W-:Y:S02]  /*8d10*/  FFMA.FTZ R2, R194, c[0x0][0x2d0], -R149.reuse ;  /* 0x0000b400c2027a23 */ /* 0x110fe40000010895 */
[----:B------:R-:W-:Y:S02]  /*8d20*/  FFMA.FTZ R149, R121, c[0x0][0x2d0], -R149 ;  /* 0x0000b40079957a23 */ /* 0x000fe40000010895 */
[C---:B------:R-:W-:Y:S01]  /*8d30*/  HMMA.16816.F32 R80, R100.reuse, R114, R80 ;  /* 0x000000726450723c */ /* 0x040fe20000001850 */
[----:B------:R1:W-:Y:S01]  /*8d40*/  MUFU.EX2 R194, R2 ;  /* 0x0000000200c27308 */ /* 0x0003e20000000800 */
[----:B------:R-:W-:Y:S02]  /*8d50*/  LDSM.16.MT88.4 R112, [R210+0xd00] ;  /* 0x000d0000d270783b */ /* 0x000fe40000004200 */
[----:B------:R-:W-:Y:S04]  /*8d60*/  IMAD.MOV.U32 R121, RZ, RZ, R192 ;  /* 0x000000ffff797224 */ /* 0x000fe800078e00c0 */
[-C--:B---3--:R-:W-:Y:S03]  /*8d70*/  HMMA.16816.F32 R84, R100, R116.reuse, R84 ;  /* 0x000000746454723c */ /* 0x088fe60000001854 */
[----:B------:R3:W4:Y:S05]  /*8d80*/  MUFU.EX2 R192, R149 ;  /* 0x0000009500c07308 */ /* 0x00072a0000000800 */
[C---:B------:R-:W-:Y:S08]  /*8d90*/  HMMA.16816.F32 R88, R108.reuse, R116, R88 ;  /* 0x000000746c58723c */ /* 0x040ff00000001858 */
[-C--:B------:R-:W-:Y:S04]  /*8da0*/  HMMA.16816.F32 R92, R108, R118.reuse, R92 ;  /* 0x000000766c5c723c */ /* 0x080fe8000000185c */
[--C-:B-1----:R-:W-:Y:S02]  /*8db0*/  FFMA.FTZ R2, R124, c[0x0][0x2d0], -R150.reuse ;  /* 0x0000b4007c027a23 */ /* 0x102fe40000010896 */
[----:B------:R-:W-:Y:S02]  /*8dc0*/  FFMA.FTZ R150, R123, c[0x0][0x2d0], -R150 ;  /* 0x0000b4007b967a23 */ /* 0x000fe40000010896 */
[----:B------:R-:W-:Y:S01]  /*8dd0*/  HMMA.16816.F32 R96, R100, R118, R96 ;  /* 0x000000766460723c */ /* 0x000fe20000001860 */
[----:B------:R1:W-:Y:S03]  /*8de0*/  MUFU.EX2 R191, R2 ;  /* 0x0000000200bf7308 */ /* 0x0003e60000000800 */
[----:B------:R-:W-:Y:S01]  /*8df0*/  IMAD.MOV.U32 R123, RZ, RZ, R163 ;  /* 0x000000ffff7b7224 */ /* 0x000fe200078e00a3 */
[----:B------:R-:W-:Y:S01]  /*8e00*/  MOV R163, R162 ;  /* 0x000000a200a37202 */ /* 0x000fe20000000f00 */
[----:B------:R-:W-:Y:S01]  /*8e10*/  IMAD.MOV.U32 R162, RZ, RZ, R186 ;  /* 0x000000ffffa27224 */ /* 0x000fe200078e00ba */
[----:B---3--:R-:W-:Y:S01]  /*8e20*/  F2FP.PACK_AB R149, R193, R195 ;  /* 0x000000c3c195723e */ /* 0x008fe200000000ff */
[----:B------:R-:W-:Y:S03]  /*8e30*/  IMAD.MOV.U32 R124, RZ, RZ, R166 ;  /* 0x000000ffff7c7224 */ /* 0x000fe600078e00a6 */
[----:B------:R4:W-:Y:S01]  /*8e40*/  MUFU.EX2 R190, R150 ;  /* 0x0000009600be7308 */ /* 0x0009e20000000800 */
[--C-:B-1----:R-:W-:Y:S02]  /*8e50*/  FFMA.FTZ R2, R122, c[0x0][0x2d0], -R151.reuse ;  /* 0x0000b4007a027a23 */ /* 0x102fe40000010897 */
[----:B------:R-:W-:Y:S07]  /*8e60*/  IMAD.MOV.U32 R122, RZ, RZ, R164 ;  /* 0x000000ffff7a7224 */ /* 0x000fee00078e00a4 */
[----:B------:R1:W-:Y:S01]  /*8e70*/  MUFU.EX2 R188, R2 ;  /* 0x0000000200bc7308 */ /* 0x0003e20000000800 */
[----:B----4-:R-:W-:Y:S01]  /*8e80*/  F2FP.PACK_AB R150, R192, R194 ;  /* 0x000000c2c096723e */ /* 0x010fe200000000ff */
[--C-:B-1----:R-:W-:Y:S01]  /*8e90*/  FFMA.FTZ R2, R121, c[0x0][0x2d0], -R151.reuse ;  /* 0x0000b40079027a23 */ /* 0x102fe20000010897 */
[----:B------:R-:W-:Y:S07]  /*8ea0*/  MOV R121, R165 ;  /* 0x000000a500797202 */ /* 0x000fee0000000f00 */
[----:B------:R1:W3:Y:S02]  /*8eb0*/  MUFU.EX2 R189, R2 ;  /* 0x0000000200bd7308 */ /* 0x0002e40000000800 */
[--C-:B-1----:R-:W-:Y:S01]  /*8ec0*/  FFMA.FTZ R2, R167, c[0x0][0x2d0], -R184.reuse ;  /* 0x0000b400a7027a23 */ /* 0x102fe200000108b8 */
[----:B---3--:R-:W-:Y:S01]  /*8ed0*/  F2FP.PACK_AB R176, R189, R188 ;  /* 0x000000bcbdb0723e */ /* 0x008fe200000000ff */
[----:B------:R-:W1:Y:S06]  /*8ee0*/  LDSM.16.MT88.4 R164, [R209+0xd00] ;  /* 0x000d0000d1a4783b */ /* 0x000e6c0000004200 */
[----:B------:R3:W-:Y:S02]  /*8ef0*/  MUFU.EX2 R186, R2 ;  /* 0x0000000200ba7308 */ /* 0x0007e40000000800 */
[----:B---3--:R-:W-:Y:S08]  /*8f00*/  FFMA.FTZ R2, R187, c[0x0][0x2d0], -R184 ;  /* 0x0000b400bb027a23 */ /* 0x008ff000000108b8 */
[----:B------:R3:W4:Y:S02]  /*8f10*/  MUFU.EX2 R187, R2 ;  /* 0x0000000200bb7308 */ /* 0x0007240000000800 */
[--C-:B---3--:R-:W-:Y:S01]  /*8f20*/  FFMA.FTZ R2, R185, c[0x0][0x2d0], -R151.reuse ;  /* 0x0000b400b9027a23 */ /* 0x108fe20000010897 */
[----:B----4-:R-:W-:Y:S01]  /*8f30*/  F2FP.PACK_AB R177, R187, R186 ;  /* 0x000000babbb1723e */ /* 0x010fe200000000ff */
[----:B------:R-:W-:Y:S06]  /*8f40*/  FFMA.FTZ R151, R159, c[0x0][0x2d0], -R151 ;  /* 0x0000b4009f977a23 */ /* 0x000fec0000010897 */
[----:B------:R3:W-:Y:S01]  /*8f50*/  MUFU.EX2 R185, R2 ;  /* 0x0000000200b97308 */ /* 0x0007e20000000800 */
[----:B------:R-:W-:Y:S01]  /*8f60*/  IMAD.MOV.U32 R159, RZ, RZ, R158 ;  /* 0x000000ffff9f7224 */ /* 0x000fe200078e009e */
[----:B------:R-:W-:Y:S08]  /*8f70*/  MOV R158, R147 ;  /* 0x00000093009e7202 */ /* 0x000ff00000000f00 */
[----:B------:R4:W1:Y:S01]  /*8f80*/  MUFU.EX2 R147, R151 ;  /* 0x0000009700937308 */ /* 0x0008620000000800 */
[--C-:B---3--:R-:W-:Y:S02]  /*8f90*/  FFMA.FTZ R2, R124, c[0x0][0x2d0], -R184.reuse ;  /* 0x0000b4007c027a23 */ /* 0x108fe400000108b8 */
[----:B------:R-:W-:Y:S01]  /*8fa0*/  FFMA.FTZ R184, R148, c[0x0][0x2d0], -R184 ;  /* 0x0000b40094b87a23 */ /* 0x000fe200000108b8 */
[----:B------:R-:W-:Y:S01]  /*8fb0*/  F2FP.PACK_AB R148, R196, R197 ;  /* 0x000000c5c494723e */ /* 0x000fe200000000ff */
[----:B------:R-:W-:Y:S02]  /*8fc0*/  IMAD.MOV.U32 R124, RZ, RZ, R163 ;  /* 0x000000ffff7c7224 */ /* 0x000fe400078e00a3 */
[----:B------:R-:W-:Y:S01]  /*8fd0*/  IMAD.MOV.U32 R163, RZ, RZ, R162 ;  /* 0x000000ffffa37224 */ /* 0x000fe200078e00a2 */
[----:B------:R-:W-:Y:S02]  /*8fe0*/  MOV R162, R146 ;  /* 0x0000009200a27202 */ /* 0x000fe40000000f00 */
[----:B------:R-:W-:Y:S01]  /*8ff0*/  MUFU.EX2 R184, R184 ;  /* 0x000000b800b87308 */ /* 0x000fe20000000800 */
[----:B----4-:R-:W-:Y:S02]  /*9000*/  F2FP.PACK_AB R151, R190, R191 ;  /* 0x000000bfbe97723e */ /* 0x010fe400000000ff */
[----:B-1----:R-:W-:Y:S07]  /*9010*/  F2FP.PACK_AB R178, R147, R185 ;  /* 0x000000b993b2723e */ /* 0x002fee00000000ff */
[----:B------:R-:W1:Y:S02]  /*9020*/  MUFU.EX2 R146, R2 ;  /* 0x0000000200927308 */ /* 0x000e640000000800 */
[----:B-1----:R-:W-:Y:S01]  /*9030*/  F2FP.PACK_AB R179, R184, R146 ;  /* 0x00000092b8b3723e */ /* 0x002fe200000000ff */
[----:B--2---:R-:W-:Y:S02]  /*9040*/  FFMA.FTZ R140, R140, R107, R159 ;  /* 0x0000006b8c8c7223 */ /* 0x004fe4000001009f */
[----:B------:R-:W-:Y:S02]  /*9050*/  FFMA.FTZ R141, R141, R106, R158 ;  /* 0x0000006a8d8d7223 */ /* 0x000fe4000001009e */
[----:B------:R-:W-:Y:S02]  /*9060*/  FFMA.FTZ R2, R3, R105, R157 ;  /* 0x0000006903027223 */ /* 0x000fe4000001009d */
[----:B------:R-:W-:Y:S02]  /*9070*/  IMAD.MOV.U32 R3, RZ, RZ, R152 ;  /* 0x000000ffff037224 */ /* 0x000fe400078e0098 */
[-C--:B------:R-:W-:Y:S01]  /*9080*/  HMMA.16816.F32 R152, R148, R164.reuse, R4 ;  /* 0x000000a49498723c */ /* 0x080fe20000001804 */
[----:B------:R-:W1:Y:S04]  /*9090*/  LDSM.16.MT88.4 R4, [R210+0x2d00] ;  /* 0x002d0000d204783b */ /* 0x000e680000004200 */
[----:B------:R-:W-:Y:S02]  /*90a0*/  FFMA.FTZ R0, R0, R104, R156 ;  /* 0x0000006800007223 */ /* 0x000fe4000001009c */
[----:B------:R-:W-:Y:S01]  /*90b0*/  FADD.FTZ R3, R3, R141 ;  /* 0x0000008d03037221 */ /* 0x000fe20000010000 */
[C---:B------:R-:W-:Y:S04]  /*90c0*/  HMMA.16816.F32 R156, R176.reuse, R164, R8 ;  /* 0x000000a4b09c723c */ /* 0x040fe80000001808 */
[----:B------:R-:W-:Y:S03]  /*90d0*/  MOV R141, R144 ;  /* 0x00000090008d7202 */ /* 0x000fe60000000f00 */
[----:B------:R-:W-:Y:S01]  /*90e0*/  IMAD.MOV.U32 R8, RZ, RZ, R163 ;  /* 0x000000ffff087224 */ /* 0x000fe200078e00a3 */
[----:B------:R-:W-:Y:S01]  /*90f0*/  MOV R11, R162 ;  /* 0x000000a2000b7202 */ /* 0x000fe20000000f00 */
[----:B------:R-:W-:Y:S03]  /*9100*/  IMAD.MOV.U32 R10, RZ, RZ, R161 ;  /* 0x000000ffff0a7224 */ /* 0x000fe600078e00a1 */
[----:B------:R-:W-:Y:S02]  /*9110*/  IMAD.MOV.U32 R9, RZ, RZ, R160 ;  /* 0x000000ffff097224 */ /* 0x000fe400078e00a0 */
[-C--:B------:R-:W-:Y:S03]  /*9120*/  HMMA.16816.F32 R160, R176, R166.reuse, R12 ;  /* 0x000000a6b0a0723c */ /* 0x080fe6000000180c */
[----:B------:R-:W-:Y:S02]  /*9130*/  FADD.FTZ R10, R10, R3 ;  /* 0x000000030a0a7221 */ /* 0x000fe40000010000 */
[----:B------:R-:W-:Y:S02]  /*9140*/  FADD.FTZ R8, R8, R140 ;  /* 0x0000008c08087221 */ /* 0x000fe40000010000 */
[----:B------:R-:W-:Y:S01]  /*9150*/  IMAD.MOV.U32 R15, RZ, RZ, R121 ;  /* 0x000000ffff0f7224 */ /* 0x000fe200078e0079 */
[C---:B------:R-:W-:Y:S01]  /*9160*/  HMMA.16816.F32 R164, R148.reuse, R166, R16 ;  /* 0x000000a694a4723c */ /* 0x040fe20000001810 */
[----:B------:R-:W2:Y:S03]  /*9170*/  LDL R19, [R1+0x50] ;  /* 0x0000500001137983 */ /* 0x000ea60000100800 */
[----:B------:R-:W-:Y:S01]  /*9180*/  FADD.FTZ R11, R11, R8 ;  /* 0x000000080b0b7221 */ /* 0x000fe20000010000 */
[----:B------:R-:W-:Y:S01]  /*9190*/  MOV R14, R122 ;  /* 0x0000007a000e7202 */ /* 0x000fe20000000f00 */
[----:B------:R-:W-:Y:S01]  /*91a0*/  IMAD.MOV.U32 R13, RZ, RZ, R123 ;  /* 0x000000ffff0d7224 */ /* 0x000fe200078e007b */
[----:B------:R-:W-:Y:S01]  /*91b0*/  MOV R12, R124 ;  /* 0x0000007c000c7202 */ /* 0x000fe20000000f00 */
        /* <DEDUP_REMOVED lines=53> */
[-C--:B-1----:R-:W-:Y:S03]  /*9510*/  HMMA.16816.F32 R84, R148, R4.reuse, R84 ;  /* 0x000000049454723c */ /* 0x082fe60000001854 */
[----:B------:R-:W-:Y:S02]  /*9520*/  FADD.FTZ R3, R198, R9 ;  /* 0x00000009c6037221 */ /* 0x000fe40000010000 */
[----:B------:R-:W-:Y:S02]  /*9530*/  IMAD.MOV.U32 R140, RZ, RZ, R145 ;  /* 0x000000ffff8c7224 */ /* 0x000fe400078e0091 */
        /* <DEDUP_REMOVED lines=18> */
[----:B------:R1:W-:Y:S01]  /*9660*/  STL [R1], R5 ;  /* 0x0000000501007387 */ /* 0x0003e20000100800 */
[----:B------:R-:W-:Y:S01]  /*9670*/  FADD.FTZ R3, R190, R4 ;  /* 0x00000004be037221 */ /* 0x000fe20000010000 */
[----:B------:R-:W-:Y:S01]  /*9680*/  MOV R146, R143 ;  /* 0x0000008f00927202 */ /* 0x000fe20000000f00 */
[----:B------:R-:W-:Y:S02]  /*9690*/  FADD.FTZ R2, R147, R2 ;  /* 0x0000000293027221 */ /* 0x000fe40000010000 */
[----:B------:R-:W-:Y:S01]  /*96a0*/  FADD.FTZ R0, R184, R0 ;  /* 0x00000000b8007221 */ /* 0x000fe20000010000 */
[----:B------:R1:W-:Y:S01]  /*96b0*/  STL [R1+0x4], R3 ;  /* 0x0000040301007387 */ /* 0x0003e20000100800 */
[----:B------:R-:W-:Y:S03]  /*96c0*/  IMAD.MOV.U32 R147, RZ, RZ, R142 ;  /* 0x000000ffff937224 */ /* 0x000fe600078e008e */
[----:B------:R1:W-:Y:S04]  /*96d0*/  STL [R1+0x8], R2 ;  /* 0x0000080201007387 */ /* 0x0003e80000100800 */
[----:B------:R1:W-:Y:S01]  /*96e0*/  STL [R1+0xc], R0 ;  /* 0x00000c0001007387 */ /* 0x0003e20000100800 */
[----:B--2---:R-:W-:Y:S02]  /*96f0*/  ISETP.GT.AND P0, PT, R226, R19, PT ;  /* 0x00000013e200720c */ /* 0x004fe40003f04270 */
[----:B------:R-:W-:Y:S11]  /*9700*/  MOV R226, R204 ;  /* 0x000000cc00e27202 */ /* 0x000ff60000000f00 */
[----:B-1----:R-:W-:-:S05]  /*9710*/  @P0 BRA `(.L_x_1377) ;  /* 0xffffbc9000000947 */ /* 0x002fca000383ffff */
.L_x_1376:
[----:B------:R-:W-:-:S13]  /*9720*/  ISETP.GE.AND P0, PT, R204, RZ, PT ;  /* 0x000000ffcc00720c */ /* 0x000fda0003f06270 */
[----:B------:R-:W-:Y:S05]  /*9730*/  @!P0 BRA `(.L_x_1378) ;  /* 0x0000321000008947 */ /* 0x000fea0003800000 */
[----:B-1----:R-:W2:Y:S01]  /*9740*/  LDL.64 R6, [R1+0x48] ;  /* 0x0000480001067983 */ /* 0x002ea20000100a00 */
[----:B------:R-:W-:-:S03]  /*9750*/  ULDC.64 UR4, c[0x0][0x208] ;  /* 0x0000820000047ab9 */ /* 0x000fc60000000a00 */
[----:B------:R-:W2:Y:S04]  /*9760*/  LDL.64 R4, [R1+0x38] ;  /* 0x0000380001047983 */ /* 0x000ea80000100a00 */
[----:B------:R-:W3:Y:S04]  /*9770*/  LDL.64 R10, [R1+0x40] ;  /* 0x00004000010a7983 */ /* 0x000ee80000100a00 */
[----:B------:R-:W4:Y:S01]  /*9780*/  LDL.64 R8, [R1+0x30] ;  /* 0x0000300001087983 */ /* 0x000f220000100a00 */
[----:B------:R-:W-:Y:S01]  /*9790*/  IMAD.MOV.U32 R2, RZ, RZ, R144 ;  /* 0x000000ffff027224 */ /* 0x000fe200078e0090 */
[----:B------:R-:W-:Y:S01]  /*97a0*/  MOV R147, R142 ;  /* 0x0000008e00937202 */ /* 0x000fe20000000f00 */
[----:B------:R-:W-:-:S02]  /*97b0*/  IMAD.MOV.U32 R0, RZ, RZ, R145 ;  /* 0x000000ffff007224 */ /* 0x000fc400078e0091 */
[----:B------:R-:W-:Y:S01]  /*97c0*/  IMAD.MOV.U32 R146, RZ, RZ, R143 ;  /* 0x000000ffff927224 */ /* 0x000fe200078e008f */
[----:B------:R-:W-:Y:S02]  /*97d0*/  USHF.L.U64.HI UR5, UR4, 0x5, UR5 ;  /* 0x0000000504057899 */ /* 0x000fe40008010205 */
[----:B------:R-:W-:Y:S01]  /*97e0*/  USHF.L.U32 UR4, UR4, 0x5, URZ ;  /* 0x0000000504047899 */ /* 0x000fe2000800063f */
[----:B--2---:R-:W-:-:S05]  /*97f0*/  MOV R4, R6 ;  /* 0x0000000600047202 */ /* 0x004fca0000000f00 */
[----:B------:R1:W-:Y:S01]  /*9800*/  STL.64 [R1+0x38], R4 ;  /* 0x0000380401007387 */ /* 0x0003e20000100a00 */
[----:B------:R-:W-:Y:S02]  /*9810*/  IADD3 R230, P2, R6, 0x40, RZ ;  /* 0x0000004006e67810 */ /* 0x000fe40007f5e0ff */
[----:B---3--:R-:W-:Y:S02]  /*9820*/  IADD3 R246, P0, R10, 0x40, RZ ;  /* 0x000000400af67810 */ /* 0x008fe40007f1e0ff */
[----:B------:R-:W-:Y:S02]  /*9830*/  IADD3 R232, P3, R6, 0x20, RZ ;  /* 0x0000002006e87810 */ /* 0x000fe40007f7e0ff */
[----:B------:R-:W-:Y:S01]  /*9840*/  IADD3 R248, P1, R10, 0x20, RZ ;  /* 0x000000200af87810 */ /* 0x000fe20007f3e0ff */
[----:B------:R-:W-:Y:S01]  /*9850*/  IMAD.X R231, RZ, RZ, R5, P2 ;  /* 0x000000ffffe77224 */ /* 0x000fe200010e0605 */
[----:B------:R-:W-:Y:S01]  /*9860*/  IADD3.X R233, RZ, R5, RZ, P3, !PT ;  /* 0x00000005ffe97210 */ /* 0x000fe20001ffe4ff */
[----:B----4-:R-:W-:Y:S01]  /*9870*/  IMAD.X R245, RZ, RZ, R9, P0 ;  /* 0x000000fffff57224 */ /* 0x010fe200000e0609 */
[----:B------:R-:W-:-:S02]  /*9880*/  IADD3.X R247, RZ, R9, RZ, P1, !PT ;  /* 0x00000009fff77210 */ /* 0x000fc40000ffe4ff */
.L_x_1379:
[----:B------:R-:W2:Y:S01]  /*9890*/  LDL.64 R190, [R1+0x38] ;  /* 0x0000380001be7983 */ /* 0x000ea20000100a00 */
[----:B------:R-:W-:Y:S04]  /*98a0*/  DEPBAR.LE SB0, 0x0 ;  /* 0x000080000000791a */ /* 0x000fe80000000000 */
[----:B------:R-:W-:Y:S01]  /*98b0*/  MOV R53, 0x6 ;  /* 0x0000000600357802 */ /* 0x000fe20000000f00 */
[----:B------:R-:W3:Y:S01]  /*98c0*/  LDL.64 R194, [R1+0x48] ;  /* 0x0000480001c27983 */ /* 0x000ee20000100a00 */
[----:B------:R-:W-:Y:S02]  /*98d0*/  MOV R52, c[0x0][0x208] ;  /* 0x0000820000347a02 */ /* 0x000fe40000000f00 */
[----:B------:R-:W-:Y:S02]  /*98e0*/  MOV R189, c[0x0][0x208] ;  /* 0x0000820000bd7a02 */ /* 0x000fe40000000f00 */
[----:B------:R-:W-:Y:S01]  /*98f0*/  SHF.L.U64.HI R52, R52, R53, c[0x0][0x20c] ;  /* 0x0000830034347619 */ /* 0x000fe20000010235 */
[----:B------:R-:W-:Y:S01]  /*9900*/  BAR.SYNC.DEFER_BLOCKING 0x0 ;  /* 0x0000000000007b1d */ /* 0x000fe20000010000 */
[----:B------:R-:W-:Y:S02]  /*9910*/  SHF.L.U32 R189, R189, 0x6, RZ ;  /* 0x00000006bdbd7819 */ /* 0x000fe400000006ff */
[----:B------:R-:W-:Y:S01]  /*9920*/  SHF.R.S32.HI R3, RZ, 0x1f, R204 ;  /* 0x0000001fff037819 */ /* 0x000fe200000114cc */
[----:B------:R-:W-:Y:S01]  /*9930*/  IMAD R188, R52, R204, RZ ;  /* 0x000000cc34bc7224 */ /* 0x000fe200078e02ff */
[----:B------:R-:W-:Y:S01]  /*9940*/  MOV R205, c[0x0][0x1e0] ;  /* 0x0000780000cd7a02 */ /* 0x000fe20000000f00 */
[-C--:B------:R-:W-:Y:S01]  /*9950*/  IMAD.WIDE.U32 R144, R204, R189.reuse, R232 ;  /* 0x000000bdcc907225 */ /* 0x080fe200078e00e8 */
[----:B------:R-:W-:Y:S02]  /*9960*/  MOV R226, 0x5 ;  /* 0x0000000500e27802 */ /* 0x000fe40000000f00 */
[----:B------:R-:W-:Y:S01]  /*9970*/  SHF.L.U32 R205, R205, 0x5, RZ ;  /* 0x00000005cdcd7819 */ /* 0x000fe200000006ff */
[-C--:B------:R-:W-:Y:S01]  /*9980*/  IMAD R188, R3, R189.reuse, R188 ;  /* 0x000000bd03bc7224 */ /* 0x080fe200078e02bc */
[----:B------:R-:W-:Y:S01]  /*9990*/  LEA R200, P0, R144, c[0x0][0x1f8], 0x1 ;  /* 0x00007e0090c87a11 */ /* 0x000fe200078008ff */
[----:B------:R-:W-:Y:S03]  /*99a0*/  IMAD.WIDE.U32 R186, R204, R189, UR4 ;  /* 0x00000004ccba7e25 */ /* 0x000fe6000f8e00bd */
[----:B------:R-:W-:Y:S04]  /*99b0*/  IADD3 R145, R188, R145, RZ ;  /* 0x00000091bc917210 */ /* 0x000fe80007ffe0ff */
[----:B------:R-:W-:Y:S01]  /*99c0*/  LEA.HI.X R201, R144, c[0x0][0x1fc], R145, 0x1, P0 ;  /* 0x00007f0090c97a11 */ /* 0x000fe200000f0c91 */
[----:B------:R-:W-:Y:S08]  /*99d0*/  LDSM.16.M88.4 R64, [R211+0x6100] ;  /* 0x00610000d340783b */ /* 0x000ff00000000200 */
[----:B------:R-:W4:Y:S08]  /*99e0*/  LDSM.16.M88.4 R16, [R208+0x3100] ;  /* 0x00310000d010783b */ /* 0x000f300000000200 */
[----:B------:R-:W1:Y:S08]  /*99f0*/  LDSM.16.M88.4 R60, [R211+0x7100] ;  /* 0x00710000d33c783b */ /* 0x000e700000000200 */
[----:B------:R-:W1:Y:S08]  /*9a00*/  LDSM.16.M88.4 R32, [R208+0x3500] ;  /* 0x00350000d020783b */ /* 0x000e700000000200 */
[----:B------:R-:W3:Y:S06]  /*9a10*/  LDL.64 R228, [R1+0x40] ;  /* 0x0000400001e47983 */ /* 0x000eec0000100a00 */
[----:B------:R-:W1:Y:S08]  /*9a20*/  LDSM.16.M88.4 R48, [R208+0x3900] ;  /* 0x00390000d030783b */ /* 0x000e700000000200 */
[----:B------:R-:W3:Y:S01]  /*9a30*/  LDL.64 R206, [R1+0x30] ;  /* 0x0000300001ce7983 */ /* 0x000ee20000100a00 */
[-C--:B-1--4-:R-:W-:Y:S05]  /*9a40*/  HMMA.16816.F32 R4, R64, R16.reuse, RZ ;  /* 0x000000104004723c */ /* 0x092fea00000018ff */
[----:B------:R-:W1:Y:S03]  /*9a50*/  LDSM.16.M88.4 R140, [R208+0x3d00] ;  /* 0x003d0000d08c783b */ /* 0x000e660000000200 */
[C---:B------:R-:W-:Y:S05]  /*9a60*/  HMMA.16816.F32 R8, R60.reuse, R16, RZ ;  /* 0x000000103c08723c */ /* 0x040fea00000018ff */
[----:B------:R-:W4:Y:S03]  /*9a70*/  LDL.LU R252, [R1] ;  /* 0x0000000001fc7983 */ /* 0x000f260000300800 */
[-C--:B------:R-:W-:Y:S01]  /*9a80*/  HMMA.16816.F32 R12, R60, R18.reuse, RZ ;  /* 0x000000123c0c723c */ /* 0x080fe200000018ff */
[----:B------:R-:W-:Y:S07]  /*9a90*/  LDSM.16.M88.4 R148, [R212+0x6100] ;  /* 0x00610000d494783b */ /* 0x000fee0000000200 */
[C---:B------:R-:W-:Y:S01]  /*9aa0*/  HMMA.16816.F32 R16, R64.reuse, R18, RZ ;  /* 0x000000124010723c */ /* 0x040fe200000018ff */
[----:B------:R-:W4:Y:S04]  /*9ab0*/  LDL.LU R251, [R1+0x4] ;  /* 0x0000040001fb7983 */ /* 0x000f280000300800 */
[----:B-----5:R-:W1:Y:S03]  /*9ac0*/  LDSM.16.M88.4 R176, [R213] ;  /* 0x00000000d5b0783b */ /* 0x020e660000000200 */
[-C--:B------:R-:W-:Y:S05]  /*9ad0*/  HMMA.16816.F32 R20, R64, R32.reuse, RZ ;  /* 0x000000204014723c */ /* 0x080fea00000018ff */
[----:B------:R-:W4:Y:S03]  /*9ae0*/  LDL.LU R250, [R1+0x8] ;  /* 0x0000080001fa7983 */ /* 0x000f260000300800 */
[C---:B------:R-:W-:Y:S01]  /*9af0*/  HMMA.16816.F32 R24, R60.reuse, R32, RZ ;  /* 0x000000203c18723c */ /* 0x040fe200000018ff */
[----:B------:R-:W1:Y:S07]  /*9b00*/  LDSM.16.M88.4 R180, [R212+0x7100] ;  /* 0x00710000d4b4783b */ /* 0x000e6e0000000200 */
[-C--:B------:R-:W-:Y:S01]  /*9b10*/  HMMA.16816.F32 R28, R60, R34.reuse, RZ ;  /* 0x000000223c1c723c */ /* 0x080fe200000018ff */
[----:B------:R-:W4:Y:S07]  /*9b20*/  LDL.LU R249, [R1+0xc] ;  /* 0x00000c0001f97983 */ /* 0x000f2e0000300800 */
[C---:B------:R-:W-:Y:S08]  /*9b30*/  HMMA.16816.F32 R32, R64.reuse, R34, RZ ;  /* 0x000000224020723c */ /* 0x040ff000000018ff */
[-C--:B------:R-:W-:Y:S08]  /*9b40*/  HMMA.16816.F32 R36, R64, R48.reuse, RZ ;  /* 0x000000304024723c */ /* 0x080ff000000018ff */
[C---:B------:R-:W-:Y:S08]  /*9b50*/  HMMA.16816.F32 R40, R60.reuse, R48, RZ ;  /* 0x000000303c28723c */ /* 0x040ff000000018ff */
[-C--:B------:R-:W-:Y:S08]  /*9b60*/  HMMA.16816.F32 R44, R60, R50.reuse, RZ ;  /* 0x000000323c2c723c */ /* 0x080ff000000018ff */
[C---:B------:R-:W-:Y:S08]  /*9b70*/  HMMA.16816.F32 R48, R64.reuse, R50, RZ ;  /* 0x000000324030723c */ /* 0x040ff000000018ff */
[-C--:B-1----:R-:W-:Y:S08]  /*9b80*/  HMMA.16816.F32 R52, R64, R140.reuse, RZ ;  /* 0x0000008c4034723c */ /* 0x082ff000000018ff */
[C---:B------:R-:W-:Y:S07]  /*9b90*/  HMMA.16816.F32 R56, R60.reuse, R140, RZ ;  /* 0x0000008c3c38723c */ /* 0x040fee00000018ff */
[-C--:B------:R-:W-:Y:S01]  /*9ba0*/  IMAD.WIDE.U32 R140, R204, R189.reuse, R230 ;  /* 0x000000bdcc8c7225 */ /* 0x080fe200078e00e6 */
[-C--:B------:R-:W-:Y:S04]  /*9bb0*/  HMMA.16816.F32 R60, R60, R142.reuse, RZ ;  /* 0x0000008e3c3c723c */ /* 0x080fe800000018ff */
[----:B------:R-:W-:Y:S04]  /*9bc0*/  LEA R198, P3, R140, c[0x0][0x1f8], 0x1 ;  /* 0x00007e008cc67a11 */ /* 0x000fe800078608ff */
[----:B------:R-:W-:Y:S08]  /*9bd0*/  HMMA.16816.F32 R64, R64, R142, RZ ;  /* 0x0000008e4040723c */ /* 0x000ff000000018ff */
[-C--:B------:R-:W-:Y:S08]  /*9be0*/  HMMA.16816.F32 R4, R148, R176.reuse, R4 ;  /* 0x000000b09404723c */ /* 0x080ff00000001804 */
[C---:B------:R-:W-:Y:S08]  /*9bf0*/  HMMA.16816.F32 R8, R180.reuse, R176, R8 ;  /* 0x000000b0b408723c */ /* 0x040ff00000001808 */
[-C--:B------:R-:W-:Y:S08]  /*9c00*/  HMMA.16816.F32 R12, R180, R178.reuse, R12 ;  /* 0x000000b2b40c723c */ /* 0x080ff0000000180c */
[C---:B------:R-:W-:Y:S04]  /*9c10*/  HMMA.16816.F32 R16, R148.reuse, R178, R16 ;  /* 0x000000b29410723c */ /* 0x040fe80000001810 */
[----:B--2---:R-:W-:Y:S05]  /*9c20*/  IMAD.WIDE.U32 R184, R204, R189, R190 ;  /* 0x000000bdccb87225 */ /* 0x004fea00078e00be */
[----:B------:R-:W-:Y:S03]  /*9c30*/  IADD3 R3, R185, R188, RZ ;  /* 0x000000bcb9037210 */ /* 0x000fe60007ffe0ff */
[----:B------:R-:W-:Y:S02]  /*9c40*/  LEA R192, P1, R184, c[0x0][0x1f8], 0x1 ;  /* 0x00007e00b8c07a11 */ /* 0x000fe400078208ff */
[-C--:B---3--:R-:W-:Y:S02]  /*9c50*/  IADD3 R144, P0, R194, R186.reuse, RZ ;  /* 0x000000bac2907210 */ /* 0x088fe40007f1e0ff */
[----:B------:R-:W-:Y:S02]  /*9c60*/  LEA.HI.X R193, R184, c[0x0][0x1fc], R3, 0x1, P1 ;  /* 0x00007f00b8c17a11 */ /* 0x000fe400008f0c03 */
[----:B------:R-:W-:Y:S02]  /*9c70*/  IADD3 R3, R188, R187, RZ ;  /* 0x000000bbbc037210 */ /* 0x000fe40007ffe0ff */
[----:B------:R-:W-:Y:S02]  /*9c80*/  LEA R194, P2, R144, c[0x0][0x1f8], 0x1 ;  /* 0x00007e0090c27a11 */ /* 0x000fe400078408ff */
[----:B------:R-:W-:Y:S02]  /*9c90*/  IADD3 R188, R188, R141, RZ ;  /* 0x0000008dbcbc7210 */ /* 0x000fe40007ffe0ff */
[C---:B------:R-:W-:Y:S02]  /*9ca0*/  IADD3.X R141, R3.reuse, R191, RZ, P0, !PT ;  /* 0x000000bf038d7210 */ /* 0x040fe400007fe4ff */
        /* <DEDUP_REMOVED lines=29> */
[----:B------:R-:W-:Y:S07]  /*9e80*/  LDSM.16.M88.4 R196, [R208+0x4100] ;  /* 0x00410000d0c4783b */ /* 0x000fee0000000200 */
[C---:B------:R-:W-:Y:S01]  /*9e90*/  HMMA.16816.F32 R40, R180.reuse, R184, R40 ;  /* 0x000000b8b428723c */ /* 0x040fe20000001828 */
[----:B------:R-:W0:Y:S07]  /*9ea0*/  LDGDEPBAR ;  /* 0x00000000000079af */ /* 0x000e2e0000000000 */
[-C--:B------:R-:W-:Y:S01]  /*9eb0*/  HMMA.16816.F32 R44, R180, R186.reuse, R44 ;  /* 0x000000bab42c723c */ /* 0x080fe2000000182c */
[----:B-1----:R-:W1:Y:S07]  /*9ec0*/  LDSM.16.M88.4 R192, [R211+0x8100] ;  /* 0x00810000d3c0783b */ /* 0x002e6e0000000200 */
[C---:B------:R-:W-:Y:S01]  /*9ed0*/  HMMA.16816.F32 R48, R148.reuse, R186, R48 ;  /* 0x000000ba9430723c */ /* 0x040fe20000001830 */
[----:B------:R-:W2:Y:S07]  /*9ee0*/  LDSM.16.M88.4 R200, [R211+0x9100] ;  /* 0x00910000d3c8783b */ /* 0x000eae0000000200 */
[-C--:B------:R-:W-:Y:S01]  /*9ef0*/  HMMA.16816.F32 R52, R148, R188.reuse, R52 ;  /* 0x000000bc9434723c */ /* 0x080fe20000001834 */
[----:B------:R-:W3:Y:S07]  /*9f00*/  LDSM.16.M88.4 R176, [R208+0x4500] ;  /* 0x00450000d0b0783b */ /* 0x000eee0000000200 */
[C---:B------:R-:W-:Y:S01]  /*9f10*/  HMMA.16816.F32 R56, R180.reuse, R188, R56 ;  /* 0x000000bcb438723c */ /* 0x040fe20000001838 */
[----:B------:R-:W3:Y:S07]  /*9f20*/  LDSM.16.M88.4 R140, [R208+0x4900] ;  /* 0x00490000d08c783b */ /* 0x000eee0000000200 */
[-C--:B------:R-:W-:Y:S01]  /*9f30*/  HMMA.16816.F32 R60, R180, R190.reuse, R60 ;  /* 0x000000beb43c723c */ /* 0x080fe2000000183c */
[----:B------:R-:W-:Y:S07]  /*9f40*/  LDSM.16.M88.4 R180, [R212+0x8100] ;  /* 0x00810000d4b4783b */ /* 0x000fee0000000200 */
[----:B------:R-:W-:Y:S01]  /*9f50*/  HMMA.16816.F32 R64, R148, R190, R64 ;  /* 0x000000be9440723c */ /* 0x000fe20000001840 */
[----:B------:R-:W4:Y:S07]  /*9f60*/  LDSM.16.M88.4 R148, [R208+0x4d00] ;  /* 0x004d0000d094783b */ /* 0x000f2e0000000200 */
[-C--:B-1----:R-:W-:Y:S01]  /*9f70*/  HMMA.16816.F32 R4, R192, R196.reuse, R4 ;  /* 0x000000c4c004723c */ /* 0x082fe20000001804 */
[----:B------:R-:W1:Y:S07]  /*9f80*/  LDSM.16.M88.4 R184, [R221] ;  /* 0x00000000ddb8783b */ /* 0x000e6e0000000200 */
[C---:B--2---:R-:W-:Y:S01]  /*9f90*/  HMMA.16816.F32 R8, R200.reuse, R196, R8 ;  /* 0x000000c4c808723c */ /* 0x044fe20000001808 */
[----:B------:R-:W2:Y:S07]  /*9fa0*/  LDSM.16.M88.4 R188, [R212+0x9100] ;  /* 0x00910000d4bc783b */ /* 0x000eae0000000200 */
[-C--:B------:R-:W-:Y:S08]  /*9fb0*/  HMMA.16816.F32 R12, R200, R198.reuse, R12 ;  /* 0x000000c6c80c723c */ /* 0x080ff0000000180c */
[C---:B------:R-:W-:Y:S01]  /*9fc0*/  HMMA.16816.F32 R16, R192.reuse, R198, R16 ;  /* 0x000000c6c010723c */ /* 0x040fe20000001810 */
[----:B------:R-:W-:Y:S07]  /*9fd0*/  LDSM.16.M88.4 R196, [R218] ;  /* 0x00000000dac4783b */ /* 0x000fee0000000200 */
[-C--:B---3--:R-:W-:Y:S08]  /*9fe0*/  HMMA.16816.F32 R20, R192, R176.reuse, R20 ;  /* 0x000000b0c014723c */ /* 0x088ff00000001814 */
[C---:B------:R-:W-:Y:S08]  /*9ff0*/  HMMA.16816.F32 R24, R200.reuse, R176, R24 ;  /* 0x000000b0c818723c */ /* 0x040ff00000001818 */
[-C--:B------:R-:W-:Y:S08]  /*a000*/  HMMA.16816.F32 R28, R200, R178.reuse, R28 ;  /* 0x000000b2c81c723c */ /* 0x080ff0000000181c */
[C---:B------:R-:W-:Y:S01]  /*a010*/  HMMA.16816.F32 R32, R192.reuse, R178, R32 ;  /* 0x000000b2c020723c */ /* 0x040fe20000001820 */
[----:B------:R-:W3:Y:S07]  /*a020*/  LDSM.16.M88.4 R176, [R220] ;  /* 0x00000000dcb0783b */ /* 0x000eee0000000200 */
[-C--:B------:R-:W-:Y:S08]  /*a030*/  HMMA.16816.F32 R36, R192, R140.reuse, R36 ;  /* 0x0000008cc024723c */ /* 0x080ff00000001824 */
        /* <DEDUP_REMOVED lines=12> */
[C---:B--2---:R-:W-:Y:S08]  /*a100*/  HMMA.16816.F32 R8, R188.reuse, R184, R8 ;  /* 0x000000b8bc08723c */ /* 0x044ff00000001808 */
[-C--:B------:R-:W-:Y:S08]  /*a110*/  HMMA.16816.F32 R12, R188, R186.reuse, R12 ;  /* 0x000000babc0c723c */ /* 0x080ff0000000180c */
[C---:B------:R-:W-:Y:S01]  /*a120*/  HMMA.16816.F32 R16, R180.reuse, R186, R16 ;  /* 0x000000bab410723c */ /* 0x040fe20000001810 */
[----:B------:R-:W2:Y:S07]  /*a130*/  LDSM.16.M88.4 R184, [R208+0x5500] ;  /* 0x00550000d0b8783b */ /* 0x000eae0000000200 */
[-C--:B---3--:R-:W-:Y:S08]  /*a140*/  HMMA.16816.F32 R20, R180, R176.reuse, R20 ;  /* 0x000000b0b414723c */ /* 0x088ff00000001814 */
        /* <DEDUP_REMOVED lines=14> */
[----:B------:R-:W4:Y:S07]  /*a230*/  LDSM.16.M88.4 R180, [R212+0xa100] ;  /* 0x00a10000d4b4783b */ /* 0x000f2e0000000200 */
[-C--:B-1----:R-:W-:Y:S01]  /*a240*/  HMMA.16816.F32 R4, R148, R192.reuse, R4 ;  /* 0x000000c09404723c */ /* 0x082fe20000001804 */
[----:B------:R-:W-:Y:S07]  /*a250*/  LDSM.16.M88.4 R196, [R214] ;  /* 0x00000000d6c4783b */ /* 0x000fee0000000200 */
        /* <DEDUP_REMOVED lines=13> */
[----:B------:R-:W2:Y:S01]  /*a330*/  LDSM.16.M88.4 R140, [R215] ;  /* 0x00000000d78c783b */ /* 0x000ea20000000200 */
[----:B------:R-:W-:Y:S06]  /*a340*/  DEPBAR.LE SB0, 0x0 ;  /* 0x000080000000791a */ /* 0x000fec0000000000 */
[-C--:B------:R-:W-:Y:S01]  /*a350*/  HMMA.16816.F32 R52, R148, R176.reuse, R52 ;  /* 0x000000b09434723c */ /* 0x080fe20000001834 */
[----:B------:R-:W-:Y:S07]  /*a360*/  BAR.SYNC.DEFER_BLOCKING 0x0 ;  /* 0x0000000000007b1d */ /* 0x000fee0000010000 */
[C---:B------:R-:W-:Y:S08]  /*a370*/  HMMA.16816.F32 R56, R200.reuse, R176, R56 ;  /* 0x000000b0c838723c */ /* 0x040ff00000001838 */
[-C--:B------:R-:W-:Y:S08]  /*a380*/  HMMA.16816.F32 R60, R200, R178.reuse, R60 ;  /* 0x000000b2c83c723c */ /* 0x080ff0000000183c */
[----:B------:R-:W-:Y:S08]  /*a390*/  HMMA.16816.F32 R64, R148, R178, R64 ;  /* 0x000000b29440723c */ /* 0x000ff00000001840 */
[-C--:B----4-:R-:W-:Y:S08]  /*a3a0*/  HMMA.16816.F32 R4, R180, R188.reuse, R4 ;  /* 0x000000bcb404723c */ /* 0x090ff00000001804 */
[C---:B-1----:R-:W-:Y:S08]  /*a3b0*/  HMMA.16816.F32 R8, R184.reuse, R188, R8 ;  /* 0x000000bcb808723c */ /* 0x042ff00000001808 */
[-C--:B------:R-:W-:Y:S08]  /*a3c0*/  HMMA.16816.F32 R12, R184, R190.reuse, R12 ;  /* 0x000000beb80c723c */ /* 0x080ff0000000180c */
[C---:B------:R-:W-:Y:S04]  /*a3d0*/  HMMA.16816.F32 R16, R180.reuse, R190, R16 ;  /* 0x000000beb410723c */ /* 0x040fe80000001810 */
[----:B------:R-:W-:Y:S04]  /*a3e0*/  FMNMX.FTZ R3, R4, R0, !PT ;  /* 0x0000000004037209 */ /* 0x000fe80007810000 */
[-C--:B------:R-:W-:Y:S04]  /*a3f0*/  HMMA.16816.F32 R20, R180, R192.reuse, R20 ;  /* 0x000000c0b414723c */ /* 0x080fe80000001814 */
[----:B------:R-:W-:Y:S04]  /*a400*/  FMNMX.FTZ R3, R5, R3, !PT ;  /* 0x0000000305037209 */ /* 0x000fe80007810000 */
[C---:B------:R-:W-:Y:S08]  /*a410*/  HMMA.16816.F32 R24, R184.reuse, R192, R24 ;  /* 0x000000c0b818723c */ /* 0x040ff00000001818 */
[-C--:B------:R-:W-:Y:S04]  /*a420*/  HMMA.16816.F32 R28, R184, R194.reuse, R28 ;  /* 0x000000c2b81c723c */ /* 0x080fe8000000181c */
[----:B------:R-:W-:Y:S04]  /*a430*/  FMNMX.FTZ R3, R16, R3, !PT ;  /* 0x0000000310037209 */ /* 0x000fe80007810000 */
[C---:B------:R-:W-:Y:S04]  /*a440*/  HMMA.16816.F32 R32, R180.reuse, R194, R32 ;  /* 0x000000c2b420723c */ /* 0x040fe80000001820 */
[----:B------:R-:W-:Y:S04]  /*a450*/  FMNMX.FTZ R3, R17, R3, !PT ;  /* 0x0000000311037209 */ /* 0x000fe80007810000 */
[-C--:B--2---:R-:W-:Y:S04]  /*a460*/  HMMA.16816.F32 R36, R180, R140.reuse, R36 ;  /* 0x0000008cb424723c */ /* 0x084fe80000001824 */
[----:B------:R-:W-:Y:S04]  /*a470*/  FMNMX.FTZ R3, R20, R3, !PT ;  /* 0x0000000314037209 */ /* 0x000fe80007810000 */
[C---:B------:R-:W-:Y:S04]  /*a480*/  HMMA.16816.F32 R40, R184.reuse, R140, R40 ;  /* 0x0000008cb828723c */ /* 0x040fe80000001828 */
[----:B------:R-:W-:Y:S03]  /*a490*/  FMNMX.FTZ R3, R21, R3, !PT ;  /* 0x0000000315037209 */ /* 0x000fe60007810000 */
        /* <DEDUP_REMOVED lines=57> */
[----:B--2---:R-:W-:Y:S02]  /*a830*/  FMNMX.FTZ R3, R3, R142, !PT ;  /* 0x0000008e03037209 */ /* 0x004fe40007810000 */
[----:B------:R-:W-:Y:S02]  /*a840*/  FMNMX.FTZ R140, R61, R140, !PT ;  /* 0x0000008c3d8c7209 */ /* 0x000fe40007810000 */
[----:B------:R-:W-:Y:S01]  /*a850*/  FMNMX.FTZ R141, R30, R141, !PT ;  /* 0x0000008d1e8d7209 */ /* 0x000fe20007810000 */
[----:B------:R-:W-:Y:S03]  /*a860*/  SHFL.BFLY PT, R142, R3, 0x1, 0x1f ;  /* 0x0c201f00038e7f89 */ /* 0x000fe600000e0000 */
[----:B------:R-:W-:Y:S04]  /*a870*/  FMNMX.FTZ R141, R31, R141, !PT ;  /* 0x0000008d1f8d7209 */ /* 0x000fe80007810000 */
[----:B------:R-:W-:Y:S01]  /*a880*/  FMNMX.FTZ R141, R42, R141, !PT ;  /* 0x0000008d2a8d7209 */ /* 0x000fe20007810000 */
[----:B------:R-:W2:Y:S03]  /*a890*/  SHFL.BFLY PT, R144, R140, 0x2, 0x1f ;  /* 0x0c401f008c907f89 */ /* 0x000ea600000e0000 */
[----:B------:R-:W-:Y:S02]  /*a8a0*/  FMNMX.FTZ R141, R43, R141, !PT ;  /* 0x0000008d2b8d7209 */ /* 0x000fe40007810000 */
[----:B-1----:R-:W-:Y:S02]  /*a8b0*/  FMNMX.FTZ R145, R145, R143, !PT ;  /* 0x0000008f91917209 */ /* 0x002fe40007810000 */
[----:B------:R-:W-:Y:S03]  /*a8c0*/  FMNMX.FTZ R141, R46, R141, !PT ;  /* 0x0000008d2e8d7209 */ /* 0x000fe60007810000 */
[C---:B------:R-:W-:Y:S02]  /*a8d0*/  FADD.FTZ R0, -R145.reuse, R0 ;  /* 0x0000000091007221 */ /* 0x040fe40000010100 */
[----:B------:R-:W-:Y:S02]  /*a8e0*/  FMUL.FTZ R184, R145, c[0x0][0x2d0] ;  /* 0x0000b40091b87a20 */ /* 0x000fe40000410000 */
[----:B------:R-:W-:Y:S02]  /*a8f0*/  FMUL.FTZ R0, R0, c[0x0][0x2d0] ;  /* 0x0000b40000007a20 */ /* 0x000fe40000410000 */
[--C-:B------:R-:W-:Y:S02]  /*a900*/  FFMA.FTZ R4, R4, c[0x0][0x2d0], -R184.reuse ;  /* 0x0000b40004047a23 */ /* 0x100fe400000108b8 */
[--C-:B------:R-:W-:Y:S02]  /*a910*/  FFMA.FTZ R5, R5, c[0x0][0x2d0], -R184.reuse ;  /* 0x0000b40005057a23 */ /* 0x100fe400000108b8 */
[----:B------:R1:W-:Y:S01]  /*a920*/  MUFU.EX2 R239, R4 ;  /* 0x0000000400ef7308 */ /* 0x0003e20000000800 */
[--C-:B------:R-:W-:Y:S01]  /*a930*/  FFMA.FTZ R16, R16, c[0x0][0x2d0], -R184.reuse ;  /* 0x0000b40010107a23 */ /* 0x100fe200000108b8 */
[----:B--2---:R-:W-:Y:S01]  /*a940*/  FMNMX.FTZ R140, R140, R144, !PT ;  /* 0x000000908c8c7209 */ /* 0x004fe20007810000 */
[--C-:B------:R-:W-:Y:S01]  /*a950*/  FFMA.FTZ R17, R17, c[0x0][0x2d0], -R184.reuse ;  /* 0x0000b40011117a23 */ /* 0x100fe200000108b8 */
[----:B------:R-:W-:Y:S01]  /*a960*/  FMNMX.FTZ R144, R3, R142, !PT ;  /* 0x0000008e03907209 */ /* 0x000fe20007810000 */
[--C-:B------:R-:W-:Y:S01]  /*a970*/  FFMA.FTZ R32, R32, c[0x0][0x2d0], -R184.reuse ;  /* 0x0000b40020207a23 */ /* 0x100fe200000108b8 */
[----:B------:R-:W-:Y:S01]  /*a980*/  FMNMX.FTZ R3, R47, R141, !PT ;  /* 0x0000008d2f037209 */ /* 0x000fe20007810000 */
[----:B------:R-:W2:Y:S01]  /*a990*/  SHFL.BFLY PT, R148, R140, 0x1, 0x1f ;  /* 0x0c201f008c947f89 */ /* 0x000ea200000e0000 */
[--C-:B------:R-:W-:Y:S02]  /*a9a0*/  FFMA.FTZ R36, R36, c[0x0][0x2d0], -R184.reuse ;  /* 0x0000b40024247a23 */ /* 0x100fe400000108b8 */
[----:B------:R3:W4:Y:S01]  /*a9b0*/  MUFU.EX2 R141, R0 ;  /* 0x00000000008d7308 */ /* 0x0007220000000800 */
[----:B------:R-:W-:Y:S01]  /*a9c0*/  FMNMX.FTZ R3, R58, R3, !PT ;  /* 0x000000033a037209 */ /* 0x000fe20007810000 */
[----:B------:R-:W-:Y:S02]  /*a9d0*/  FMUL.FTZ R185, R144, c[0x0][0x2d0] ;  /* 0x0000b40090b97a20 */ /* 0x000fe40000410000 */
[----:B------:R-:W-:Y:S02]  /*a9e0*/  FFMA.FTZ R37, R37, c[0x0][0x2d0], -R184 ;  /* 0x0000b40025257a23 */ /* 0x000fe400000108b8 */
[--C-:B------:R-:W-:Y:S02]  /*a9f0*/  FFMA.FTZ R6, R6, c[0x0][0x2d0], -R185.reuse ;  /* 0x0000b40006067a23 */ /* 0x100fe400000108b9 */
[--C-:B------:R-:W-:Y:S02]  /*aa00*/  FFMA.FTZ R7, R7, c[0x0][0x2d0], -R185.reuse ;  /* 0x0000b40007077a23 */ /* 0x100fe400000108b9 */
[----:B------:R4:W-:Y:S01]  /*aa10*/  MUFU.EX2 R242, R5 ;  /* 0x0000000500f27308 */ /* 0x0009e20000000800 */
[--C-:B------:R-:W-:Y:S02]  /*aa20*/  FFMA.FTZ R18, R18, c[0x0][0x2d0], -R185.reuse ;  /* 0x0000b40012127a23 */ /* 0x100fe400000108b9 */
[--C-:B------:R-:W-:Y:S01]  /*aa30*/  FFMA.FTZ R19, R19, c[0x0][0x2d0], -R185.reuse ;  /* 0x0000b40013137a23 */ /* 0x100fe200000108b9 */
[----:B-1----:R-:W-:Y:S01]  /*aa40*/  @P0 SHF.R.S32.HI R4, RZ, 0x1f, R204 ;  /* 0x0000001fff040819 */ /* 0x002fe200000114cc */
[--C-:B------:R-:W-:Y:S02]  /*aa50*/  FFMA.FTZ R38, R38, c[0x0][0x2d0], -R185.reuse ;  /* 0x0000b40026267a23 */ /* 0x100fe400000108b9 */
[--C-:B------:R-:W-:Y:S02]  /*aa60*/  FFMA.FTZ R39, R39, c[0x0][0x2d0], -R185.reuse ;  /* 0x0000b40027277a23 */ /* 0x100fe400000108b9 */
[----:B------:R-:W-:Y:S01]  /*aa70*/  @P0 IMAD R4, R4, c[0x0][0x1e0], RZ ;  /* 0x0000780004040a24 */ /* 0x000fe200078e02ff */
[----:B------:R-:W-:Y:S01]  /*aa80*/  MUFU.EX2 R237, R6 ;  /* 0x0000000600ed7308 */ /* 0x000fe20000000800 */
[--C-:B------:R-:W-:Y:S01]  /*aa90*/  FFMA.FTZ R48, R48, c[0x0][0x2d0], -R184.reuse ;  /* 0x0000b40030307a23 */ /* 0x100fe200000108b8 */
[----:B--2---:R-:W-:Y:S01]  /*aaa0*/  FMNMX.FTZ R143, R140, R148, !PT ;  /* 0x000000948c8f7209 */ /* 0x004fe20007810000 */
[----:B------:R-:W-:Y:S02]  /*aab0*/  FFMA.FTZ R49, R49, c[0x0][0x2d0], -R184 ;  /* 0x0000b40031317a23 */ /* 0x000fe400000108b8 */
[----:B---3--:R-:W-:Y:S01]  /*aac0*/  FADD.FTZ R0, -R144, R2 ;  /* 0x0000000290007221 */ /* 0x008fe20000010100 */
[----:B------:R-:W-:Y:S01]  /*aad0*/  FMNMX.FTZ R2, R59, R3, !PT ;  /* 0x000000033b027209 */ /* 0x000fe20007810000 */
[C---:B------:R-:W-:Y:S02]  /*aae0*/  FMUL.FTZ R186, R143.reuse, c[0x0][0x2d0] ;  /* 0x0000b4008fba7a20 */ /* 0x040fe40000410000 */
[----:B------:R-:W-:Y:S01]  /*aaf0*/  FMUL.FTZ R3, R0, c[0x0][0x2d0] ;  /* 0x0000b40000037a20 */ /* 0x000fe20000410000 */
[----:B------:R-:W-:Y:S01]  /*ab00*/  FMNMX.FTZ R0, R62, R2, !PT ;  /* 0x000000023e007209 */ /* 0x000fe20007810000 */
[----:B------:R-:W-:Y:S01]  /*ab10*/  FADD.FTZ R2, -R143, R146 ;  /* 0x000000928f027221 */ /* 0x000fe20000010100 */
[----:B------:R1:W-:Y:S01]  /*ab20*/  MUFU.EX2 R240, R7 ;  /* 0x0000000700f07308 */ /* 0x0003e20000000800 */
[----:B------:R-:W-:Y:S01]  /*ab30*/  FFMA.FTZ R8, R8, c[0x0][0x2d0], -R186 ;  /* 0x0000b40008087a23 */ /* 0x000fe200000108ba */
[----:B------:R-:W-:Y:S01]  /*ab40*/  FMNMX.FTZ R0, R63, R0, !PT ;  /* 0x000000003f007209 */ /* 0x000fe20007810000 */
[----:B----4-:R-:W-:Y:S02]  /*ab50*/  @P0 IMAD R5, R204, c[0x0][0x1e4], R4 ;  /* 0x00007900cc050a24 */ /* 0x010fe400078e0204 */
[--C-:B------:R-:W-:Y:S02]  /*ab60*/  FFMA.FTZ R12, R12, c[0x0][0x2d0], -R186.reuse ;  /* 0x0000b4000c0c7a23 */ /* 0x100fe400000108ba */
[--C-:B------:R-:W-:Y:S02]  /*ab70*/  FFMA.FTZ R13, R13, c[0x0][0x2d0], -R186.reuse ;  /* 0x0000b4000d0d7a23 */ /* 0x100fe400000108ba */
[C---:B------:R-:W-:Y:S01]  /*ab80*/  FMUL.FTZ R100, R141.reuse, R100 ;  /* 0x000000648d647220 */ /* 0x040fe20000410000 */
[----:B------:R2:W3:Y:S01]  /*ab90*/  MUFU.EX2 R140, R3 ;  /* 0x00000003008c7308 */ /* 0x0004e20000000800 */
[C---:B------:R-:W-:Y:S02]  /*aba0*/  FMUL.FTZ R101, R141.reuse, R101 ;  /* 0x000000658d657220 */ /* 0x040fe40000410000 */
[C---:B------:R-:W-:Y:S02]  /*abb0*/  FMUL.FTZ R112, R141.reuse, R112 ;  /* 0x000000708d707220 */ /* 0x040fe40000410000 */
[----:B------:R-:W-:Y:S02]  /*abc0*/  FMUL.FTZ R113, R141, R113 ;  /* 0x000000718d717220 */ /* 0x000fe40000410000 */
[--C-:B------:R-:W-:Y:S02]  /*abd0*/  FFMA.FTZ R50, R50, c[0x0][0x2d0], -R185.reuse ;  /* 0x0000b40032327a23 */ /* 0x100fe400000108b9 */
[----:B------:R-:W-:Y:S01]  /*abe0*/  FFMA.FTZ R51, R51, c[0x0][0x2d0], -R185 ;  /* 0x0000b40033337a23 */ /* 0x000fe200000108b9 */
[----:B------:R-:W-:Y:S01]  /*abf0*/  MUFU.EX2 R241, R18 ;  /* 0x0000001200f17308 */ /* 0x000fe20000000800 */
[--C-:B------:R-:W-:Y:S02]  /*ac00*/  FFMA.FTZ R40, R40, c[0x0][0x2d0], -R186.reuse ;  /* 0x0000b40028287a23 */ /* 0x100fe400000108ba */
[--C-:B------:R-:W-:Y:S02]  /*ac10*/  FFMA.FTZ R41, R41, c[0x0][0x2d0], -R186.reuse ;  /* 0x0000b40029297a23 */ /* 0x100fe400000108ba */
[----:B-1----:R-:W-:Y:S04]  /*ac20*/  @P0 IMAD.WIDE.U32 R6, R204, c[0x0][0x1e0], RZ ;  /* 0x00007800cc060a25 */ /* 0x002fe800078e00ff */
[--C-:B------:R-:W-:Y:S01]  /*ac30*/  FFMA.FTZ R44, R44, c[0x0][0x2d0], -R186.reuse ;  /* 0x0000b4002c2c7a23 */ /* 0x100fe200000108ba */
[----:B------:R-:W1:Y:S01]  /*ac40*/  MUFU.EX2 R238, R19 ;  /* 0x0000001300ee7308 */ /* 0x000e620000000800 */
[----:B------:R-:W-:Y:S01]  /*ac50*/  @P0 SHF.L.U32 R4, R6, 0x6, RZ ;  /* 0x0000000606040819 */ /* 0x000fe200000006ff */
[----:B------:R-:W-:Y:S02]  /*ac60*/  FFMA.FTZ R45, R45, c[0x0][0x2d0], -R186 ;  /* 0x0000b4002d2d7a23 */ /* 0x000fe400000108ba */
[----:B--2---:R-:W-:Y:S02]  /*ac70*/  FMUL.FTZ R3, R2, c[0x0][0x2d0] ;  /* 0x0000b40002037a20 */ /* 0x004fe40000410000 */
[----:B------:R-:W2:Y:S01]  /*ac80*/  SHFL.BFLY PT, R2, R0, 0x2, 0x1f ;  /* 0x0c401f0000027f89 */ /* 0x000ea200000e0000 */
[C---:B---3--:R-:W-:Y:S02]  /*ac90*/  FMUL.FTZ R102, R140.reuse, R102 ;  /* 0x000000668c667220 */ /* 0x048fe40000410000 */
[C---:B------:R-:W-:Y:S01]  /*aca0*/  FMUL.FTZ R103, R140.reuse, R103 ;  /* 0x000000678c677220 */ /* 0x040fe20000410000 */
[----:B------:R-:W-:Y:S01]  /*acb0*/  MUFU.EX2 R243, R17 ;  /* 0x0000001100f37308 */ /* 0x000fe20000000800 */
        /* <DEDUP_REMOVED lines=8> */
[----:B-1----:R-:W-:Y:S01]  /*ad40*/  F2FP.PACK_AB R151, R238, R241 ;  /* 0x000000f1ee97723e */ /* 0x002fe200000000ff */
[C---:B------:R-:W-:Y:S02]  /*ad50*/  FMUL.FTZ R129, R141.reuse, R129 ;  /* 0x000000818d817220 */ /* 0x040fe40000410000 */
[C---:B------:R-:W-:Y:S02]  /*ad60*/  FMUL.FTZ R130, R140.reuse, R130 ;  /* 0x000000828c827220 */ /* 0x040fe40000410000 */
[----:B------:R-:W-:Y:S01]  /*ad70*/  FMUL.FTZ R131, R140, R131 ;  /* 0x000000838c837220 */ /* 0x000fe20000410000 */
[----:B--2---:R-:W-:Y:S01]  /*ad80*/  FMNMX.FTZ R0, R0, R2, !PT ;  /* 0x0000000200007209 */ /* 0x004fe20007810000 */
[----:B------:R-:W-:Y:S01]  /*ad90*/  MUFU.EX2 R236, R8 ;  /* 0x0000000800ec7308 */ /* 0x000fe20000000800 */
[C---:B------:R-:W-:Y:S02]  /*ada0*/  FMUL.FTZ R136, R141.reuse, R136 ;  /* 0x000000888d887220 */ /* 0x040fe40000410000 */
[C---:B------:R-:W-:Y:S01]  /*adb0*/  FMUL.FTZ R137, R141.reuse, R137 ;  /* 0x000000898d897220 */ /* 0x040fe20000410000 */
[----:B------:R-:W1:Y:S01]  /*adc0*/  SHFL.BFLY PT, R2, R0, 0x1, 0x1f ;  /* 0x0c201f0000027f89 */ /* 0x000e6200000e0000 */
[C---:B------:R-:W-:Y:S02]  /*add0*/  FMUL.FTZ R138, R140.reuse, R138 ;  /* 0x0000008a8c8a7220 */ /* 0x040fe40000410000 */
[C---:B------:R-:W-:Y:S02]  /*ade0*/  FMUL.FTZ R139, R140.reuse, R139 ;  /* 0x0000008b8c8b7220 */ /* 0x040fe40000410000 */
[C---:B------:R-:W-:Y:S01]  /*adf0*/  FMUL.FTZ R68, R141.reuse, R68 ;  /* 0x000000448d447220 */ /* 0x040fe20000410000 */
[----:B------:R-:W2:Y:S01]  /*ae00*/  MUFU.EX2 R3, R3 ;  /* 0x0000000300037308 */ /* 0x000ea20000000800 */
[----:B------:R-:W-:Y:S01]  /*ae10*/  FMUL.FTZ R69, R141, R69 ;  /* 0x000000458d457220 */ /* 0x000fe20000410000 */
[----:B---3--:R-:W-:Y:S01]  /*ae20*/  F2FP.PACK_AB R150, R243, R244 ;  /* 0x000000f4f396723e */ /* 0x008fe200000000ff */
[C---:B------:R-:W-:Y:S02]  /*ae30*/  FMUL.FTZ R70, R140.reuse, R70 ;  /* 0x000000468c467220 */ /* 0x040fe40000410000 */
[C---:B------:R-:W-:Y:S02]  /*ae40*/  FMUL.FTZ R71, R140.reuse, R71 ;  /* 0x000000478c477220 */ /* 0x040fe40000410000 */
[C---:B------:R-:W-:Y:S03]  /*ae50*/  FMUL.FTZ R80, R141.reuse, R80 ;  /* 0x000000508d507220 */ /* 0x040fe60000410000 */
[----:B------:R3:W-:Y:S01]  /*ae60*/  MUFU.EX2 R234, R12 ;  /* 0x0000000c00ea7308 */ /* 0x0007e20000000800 */
[C---:B------:R-:W-:Y:S02]  /*ae70*/  FMUL.FTZ R81, R141.reuse, R81 ;  /* 0x000000518d517220 */ /* 0x040fe40000410000 */
[C---:B------:R-:W-:Y:S02]  /*ae80*/  FMUL.FTZ R82, R140.reuse, R82 ;  /* 0x000000528c527220 */ /* 0x040fe40000410000 */
[----:B------:R-:W-:Y:S02]  /*ae90*/  FMUL.FTZ R83, R140, R83 ;  /* 0x000000538c537220 */ /* 0x000fe40000410000 */
[C---:B------:R-:W-:Y:S01]  /*aea0*/  FMUL.FTZ R84, R141.reuse, R84 ;  /* 0x000000548d547220 */ /* 0x040fe20000410000 */
[----:B-1----:R-:W-:Y:S01]  /*aeb0*/  FMNMX.FTZ R142, R0, R2, !PT ;  /* 0x00000002008e7209 */ /* 0x002fe20007810000 */
[----:B------:R-:W-:Y:S01]  /*aec0*/  FMUL.FTZ R85, R141, R85 ;  /* 0x000000558d557220 */ /* 0x000fe20000410000 */
[----:B------:R-:W-:Y:S01]  /*aed0*/  @P0 IADD3 R2, R7, R5, RZ ;  /* 0x0000000507020210 */ /* 0x000fe20007ffe0ff */
[----:B------:R1:W-:Y:S01]  /*aee0*/  MUFU.EX2 R229, R13 ;  /* 0x0000000d00e57308 */ /* 0x0003e20000000800 */
[----:B------:R-:W-:Y:S01]  /*aef0*/  @P0 IADD3 R5, P2, R4, R228, RZ ;  /* 0x000000e404050210 */ /* 0x000fe20007f5e0ff */
[----:B------:R-:W-:Y:S01]  /*af00*/  FADD.FTZ R0, -R142, R147 ;  /* 0x000000938e007221 */ /* 0x000fe20000010100 */
[----:B------:R-:W-:Y:S01]  /*af10*/  @P0 SHF.L.U64.HI R2, R6, 0x6, R2 ;  /* 0x0000000606020819 */ /* 0x000fe20000010202 */
[----:B--2---:R-:W-:Y:S01]  /*af20*/  FMUL.FTZ R104, R3, R104 ;  /* 0x0000006803687220 */ /* 0x004fe20000410000 */
[----:B------:R-:W-:Y:S01]  /*af30*/  @P0 LEA R148, P1, R5, c[0x0][0x1c8], 0x1 ;  /* 0x0000720005940a11 */ /* 0x000fe200078208ff */
[----:B------:R-:W-:Y:S01]  /*af40*/  FMUL.FTZ R0, R0, c[0x0][0x2d0] ;  /* 0x0000b40000007a20 */ /* 0x000fe20000410000 */
[----:B------:R-:W-:Y:S01]  /*af50*/  @P0 IADD3.X R6, R2, R207, RZ, P2, !PT ;  /* 0x000000cf02060210 */ /* 0x000fe200017fe4ff */
[C---:B------:R-:W-:Y:S02]  /*af60*/  FMUL.FTZ R105, R3.reuse, R105 ;  /* 0x0000006903697220 */ /* 0x040fe40000410000 */
[----:B------:R-:W-:Y:S01]  /*af70*/  FMUL.FTZ R108, R3, R108 ;  /* 0x0000006c036c7220 */ /* 0x000fe20000410000 */
[----:B------:R-:W-:Y:S01]  /*af80*/  @P0 LEA.HI.X R149, R5, c[0x0][0x1cc], R6, 0x1, P1 ;  /* 0x0000730005950a11 */ /* 0x000fe200008f0c06 */
[----:B------:R-:W2:Y:S01]  /*af90*/  MUFU.EX2 R0, R0 ;  /* 0x0000000000007308 */ /* 0x000ea20000000800 */
[C---:B------:R-:W-:Y:S01]  /*afa0*/  @P0 IADD3 R6, P2, R4.reuse, R246, RZ ;  /* 0x000000f604060210 */ /* 0x040fe20007f5e0ff */
[C---:B---3--:R-:W-:Y:S01]  /*afb0*/  FMUL.FTZ R12, R3.reuse, R160 ;  /* 0x000000a0030c7220 */ /* 0x048fe20000410000 */
[----:B------:R-:W-:Y:S01]  /*afc0*/  @P0 IADD3 R5, P3, R4, R248, RZ ;  /* 0x000000f804050210 */ /* 0x000fe20007f7e0ff */
[----:B------:R3:W-:Y:S01]  /*afd0*/  @P0 LDGSTS.E.BYPASS.LTC128B.128 [R225+0x3100], [R148.64], !P6 ;  /* 0x0310000094e10fae */ /* 0x0007e2000f101d46 */
[----:B------:R-:W-:Y:S01]  /*afe0*/  @P0 IADD3.X R7, R2, R245, RZ, P2, !PT ;  /* 0x000000f502070210 */ /* 0x000fe200017fe4ff */
[C---:B------:R-:W-:Y:S01]  /*aff0*/  FMUL.FTZ R109, R3.reuse, R109 ;  /* 0x0000006d036d7220 */ /* 0x040fe20000410000 */
[----:B------:R-:W-:Y:S01]  /*b000*/  @P0 LEA R18, P2, R6, c[0x0][0x1c8], 0x1 ;  /* 0x0000720006120a11 */ /* 0x000fe200078408ff */
[----:B------:R-:W-:Y:S01]  /*b010*/  FMUL.FTZ R120, R3, R120 ;  /* 0x0000007803787220 */ /* 0x000fe20000410000 */
[----:B------:R-:W-:Y:S01]  /*b020*/  @P0 IADD3.X R17, R2, R247, RZ, P3, !PT ;  /* 0x000000f702110210 */ /* 0x000fe20001ffe4ff */
[----:B------:R-:W-:Y:S01]  /*b030*/  MUFU.EX2 R197, R36 ;  /* 0x0000002400c57308 */ /* 0x000fe20000000800 */
[----:B------:R-:W-:Y:S01]  /*b040*/  @P0 LEA.HI.X R19, R6, c[0x0][0x1cc], R7, 0x1, P2 ;  /* 0x0000730006130a11 */ /* 0x000fe200010f0c07 */
[----:B------:R-:W-:Y:S01]  /*b050*/  FFMA.FTZ R6, R9, c[0x0][0x2d0], -R186 ;  /* 0x0000b40009067a23 */ /* 0x000fe200000108ba */
[----:B------:R-:W-:Y:S01]  /*b060*/  @P0 LEA R16, P3, R5, c[0x0][0x1c8], 0x1 ;  /* 0x0000720005100a11 */ /* 0x000fe200078608ff */
[----:B-1----:R-:W-:Y:S01]  /*b070*/  FMUL.FTZ R13, R3, R161 ;  /* 0x000000a1030d7220 */ /* 0x002fe20000410000 */
[----:B------:R-:W-:Y:S01]  /*b080*/  @P0 IADD3 R4, P1, R205, R4, RZ ;  /* 0x00000004cd040210 */ /* 0x000fe20007f3e0ff */
[----:B------:R-:W-:Y:S01]  /*b090*/  FMUL.FTZ R121, R3, R121 ;  /* 0x0000007903797220 */ /* 0x000fe20000410000 */
[----:B------:R-:W-:Y:S01]  /*b0a0*/  @P0 LEA.HI.X R17, R5, c[0x0][0x1cc], R17, 0x1, P3 ;  /* 0x0000730005110a11 */ /* 0x000fe200018f0c11 */
[----:B------:R-:W-:Y:S01]  /*b0b0*/  FMUL.FTZ R124, R3, R124 ;  /* 0x0000007c037c7220 */ /* 0x000fe20000410000 */
[----:B------:R-:W-:Y:S01]  /*b0c0*/  MOV R205, c[0x0][0x1e0] ;  /* 0x0000780000cd7a02 */ /* 0x000fe20000000f00 */
[----:B------:R1:W4:Y:S01]  /*b0d0*/  MUFU.EX2 R235, R6 ;  /* 0x0000000600eb7308 */ /* 0x0003220000000800 */
[----:B------:R-:W-:Y:S01]  /*b0e0*/  @P0 IADD3 R146, P3, R4, R228, RZ ;  /* 0x000000e404920210 */ /* 0x000fe20007f7e0ff */
[----:B------:R4:W-:Y:S01]  /*b0f0*/  @P0 LDGSTS.E.BYPASS.LTC128B.128 [R225+0x4100], [R16.64], !P5 ;  /* 0x0410000010e10fae */ /* 0x0009e2000e901d46 */
[----:B------:R-:W-:Y:S01]  /*b100*/  SHF.L.U64.HI R205, R205, R226, c[0x0][0x1e4] ;  /* 0x00007900cdcd7619 */ /* 0x000fe200000102e2 */
[----:B--2---:R-:W-:Y:S01]  /*b110*/  FMUL.FTZ R106, R0, R106 ;  /* 0x0000006a006a7220 */ /* 0x004fe20000410000 */
[----:B------:R-:W-:Y:S01]  /*b120*/  @P0 IADD3 R7, P2, R4, R248, RZ ;  /* 0x000000f804070210 */ /* 0x000fe20007f5e0ff */
[C---:B------:R-:W-:Y:S01]  /*b130*/  FMUL.FTZ R107, R0.reuse, R107 ;  /* 0x0000006b006b7220 */ /* 0x040fe20000410000 */
[----:B------:R-:W-:Y:S01]  /*b140*/  @P0 IADD3.X R2, R205, R2, RZ, P1, !PT ;  /* 0x00000002cd020210 */ /* 0x000fe20000ffe4ff */
        /* <DEDUP_REMOVED lines=8> */
[----:B------:R-:W-:Y:S01]  /*b1d0*/  FMUL.FTZ R122, R0, R122 ;  /* 0x0000007a007a7220 */ /* 0x000fe20000410000 */
[----:B------:R-:W-:Y:S01]  /*b1e0*/  @P0 LEA.HI.X R9, R146, c[0x0][0x1cc], R9, 0x1, P3 ;  /* 0x0000730092090a11 */ /* 0x000fe200018f0c09 */
[----:B------:R-:W-:Y:S01]  /*b1f0*/  FMUL.FTZ R123, R0, R123 ;  /* 0x0000007b007b7220 */ /* 0x000fe20000410000 */
[----:B------:R-:W-:Y:S01]  /*b200*/  @P0 IADD3.X R2, R2, R245, RZ, P1, !PT ;  /* 0x000000f502020210 */ /* 0x000fe20000ffe4ff */
[----:B------:R-:W-:Y:S01]  /*b210*/  FMUL.FTZ R125, R3, R125 ;  /* 0x0000007d037d7220 */ /* 0x000fe20000410000 */
[----:B------:R-:W-:Y:S01]  /*b220*/  @P0 LEA R4, P1, R5, c[0x0][0x1c8], 0x1 ;  /* 0x0000720005040a11 */ /* 0x000fe200078208ff */
[----:B------:R2:W-:Y:S01]  /*b230*/  @P0 LDGSTS.E.BYPASS.LTC128B.128 [R225+0x3900], [R8.64], !P6 ;  /* 0x0390000008e10fae */ /* 0x0005e2000f101d46 */
[----:B---3--:R-:W-:Y:S01]  /*b240*/  F2FP.PACK_AB R148, R242, R239 ;  /* 0x000000eff294723e */ /* 0x008fe200000000ff */
[----:B------:R-:W-:Y:S01]  /*b250*/  MUFU.EX2 R196, R37 ;  /* 0x0000002500c47308 */ /* 0x000fe20000000800 */
[----:B-1----:R-:W-:Y:S01]  /*b260*/  @P0 LEA R6, P2, R7, c[0x0][0x1c8], 0x1 ;  /* 0x0000720007060a11 */ /* 0x002fe200078408ff */
[----:B------:R-:W-:Y:S01]  /*b270*/  FMUL.FTZ R126, R0, R126 ;  /* 0x0000007e007e7220 */ /* 0x000fe20000410000 */
[----:B------:R-:W-:Y:S01]  /*b280*/  @P0 LEA.HI.X R5, R5, c[0x0][0x1cc], R2, 0x1, P1 ;  /* 0x0000730005050a11 */ /* 0x000fe200008f0c02 */
[----:B------:R-:W-:Y:S01]  /*b290*/  FMUL.FTZ R2, R142, c[0x0][0x2d0] ;  /* 0x0000b4008e027a20 */ /* 0x000fe20000410000 */
[----:B------:R-:W-:Y:S01]  /*b2a0*/  @P0 LEA.HI.X R7, R7, c[0x0][0x1cc], R147, 0x1, P2 ;  /* 0x0000730007070a11 */ /* 0x000fe200010f0c93 */
[----:B----4-:R-:W-:Y:S01]  /*b2b0*/  FMUL.FTZ R16, R141, R164 ;  /* 0x000000a48d107220 */ /* 0x010fe20000410000 */
[----:B------:R-:W-:Y:S01]  /*b2c0*/  F2FP.PACK_AB R149, R240, R237 ;  /* 0x000000edf095723e */ /* 0x000fe200000000ff */
[--C-:B------:R-:W-:Y:S02]  /*b2d0*/  FFMA.FTZ R10, R10, c[0x0][0x2d0], -R2.reuse ;  /* 0x0000b4000a0a7a23 */ /* 0x100fe40000010802 */
[----:B------:R1:W-:Y:S01]  /*b2e0*/  @P0 LDGSTS.E.BYPASS.LTC128B.128 [R225+0x4900], [R6.64], !P5 ;  /* 0x0490000006e10fae */ /* 0x0003e2000e901d46 */
[--C-:B------:R-:W-:Y:S01]  /*b2f0*/  FFMA.FTZ R11, R11, c[0x0][0x2d0], -R2.reuse ;  /* 0x0000b4000b0b7a23 */ /* 0x100fe20000010802 */
[----:B------:R3:W-:Y:S01]  /*b300*/  MUFU.EX2 R188, R10 ;  /* 0x0000000a00bc7308 */ /* 0x0007e20000000800 */
[--C-:B------:R-:W-:Y:S02]  /*b310*/  FFMA.FTZ R14, R14, c[0x0][0x2d0], -R2.reuse ;  /* 0x0000b4000e0e7a23 */ /* 0x100fe40000010802 */
[--C-:B------:R-:W-:Y:S02]  /*b320*/  FFMA.FTZ R15, R15, c[0x0][0x2d0], -R2.reuse ;  /* 0x0000b4000f0f7a23 */ /* 0x100fe40000010802 */
[----:B------:R-:W-:Y:S01]  /*b330*/  FMUL.FTZ R17, R141, R165 ;  /* 0x000000a58d117220 */ /* 0x000fe20000410000 */
[----:B------:R4:W-:Y:S01]  /*b340*/  @P0 LDGSTS.E.BYPASS.LTC128B.128 [R225+0x5900], [R4.64], !P4 ;  /* 0x0590000004e10fae */ /* 0x0009e2000e101d46 */
[C---:B--2---:R-:W-:Y:S02]  /*b350*/  FMUL.FTZ R18, R140.reuse, R166 ;  /* 0x000000a68c127220 */ /* 0x044fe40000410000 */
[----:B------:R-:W-:Y:S01]  /*b360*/  FMUL.FTZ R19, R140, R167 ;  /* 0x000000a78c137220 */ /* 0x000fe20000410000 */
[----:B------:R-:W2:Y:S01]  /*b370*/  MUFU.EX2 R187, R11 ;  /* 0x0000000b00bb7308 */ /* 0x000ea20000000800 */
[--C-:B------:R-:W-:Y:S02]  /*b380*/  FFMA.FTZ R42, R42, c[0x0][0x2d0], -R2.reuse ;  /* 0x0000b4002a2a7a23 */ /* 0x100fe40000010802 */
[C---:B------:R-:W-:Y:S01]  /*b390*/  FMUL.FTZ R8, R3.reuse, R156 ;  /* 0x0000009c03087220 */ /* 0x040fe20000410000 */
[----:B------:R-:W2:Y:S01]  /*b3a0*/  LDSM.16.MT88.4 R176, [R209+0x100] ;  /* 0x00010000d1b0783b */ /* 0x000ea20000004200 */
[----:B------:R-:W-:Y:S02]  /*b3b0*/  FMUL.FTZ R9, R3, R157 ;  /* 0x0000009d03097220 */ /* 0x000fe40000410000 */
[--C-:B------:R-:W-:Y:S02]  /*b3c0*/  FFMA.FTZ R43, R43, c[0x0][0x2d0], -R2.reuse ;  /* 0x0000b4002b2b7a23 */ /* 0x100fe40000010802 */
[--C-:B------:R-:W-:Y:S01]  /*b3d0*/  FFMA.FTZ R46, R46, c[0x0][0x2d0], -R2.reuse ;  /* 0x0000b4002e2e7a23 */ /* 0x100fe20000010802 */
[----:B------:R2:W-:Y:S01]  /*b3e0*/  MUFU.EX2 R189, R14 ;  /* 0x0000000e00bd7308 */ /* 0x0005e20000000800 */
[----:B------:R-:W-:Y:S01]  /*b3f0*/  FFMA.FTZ R47, R47, c[0x0][0x2d0], -R2 ;  /* 0x0000b4002f2f7a23 */ /* 0x000fe20000010802 */
[----:B------:R-:W2:Y:S01]  /*b400*/  LDSM.16.MT88.4 R180, [R210+0x100] ;  /* 0x00010000d2b4783b */ /* 0x000ea20000004200 */
[----:B------:R-:W-:Y:S02]  /*b410*/  FMUL.FTZ R127, R0, R127 ;  /* 0x0000007f007f7220 */ /* 0x000fe40000410000 */
[C---:B-1----:R-:W-:Y:S01]  /*b420*/  FMUL.FTZ R6, R140.reuse, R154 ;  /* 0x0000009a8c067220 */ /* 0x042fe20000410000 */
[----:B------:R-:W-:Y:S01]  /*b430*/  F2FP.PACK_AB R154, R229, R234 ;  /* 0x000000eae59a723e */ /* 0x000fe200000000ff */
[----:B------:R-:W-:Y:S02]  /*b440*/  FMUL.FTZ R7, R140, R155 ;  /* 0x0000009b8c077220 */ /* 0x000fe40000410000 */
[C---:B---3--:R-:W-:Y:S01]  /*b450*/  FMUL.FTZ R10, R0.reuse, R158 ;  /* 0x0000009e000a7220 */ /* 0x048fe20000410000 */
[----:B------:R-:W1:Y:S01]  /*b460*/  MUFU.EX2 R190, R15 ;  /* 0x0000000f00be7308 */ /* 0x000e620000000800 */
[----:B------:R-:W-:Y:S01]  /*b470*/  LDSM.16.MT88.4 R164, [R210+0x500] ;  /* 0x00050000d2a4783b */ /* 0x000fe20000004200 */
[----:B------:R-:W-:Y:S02]  /*b480*/  FMUL.FTZ R132, R3, R132 ;  /* 0x0000008403847220 */ /* 0x000fe40000410000 */
[----:B----4-:R-:W-:Y:S01]  /*b490*/  FMUL.FTZ R4, R141, R152 ;  /* 0x000000988d047220 */ /* 0x010fe20000410000 */
[----:B------:R-:W-:Y:S01]  /*b4a0*/  F2FP.PACK_AB R152, R235, R236 ;  /* 0x000000eceb98723e */ /* 0x000fe200000000ff */
[----:B------:R-:W-:Y:S01]  /*b4b0*/  FMUL.FTZ R5, R141, R153 ;  /* 0x000000998d057220 */ /* 0x000fe20000410000 */
[----:B--2---:R-:W-:Y:S01]  /*b4c0*/  F2FP.PACK_AB R153, R187, R188 ;  /* 0x000000bcbb99723e */ /* 0x004fe200000000ff */
[C---:B------:R-:W-:Y:S01]  /*b4d0*/  FMUL.FTZ R11, R0.reuse, R159 ;  /* 0x0000009f000b7220 */ /* 0x040fe20000410000 */
[----:B------:R-:W0:Y:S01]  /*b4e0*/  LDGDEPBAR ;  /* 0x00000000000079af */ /* 0x000e220000000000 */
[----:B------:R-:W-:Y:S01]  /*b4f0*/  MUFU.EX2 R193, R38 ;  /* 0x0000002600c17308 */ /* 0x000fe20000000800 */
[----:B------:R-:W-:Y:S02]  /*b500*/  FMUL.FTZ R133, R3, R133 ;  /* 0x0000008503857220 */ /* 0x000fe40000410000 */
[C---:B------:R-:W-:Y:S02]  /*b510*/  FMUL.FTZ R134, R0.reuse, R134 ;  /* 0x0000008600867220 */ /* 0x040fe40000410000 */
[C---:B------:R-:W-:Y:S02]  /*b520*/  FMUL.FTZ R14, R0.reuse, R162 ;  /* 0x000000a2000e7220 */ /* 0x040fe40000410000 */
[----:B------:R-:W2:Y:S01]  /*b530*/  LDSM.16.MT88.4 R156, [R209+0x1100] ;  /* 0x00110000d19c783b */ /* 0x000ea20000004200 */
[C---:B------:R-:W-:Y:S02]  /*b540*/  FMUL.FTZ R135, R0.reuse, R135 ;  /* 0x0000008700877220 */ /* 0x040fe40000410000 */
[----:B------:R3:W-:Y:S01]  /*b550*/  MUFU.EX2 R191, R39 ;  /* 0x0000002700bf7308 */ /* 0x0007e20000000800 */
[--C-:B------:R-:W-:Y:S02]  /*b560*/  FFMA.FTZ R146, R35, c[0x0][0x2d0], -R185.reuse ;  /* 0x0000b40023927a23 */ /* 0x100fe400000108b9 */
[----:B------:R-:W-:Y:S01]  /*b570*/  FMUL.FTZ R35, R0, R175 ;  /* 0x000000af00237220 */ /* 0x000fe20000410000 */
[-C--:B------:R-:W-:Y:S05]  /*b580*/  HMMA.16816.F32 R4, R148, R176.reuse, R4 ;  /* 0x000000b09404723c */ /* 0x080fea0000001804 */
[----:B-1----:R-:W-:Y:S01]  /*b590*/  F2FP.PACK_AB R155, R190, R189 ;  /* 0x000000bdbe9b723e */ /* 0x002fe200000000ff */
[C---:B------:R-:W-:Y:S01]  /*b5a0*/  FMUL.FTZ R15, R0.reuse, R163 ;  /* 0x000000a3000f7220 */ /* 0x040fe20000410000 */
[----:B------:R-:W-:Y:S01]  /*b5b0*/  MUFU.EX2 R195, R48 ;  /* 0x0000003000c37308 */ /* 0x000fe20000000800 */
[----:B------:R-:W1:Y:S01]  /*b5c0*/  LDSM.16.MT88.4 R160, [R210+0x1100] ;  /* 0x00110000d2a0783b */ /* 0x000e620000004200 */
[C---:B------:R-:W-:Y:S03]  /*b5d0*/  FMUL.FTZ R72, R3.reuse, R72 ;  /* 0x0000004803487220 */ /* 0x040fe60000410000 */
[C---:B------:R-:W-:Y:S04]  /*b5e0*/  HMMA.16816.F32 R8, R152.reuse, R176, R8 ;  /* 0x000000b09808723c */ /* 0x040fe80000001808 */
[C---:B------:R-:W-:Y:S01]  /*b5f0*/  FMUL.FTZ R73, R3.reuse, R73 ;  /* 0x0000004903497220 */ /* 0x040fe20000410000 */
[----:B------:R-:W-:Y:S01]  /*b600*/  MUFU.EX2 R194, R49 ;  /* 0x0000003100c27308 */ /* 0x000fe20000000800 */
[C---:B------:R-:W-:Y:S02]  /*b610*/  FMUL.FTZ R74, R0.reuse, R74 ;  /* 0x0000004a004a7220 */ /* 0x040fe40000410000 */
[-C--:B------:R-:W-:Y:S01]  /*b620*/  HMMA.16816.F32 R12, R152, R178.reuse, R12 ;  /* 0x000000b2980c723c */ /* 0x080fe2000000180c */
[----:B---3--:R-:W-:Y:S03]  /*b630*/  LDSM.16.MT88.4 R36, [R210+0x2500] ;  /* 0x00250000d224783b */ /* 0x008fe60000004200 */
[C---:B------:R-:W-:Y:S02]  /*b640*/  FMUL.FTZ R75, R0.reuse, R75 ;  /* 0x0000004b004b7220 */ /* 0x040fe40000410000 */
[C---:B------:R-:W-:Y:S01]  /*b650*/  FMUL.FTZ R76, R3.reuse, R76 ;  /* 0x0000004c034c7220 */ /* 0x040fe20000410000 */
[----:B------:R-:W-:Y:S01]  /*b660*/  MUFU.EX2 R192, R51 ;  /* 0x0000003300c07308 */ /* 0x000fe20000000800 */
[C---:B------:R-:W-:Y:S04]  /*b670*/  HMMA.16816.F32 R16, R148.reuse, R178, R16 ;  /* 0x000000b29410723c */ /* 0x040fe80000001810 */
[C---:B------:R-:W-:Y:S02]  /*b680*/  FMUL.FTZ R77, R3.reuse, R77 ;  /* 0x0000004d034d7220 */ /* 0x040fe40000410000 */
[C---:B------:R-:W-:Y:S02]  /*b690*/  FMUL.FTZ R78, R0.reuse, R78 ;  /* 0x0000004e004e7220 */ /* 0x040fe40000410000 */
[-C--:B------:R-:W-:Y:S01]  /*b6a0*/  HMMA.16816.F32 R100, R148, R180.reuse, R100 ;  /* 0x000000b49464723c */ /* 0x080fe20000001864 */
[----:B------:R-:W-:Y:S03]  /*b6b0*/  MUFU.EX2 R147, R46 ;  /* 0x0000002e00937308 */ /* 0x000fe60000000800 */
[----:B------:R-:W-:Y:S02]  /*b6c0*/  FMUL.FTZ R79, R0, R79 ;  /* 0x0000004f004f7220 */ /* 0x000fe40000410000 */
[C---:B------:R-:W-:Y:S02]  /*b6d0*/  FMUL.FTZ R86, R140.reuse, R86 ;  /* 0x000000568c567220 */ /* 0x040fe40000410000 */
[C---:B------:R-:W-:Y:S03]  /*b6e0*/  HMMA.16816.F32 R104, R152.reuse, R180, R104 ;  /* 0x000000b49868723c */ /* 0x040fe60000001868 */
[----:B------:R-:W-:Y:S01]  /*b6f0*/  MUFU.EX2 R181, R40 ;  /* 0x0000002800b57308 */ /* 0x000fe20000000800 */
[----:B------:R-:W-:Y:S02]  /*b700*/  FMUL.FTZ R87, R140, R87 ;  /* 0x000000578c577220 */ /* 0x000fe40000410000 */
[C---:B------:R-:W-:Y:S02]  /*b710*/  FMUL.FTZ R88, R3.reuse, R88 ;  /* 0x0000005803587220 */ /* 0x040fe40000410000 */
[-C--:B------:R-:W-:Y:S04]  /*b720*/  HMMA.16816.F32 R108, R152, R182.reuse, R108 ;  /* 0x000000b6986c723c */ /* 0x080fe8000000186c */
[----:B------:R-:W-:Y:S01]  /*b730*/  FMUL.FTZ R89, R3, R89 ;  /* 0x0000005903597220 */ /* 0x000fe20000410000 */
[----:B------:R-:W-:Y:S01]  /*b740*/  MUFU.EX2 R180, R45 ;  /* 0x0000002d00b47308 */ /* 0x000fe20000000800 */
[----:B------:R-:W-:Y:S02]  /*b750*/  FMUL.FTZ R90, R0, R90 ;  /* 0x0000005a005a7220 */ /* 0x000fe40000410000 */
[C---:B------:R-:W-:Y:S04]  /*b760*/  HMMA.16816.F32 R112, R148.reuse, R182, R112 ;  /* 0x000000b69470723c */ /* 0x040fe80000001870 */
[--C-:B------:R-:W-:Y:S02]  /*b770*/  FFMA.FTZ R20, R20, c[0x0][0x2d0], -R184.reuse ;  /* 0x0000b40014147a23 */ /* 0x100fe400000108b8 */
[--C-:B------:R-:W-:Y:S01]  /*b780*/  FFMA.FTZ R21, R21, c[0x0][0x2d0], -R184.reuse ;  /* 0x0000b40015157a23 */ /* 0x100fe200000108b8 */
[----:B------:R3:W-:Y:S01]  /*b790*/  MUFU.EX2 R183, R50 ;  /* 0x0000003200b77308 */ /* 0x0007e20000000800 */
[-C--:B--2---:R-:W-:Y:S04]  /*b7a0*/  HMMA.16816.F32 R116, R148, R156.reuse, R116 ;  /* 0x0000009c9474723c */ /* 0x084fe80000001874 */
[--C-:B------:R-:W-:Y:S02]  /*b7b0*/  FFMA.FTZ R22, R22, c[0x0][0x2d0], -R185.reuse ;  /* 0x0000b40016167a23 */ /* 0x100fe400000108b9 */
[----:B------:R-:W-:Y:S02]  /*b7c0*/  FMUL.FTZ R91, R0, R91 ;  /* 0x0000005b005b7220 */ /* 0x000fe40000410000 */
[C---:B------:R-:W-:Y:S01]  /*b7d0*/  HMMA.16816.F32 R120, R152.reuse, R156, R120 ;  /* 0x0000009c9878723c */ /* 0x040fe20000001878 */
[----:B------:R2:W-:Y:S03]  /*b7e0*/  MUFU.EX2 R228, R20 ;  /* 0x0000001400e47308 */ /* 0x0005e60000000800 */
[----:B------:R-:W-:Y:S02]  /*b7f0*/  FFMA.FTZ R33, R33, c[0x0][0x2d0], -R184 ;  /* 0x0000b40021217a23 */ /* 0x000fe400000108b8 */
[--C-:B------:R-:W-:Y:S02]  /*b800*/  FFMA.FTZ R32, R23, c[0x0][0x2d0], -R185.reuse ;  /* 0x0000b40017207a23 */ /* 0x100fe400000108b9 */
[-C--:B------:R-:W-:Y:S03]  /*b810*/  HMMA.16816.F32 R124, R152, R158.reuse, R124 ;  /* 0x0000009e987c723c */ /* 0x080fe6000000187c */
[----:B------:R4:W1:Y:S01]  /*b820*/  MUFU.EX2 R227, R21 ;  /* 0x0000001500e37308 */ /* 0x0008620000000800 */
[--C-:B------:R-:W-:Y:S02]  /*b830*/  FFMA.FTZ R34, R34, c[0x0][0x2d0], -R185.reuse ;  /* 0x0000b40022227a23 */ /* 0x100fe400000108b9 */
[----:B------:R-:W-:Y:S01]  /*b840*/  FMUL.FTZ R23, R140, R171 ;  /* 0x000000ab8c177220 */ /* 0x000fe20000410000 */
[----:B---3--:R-:W-:Y:S01]  /*b850*/  LDSM.16.MT88.4 R48, [R209+0x900] ;  /* 0x00090000d130783b */ /* 0x008fe20000004200 */
[C---:B------:R-:W-:Y:S04]  /*b860*/  HMMA.16816.F32 R128, R148.reuse, R158, R128 ;  /* 0x0000009e9480723c */ /* 0x040fe80000001880 */
[C---:B------:R-:W-:Y:S01]  /*b870*/  FMUL.FTZ R92, R3.reuse, R92 ;  /* 0x0000005c035c7220 */ /* 0x040fe20000410000 */
[----:B------:R3:W-:Y:S01]  /*b880*/  MUFU.EX2 R206, R22 ;  /* 0x0000001600ce7308 */ /* 0x0007e20000000800 */
[----:B------:R-:W-:Y:S01]  /*b890*/  FMUL.FTZ R93, R3, R93 ;  /* 0x0000005d035d7220 */ /* 0x000fe20000410000 */
[----:B------:R-:W1:Y:S01]  /*b8a0*/  LDSM.16.MT88.4 R156, [R209+0x2100] ;  /* 0x00210000d19c783b */ /* 0x000e620000004200 */
[C---:B------:R-:W-:Y:S04]  /*b8b0*/  FMUL.FTZ R94, R0.reuse, R94 ;  /* 0x0000005e005e7220 */ /* 0x040fe80000410000 */
[C---:B--2---:R-:W-:Y:S02]  /*b8c0*/  FMUL.FTZ R20, R141.reuse, R168 ;  /* 0x000000a88d147220 */ /* 0x044fe40000410000 */
[----:B------:R-:W-:Y:S01]  /*b8d0*/  FMUL.FTZ R95, R0, R95 ;  /* 0x0000005f005f7220 */ /* 0x000fe20000410000 */
[----:B------:R2:W-:Y:S01]  /*b8e0*/  MUFU.EX2 R207, R33 ;  /* 0x0000002100cf7308 */ /* 0x0005e20000000800 */
[C---:B------:R-:W-:Y:S02]  /*b8f0*/  FMUL.FTZ R96, R141.reuse, R96 ;  /* 0x000000608d607220 */ /* 0x040fe40000410000 */
[C---:B------:R-:W-:Y:S02]  /*b900*/  FMUL.FTZ R97, R141.reuse, R97 ;  /* 0x000000618d617220 */ /* 0x040fe40000410000 */
[----:B----4-:R-:W-:Y:S02]  /*b910*/  FMUL.FTZ R21, R141, R169 ;  /* 0x000000a98d157220 */ /* 0x010fe40000410000 */
[C---:B------:R-:W-:Y:S02]  /*b920*/  FMUL.FTZ R98, R140.reuse, R98 ;  /* 0x000000628c627220 */ /* 0x040fe40000410000 */
[----:B------:R-:W-:Y:S01]  /*b930*/  FMUL.FTZ R99, R140, R99 ;  /* 0x000000638c637220 */ /* 0x000fe20000410000 */
[----:B------:R4:W4:Y:S01]  /*b940*/  MUFU.EX2 R205, R32 ;  /* 0x0000002000cd7308 */ /* 0x0009220000000800 */
[--C-:B------:R-:W-:Y:S02]  /*b950*/  FFMA.FTZ R24, R24, c[0x0][0x2d0], -R186.reuse ;  /* 0x0000b40018187a23 */ /* 0x100fe400000108ba */
[----:B------:R-:W-:Y:S02]  /*b960*/  FFMA.FTZ R25, R25, c[0x0][0x2d0], -R186 ;  /* 0x0000b40019197a23 */ /* 0x000fe400000108ba */
[----:B---3--:R-:W-:Y:S02]  /*b970*/  FMUL.FTZ R22, R140, R170 ;  /* 0x000000aa8c167220 */ /* 0x008fe40000410000 */
[--C-:B------:R-:W-:Y:S02]  /*b980*/  FFMA.FTZ R26, R26, c[0x0][0x2d0], -R2.reuse ;  /* 0x0000b4001a1a7a23 */ /* 0x100fe40000010802 */
[----:B------:R-:W-:Y:S01]  /*b990*/  FFMA.FTZ R27, R27, c[0x0][0x2d0], -R2 ;  /* 0x0000b4001b1b7a23 */ /* 0x000fe20000010802 */
[----:B------:R3:W-:Y:S01]  /*b9a0*/  MUFU.EX2 R203, R34 ;  /* 0x0000002200cb7308 */ /* 0x0007e20000000800 */
[--C-:B------:R-:W-:Y:S01]  /*b9b0*/  FFMA.FTZ R28, R28, c[0x0][0x2d0], -R186.reuse ;  /* 0x0000b4001c1c7a23 */ /* 0x100fe200000108ba */
[-C--:B-1----:R-:W-:Y:S03]  /*b9c0*/  HMMA.16816.F32 R20, R148, R160.reuse, R20 ;  /* 0x000000a09414723c */ /* 0x082fe60000001814 */
[----:B--2---:R-:W-:Y:S02]  /*b9d0*/  FMUL.FTZ R33, R3, R173 ;  /* 0x000000ad03217220 */ /* 0x004fe40000410000 */
[----:B------:R-:W-:Y:S02]  /*b9e0*/  FFMA.FTZ R29, R29, c[0x0][0x2d0], -R186 ;  /* 0x0000b4001d1d7a23 */ /* 0x000fe400000108ba */
[--C-:B------:R-:W-:Y:S01]  /*b9f0*/  FFMA.FTZ R30, R30, c[0x0][0x2d0], -R2.reuse ;  /* 0x0000b4001e1e7a23 */ /* 0x100fe20000010802 */
[C---:B------:R-:W-:Y:S01]  /*ba00*/  HMMA.16816.F32 R132, R152.reuse, R160, R132 ;  /* 0x000000a09884723c */ /* 0x040fe20000001884 */
[----:B------:R-:W1:Y:S03]  /*ba10*/  MUFU.EX2 R202, R146 ;  /* 0x0000009200ca7308 */ /* 0x000e660000000800 */
[----:B----4-:R-:W-:Y:S02]  /*ba20*/  FMUL.FTZ R32, R3, R172 ;  /* 0x000000ac03207220 */ /* 0x010fe40000410000 */
[----:B------:R-:W-:Y:S02]  /*ba30*/  FFMA.FTZ R31, R31, c[0x0][0x2d0], -R2 ;  /* 0x0000b4001f1f7a23 */ /* 0x000fe40000010802 */
[--C-:B------:R-:W-:Y:S03]  /*ba40*/  FFMA.FTZ R65, R65, c[0x0][0x2d0], -R184.reuse ;  /* 0x0000b40041417a23 */ /* 0x100fe600000108b8 */
[----:B------:R2:W-:Y:S01]  /*ba50*/  MUFU.EX2 R201, R24 ;  /* 0x0000001800c97308 */ /* 0x0005e20000000800 */
[--C-:B------:R-:W-:Y:S02]  /*ba60*/  FFMA.FTZ R67, R67, c[0x0][0x2d0], -R185.reuse ;  /* 0x0000b40043437a23 */ /* 0x100fe400000108b9 */
[----:B---3--:R-:W-:Y:S02]  /*ba70*/  FMUL.FTZ R34, R0, R174 ;  /* 0x000000ae00227220 */ /* 0x008fe40000410000 */
[----:B------:R-:W-:Y:S02]  /*ba80*/  FFMA.FTZ R52, R52, c[0x0][0x2d0], -R184 ;  /* 0x0000b40034347a23 */ /* 0x000fe400000108b8 */
[----:B------:R-:W-:Y:S02]  /*ba90*/  FFMA.FTZ R61, R61, c[0x0][0x2d0], -R186 ;  /* 0x0000b4003d3d7a23 */ /* 0x000fe400000108ba */
[--C-:B------:R-:W-:Y:S01]  /*baa0*/  FFMA.FTZ R53, R53, c[0x0][0x2d0], -R184.reuse ;  /* 0x0000b40035357a23 */ /* 0x100fe200000108b8 */
[-C--:B------:R-:W-:Y:S01]  /*bab0*/  HMMA.16816.F32 R32, R152, R162.reuse, R32 ;  /* 0x000000a29820723c */ /* 0x080fe20000001820 */
[----:B------:R-:W-:Y:S02]  /*bac0*/  MUFU.EX2 R182, R41 ;  /* 0x0000002900b67308 */ /* 0x000fe40000000800 */
[----:B------:R-:W-:Y:S02]  /*bad0*/  FFMA.FTZ R64, R64, c[0x0][0x2d0], -R184 ;  /* 0x0000b40040407a23 */ /* 0x000fe400000108b8 */
[--C-:B------:R-:W-:Y:S02]  /*bae0*/  FFMA.FTZ R54, R54, c[0x0][0x2d0], -R185.reuse ;  /* 0x0000b40036367a23 */ /* 0x100fe400000108b9 */
[--C-:B------:R-:W-:Y:S01]  /*baf0*/  FFMA.FTZ R55, R55, c[0x0][0x2d0], -R185.reuse ;  /* 0x0000b40037377a23 */ /* 0x100fe200000108b9 */
[C---:B------:R-:W-:Y:S01]  /*bb00*/  HMMA.16816.F32 R136, R148.reuse, R162, R136 ;  /* 0x000000a29488723c */ /* 0x040fe20000001888 */
[----:B------:R-:W3:Y:S02]  /*bb10*/  LDSM.16.MT88.4 R160, [R210+0x2100] ;  /* 0x00210000d2a0783b */ /* 0x000ee40000004200 */
[----:B------:R-:W-:Y:S01]  /*bb20*/  MUFU.EX2 R146, R47 ;  /* 0x0000002f00927308 */ /* 0x000fe20000000800 */
[----:B------:R-:W-:Y:S01]  /*bb30*/  FFMA.FTZ R66, R66, c[0x0][0x2d0], -R185 ;  /* 0x0000b40042427a23 */ /* 0x000fe200000108b9 */
[----:B--2---:R-:W-:Y:S01]  /*bb40*/  F2FP.PACK_AB R24, R227, R228 ;  /* 0x000000e4e318723e */ /* 0x004fe200000000ff */
[--C-:B------:R-:W-:Y:S02]  /*bb50*/  FFMA.FTZ R57, R57, c[0x0][0x2d0], -R186.reuse ;  /* 0x0000b40039397a23 */ /* 0x100fe400000108ba */
[-C--:B------:R-:W-:Y:S04]  /*bb60*/  HMMA.16816.F32 R68, R148, R156.reuse, R68 ;  /* 0x0000009c9444723c */ /* 0x080fe80000001844 */
[----:B------:R-:W-:Y:S01]  /*bb70*/  FFMA.FTZ R60, R60, c[0x0][0x2d0], -R186 ;  /* 0x0000b4003c3c7a23 */ /* 0x000fe200000108ba */
[----:B------:R-:W-:Y:S01]  /*bb80*/  MUFU.EX2 R65, R65 ;  /* 0x0000004100417308 */ /* 0x000fe20000000800 */
[--C-:B------:R-:W-:Y:S02]  /*bb90*/  FFMA.FTZ R58, R58, c[0x0][0x2d0], -R2.reuse ;  /* 0x0000b4003a3a7a23 */ /* 0x100fe40000010802 */
[C---:B------:R-:W-:Y:S04]  /*bba0*/  HMMA.16816.F32 R72, R152.reuse, R156, R72 ;  /* 0x0000009c9848723c */ /* 0x040fe80000001848 */
[--C-:B------:R-:W-:Y:S02]  /*bbb0*/  FFMA.FTZ R59, R59, c[0x0][0x2d0], -R2.reuse ;  /* 0x0000b4003b3b7a23 */ /* 0x100fe40000010802 */
[--C-:B------:R-:W-:Y:S01]  /*bbc0*/  FFMA.FTZ R62, R62, c[0x0][0x2d0], -R2.reuse ;  /* 0x0000b4003e3e7a23 */ /* 0x100fe20000010802 */
[----:B------:R-:W-:Y:S01]  /*bbd0*/  MUFU.EX2 R67, R67 ;  /* 0x0000004300437308 */ /* 0x000fe20000000800 */
[-C--:B------:R-:W-:Y:S04]  /*bbe0*/  HMMA.16816.F32 R76, R152, R158.reuse, R76 ;  /* 0x0000009e984c723c */ /* 0x080fe8000000184c */
[----:B------:R-:W-:Y:S02]  /*bbf0*/  FFMA.FTZ R2, R63, c[0x0][0x2d0], -R2 ;  /* 0x0000b4003f027a23 */ /* 0x000fe40000010802 */
[----:B------:R-:W-:Y:S02]  /*bc00*/  FFMA.FTZ R56, R56, c[0x0][0x2d0], -R186 ;  /* 0x0000b40038387a23 */ /* 0x000fe400000108ba */
[C---:B------:R-:W-:Y:S01]  /*bc10*/  HMMA.16816.F32 R80, R148.reuse, R158, R80 ;  /* 0x0000009e9450723c */ /* 0x040fe20000001850 */
[----:B------:R-:W2:Y:S01]  /*bc20*/  LDSM.16.MT88.4 R156, [R209+0x500] ;  /* 0x00050000d19c783b */ /* 0x000ea20000004200 */
[----:B------:R-:W-:Y:S02]  /*bc30*/  MUFU.EX2 R61, R61 ;  /* 0x0000003d003d7308 */ /* 0x000fe40000000800 */
[----:B------:R-:W-:Y:S02]  /*bc40*/  FFMA.FTZ R3, R3, R250, R236 ;  /* 0x000000fa03037223 */ /* 0x000fe400000100ec */
[----:B------:R-:W-:Y:S02]  /*bc50*/  FFMA.FTZ R0, R0, R249, R188 ;  /* 0x000000f900007223 */ /* 0x000fe400000100bc */
[----:B------:R-:W-:Y:S01]  /*bc60*/  FADD.FTZ R3, R235, R3 ;  /* 0x00000003eb037221 */ /* 0x000fe20000010000 */
[-C--:B---3--:R-:W-:Y:S03]  /*bc70*/  HMMA.16816.F32 R84, R148, R160.reuse, R84 ;  /* 0x000000a09454723c */ /* 0x088fe60000001854 */
[----:B------:R3:W4:Y:S01]  /*bc80*/  MUFU.EX2 R200, R25 ;  /* 0x0000001900c87308 */ /* 0x0007220000000800 */
[----:B------:R-:W-:Y:S02]  /*bc90*/  FADD.FTZ R3, R234, R3 ;  /* 0x00000003ea037221 */ /* 0x000fe40000010000 */
[----:B------:R-:W-:Y:S02]  /*bca0*/  FADD.FTZ R0, R187, R0 ;  /* 0x00000000bb007221 */ /* 0x000fe40000010000 */
[C---:B------:R-:W-:Y:S04]  /*bcb0*/  HMMA.16816.F32 R88, R152.reuse, R160, R88 ;  /* 0x000000a09858723c */ /* 0x040fe80000001858 */
[----:B------:R-:W-:Y:S01]  /*bcc0*/  FFMA.FTZ R141, R141, R252, R239 ;  /* 0x000000fc8d8d7223 */ /* 0x000fe200000100ef */
[----:B------:R1:W-:Y:S01]  /*bcd0*/  MUFU.EX2 R179, R26 ;  /* 0x0000001a00b37308 */ /* 0x0003e20000000800 */
[----:B------:R-:W-:Y:S02]  /*bce0*/  FFMA.FTZ R140, R140, R251, R237 ;  /* 0x000000fb8c8c7223 */ /* 0x000fe400000100ed */
[-C--:B------:R-:W-:Y:S01]  /*bcf0*/  HMMA.16816.F32 R92, R152, R162.reuse, R92 ;  /* 0x000000a2985c723c */ /* 0x080fe2000000185c */
[----:B------:R-:W-:Y:S06]  /*bd00*/  LDSM.16.MT88.4 R152, [R210+0x1500] ;  /* 0x00150000d298783b */ /* 0x000fec0000004200 */
[----:B------:R2:W2:Y:S01]  /*bd10*/  MUFU.EX2 R178, R27 ;  /* 0x0000001b00b27308 */ /* 0x0004a20000000800 */
[----:B------:R-:W-:Y:S01]  /*bd20*/  HMMA.16816.F32 R96, R148, R162, R96 ;  /* 0x000000a29460723c */ /* 0x000fe20000001860 */
[----:B------:R-:W4:Y:S03]  /*bd30*/  LDSM.16.MT88.4 R148, [R209+0x1500] ;  /* 0x00150000d194783b */ /* 0x000f260000004200 */
[----:B---3--:R-:W-:Y:S05]  /*bd40*/  F2FP.PACK_AB R25, R205, R206 ;  /* 0x000000cecd19723e */ /* 0x008fea00000000ff */
[----:B------:R4:W-:Y:S03]  /*bd50*/  MUFU.EX2 R199, R28 ;  /* 0x0000001c00c77308 */ /* 0x0009e60000000800 */
[----:B-1----:R-:W-:Y:S07]  /*bd60*/  F2FP.PACK_AB R26, R207, R226 ;  /* 0x000000e2cf1a723e */ /* 0x002fee00000000ff */
[----:B------:R1:W3:Y:S01]  /*bd70*/  MUFU.EX2 R198, R29 ;  /* 0x0000001d00c67308 */ /* 0x0002e20000000800 */
[----:B--2---:R-:W-:Y:S09]  /*bd80*/  F2FP.PACK_AB R27, R202, R203 ;  /* 0x000000cbca1b723e */ /* 0x004ff200000000ff */
[----:B------:R3:W-:Y:S01]  /*bd90*/  MUFU.EX2 R177, R30 ;  /* 0x0000001e00b17308 */ /* 0x0007e20000000800 */
[-C--:B------:R-:W-:Y:S05]  /*bda0*/  HMMA.16816.F32 R4, R24, R156.reuse, R4 ;  /* 0x0000009c1804723c */ /* 0x080fea0000001804 */
[----:B----4-:R-:W-:Y:S04]  /*bdb0*/  F2FP.PACK_AB R28, R200, R201 ;  /* 0x000000c9c81c723e */ /* 0x010fe800000000ff */
[----:B------:R-:W2:Y:S03]  /*bdc0*/  MUFU.EX2 R176, R31 ;  /* 0x0000001f00b07308 */ /* 0x000ea60000000800 */
[----:B-1----:R-:W-:Y:S07]  /*bdd0*/  F2FP.PACK_AB R29, R178, R179 ;  /* 0x000000b3b21d723e */ /* 0x002fee00000000ff */
[----:B------:R-:W-:Y:S01]  /*bde0*/  MUFU.EX2 R53, R53 ;  /* 0x0000003500357308 */ /* 0x000fe20000000800 */
[----:B---3--:R-:W-:Y:S09]  /*bdf0*/  F2FP.PACK_AB R30, R198, R199 ;  /* 0x000000c7c61e723e */ /* 0x008ff200000000ff */
        /* <DEDUP_REMOVED lines=15> */
[----:B------:R-:W-:Y:S01]  /*bef0*/  LDSM.16.MT88.4 R164, [R209+0xd00] ;  /* 0x000d0000d1a4783b */ /* 0x000fe20000004200 */
[----:B------:R-:W-:Y:S06]  /*bf00*/  MUFU.EX2 R62, R62 ;  /* 0x0000003e003e7308 */ /* 0x000fec0000000800 */
[-C--:B------:R-:W-:Y:S04]  /*bf10*/  HMMA.16816.F32 R116, R24, R148.reuse, R116 ;  /* 0x000000941874723c */ /* 0x080fe80000001874 */
[----:B------:R-:W-:Y:S04]  /*bf20*/  MUFU.EX2 R56, R56 ;  /* 0x0000003800387308 */ /* 0x000fe80000000800 */
[C---:B------:R-:W-:Y:S06]  /*bf30*/  HMMA.16816.F32 R120, R28.reuse, R148, R120 ;  /* 0x000000941c78723c */ /* 0x040fec0000001878 */
[----:B------:R-:W-:Y:S02]  /*bf40*/  MUFU.EX2 R148, R42 ;  /* 0x0000002a00947308 */ /* 0x000fe40000000800 */
[-C--:B------:R-:W-:Y:S08]  /*bf50*/  HMMA.16816.F32 R124, R28, R150.reuse, R124 ;  /* 0x000000961c7c723c */ /* 0x080ff0000000187c */
[C---:B------:R-:W-:Y:S01]  /*bf60*/  HMMA.16816.F32 R128, R24.reuse, R150, R128 ;  /* 0x000000961880723c */ /* 0x040fe20000001880 */
[----:B------:R2:W-:Y:S07]  /*bf70*/  MUFU.EX2 R149, R43 ;  /* 0x0000002b00957308 */ /* 0x0005ee0000000800 */
[-C--:B------:R-:W-:Y:S03]  /*bf80*/  HMMA.16816.F32 R20, R24, R152.reuse, R20 ;  /* 0x000000981814723c */ /* 0x080fe60000001814 */
[----:B------:R3:W4:Y:S05]  /*bf90*/  MUFU.EX2 R151, R44 ;  /* 0x0000002c00977308 */ /* 0x00072a0000000800 */
[C---:B------:R-:W-:Y:S05]  /*bfa0*/  HMMA.16816.F32 R132, R28.reuse, R152, R132 ;  /* 0x000000981c84723c */ /* 0x040fea0000001884 */
[----:B------:R-:W-:Y:S03]  /*bfb0*/  MUFU.EX2 R150, R52 ;  /* 0x0000003400967308 */ /* 0x000fe60000000800 */
[-C--:B------:R-:W-:Y:S01]  /*bfc0*/  HMMA.16816.F32 R32, R28, R154.reuse, R32 ;  /* 0x0000009a1c20723c */ /* 0x080fe20000001820 */
[----:B--2---:R-:W2:Y:S06]  /*bfd0*/  LDSM.16.MT88.4 R40, [R210+0x900] ;  /* 0x00090000d228783b */ /* 0x004eac0000004200 */
[----:B------:R4:W-:Y:S01]  /*bfe0*/  MUFU.EX2 R52, R2 ;  /* 0x0000000200347308 */ /* 0x0009e20000000800 */
[C---:B------:R-:W-:Y:S01]  /*bff0*/  HMMA.16816.F32 R136, R24.reuse, R154, R136 ;  /* 0x0000009a1888723c */ /* 0x040fe20000001888 */
[----:B---3--:R-:W-:Y:S07]  /*c000*/  LDSM.16.MT88.4 R44, [R210+0x1900] ;  /* 0x00190000d22c783b */ /* 0x008fee0000004200 */
[-C--:B-1----:R-:W-:Y:S01]  /*c010*/  HMMA.16816.F32 R68, R24, R156.reuse, R68 ;  /* 0x0000009c1844723c */ /* 0x082fe20000001844 */
[----:B------:R-:W-:Y:S07]  /*c020*/  MUFU.EX2 R58, R58 ;  /* 0x0000003a003a7308 */ /* 0x000fee0000000800 */
[C---:B------:R-:W-:Y:S03]  /*c030*/  HMMA.16816.F32 R72, R28.reuse, R156, R72 ;  /* 0x0000009c1c48723c */ /* 0x040fe60000001848 */
[----:B------:R-:W1:Y:S01]  /*c040*/  MUFU.EX2 R59, R59 ;  /* 0x0000003b003b7308 */ /* 0x000e620000000800 */
[----:B----4-:R-:W-:Y:S04]  /*c050*/  FADD.FTZ R2, R189, R0 ;  /* 0x00000000bd027221 */ /* 0x010fe80000010000 */
[-C--:B------:R-:W-:Y:S08]  /*c060*/  HMMA.16816.F32 R76, R28, R158.reuse, R76 ;  /* 0x0000009e1c4c723c */ /* 0x080ff0000000184c */
[C---:B------:R-:W-:Y:S08]  /*c070*/  HMMA.16816.F32 R80, R24.reuse, R158, R80 ;  /* 0x0000009e1850723c */ /* 0x040ff00000001850 */
[-C--:B------:R-:W-:Y:S08]  /*c080*/  HMMA.16816.F32 R84, R24, R36.reuse, R84 ;  /* 0x000000241854723c */ /* 0x080ff00000001854 */
[C---:B------:R-:W-:Y:S08]  /*c090*/  HMMA.16816.F32 R88, R28.reuse, R36, R88 ;  /* 0x000000241c58723c */ /* 0x040ff00000001858 */
[-C--:B------:R-:W-:Y:S07]  /*c0a0*/  HMMA.16816.F32 R92, R28, R38.reuse, R92 ;  /* 0x000000261c5c723c */ /* 0x080fee000000185c */
[----:B------:R-:W-:Y:S01]  /*c0b0*/  F2FP.PACK_AB R28, R182, R181 ;  /* 0x000000b5b61c723e */ /* 0x000fe200000000ff */
[----:B------:R-:W-:Y:S01]  /*c0c0*/  HMMA.16816.F32 R96, R24, R38, R96 ;  /* 0x000000261860723c */ /* 0x000fe20000001860 */
[----:B------:R-:W3:Y:S03]  /*c0d0*/  LDSM.16.MT88.4 R36, [R209+0x1900] ;  /* 0x00190000d124783b */ /* 0x000ee60000004200 */
        /* <DEDUP_REMOVED lines=17> */
[-C--:B---3--:R-:W-:Y:S08]  /*c1f0*/  HMMA.16816.F32 R116, R24, R36.reuse, R116 ;  /* 0x000000241874723c */ /* 0x088ff00000001874 */
        /* <DEDUP_REMOVED lines=16> */
[-C--:B------:R-:W-:Y:S07]  /*c300*/  HMMA.16816.F32 R92, R28, R38.reuse, R92 ;  /* 0x000000261c5c723c */ /* 0x080fee000000185c */
[----:B------:R-:W-:Y:S01]  /*c310*/  F2FP.PACK_AB R28, R57, R56 ;  /* 0x00000038391c723e */ /* 0x000fe200000000ff */
[----:B------:R-:W-:Y:S01]  /*c320*/  HMMA.16816.F32 R96, R24, R38, R96 ;  /* 0x000000261860723c */ /* 0x000fe20000001860 */
[----:B------:R-:W3:Y:S03]  /*c330*/  LDSM.16.MT88.4 R36, [R209+0x2d00] ;  /* 0x002d0000d124783b */ /* 0x000ee60000004200 */
[----:B------:R-:W-:Y:S02]  /*c340*/  F2FP.PACK_AB R30, R61, R60 ;  /* 0x0000003c3d1e723e */ /* 0x000fe400000000ff */
[----:B-1----:R-:W-:Y:S02]  /*c350*/  F2FP.PACK_AB R29, R59, R58 ;  /* 0x0000003a3b1d723e */ /* 0x002fe400000000ff */
        /* <DEDUP_REMOVED lines=62> */
[-C--:B-1----:R-:W-:Y:S08]  /*c740*/  HMMA.16816.F32 R84, R24, R4.reuse, R84 ;  /* 0x000000041854723c */ /* 0x082ff00000001854 */
[C---:B------:R-:W-:Y:S07]  /*c750*/  HMMA.16816.F32 R88, R28.reuse, R4, R88 ;  /* 0x000000041c58723c */ /* 0x040fee0000001858 */
[----:B------:R-:W-:Y:S01]  /*c760*/  FADD.FTZ R5, R151, R3 ;  /* 0x0000000397057221 */ /* 0x000fe20000010000 */
[-C--:B------:R-:W-:Y:S04]  /*c770*/  HMMA.16816.F32 R92, R28, R6.reuse, R92 ;  /* 0x000000061c5c723c */ /* 0x080fe8000000185c */
[----:B------:R-:W-:Y:S01]  /*c780*/  FADD.FTZ R4, R147, R2 ;  /* 0x0000000293047221 */ /* 0x000fe20000010000 */
[----:B------:R-:W-:Y:S01]  /*c790*/  MOV R147, R142 ;  /* 0x0000008e00937202 */ /* 0x000fe20000000f00 */
        /* <DEDUP_REMOVED lines=16> */
[----:B------:R-:W-:Y:S01]  /*c8a0*/  STL [R1], R4 ;  /* 0x0000000401007387 */ /* 0x000fe20000100800 */
[----:B------:R-:W-:Y:S02]  /*c8b0*/  FADD.FTZ R2, R61, R2 ;  /* 0x000000023d027221 */ /* 0x000fe40000010000 */
[----:B------:R-:W-:Y:S02]  /*c8c0*/  FADD.FTZ R3, R67, R3 ;  /* 0x0000000343037221 */ /* 0x000fe40000010000 */
[----:B------:R-:W-:Y:S03]  /*c8d0*/  FADD.FTZ R0, R62, R6 ;  /* 0x000000063e007221 */ /* 0x000fe60000010000 */
[----:B------:R-:W-:Y:S01]  /*c8e0*/  STL [R1+0x4], R3 ;  /* 0x0000040301007387 */ /* 0x000fe20000100800 */
[----:B------:R-:W-:Y:S03]  /*c8f0*/  FADD.FTZ R0, R52, R0 ;  /* 0x0000000034007221 */ /* 0x000fe60000010000 */
[----:B------:R1:W-:Y:S04]  /*c900*/  STL [R1+0x8], R2 ;  /* 0x0000080201007387 */ /* 0x0003e80000100800 */
[----:B------:R2:W-:Y:S01]  /*c910*/  STL [R1+0xc], R0 ;  /* 0x00000c0001007387 */ /* 0x0005e20000100800 */
[----:B-1----:R-:W-:Y:S02]  /*c920*/  MOV R2, R144 ;  /* 0x0000009000027202 */ /* 0x002fe40000000f00 */
[----:B--2---:R-:W-:Y:S01]  /*c930*/  MOV R0, R145 ;  /* 0x0000009100007202 */ /* 0x004fe20000000f00 */
[----:B------:R-:W-:-:S05]  /*c940*/  @P0 BRA `(.L_x_1379) ;  /* 0xffffcf4000000947 */ /* 0x000fca000383ffff */
.L_x_1378:
[----:B------:R-:W2:Y:S04]  /*c950*/  LDL.LU R5, [R1] ;  /* 0x0000000001057983 */ /* 0x000ea80000300800 */
[----:B-1----:R-:W3:Y:S04]  /*c960*/  LDL.LU R3, [R1+0x4] ;  /* 0x0000040001037983 */ /* 0x002ee80000300800 */
[----:B------:R-:W4:Y:S04]  /*c970*/  LDL.LU R9, [R1+0x8] ;  /* 0x0000080001097983 */ /* 0x000f280000300800 */
[----:B------:R-:W4:Y:S01]  /*c980*/  LDL.LU R7, [R1+0xc] ;  /* 0x00000c0001077983 */ /* 0x000f220000300800 */
[----:B------:R-:W-:-:S02]  /*c990*/  MOV R50, 0xff800000 ;  /* 0xff80000000327802 */ /* 0x000fc40000000f00 */
[----:B------:R-:W-:Y:S02]  /*c9a0*/  MOV R51, 0xff800000 ;  /* 0xff80000000337802 */ /* 0x000fe40000000f00 */
[----:B------:R-:W-:Y:S02]  /*c9b0*/  MOV R53, 0xff800000 ;  /* 0xff80000000357802 */ /* 0x000fe40000000f00 */
[----:B------:R-:W-:Y:S02]  /*c9c0*/  MOV R54, 0xff800000 ;  /* 0xff80000000367802 */ /* 0x000fe40000000f00 */
[----:B------:R-:W-:Y:S01]  /*c9d0*/  PLOP3.LUT P0, PT, PT, PT, PT, 0x8, 0x0 ;  /* 0x000000000000781c */ /* 0x000fe20003f0e170 */
[----:B--2---:R-:W1:Y:S04]  /*c9e0*/  SHFL.BFLY PT, R4, R5, 0x2, 0x1f ;  /* 0x0c401f0005047f89 */ /* 0x004e6800000e0000 */
[----:B---3--:R-:W2:Y:S04]  /*c9f0*/  SHFL.BFLY PT, R8, R3, 0x2, 0x1f ;  /* 0x0c401f0003087f89 */ /* 0x008ea800000e0000 */
[----:B----4-:R-:W3:Y:S01]  /*ca00*/  SHFL.BFLY PT, R6, R9, 0x2, 0x1f ;  /* 0x0c401f0009067f89 */ /* 0x010ee200000e0000 */
[----:B-1----:R-:W-:-:S03]  /*ca10*/  FADD.FTZ R4, R4, R5 ;  /* 0x0000000504047221 */ /* 0x002fc60000010000 */
[----:B------:R-:W1:Y:S01]  /*ca20*/  SHFL.BFLY PT, R5, R7, 0x2, 0x1f ;  /* 0x0c401f0007057f89 */ /* 0x000e6200000e0000 */
[----:B--2---:R-:W-:-:S03]  /*ca30*/  FADD.FTZ R8, R8, R3 ;  /* 0x0000000308087221 */ /* 0x004fc60000010000 */
[----:B------:R-:W2:Y:S01]  /*ca40*/  SHFL.BFLY PT, R0, R4, 0x1, 0x1f ;  /* 0x0c201f0004007f89 */ /* 0x000ea200000e0000 */
[----:B---3--:R-:W-:-:S03]  /*ca50*/  FADD.FTZ R6, R6, R9 ;  /* 0x0000000906067221 */ /* 0x008fc60000010000 */
[----:B------:R-:W3:Y:S04]  /*ca60*/  SHFL.BFLY PT, R3, R8, 0x1, 0x1f ;  /* 0x0c201f0008037f89 */ /* 0x000ee800000e0000 */
[----:B------:R-:W4:Y:S01]  /*ca70*/  SHFL.BFLY PT, R2, R6, 0x1, 0x1f ;  /* 0x0c201f0006027f89 */ /* 0x000f2200000e0000 */
[----:B-1----:R-:W-:Y:S02]  /*ca80*/  FADD.FTZ R5, R5, R7 ;  /* 0x0000000705057221 */ /* 0x002fe40000010000 */
[----:B--2---:R-:W-:-:S03]  /*ca90*/  FADD.FTZ R4, R4, R0 ;  /* 0x0000000004047221 */ /* 0x004fc60000010000 */
[----:B------:R-:W1:Y:S01]  /*caa0*/  SHFL.BFLY PT, R7, R5, 0x1, 0x1f ;  /* 0x0c201f0005077f89 */ /* 0x000e6200000e0000 */
[----:B------:R-:W-:Y:S01]  /*cab0*/  MOV R0, RZ ;  /* 0x000000ff00007202 */ /* 0x000fe20000000f00 */
[----:B---3--:R-:W-:Y:S01]  /*cac0*/  FADD.FTZ R8, R8, R3 ;  /* 0x0000000308087221 */ /* 0x008fe20000010000 */
[----:B------:R-:W-:Y:S02]  /*cad0*/  FSETP.NE.FTZ.AND P4, PT, R4, RZ, PT ;  /* 0x000000ff0400720b */ /* 0x000fe40003f95000 */
[----:B------:R-:W-:Y:S01]  /*cae0*/  MOV R3, RZ ;  /* 0x000000ff00037202 */ /* 0x000fe20000000f00 */
[----:B----4-:R-:W-:Y:S01]  /*caf0*/  FADD.FTZ R6, R6, R2 ;  /* 0x0000000206067221 */ /* 0x010fe20000010000 */
[----:B------:R-:W-:Y:S02]  /*cb00*/  FSETP.NE.FTZ.AND P3, PT, R8, RZ, PT ;  /* 0x000000ff0800720b */ /* 0x000fe40003f75000 */
[----:B------:R-:W-:Y:S02]  /*cb10*/  MOV R2, RZ ;  /* 0x000000ff00027202 */ /* 0x000fe40000000f00 */
[----:B------:R-:W-:-:S05]  /*cb20*/  FSETP.NE.FTZ.AND P2, PT, R6, RZ, PT ;  /* 0x000000ff0600720b */ /* 0x000fca0003f55000 */
[----:B------:R-:W2:Y:S01]  /*cb30*/  @P4 MUFU.RCP R0, R4 ;  /* 0x0000000400004308 */ /* 0x000ea20000001000 */
[----:B-1----:R-:W-:-:S07]  /*cb40*/  FADD.FTZ R5, R7, R5 ;  /* 0x0000000507057221 */ /* 0x002fce0000010000 */
[----:B------:R-:W1:Y:S01]  /*cb50*/  @P2 MUFU.RCP R2, R6 ;  /* 0x0000000600022308 */ /* 0x000e620000001000 */
[----:B------:R-:W-:Y:S01]  /*cb60*/  FSETP.NE.FTZ.AND P1, PT, R5, RZ, PT ;  /* 0x000000ff0500720b */ /* 0x000fe20003f35000 */
[----:B--2---:R-:W-:-:S06]  /*cb70*/  FMUL.FTZ R152, R0, R152 ;  /* 0x0000009800987220 */ /* 0x004fcc0000410000 */
[----:B------:R-:W2:Y:S01]  /*cb80*/  @P3 MUFU.RCP R3, R8 ;  /* 0x0000000800033308 */ /* 0x000ea20000001000 */
[C---:B------:R-:W-:Y:S02]  /*cb90*/  FMUL.FTZ R45, R0.reuse, R153 ;  /* 0x00000099002d7220 */ /* 0x040fe40000410000 */
[C---:B------:R-:W-:Y:S02]  /*cba0*/  FMUL.FTZ R164, R0.reuse, R164 ;  /* 0x000000a400a47220 */ /* 0x040fe40000410000 */
[C---:B------:R-:W-:Y:S02]  /*cbb0*/  FMUL.FTZ R43, R0.reuse, R165 ;  /* 0x000000a5002b7220 */ /* 0x040fe40000410000 */
[C---:B------:R-:W-:Y:S01]  /*cbc0*/  FMUL.FTZ R100, R0.reuse, R100 ;  /* 0x0000006400647220 */ /* 0x040fe20000410000 */
[----:B------:R-:W-:Y:S01]  /*cbd0*/  @P4 MUFU.LG2 R10, R4 ;  /* 0x00000004000a4308 */ /* 0x000fe20000000c00 */
[C---:B------:R-:W-:Y:S01]  /*cbe0*/  FMUL.FTZ R41, R0.reuse, R101 ;  /* 0x0000006500297220 */ /* 0x040fe20000410000 */
[----:B------:R-:W-:Y:S01]  /*cbf0*/  @P1 MOV R7, 0x3f317218 ;  /* 0x3f31721800071802 */ /* 0x000fe20000000f00 */
        /* <DEDUP_REMOVED lines=21> */
[C---:B-1----:R-:W-:Y:S02]  /*cd50*/  FMUL.FTZ R156, R2.reuse, R156 ;  /* 0x0000009c029c7220 */ /* 0x042fe40000410000 */
[----:B------:R-:W-:-:S02]  /*cd60*/  FMUL.FTZ R47, R2, R157 ;  /* 0x0000009d022f7220 */ /* 0x000fc40000410000 */
[C---:B------:R-:W-:Y:S01]  /*cd70*/  FMUL.FTZ R160, R2.reuse, R160 ;  /* 0x000000a002a07220 */ /* 0x040fe20000410000 */
[----:B------:R-:W1:Y:S01]  /*cd80*/  @P1 MUFU.RCP R0, R5 ;  /* 0x0000000500001308 */ /* 0x000e620000001000 */
        /* <DEDUP_REMOVED lines=85> */
.L_x_1369:
        /* <DEDUP_REMOVED lines=135> */
[----:B------:R3:W-:Y:S04]  /*db50*/  STS [R4+0x5000], R11 ;  /* 0x0050000b04007388 */ /* 0x0007e80000000800 */
[----:B------:R3:W-:Y:S01]  /*db60*/  STS [R4+0x5200], R10 ;  /* 0x0052000a04007388 */ /* 0x0007e20000000800 */
[----:B--2---:R-:W-:-:S03]  /*db70*/  IMAD.WIDE R6, R57, R2, c[0x0][0x500] ;  /* 0x0001400039067625 */ /* 0x004fc600078e0202 */
[----:B------:R-:W-:Y:S06]  /*db80*/  BAR.SYNC.DEFER_BLOCKING 0x1, 0x80 ;  /* 0x0042000000007b1d */ /* 0x000fec0000010000 */
[----:B------:R-:W2:Y:S01]  /*db90*/  @P1 LDG.E R0, [R6.64] ;  /* 0x0000000606001981 */ /* 0x000ea2000c1e1900 */
[----:B------:R-:W-:Y:S02]  /*dba0*/  IMAD.MOV.U32 R24, RZ, RZ, c[0x0][0x388] ;  /* 0x0000e200ff187624 */ /* 0x000fe400078e00ff */
[----:B----4-:R-:W-:-:S05]  /*dbb0*/  @P0 IMAD.WIDE R2, R57, R2, c[0x0][0x508] ;  /* 0x0001420039020625 */ /* 0x010fca00078e0202 */
[----:B------:R4:W5:Y:S02]  /*dbc0*/  @P0 LDG.E R24, [R2.64] ;  /* 0x0000000602180981 */ /* 0x000964000c1e1900 */
[----:B----4-:R-:W-:Y:S02]  /*dbd0*/  CS2R R2, SRZ ;  /* 0x0000000000027805 */ /* 0x010fe4000001ff00 */
[--C-:B--2---:R-:W-:Y:S01]  /*dbe0*/  @P1 SHF.R.S32.HI R3, RZ, 0x1f, R0.reuse ;  /* 0x0000001fff031819 */ /* 0x104fe20000011400 */
[----:B------:R-:W-:Y:S01]  /*dbf0*/  @P1 IMAD.MOV.U32 R2, RZ, RZ, R0 ;  /* 0x000000ffff021224 */ /* 0x000fe200078e0000 */
[----:B------:R-:W-:Y:S05]  /*dc00*/  @P0 BRA `(.L_x_1381) ;  /* 0x0000004000000947 */ /* 0x000fea0003800000 */
[----:B---3--:R-:W-:Y:S05]  /*dc10*/  @!P1 BRA `(.L_x_1381) ;  /* 0x0000003000009947 */ /* 0x008fea0003800000 */
[----:B------:R-:W2:Y:S04]  /*dc20*/  LDG.E R4, [R6.64] ;  /* 0x0000000606047981 */ /* 0x000ea8000c1e1900 */
[----:B------:R-:W2:Y:S02]  /*dc30*/  LDG.E R0, [R6.64+0x4] ;  /* 0x0000040606007981 */ /* 0x000ea4000c1e1900 */
[----:B--2--5:R-:W-:-:S02]  /*dc40*/  IADD3 R24, -R4, R0, RZ ;  /* 0x0000000004187210 */ /* 0x024fc40007ffe1ff */
.L_x_1381:
[----:B---3--:R-:W-:Y:S01]  /*dc50*/  LOP3.LUT R0, R48, 0xffffffe0, RZ, 0xc0, !PT ;  /* 0xffffffe030007812 */ /* 0x008fe200078ec0ff */
[----:B------:R-:W2:Y:S01]  /*dc60*/  S2R R21, SR_CTAID.X ;  /* 0x0000000000157919 */ /* 0x000ea20000002500 */
[----:B------:R-:W-:Y:S01]  /*dc70*/  SHF.R.S32.HI R7, RZ, 0x1f, R49 ;  /* 0x0000001fff077819 */ /* 0x000fe20000011431 */
[----:B------:R-:W-:Y:S01]  /*dc80*/  IMAD.MOV.U32 R13, RZ, RZ, c[0x0][0x4e8] ;  /* 0x00013a00ff0d7624 */ /* 0x000fe200078e00ff */
[----:B------:R-:W-:Y:S01]  /*dc90*/  LEA.HI R6, R29, R29, RZ, 0x1 ;  /* 0x0000001d1d067211 */ /* 0x000fe200078f08ff */
[----:B------:R-:W-:Y:S01]  /*dca0*/  IMAD.IADD R0, R55, 0x1, -R0 ;  /* 0x0000000137007824 */ /* 0x000fe200078e0a00 */
[----:B------:R-:W-:Y:S01]  /*dcb0*/  LEA.HI R7, R7, R49, RZ, 0x2 ;  /* 0x0000003107077211 */ /* 0x000fe200078f10ff */
[----:B------:R-:W3:Y:S01]  /*dcc0*/  S2R R14, SR_CTAID.Y ;  /* 0x00000000000e7919 */ /* 0x000ee20000002600 */
        /* <DEDUP_REMOVED lines=23> */
[----:B---3--:R-:W-:Y:S01]  /*de40*/  IMAD.WIDE.U32 R12, R14, c[0x0][0x490], R2 ;  /* 0x000124000e0c7a25 */ /* 0x008fe200078e0002 */
[----:B------:R-:W-:Y:S02]  /*de50*/  SHF.R.S32.HI R7, RZ, 0x1f, R14 ;  /* 0x0000001fff077819 */ /* 0x000fe4000001140e */
[----:B------:R-:W-:Y:S01]  /*de60*/  SEL R10, R57, RZ, !P1 ;  /* 0x000000ff390a7207 */ /* 0x000fe20004800000 */
[----:B--2---:R-:W-:Y:S01]  /*de70*/  IMAD R6, R21, 0x80, R6 ;  /* 0x0000008015067824 */ /* 0x004fe200078e0206 */
        /* <DEDUP_REMOVED lines=116> */
.L_x_1383:
[----:B---3--:R-:W-:Y:S05]  /*e5c0*/  BSYNC B0 ;  /* 0x0000000000007941 */ /* 0x008fea0003800000 */
.L_x_1382:
        /* <DEDUP_REMOVED lines=23> */
.L_x_1385:
[----:B------:R-:W-:Y:S05]  /*e740*/  BSYNC B0 ;  /* 0x0000000000007941 */ /* 0x000fea0003800000 */
.L_x_1384:
        /* <DEDUP_REMOVED lines=23> */
.L_x_1387:
[----:B------:R-:W-:Y:S05]  /*e8c0*/  BSYNC B0 ;  /* 0x0000000000007941 */ /* 0x000fea0003800000 */
.L_x_1386:
        /* <DEDUP_REMOVED lines=24> */
.L_x_1380:
        /* <DEDUP_REMOVED lines=19> */
.L_x_1388:
        /* <DEDUP_REMOVED lines=42> */
.L_x_1390:
[----:B------:R-:W-:Y:S05]  /*ee20*/  BSYNC B0 ;  /* 0x0000000000007941 */ /* 0x000fea0003800000 */
.L_x_1389:
        /* <DEDUP_REMOVED lines=66> */
.L_x_1392:
[----:B------:R-:W-:Y:S05]  /*f250*/  BSYNC B0 ;  /* 0x0000000000007941 */ /* 0x000fea0003800000 */
.L_x_1391:
        /* <DEDUP_REMOVED lines=21> */
.L_x_1394:
[----:B------:R-:W-:Y:S05]  /*f3b0*/  BSYNC B0 ;  /* 0x0000000000007941 */ /* 0x000fea0003800000 */
.L_x_1393:
        /* <DEDUP_REMOVED lines=21> */
.L_x_1396:
[----:B------:R-:W-:Y:S05]  /*f510*/  BSYNC B0 ;  /* 0x0000000000007941 */ /* 0x000fea0003800000 */
.L_x_1395:
        /* <DEDUP_REMOVED lines=22> */
.L_x_1397:
        /* <DEDUP_REMOVED lines=16> */
.L_x_1528:


//--------------------- .text._ZN7cutlass13device_kernelIN5flash19enable_sm80_to_sm89INS1_16FlashAttnFwdSm80INS1_25CollectiveMainloopFwdSm80ILi4ELi1ELb0EN4cute5tupleIJNS5_1CILi128EEENS7_ILi64EEENS7_ILi96EEEEEELi96ENS_6half_tEfNS_4arch4Sm80ELb1ELb0ELb0ELb1ELb0ELb1ELb1ELb0EEENS1_21CollectiveEpilogueFwdINS6_IJS8_SA_S9_EEENS6_IJNS7_ILi1EEESI_SI_EEESC_SE_Li128ELb1ELb1ELb0ELb0EEENS1_19SingleTileSchedulerILb1ELb0ELb1ELi128EEEEEEEEEvNT_6ParamsE --------------------------
	.section	.text._ZN7cutlass13device_kernelIN5flash19enable_sm80_to_sm89INS1_16FlashAttnFwdSm80INS1_25CollectiveMainloopFwdSm80ILi4ELi1ELb0EN4cute5tupleIJNS5_1CILi128EEENS7_ILi64EEENS7_ILi96EEEEEELi96ENS_6half_tEfNS_4arch4Sm80ELb1ELb0ELb0ELb1ELb0ELb1ELb1ELb0EEENS1_21CollectiveEpilogueFwdINS6_IJS8_SA_S9_EEENS6_IJNS7_ILi1EEESI_SI_EEESC_SE_Li128ELb1ELb1ELb0ELb0EEENS1_19SingleTileSchedulerILb1ELb0ELb1ELi128EEEEEEEEEvNT_6ParamsE,"ax",@progbits
	.sectioninfo	@"SHI_REGISTERS=255"
	.align	128
.text._ZN7cutlass13device_kernelIN5flash19enable_sm80_to_sm89INS1_16FlashAttnFwdSm80INS1_25CollectiveMainloopFwdSm80ILi4ELi1ELb0EN4cute5tupleIJNS5_1CILi128EEENS7_ILi64EEENS7_ILi96EEEEEELi96ENS_6half_tEfNS_4arch4Sm80ELb1ELb0ELb0ELb1ELb0ELb1ELb1ELb0EEENS1_21CollectiveEpilogueFwdINS6_IJS8_SA_S9_EEENS6_IJNS7_ILi1EEESI_SI_EEESC_SE_Li128ELb1ELb1ELb0ELb0EEENS1_19SingleTileSchedulerILb1ELb0ELb1ELi128EEEEEEEEEvNT_6ParamsE:
        .type           _ZN7cutlass13device_kernelIN5flash19enable_sm80_to_sm89INS1_16FlashAttnFwdSm80INS1_25CollectiveMainloopFwdSm80ILi4ELi1ELb0EN4cute5tupleIJNS5_1CILi128EEENS7_ILi64EEENS7_ILi96EEEEEELi96ENS_6half_tEfNS_4arch4Sm80ELb1ELb0ELb0ELb1ELb0ELb1ELb1ELb0EEENS1_21CollectiveEpilogueFwdINS6_IJS8_SA_S9_EEENS6_IJNS7_ILi1EEESI_SI_EEESC_SE_Li128ELb1ELb1ELb0ELb0EEENS1_19SingleTileSchedulerILb1ELb0ELb1ELi128EEEEEEEEEvNT_6ParamsE,@function
        .size           _ZN7cutlass13device_kernelIN5flash19enable_sm80_to_sm89INS1_16FlashAttnFwdSm80INS1_25CollectiveMainloopFwdSm80ILi4ELi1ELb0EN4cute5tupleIJNS5_1CILi128EEENS7_ILi64EEENS7_ILi96EEEEEELi96ENS_6half_tEfNS_4arch4Sm80ELb1ELb0ELb0ELb1ELb0ELb1ELb1ELb0EEENS1_21CollectiveEpilogueFwdINS6_IJS8_SA_S9_EEENS6_IJNS7_ILi1EEESI_SI_EEESC_SE_Li128ELb1ELb1ELb0ELb0EEENS1_19SingleTileSchedulerILb1ELb0ELb1ELi128EEEEEEEEEvNT_6ParamsE,(.L_x_1529 - _ZN7cutlass13device_kernelIN5flash19enable_sm80_to_sm89INS1_16FlashAttnFwdSm80INS1_25CollectiveMainloopFwdSm80ILi4ELi1ELb0EN4cute5tupleIJNS5_1CILi128EEENS7_ILi64EEENS7_ILi96EEEEEELi96ENS_6half_tEfNS_4arch4Sm80ELb1ELb0ELb0ELb1ELb0ELb1ELb1ELb0EEENS1_21CollectiveEpilogueFwdINS6_IJS8_SA_S9_EEENS6_IJNS7_ILi1EEESI_SI_EEESC_SE_Li128ELb1ELb1ELb0ELb0EEENS1_19SingleTileSchedulerILb1ELb0ELb1ELi128EEEEEEEEEvNT_6ParamsE)
        .other          _ZN7cutlass13device_kernelIN5flash19enable_sm80_to_sm89INS1_16FlashAttnFwdSm80INS1_25CollectiveMainloopFwdSm80ILi4ELi1ELb0EN4cute5tupleIJNS5_1CILi128EEENS7_ILi64EEENS7_ILi96EEEEEELi96ENS_6half_tEfNS_4arch4Sm80ELb1ELb0ELb0ELb1ELb0ELb1ELb1ELb0EEENS1_21CollectiveEpilogueFwdINS6_IJS8_SA_S9_EEENS6_IJNS7_ILi1EEESI_SI_EEESC_SE_Li128ELb1ELb1ELb0ELb0EEENS1_19SingleTileSchedulerILb1ELb0ELb1ELi128EEEEEEEEEvNT_6ParamsE,@"STO_CUDA_ENTRY STV_DEFAULT"
_ZN7cutlass13device_kernelIN5flash19enable_sm80_to_sm89INS1_16FlashAttnFwdSm80INS1_25CollectiveMainloopFwdSm80ILi4ELi1ELb0EN4cute5tupleIJNS5_1CILi128EEENS7_ILi64EEENS7_ILi96EEEEEELi96ENS_6half_tEfNS_4arch4Sm80ELb1ELb0ELb0ELb1ELb0ELb1ELb1ELb0EEENS1_21CollectiveEpilogueFwdINS6_IJS8_SA_S9_EEENS6_IJNS7_ILi1EEESI_SI_EEESC_SE_Li128ELb1ELb1ELb0ELb0EEENS1_19SingleTileSchedulerILb1ELb0ELb1ELi128EEEEEEEEEvNT_6ParamsE:
        /* <DEDUP_REMOVED lines=17> */
.L_x_1399:
        /* <DEDUP_REMOVED lines=8> */
.L_x_1401:
[----:B------:R-:W-:-:S04]  /*0190*/  MOV R0, c[0x0][0x54c] ;  /* 0x0001530000007a02 */ /* 0x000fc80000000f00 */
.L_x_1400:
[----:B------:R-:W-:Y:S01]  /*01a0*/  USHF.L.U32 UR4, UR4, 0x7, URZ ;  /* 0x0000000704047899 */ /* 0x000fe2000800063f */
[----:B-----5:R-:W-:-:S05]  /*01b0*/  IMAD R0, R0, c[0x0][0x548], RZ ;  /* 0x0001520000007a24 */ /* 0x020fca00078e02ff */
[----:B------:R-:W-:-:S04]  /*01c0*/  MOV R12, UR4 ;  /* 0x00000004000c7c02 */ /* 0x000fc80008000f00 */
[----:B------:R-:W-:-:S04]  /*01d0*/  ISETP.GE.AND P0, PT, R12, R0, PT ;  /* 0x000000000c00720c */ /* 0x000fc80003f06270 */
[----:B------:R-:W-:-:S05]  /*01e0*/  SEL R0, R5, 0xffffffff, !P0 ;  /* 0xffffffff05007807 */ /* 0x000fca0004000000 */
[----:B------:R2:W-:Y:S01]  /*01f0*/  STL [R1+0x70], R0 ;  /* 0x0000700001007387 */ /* 0x0005e20000100800 */
[----:B------:R-:W-:Y:S05]  /*0200*/  BRA `(.L_x_1402) ;  /* 0x0000014000007947 */ /* 0x000fea0003800000 */
.L_x_1398:
[----:B------:R-:W-:-:S04]  /*0210*/  ISETP.NE.U32.AND P0, PT, RZ, c[0x0][0x568], PT ;  /* 0x00015a00ff007a0c */ /* 0x000fc80003f05070 */
[----:B------:R-:W-:-:S13]  /*0220*/  ISETP.NE.AND.EX P0, PT, RZ, c[0x0][0x56c], PT, P0 ;  /* 0x00015b00ff007a0c */ /* 0x000fda0003f05300 */
[----:B------:R-:W-:Y:S05]  /*0230*/  @!P0 BRA `(.L_x_1403) ;  /* 0x0000002000008947 */ /* 0x000fea0003800000 */
[----:B------:R1:W5:Y:S01]  /*0240*/  LDG.E R0, [R2.64] ;  /* 0x0000000602007981 */ /* 0x000362000c1e1900 */
[----:B------:R-:W-:Y:S05]  /*0250*/  BRA `(.L_x_1404) ;  /* 0x0000009000007947 */ /* 0x000fea0003800000 */
.L_x_1403:
        /* <DEDUP_REMOVED lines=8> */
.L_x_1405:
[----:B------:R-:W-:-:S04]  /*02e0*/  MOV R0, c[0x0][0x54c] ;  /* 0x0001530000007a02 */ /* 0x000fc80000000f00 */
.L_x_1404:
[----:B------:R-:W-:Y:S01]  /*02f0*/  USHF.L.U32 UR4, UR4, 0x7, URZ ;  /* 0x0000000704047899 */ /* 0x000fe2000800063f */
[----:B-----5:R-:W-:-:S05]  /*0300*/  IMAD R0, R0, c[0x0][0x548], RZ ;  /* 0x0001520000007a24 */ /* 0x020fca00078e02ff */
[----:B------:R-:W-:-:S04]  /*0310*/  MOV R12, UR4 ;  /* 0x00000004000c7c02 */ /* 0x000fc80008000f00 */
[----:B------:R-:W-:-:S04]  /*0320*/  ISETP.GE.AND P0, PT, R12, R0, PT ;  /* 0x000000000c00720c */ /* 0x000fc80003f06270 */
[----:B------:R-:W-:-:S05]  /*0330*/  SEL R0, R5, 0xffffffff, !P0 ;  /* 0xffffffff05007807 */ /* 0x000fca0004000000 */
[----:B------:R2:W-:Y:S04]  /*0340*/  STL [R1+0x70], R0 ;  /* 0x0000700001007387 */ /* 0x0005e80000100800 */
.L_x_1402:
        /* <DEDUP_REMOVED lines=39> */
.L_x_1406:
[----:B------:R-:W-:-:S04]  /*05c0*/  ISETP.NE.U32.AND P0, PT, RZ, c[0x0][0x368], PT ;  /* 0x0000da00ff007a0c */ /* 0x000fc80003f05070 */
[----:B------:R-:W-:-:S13]  /*05d0*/  ISETP.NE.AND.EX P0, PT, RZ, c[0x0][0x36c], PT, P0 ;  /* 0x0000db00ff007a0c */ /* 0x000fda0003f05300 */
[----:B------:R-:W-:Y:S05]  /*05e0*/  @!P0 BRA `(.L_x_1407) ;  /* 0x0000003000008947 */ /* 0x000fea0003800000 */
[----:B--2---:R-:W-:-:S05]  /*05f0*/  IMAD.WIDE R4, R25, R19, c[0x0][0x368] ;  /* 0x0000da0019047625 */ /* 0x004fca00078e0213 */
[----:B------:R2:W5:Y:S01]  /*0600*/  LDG.E R14, [R4.64] ;  /* 0x00000006040e7981 */ /* 0x000562000c1e1900 */
[----:B------:R-:W-:Y:S05]  /*0610*/  BRA `(.L_x_1408) ;  /* 0x0000004000007947 */ /* 0x000fea0003800000 */
.L_x_1407:
[----:B------:R-:W-:Y:S05]  /*0620*/  @!P6 BRA `(.L_x_1408) ;  /* 0x000000300000e947 */ /* 0x000fea0003800000 */
[----:B--2---:R2:W3:Y:S04]  /*0630*/  LDG.E R0, [R4.64] ;  /* 0x0000000604007981 */ /* 0x0044e8000c1e1900 */
[----:B--2---:R-:W3:Y:S02]  /*0640*/  LDG.E R4, [R4.64+0x4] ;  /* 0x0000040604047981 */ /* 0x004ee4000c1e1900 */
[----:B---3--:R-:W-:Y:S02]  /*0650*/  IADD3 R14, -R0, R4, RZ ;  /* 0x00000004000e7210 */ /* 0x008fe40007ffe1ff */
.L_x_1408:
        /* <DEDUP_REMOVED lines=265> */
[----:B------:R-:W-:Y:S01]  /*16f0*/  IMAD.WIDE.U32 R110, R146, c[0x0][0x280], R24 ;  /* 0x0000a000926e7a25 */ /* 0x000fe200078e0018 */
        /* <DEDUP_REMOVED lines=63> */
[----:B------:R-:W-:Y:S01]  /*1af0*/  IMAD R2, R146, c[0x0][0x284], R2 ;  /* 0x0000a10092027a24 */ /* 0x000fe200078e0202 */
        /* <DEDUP_REMOVED lines=14> */
.L_x_1434:
        /* <DEDUP_REMOVED lines=78> */
.L_x_1414:
[----:B------:R-:W-:Y:S05]  /*20c0*/  BSYNC B0 ;  /* 0x0000000000007941 */ /* 0x000fea0003800000 */
.L_x_1413:
        /* <DEDUP_REMOVED lines=89> */
.L_x_1417:
[----:B------:R-:W-:Y:S05]  /*2660*/  BSYNC B0 ;  /* 0x0000000000007941 */ /* 0x000fea0003800000 */
.L_x_1416:
        /* <DEDUP_REMOVED lines=54> */
.L_x_1419:
[----:B------:R-:W-:Y:S05]  /*29d0*/  BSYNC B0 ;  /* 0x0000000000007941 */ /* 0x000fea0003800000 */
.L_x_1418:
        /* <DEDUP_REMOVED lines=54> */
.L_x_1421:
[----:B------:R-:W-:Y:S05]  /*2d40*/  BSYNC B0 ;  /* 0x0000000000007941 */ /* 0x000fea0003800000 */
.L_x_1420:
        /* <DEDUP_REMOVED lines=54> */
.L_x_1423:
[----:B------:R-:W-:Y:S05]  /*30b0*/  BSYNC B0 ;  /* 0x0000000000007941 */ /* 0x000fea0003800000 */
.L_x_1422:
        /* <DEDUP_REMOVED lines=54> */
.L_x_1425:
[----:B------:R-:W-:Y:S05]  /*3420*/  BSYNC B0 ;  /* 0x0000000000007941 */ /* 0x000fea0003800000 */
.L_x_1424:
        /* <DEDUP_REMOVED lines=54> */
.L_x_1412:
        /* <DEDUP_REMOVED lines=44> */
.L_x_1427:
[----:B------:R-:W-:Y:S05]  /*3a50*/  BSYNC B0 ;  /* 0x0000000000007941 */ /* 0x000fea0003800000 */
.L_x_1426:
        /* <DEDUP_REMOVED lines=148> */
.L_x_1429:
[----:B------:R-:W-:Y:S05]  /*43a0*/  BSYNC B0 ;  /* 0x0000000000007941 */ /* 0x000fea0003800000 */
.L_x_1428:
        /* <DEDUP_REMOVED lines=113> */
.L_x_1431:
[----:B------:R-:W-:Y:S05]  /*4ac0*/  BSYNC B0 ;  /* 0x0000000000007941 */ /* 0x000fea0003800000 */
.L_x_1430:
        /* <DEDUP_REMOVED lines=114> */
.L_x_1411:
        /* <DEDUP_REMOVED lines=22> */
.L_x_1415:
[----:B------:R-:W-:Y:S05]  /*5350*/  BSYNC B1 ;  /* 0x0000000000017941 */ /* 0x000fea0003800000 */
.L_x_1410:
        /* <DEDUP_REMOVED lines=70> */
.L_x_1433:
[----:B-1----:R-:W-:Y:S05]  /*57c0*/  BSYNC B0 ;  /* 0x0000000000007941 */ /* 0x002fea0003800000 */
.L_x_1432:
        /* <DEDUP_REMOVED lines=25> */
.L_x_1409:
        /* <DEDUP_REMOVED lines=82> */
[----:B------:R-:W-:Y:S02]  /*5e80*/  ISETP.GE.AND P0, PT, R155, 0x1, PT ;  /* 0x000000019b00780c */ /* 0x000fe40003f06270 */
[----:B------:R-:W-:-:S11]  /*5e90*/  MOV R156, RZ ;  /* 0x000000ff009c7202 */ /* 0x000fd60000000f00 */
        /* <DEDUP_REMOVED lines=144> */
[----:B--2---:R-:W-:Y:S02]  /*67a0*/  LEA R6, P0, R11, R4, 0x1 ;  /* 0x000000040b067211 */ /* 0x004fe400078008ff */
        /* <DEDUP_REMOVED lines=10> */
.L_x_1437:
[----:B------:R-:W-:Y:S05]  /*6850*/  BSYNC B0 ;  /* 0x0000000000007941 */ /* 0x000fea0003800000 */
.L_x_1436:
        /* <DEDUP_REMOVED lines=22> */
.L_x_1439:
[----:B------:R-:W-:Y:S05]  /*69c0*/  BSYNC B0 ;  /* 0x0000000000007941 */ /* 0x000fea0003800000 */
.L_x_1438:
        /* <DEDUP_REMOVED lines=22> */
.L_x_1441:
[----:B------:R-:W-:Y:S05]  /*6b30*/  BSYNC B0 ;  /* 0x0000000000007941 */ /* 0x000fea0003800000 */
.L_x_1440:
        /* <DEDUP_REMOVED lines=72> */
.L_x_1442:
        /* <DEDUP_REMOVED lines=9> */
[----:B------:R-:W-:Y:S01]  /*7050*/  IMAD R2, R146, c[0x0][0x284], R2 ;  /* 0x0000a10092027a24 */ /* 0x000fe200078e0202 */
        /* <DEDUP_REMOVED lines=110> */
.L_x_1446:
[----:B------:R-:W-:Y:S05]  /*7740*/  BSYNC B0 ;  /* 0x0000000000007941 */ /* 0x000fea0003800000 */
.L_x_1445:
        /* <DEDUP_REMOVED lines=123> */
.L_x_1448:
[----:B---34-:R-:W-:Y:S05]  /*7f00*/  BSYNC B0 ;  /* 0x0000000000007941 */ /* 0x018fea0003800000 */
.L_x_1447:
        /* <DEDUP_REMOVED lines=113> */
.L_x_1452:
[----:B------:R-:W-:Y:S05]  /*8620*/  BSYNC B0 ;  /* 0x0000000000007941 */ /* 0x000fea0003800000 */
.L_x_1451:
        /* <DEDUP_REMOVED lines=46> */
.L_x_1454:
[----:B------:R-:W-:Y:S05]  /*8910*/  BSYNC B0 ;  /* 0x0000000000007941 */ /* 0x000fea0003800000 */
.L_x_1453:
        /* <DEDUP_REMOVED lines=46> */
.L_x_1456:
[----:B------:R-:W-:Y:S05]  /*8c00*/  BSYNC B0 ;  /* 0x0000000000007941 */ /* 0x000fea0003800000 */
.L_x_1455:
        /* <DEDUP_REMOVED lines=46> */
.L_x_1458:
[----:B------:R-:W-:Y:S05]  /*8ef0*/  BSYNC B0 ;  /* 0x0000000000007941 */ /* 0x000fea0003800000 */
.L_x_1457:
        /* <DEDUP_REMOVED lines=46> */
.L_x_1460:
[----:B------:R-:W-:Y:S05]  /*91e0*/  BSYNC B0 ;  /* 0x0000000000007941 */ /* 0x000fea0003800000 */
.L_x_1459:
        /* <DEDUP_REMOVED lines=45> */
.L_x_1450:
[----:B------:R-:W-:Y:S05]  /*94c0*/  BSYNC B1 ;  /* 0x0000000000017941 */ /* 0x000fea0003800000 */
.L_x_1449:
        /* <DEDUP_REMOVED lines=48> */
.L_x_1463:
[----:B------:R-:W-:Y:S05]  /*97d0*/  BSYNC B0 ;  /* 0x0000000000007941 */ /* 0x000fea0003800000 */
.L_x_1462:
        /* <DEDUP_REMOVED lines=46> */
.L_x_1465:
[----:B------:R-:W-:Y:S05]  /*9ac0*/  BSYNC B0 ;  /* 0x0000000000007941 */ /* 0x000fea0003800000 */
.L_x_1464:
        /* <DEDUP_REMOVED lines=46> */
.L_x_1467:
[----:B------:R-:W-:Y:S05]  /*9db0*/  BSYNC B0 ;  /* 0x0000000000007941 */ /* 0x000fea0003800000 */
.L_x_1466:
        /* <DEDUP_REMOVED lines=46> */
.L_x_1469:
[----:B------:R-:W-:Y:S05]  /*a0a0*/  BSYNC B0 ;  /* 0x0000000000007941 */ /* 0x000fea0003800000 */
.L_x_1468:
        /* <DEDUP_REMOVED lines=46> */
.L_x_1471:
[----:B------:R-:W-:Y:S05]  /*a390*/  BSYNC B0 ;  /* 0x0000000000007941 */ /* 0x000fea0003800000 */
.L_x_1470:
        /* <DEDUP_REMOVED lines=46> */
.L_x_1444:
        /* <DEDUP_REMOVED lines=72> */
.L_x_1473:
[----:B------:R-:W-:Y:S05]  /*ab00*/  BSYNC B0 ;  /* 0x0000000000007941 */ /* 0x000fea0003800000 */
.L_x_1472:
        /* <DEDUP_REMOVED lines=99> */
.L_x_1475:
[----:B-1-34-:R-:W-:Y:S05]  /*b140*/  BSYNC B0 ;  /* 0x0000000000007941 */ /* 0x01afea0003800000 */
.L_x_1474:
        /* <DEDUP_REMOVED lines=161> */
.L_x_1479:
[----:B------:R-:W-:Y:S05]  /*bb60*/  BSYNC B0 ;  /* 0x0000000000007941 */ /* 0x000fea0003800000 */
.L_x_1478:
        /* <DEDUP_REMOVED lines=117> */
.L_x_1481:
[----:B------:R-:W-:Y:S05]  /*c2c0*/  BSYNC B0 ;  /* 0x0000000000007941 */ /* 0x000fea0003800000 */
.L_x_1480:
        /* <DEDUP_REMOVED lines=116> */
.L_x_1477:
[----:B------:R-:W-:Y:S05]  /*ca10*/  BSYNC B1 ;  /* 0x0000000000017941 */ /* 0x000fea0003800000 */
.L_x_1476:
        /* <DEDUP_REMOVED lines=116> */
.L_x_1483:
[----:B------:R-:W-:Y:S05]  /*d160*/  BSYNC B0 ;  /* 0x0000000000007941 */ /* 0x000fea0003800000 */
.L_x_1482:
        /* <DEDUP_REMOVED lines=120> */
.L_x_1485:
[----:B------:R-:W-:Y:S05]  /*d8f0*/  BSYNC B0 ;  /* 0x0000000000007941 */ /* 0x000fea0003800000 */
.L_x_1484:
        /* <DEDUP_REMOVED lines=119> */
.L_x_1461:
[----:B------:R-:W-:Y:S05]  /*e070*/  BSYNC B2 ;  /* 0x0000000000027941 */ /* 0x000fea0003800000 */
.L_x_1443:
        /* <DEDUP_REMOVED lines=10> */
[----:B------:R-:W-:Y:S01]  /*e120*/  IMAD.MOV.U32 R22, RZ, RZ, c[0x0][0x208] ;  /* 0x00008200ff167624 */ /* 0x000fe200078e00ff */
[----:B------:R-:W-:Y:S01]  /*e130*/  LOP3.LUT R6, R6, 0xfffffffe, RZ, 0xc0, !PT ;  /* 0xfffffffe06067812 */ /* 0x000fe200078ec0ff */
[----:B------:R-:W-:Y:S01]  /*e140*/  IMAD.SHL.U32 R225, R225, 0x2, RZ ;  /* 0x00000002e1e17824 */ /* 0x000fe200078e00ff */
        /* <DEDUP_REMOVED lines=13> */
[----:B------:R-:W-:-:S02]  /*e220*/  LOP3.LUT R150, R4, 0xffffff00, RZ, 0xc0, !PT ;  /* 0xffffff0004967812 */ /* 0x000fc400078ec0ff */
        /* <DEDUP_REMOVED lines=8> */
[----:B------:R-:W-:Y:S01]  /*e2b0*/  IMAD R2, R160, 0x20, R2 ;  /* 0x00000020a0027824 */ /* 0x000fe200078e0202 */
[----:B------:R-:W-:Y:S01]  /*e2c0*/  SHF.L.U64.HI R11, R22, R116, c[0x0][0x20c] ;  /* 0x00008300160b7619 */ /* 0x000fe20000010274 */
[----:B------:R-:W-:Y:S01]  /*e2d0*/  IMAD.WIDE.U32 R8, R149, c[0x0][0x208], RZ ;  /* 0x0000820095087a25 */ /* 0x000fe200078e00ff */
[----:B------:R-:W-:-:S03]  /*e2e0*/  IADD3 R204, R155, -0x2, RZ ;  /* 0xfffffffe9bcc7810 */ /* 0x000fc60007ffe0ff */
[----:B------:R-:W-:Y:S02]  /*e2f0*/  IMAD.U32 R0, R4, 0x20, R0 ;  /* 0x0000002004007824 */ /* 0x000fe400078e0000 */
[----:B------:R-:W-:Y:S02]  /*e300*/  IMAD.IADD R2, R151, 0x1, R2 ;  /* 0x0000000197027824 */ /* 0x000fe400078e0202 */
[----:B------:R-:W-:Y:S02]  /*e310*/  IMAD.SHL.U32 R208, R0, 0x2, RZ ;  /* 0x0000000200d07824 */ /* 0x000fe400078e00ff */
[----:B------:R-:W-:Y:S02]  /*e320*/  IMAD R0, R111, c[0x0][0x208], RZ ;  /* 0x000082006f007a24 */ /* 0x000fe400078e02ff */
[----:B------:R-:W-:Y:S01]  /*e330*/  IMAD.SHL.U32 R211, R2, 0x2, RZ ;  /* 0x0000000202d37824 */ /* 0x000fe200078e00ff */
[----:B------:R-:W-:Y:S01]  /*e340*/  IADD3 R213, R208, 0x3120, RZ ;  /* 0x00003120d0d57810 */ /* 0x000fe20007ffe0ff */
[----:B------:R-:W-:Y:S01]  /*e350*/  IMAD R2, R149, c[0x0][0x20c], R0 ;  /* 0x0000830095027a24 */ /* 0x000fe200078e0200 */
[----:B------:R-:W-:Y:S01]  /*e360*/  LEA R0, P0, R8, R120, 0x6 ;  /* 0x0000007808007211 */ /* 0x000fe200078030ff */
[----:B------:R-:W-:Y:S01]  /*e370*/  LDSM.16.M88.4 R40, [R208+0x3100] ;  /* 0x00310000d028783b */ /* 0x000fe20000000200 */
[----:B------:R-:W-:-:S02]  /*e380*/  IMAD.SHL.U32 R22, R22, 0x40, RZ ;  /* 0x0000004016167824 */ /* 0x000fc400078e00ff */
[----:B------:R-:W-:Y:S01]  /*e390*/  IMAD.IADD R2, R9, 0x1, R2 ;  /* 0x0000000109027824 */ /* 0x000fe200078e0202 */
[----:B------:R-:W-:Y:S01]  /*e3a0*/  SEL R9, RZ, 0x2, P6 ;  /* 0x00000002ff097807 */ /* 0x000fe20003000000 */
[----:B------:R-:W1:Y:S01]  /*e3b0*/  LDSM.16.M88.4 R4, [R211+0x7100] ;  /* 0x00710000d304783b */ /* 0x000e620000000200 */
[----:B------:R-:W-:Y:S02]  /*e3c0*/  IMAD R212, R3, 0x2, R211 ;  /* 0x0000000203d47824 */ /* 0x000fe400078e02d3 */
[----:B------:R-:W-:Y:S01]  /*e3d0*/  LEA.HI.X R2, R8, R119, R2, 0x6, P0 ;  /* 0x0000007708027211 */ /* 0x000fe200000f3402 */
[----:B------:R-:W2:Y:S01]  /*e3e0*/  LDSM.16.M88.4 R36, [R208+0x3500] ;  /* 0x00350000d024783b */ /* 0x000ea20000000200 */
[C---:B------:R-:W-:Y:S02]  /*e3f0*/  LEA R20, P0, R0.reuse, c[0x0][0x1f8], 0x1 ;  /* 0x00007e0000147a11 */ /* 0x040fe400078008ff */
[----:B------:R-:W-:Y:S01]  /*e400*/  SEL R8, RZ, 0x4, P3 ;  /* 0x00000004ff087807 */ /* 0x000fe20001800000 */
[----:B------:R-:W4:Y:S01]  /*e410*/  LDSM.16.M88.4 R32, [R208+0x3900] ;  /* 0x00390000d020783b */ /* 0x000f220000000200 */
[----:B------:R-:W-:Y:S01]  /*e420*/  LEA.HI.X R21, R0, c[0x0][0x1fc], R2, 0x1, P0 ;  /* 0x00007f0000157a11 */ /* 0x000fe200000f0c02 */
[----:B------:R-:W-:Y:S01]  /*e430*/  IMAD.IADD R0, R148, 0x1, -R88 ;  /* 0x0000000194007824 */ /* 0x000fe200078e0a58 */
[----:B------:R-:W-:Y:S01]  /*e440*/  IADD3 R2, R208, 0x3100, RZ ;  /* 0x00003100d0027810 */ /* 0x000fe20007ffe0ff */
[----:B------:R-:W3:Y:S01]  /*e450*/  LDSM.16.M88.4 R28, [R208+0x3d00] ;  /* 0x003d0000d01c783b */ /* 0x000ee20000000200 */
[----:B------:R-:W-:-:S02]  /*e460*/  IADD3 R24, R8, R9, R114 ;  /* 0x0000000908187210 */ /* 0x000fc40007ffe072 */
[----:B------:R-:W-:Y:S01]  /*e470*/  @P1 IADD3 R213, R2, -0x20, RZ ;  /* 0xffffffe002d51810 */ /* 0x000fe20007ffe0ff */
[----:B---3--:R-:W3:Y:S01]  /*e480*/  LDSM.16.M88.4 R16, [R211+0x6100] ;  /* 0x00610000d310783b */ /* 0x008ee20000000200 */
[----:B------:R-:W-:Y:S02]  /*e490*/  LOP3.LUT P1, RZ, R24, 0x2, RZ, 0xc0, !PT ;  /* 0x0000000218ff7812 */ /* 0x000fe4000782c0ff */
[C---:B------:R-:W-:Y:S01]  /*e4a0*/  ISETP.LT.OR P3, PT, R0.reuse, 0x1, P5 ;  /* 0x000000010000780c */ /* 0x040fe20002f61670 */
[----:B------:R-:W-:Y:S01]  /*e4b0*/  LDSM.16.M88.4 R12, [R212+0x6100] ;  /* 0x00610000d40c783b */ /* 0x000fe20000000200 */
[----:B------:R-:W-:Y:S02]  /*e4c0*/  ISETP.LT.OR P2, PT, R0, 0x1, !P1 ;  /* 0x000000010000780c */ /* 0x000fe40004f41670 */
[----:B------:R-:W-:Y:S01]  /*e4d0*/  IADD3 R22, P0, R22, R20, RZ ;  /* 0x0000001416167210 */ /* 0x000fe20007f1e0ff */
[----:B------:R-:W-:Y:S01]  /*e4e0*/  LDSM.16.M88.4 R56, [R213] ;  /* 0x00000000d538783b */ /* 0x000fe20000000200 */
[----:B------:R-:W-:-:S02]  /*e4f0*/  ISETP.LT.OR P1, PT, R0, 0x21, !P1 ;  /* 0x000000210000780c */ /* 0x000fc40004f21670 */
[----:B------:R-:W-:Y:S01]  /*e500*/  LOP3.LUT R2, R154, 0xffffffe0, RZ, 0xc0, !PT ;  /* 0xffffffe09a027812 */ /* 0x000fe200078ec0ff */
[----:B------:R-:W-:Y:S01]  /*e510*/  IMAD.X R23, R11, 0x1, R21, P0 ;  /* 0x000000010b177824 */ /* 0x000fe200000e0615 */
[----:B------:R-:W-:Y:S01]  /*e520*/  LOP3.LUT P0, RZ, R24, 0x4, RZ, 0xc0, !PT ;  /* 0x0000000418ff7812 */ /* 0x000fe2000780c0ff */
[----:B------:R-:W3:Y:S02]  /*e530*/  LDSM.16.M88.4 R8, [R212+0x7100] ;  /* 0x00710000d408783b */ /* 0x000ee40000000200 */
[----:B------:R-:W-:Y:S02]  /*e540*/  IMAD.IADD R2, R165, 0x1, -R2 ;  /* 0x00000001a5027824 */ /* 0x000fe400078e0a02 */
[----:B------:R-:W3:Y:S04]  /*e550*/  LDSM.16.M88.4 R52, [R213+0x400] ;  /* 0x00040000d534783b */ /* 0x000ee80000000200 */
[----:B------:R-:W3:Y:S01]  /*e560*/  LDSM.16.M88.4 R48, [R213+0x800] ;  /* 0x00080000d530783b */ /* 0x000ee20000000200 */
[C---:B-1----:R-:W-:Y:S03]  /*e570*/  HMMA.16816.F32 R80, R4.reuse, R40, RZ ;  /* 0x000000280450723c */ /* 0x042fe600000018ff */
[----:B------:R-:W1:Y:S04]  /*e580*/  LDSM.16.M88.4 R44, [R213+0xc00] ;  /* 0x000c0000d52c783b */ /* 0x000e680000000200 */
[----:B------:R-:W-:Y:S01]  /*e590*/  @!PT LDS RZ, [RZ] ;  /* 0x00000000fffff984 */ /* 0x000fe20000000800 */
[----:B------:R-:W-:Y:S01]  /*e5a0*/  @!PT LDS RZ, [RZ] ;  /* 0x00000000fffff984 */ /* 0x000fe20000000800 */
[----:B------:R-:W-:Y:S01]  /*e5b0*/  @!PT LDS RZ, [RZ] ;  /* 0x00000000fffff984 */ /* 0x000fe20000000800 */
[----:B------:R1:W-:Y:S01]  /*e5c0*/  LDGSTS.E.BYPASS.LTC128B.128 [R225+0x100], [R20.64], !P3 ;  /* 0x0010000014e17fae */ /* 0x0003e2000d901d46 */
[----:B------:R-:W-:Y:S01]  /*e5d0*/  ISETP.NE.AND P3, PT, R117, RZ, PT ;  /* 0x000000ff7500720c */ /* 0x000fe20003f65270 */
[----:B--2---:R-:W-:Y:S02]  /*e5e0*/  HMMA.16816.F32 R88, R4, R36, RZ ;  /* 0x000000240458723c */ /* 0x004fe400000018ff */
[----:B------:R1:W-:Y:S01]  /*e5f0*/  LDGSTS.E.BYPASS.LTC128B.128 [R225+0x1100], [R20.64+0x40], !P2 ;  /* 0x0110004014e17fae */ /* 0x0003e2000d101d46 */
[----:B------:R-:W-:-:S02]  /*e600*/  ISETP.LT.OR P2, PT, R0, 0x1, !P0 ;  /* 0x000000010000780c */ /* 0x000fc40004741670 */
[----:B------:R-:W-:-:S03]  /*e610*/  ISETP.LT.OR P0, PT, R0, 0x21, !P0 ;  /* 0x000000210000780c */ /* 0x000fc60004701670 */
[C---:B----4-:R-:W-:Y:S08]  /*e620*/  HMMA.16816.F32 R92, R4.reuse, R32, RZ ;  /* 0x00000020045c723c */ /* 0x050ff000000018ff */
[----:B------:R1:W-:Y:S01]  /*e630*/  LDGSTS.E.BYPASS.LTC128B.128 [R225+0x2100], [R20.64+0x80], !P2 ;  /* 0x0210008014e17fae */ /* 0x0003e2000d101d46 */
[----:B------:R-:W-:Y:S01]  /*e640*/  ISETP.LT.OR P2, PT, R0, 0x21, P5 ;  /* 0x000000210000780c */ /* 0x000fe20002f41670 */
[----:B------:R-:W-:Y:S01]  /*e650*/  HMMA.16816.F32 R104, R4, R28, RZ ;  /* 0x0000001c0468723c */ /* 0x000fe200000018ff */
[----:B------:R-:W-:-:S04]  /*e660*/  SHF.R.S32.HI R0, RZ, 0x1f, R153 ;  /* 0x0000001fff007819 */ /* 0x000fc80000011499 */
[----:B------:R-:W-:-:S03]  /*e670*/  LEA.HI R0, R0, R153, RZ, 0x2 ;  /* 0x0000009900007211 */ /* 0x000fc600078f10ff */
[----:B------:R-:W-:Y:S01]  /*e680*/  HMMA.16816.F32 R116, R4, R42, RZ ;  /* 0x0000002a0474723c */ /* 0x000fe200000018ff */
[----:B------:R-:W-:-:S03]  /*e690*/  LOP3.LUT R0, R0, 0xffffffc, RZ, 0xc0, !PT ;  /* 0x0ffffffc00007812 */ /* 0x000fc600078ec0ff */
[----:B------:R1:W-:Y:S01]  /*e6a0*/  LDGSTS.E.BYPASS.LTC128B.128 [R225+0x900], [R22.64], !P2 ;  /* 0x0090000016e17fae */ /* 0x0003e2000d101d46 */
[----:B------:R-:W-:-:S03]  /*e6b0*/  ISETP.GE.AND P2, PT, R155, 0x2, PT ;  /* 0x000000029b00780c */ /* 0x000fc60003f46270 */
[C---:B------:R-:W-:Y:S01]  /*e6c0*/  HMMA.16816.F32 R112, R4.reuse, R38, RZ ;  /* 0x000000260470723c */ /* 0x040fe200000018ff */
[----:B------:R1:W-:Y:S04]  /*e6d0*/  LDGSTS.E.BYPASS.LTC128B.128 [R225+0x1900], [R22.64+0x40], !P1 ;  /* 0x0190004016e17fae */ /* 0x0003e8000c901d46 */
[----:B------:R1:W-:Y:S03]  /*e6e0*/  LDGSTS.E.BYPASS.LTC128B.128 [R225+0x2900], [R22.64+0x80], !P0 ;  /* 0x0290008016e17fae */ /* 0x0003e6000c101d46 */
[C---:B------:R-:W-:Y:S01]  /*e6f0*/  HMMA.16816.F32 R108, R4.reuse, R34, RZ ;  /* 0x00000022046c723c */ /* 0x040fe200000018ff */
[----:B------:R-:W-:Y:S04]  /*e700*/  LDSM.16.M88.4 R60, [R208+0x4100] ;  /* 0x00410000d03c783b */ /* 0x000fe80000000200 */
[----:B------:R-:W-:Y:S03]  /*e710*/  LDSM.16.M88.4 R64, [R208+0x4500] ;  /* 0x00450000d040783b */ /* 0x000fe60000000200 */
[----:B------:R-:W-:Y:S01]  /*e720*/  HMMA.16816.F32 R100, R4, R30, RZ ;  /* 0x0000001e0464723c */ /* 0x000fe200000018ff */
[----:B------:R-:W2:Y:S04]  /*e730*/  LDSM.16.M88.4 R4, [R211+0x9100] ;  /* 0x00910000d304783b */ /* 0x000ea80000000200 */
[----:B------:R-:W4:Y:S03]  /*e740*/  LDSM.16.M88.4 R68, [R208+0x4900] ;  /* 0x00490000d044783b */ /* 0x000f260000000200 */
[C---:B---3--:R-:W-:Y:S01]  /*e750*/  HMMA.16816.F32 R96, R16.reuse, R40, RZ ;  /* 0x000000281060723c */ /* 0x048fe200000018ff */
[----:B------:R-:W3:Y:S04]  /*e760*/  LDSM.16.M88.4 R72, [R208+0x4d00] ;  /* 0x004d0000d048783b */ /* 0x000ee80000000200 */
[----:B------:R-:W0:Y:S03]  /*e770*/  LDGDEPBAR ;  /* 0x00000000000079af */ /* 0x000e260000000000 */
[C---:B------:R-:W-:Y:S01]  /*e780*/  HMMA.16816.F32 R124, R16.reuse, R42, RZ ;  /* 0x0000002a107c723c */ /* 0x040fe200000018ff */
[----:B-1----:R-:W1:Y:S07]  /*e790*/  LDSM.16.M88.4 R20, [R211+0x8100] ;  /* 0x00810000d314783b */ /* 0x002e6e0000000200 */
[C---:B------:R-:W-:Y:S08]  /*e7a0*/  HMMA.16816.F32 R84, R16.reuse, R36, RZ ;  /* 0x000000241054723c */ /* 0x040ff000000018ff */
[C---:B------:R-:W-:Y:S08]  /*e7b0*/  HMMA.16816.F32 R120, R16.reuse, R38, RZ ;  /* 0x000000261078723c */ /* 0x040ff000000018ff */
[C---:B------:R-:W-:Y:S08]  /*e7c0*/  HMMA.16816.F32 R76, R16.reuse, R32, RZ ;  /* 0x00000020104c723c */ /* 0x040ff000000018ff */
[C---:B------:R-:W-:Y:S08]  /*e7d0*/  HMMA.16816.F32 R40, R16.reuse, R34, RZ ;  /* 0x000000221028723c */ /* 0x040ff000000018ff */
[C---:B------:R-:W-:Y:S08]  /*e7e0*/  HMMA.16816.F32 R36, R16.reuse, R28, RZ ;  /* 0x0000001c1024723c */ /* 0x040ff000000018ff */
        /* <DEDUP_REMOVED lines=13> */
[----:B------:R-:W-:Y:S08]  /*e8c0*/  HMMA.16816.F32 R84, R12, R54, R120 ;  /* 0x000000360c54723c */ /* 0x000ff00000001878 */
[C---:B--2---:R-:W-:Y:S01]  /*e8d0*/  HMMA.16816.F32 R56, R4.reuse, R60, R28 ;  /* 0x0000003c0438723c */ /* 0x044fe2000000181c */
[----:B------:R-:W2:Y:S07]  /*e8e0*/  LDSM.16.M88.4 R28, [R213+0x1400] ;  /* 0x00140000d51c783b */ /* 0x000eae0000000200 */
[----:B------:R-:W-:Y:S01]  /*e8f0*/  HMMA.16816.F32 R52, R4, R64, R24 ;  /* 0x000000400434723c */ /* 0x000fe20000001818 */
[----:B------:R-:W1:Y:S07]  /*e900*/  LDSM.16.M88.4 R24, [R213+0x1800] ;  /* 0x00180000d518783b */ /* 0x000e6e0000000200 */
[C---:B------:R-:W-:Y:S08]  /*e910*/  HMMA.16816.F32 R136, R12.reuse, R48, R76 ;  /* 0x000000300c88723c */ /* 0x040ff0000000184c */
[C---:B------:R-:W-:Y:S08]  /*e920*/  HMMA.16816.F32 R140, R12.reuse, R44, R36 ;  /* 0x0000002c0c8c723c */ /* 0x040ff00000001824 */
[C---:B------:R-:W-:Y:S01]  /*e930*/  HMMA.16816.F32 R88, R12.reuse, R50, R40 ;  /* 0x000000320c58723c */ /* 0x040fe20000001828 */
[----:B------:R-:W-:Y:S07]  /*e940*/  LDSM.16.M88.4 R48, [R208+0x5100] ;  /* 0x00510000d030783b */ /* 0x000fee0000000200 */
[----:B------:R-:W-:Y:S01]  /*e950*/  HMMA.16816.F32 R76, R12, R46, R32 ;  /* 0x0000002e0c4c723c */ /* 0x000fe20000001820 */
[----:B------:R-:W1:Y:S04]  /*e960*/  LDSM.16.M88.4 R32, [R213+0x1000] ;  /* 0x00100000d520783b */ /* 0x000e680000000200 */
[----:B------:R-:W-:Y:S03]  /*e970*/  LDSM.16.M88.4 R12, [R213+0x1c00] ;  /* 0x001c0000d50c783b */ /* 0x000fe60000000200 */
[C---:B----4-:R-:W-:Y:S01]  /*e980*/  HMMA.16816.F32 R36, R4.reuse, R68, R16 ;  /* 0x000000440424723c */ /* 0x050fe20000001810 */
[----:B------:R-:W-:Y:S07]  /*e990*/  LDSM.16.M88.4 R16, [R211+0xb100] ;  /* 0x00b10000d310783b */ /* 0x000fee0000000200 */
[C---:B---3-5:R-:W-:Y:S01]  /*e9a0*/  HMMA.16816.F32 R144, R4.reuse, R72, R104 ;  /* 0x000000480490723c */ /* 0x068fe20000001868 */
[----:B------:R-:W-:Y:S07]  /*e9b0*/  LDSM.16.M88.4 R104, [R208+0x5d00] ;  /* 0x005d0000d068783b */ /* 0x000fee0000000200 */
[C---:B------:R-:W-:Y:S08]  /*e9c0*/  HMMA.16816.F32 R44, R4.reuse, R62, R116 ;  /* 0x0000003e042c723c */ /* 0x040ff00000001874 */
[C---:B------:R-:W-:Y:S08]  /*e9d0*/  HMMA.16816.F32 R40, R4.reuse, R66, R112 ;  /* 0x000000420428723c */ /* 0x040ff00000001870 */
[C---:B------:R-:W-:Y:S08]  /*e9e0*/  HMMA.16816.F32 R124, R4.reuse, R70, R108 ;  /* 0x00000046047c723c */ /* 0x040ff0000000186c */
[----:B------:R-:W-:Y:S01]  /*e9f0*/  HMMA.16816.F32 R132, R4, R74, R100 ;  /* 0x0000004a0484723c */ /* 0x000fe20000001864 */
[----:B------:R-:W3:Y:S07]  /*ea00*/  LDSM.16.M88.4 R4, [R212+0x8100] ;  /* 0x00810000d404783b */ /* 0x000eee0000000200 */
[C---:B-1----:R-:W-:Y:S08]  /*ea10*/  HMMA.16816.F32 R128, R20.reuse, R60, R96 ;  /* 0x0000003c1480723c */ /* 0x042ff00000001860 */
        /* <DEDUP_REMOVED lines=10> */
[C---:B------:R-:W-:Y:S01]  /*eac0*/  HMMA.16816.F32 R76, R8.reuse, R24, R36 ;  /* 0x00000018084c723c */ /* 0x040fe20000001824 */
[----:B------:R-:W4:Y:S07]  /*ead0*/  LDSM.16.M88.4 R36, [R208+0x5900] ;  /* 0x00590000d024783b */ /* 0x000f2e0000000200 */
[C---:B------:R-:W-:Y:S08]  /*eae0*/  HMMA.16816.F32 R96, R8.reuse, R34, R44 ;  /* 0x000000220860723c */ /* 0x040ff0000000182c */
[-C--:B------:R-:W-:Y:S08]  /*eaf0*/  HMMA.16816.F32 R88, R8, R32.reuse, R56 ;  /* 0x000000200858723c */ /* 0x080ff00000001838 */
[C---:B---3--:R-:W-:Y:S08]  /*eb00*/  HMMA.16816.F32 R44, R4.reuse, R32, R128 ;  /* 0x00000020042c723c */ /* 0x048ff00000001880 */
        /* <DEDUP_REMOVED lines=8> */
[----:B------:R-:W3:Y:S07]  /*eb90*/  LDSM.16.M88.4 R8, [R212+0xb100] ;  /* 0x00b10000d408783b */ /* 0x000eee0000000200 */
[C---:B------:R-:W-:Y:S08]  /*eba0*/  HMMA.16816.F32 R100, R4.reuse, R12, R108 ;  /* 0x0000000c0464723c */ /* 0x040ff0000000186c */
[C---:B------:R-:W-:Y:S01]  /*ebb0*/  HMMA.16816.F32 R112, R4.reuse, R14, R92 ;  /* 0x0000000e0470723c */ /* 0x040fe2000000185c */
[----:B------:R-:W1:Y:S07]  /*ebc0*/  LDSM.16.M88.4 R12, [R212+0xa100] ;  /* 0x00a10000d40c783b */ /* 0x000e6e0000000200 */
        /* <DEDUP_REMOVED lines=20> */
[----:B------:R-:W-:Y:S02]  /*ed10*/  IMAD R162, R5, 0x8, R0 ;  /* 0x0000000805a27824 */ /* 0x000fe400078e0200 */
[----:B------:R-:W-:Y:S02]  /*ed20*/  @P2 IMAD R4, R156, R204, RZ ;  /* 0x000000cc9c042224 */ /* 0x000fe400078e02ff */
        /* <DEDUP_REMOVED lines=10> */
[----:B------:R-:W-:-:S04]  /*edd0*/  IADD3 R2, -R7, R2, R161 ;  /* 0x0000000207027210 */ /* 0x000fc80007ffe1a1 */
[----:B----4-:R-:W-:Y:S01]  /*ede0*/  HMMA.16816.F32 R76, R16, R36, R76 ;  /* 0x00000024104c723c */ /* 0x010fe2000000184c */
        /* <DEDUP_REMOVED lines=10> */
[-C--:B---3--:R-:W-:Y:S01]  /*ee90*/  HMMA.16816.F32 R72, R8, R24.reuse, R28 ;  /* 0x000000180848723c */ /* 0x088fe2000000181c */
[----:B------:R-:W1:Y:S04]  /*eea0*/  SHFL.IDX PT, R29, R0, RZ, 0x1c1f ;  /* 0x001c1fff001d7589 */ /* 0x000e6800000e0000 */
[----:B------:R-:W-:Y:S03]  /*eeb0*/  SHFL.IDX PT, R28, R0, 0x1, 0x1c1f ;  /* 0x003c1f00001c7f89 */ /* 0x000fe600000e0000 */
[----:B------:R-:W-:Y:S08]  /*eec0*/  HMMA.16816.F32 R44, R12, R24, R44 ;  /* 0x000000180c2c723c */ /* 0x000ff0000000182c */
[-C--:B------:R-:W-:Y:S08]  /*eed0*/  HMMA.16816.F32 R96, R8, R26.reuse, R96 ;  /* 0x0000001a0860723c */ /* 0x080ff00000001860 */
[----:B------:R-:W-:Y:S01]  /*eee0*/  HMMA.16816.F32 R32, R12, R26, R48 ;  /* 0x0000001a0c20723c */ /* 0x000fe20000001830 */
[----:B------:R-:W2:Y:S01]  /*eef0*/  LDSM.16.M88.4 R24, [R213+0x2800] ;  /* 0x00280000d518783b */ /* 0x000ea20000000200 */
[----:B-1----:R-:W-:-:S05]  /*ef00*/  IMAD.IADD R4, R6, 0x1, R29 ;  /* 0x0000000106047824 */ /* 0x002fca00078e021d */
[----:B------:R-:W-:Y:S01]  /*ef10*/  IMNMX R4, R7, R4, PT ;  /* 0x0000000407047217 */ /* 0x000fe20003800200 */
[----:B------:R-:W-:Y:S03]  /*ef20*/  HMMA.16816.F32 R60, R20, R42, R80 ;  /* 0x0000002a143c723c */ /* 0x000fe60000001850 */
[----:B------:R-:W-:-:S04]  /*ef30*/  ISETP.GT.AND P1, PT, R4, 0x1, PT ;  /* 0x000000010400780c */ /* 0x000fc80003f24270 */
        /* <DEDUP_REMOVED lines=16> */
[----:B------:R-:W-:Y:S01]  /*f040*/  ISETP.GT.AND P0, PT, R4, RZ, PT ;  /* 0x000000ff0400720c */ /* 0x000fe20003f04270 */
        /* <DEDUP_REMOVED lines=11> */
[----:B------:R-:W-:Y:S02]  /*f100*/  IMNMX R5, R7, R2, PT ;  /* 0x0000000207057217 */ /* 0x000fe40003800200 */
[----:B------:R-:W-:-:S02]  /*f110*/  FSEL R147, R40, -INF , P0 ;  /* 0xff80000028937808 */ /* 0x000fc40000000000 */
[----:B------:R-:W-:Y:S02]  /*f120*/  ISETP.GT.AND P0, PT, R4, 0x18, PT ;  /* 0x000000180400780c */ /* 0x000fe40003f04270 */
[----:B------:R-:W-:Y:S01]  /*f130*/  FSEL R156, R61, -INF , P1 ;  /* 0xff8000003d9c7808 */ /* 0x000fe20000800000 */
[----:B-1----:R-:W-:Y:S01]  /*f140*/  IMAD.IADD R2, R6, 0x1, R16 ;  /* 0x0000000106027824 */ /* 0x002fe200078e0210 */
[----:B------:R-:W-:Y:S01]  /*f150*/  FSEL R157, R60, -INF , P0 ;  /* 0xff8000003c9d7808 */ /* 0x000fe20000000000 */
[----:B------:R-:W-:Y:S01]  /*f160*/  HMMA.16816.F32 R24, R8, R26, R88 ;  /* 0x0000001a0818723c */ /* 0x000fe20000001858 */
[C---:B------:R-:W-:Y:S02]  /*f170*/  ISETP.GT.AND P0, PT, R4.reuse, 0x20, PT ;  /* 0x000000200400780c */ /* 0x040fe40003f04270 */
[----:B------:R-:W-:Y:S02]  /*f180*/  ISETP.GT.AND P1, PT, R4, 0x21, PT ;  /* 0x000000210400780c */ /* 0x000fe40003f24270 */
[----:B------:R-:W-:-:S02]  /*f190*/  FSEL R176, R56, -INF , P0 ;  /* 0xff80000038b07808 */ /* 0x000fc40000000000 */
[----:B------:R-:W-:Y:S01]  /*f1a0*/  ISETP.GT.AND P0, PT, R5, RZ, PT ;  /* 0x000000ff0500720c */ /* 0x000fe20003f04270 */
[----:B------:R-:W-:Y:S01]  /*f1b0*/  HMMA.16816.F32 R80, R20, R104, R100 ;  /* 0x000000681450723c */ /* 0x000fe20000001864 */
[----:B------:R-:W-:Y:S01]  /*f1c0*/  FSEL R184, R57, -INF , P1 ;  /* 0xff80000039b87808 */ /* 0x000fe20000800000 */
[----:B--2---:R-:W-:Y:S01]  /*f1d0*/  IMAD.IADD R0, R6, 0x1, R0 ;  /* 0x0000000106007824 */ /* 0x004fe200078e0200 */
        /* <DEDUP_REMOVED lines=8> */
[----:B------:R-:W-:-:S02]  /*f260*/  FSEL R60, R34, -INF , P0 ;  /* 0xff800000223c7808 */ /* 0x000fc40000000000 */
[----:B------:R-:W-:Y:S01]  /*f270*/  FSEL R56, R47, -INF , P1 ;  /* 0xff8000002f387808 */ /* 0x000fe20000800000 */
[----:B------:R1:W-:Y:S01]  /*f280*/  @P2 LDGSTS.E.BYPASS.LTC128B.128 [R225+0x5100], [R18.64+0x80], !P3 ;  /* 0x0510008012e12fae */ /* 0x0003e2000d901d46 */
[----:B------:R-:W-:Y:S02]  /*f290*/  ISETP.GT.AND P0, PT, R4, 0x28, PT ;  /* 0x000000280400780c */ /* 0x000fe40003f04270 */
[----:B------:R-:W-:Y:S02]  /*f2a0*/  ISETP.GT.AND P1, PT, R5, 0x9, PT ;  /* 0x000000090500780c */ /* 0x000fe40003f24270 */
[----:B------:R-:W-:Y:S02]  /*f2b0*/  FSEL R177, R64, -INF , P0 ;  /* 0xff80000040b17808 */ /* 0x000fe40000000000 */
[----:B------:R-:W-:Y:S02]  /*f2c0*/  FSEL R61, R35, -INF , P1 ;  /* 0xff800000233d7808 */ /* 0x000fe40000800000 */
[----:B------:R-:W-:Y:S01]  /*f2d0*/  ISETP.GT.AND P0, PT, R5, 0x10, PT ;  /* 0x000000100500780c */ /* 0x000fe20003f04270 */
[----:B------:R-:W-:Y:S01]  /*f2e0*/  HMMA.16816.F32 R32, R8, R28, R92 ;  /* 0x0000001c0820723c */ /* 0x000fe2000000185c */
[----:B------:R-:W-:-:S02]  /*f2f0*/  IMNMX R2, R7, R2, PT ;  /* 0x0000000207027217 */ /* 0x000fc40003800200 */
[----:B------:R-:W-:Y:S02]  /*f300*/  ISETP.GT.AND P1, PT, R5, 0x11, PT ;  /* 0x000000110500780c */ /* 0x000fe40003f24270 */
[----:B------:R-:W-:Y:S02]  /*f310*/  FSEL R146, R42, -INF , P0 ;  /* 0xff8000002a927808 */ /* 0x000fe40000000000 */
[C---:B------:R-:W-:Y:S01]  /*f320*/  ISETP.GT.AND P0, PT, R2.reuse, RZ, PT ;  /* 0x000000ff0200720c */ /* 0x040fe20003f04270 */
[----:B------:R-:W-:Y:S01]  /*f330*/  HMMA.16816.F32 R8, R8, R30, R108 ;  /* 0x0000001e0808723c */ /* 0x000fe2000000186c */
[----:B------:R-:W-:Y:S02]  /*f340*/  FSEL R140, R43, -INF , P1 ;  /* 0xff8000002b8c7808 */ /* 0x000fe40000800000 */
[----:B------:R-:W-:Y:S02]  /*f350*/  ISETP.GT.AND P1, PT, R2, 0x1, PT ;  /* 0x000000010200780c */ /* 0x000fe40003f24270 */
[----:B------:R-:W-:-:S02]  /*f360*/  FSEL R44, R72, -INF , P0 ;  /* 0xff800000482c7808 */ /* 0x000fc40000000000 */
[C---:B------:R-:W-:Y:S01]  /*f370*/  ISETP.GT.AND P0, PT, R2.reuse, 0x8, PT ;  /* 0x000000080200780c */ /* 0x040fe20003f04270 */
[----:B------:R-:W-:Y:S01]  /*f380*/  HMMA.16816.F32 R40, R20, R106, R112 ;  /* 0x0000006a1428723c */ /* 0x000fe20000001870 */
[----:B------:R-:W-:Y:S02]  /*f390*/  FSEL R45, R73, -INF , P1 ;  /* 0xff800000492d7808 */ /* 0x000fe40000800000 */
[----:B------:R-:W-:Y:S02]  /*f3a0*/  ISETP.GT.AND P1, PT, R2, 0x9, PT ;  /* 0x000000090200780c */ /* 0x000fe40003f24270 */
[----:B------:R-:W-:Y:S02]  /*f3b0*/  FSEL R46, R96, -INF , P0 ;  /* 0xff800000602e7808 */ /* 0x000fe40000000000 */
[----:B------:R-:W-:Y:S01]  /*f3c0*/  ISETP.GT.AND P0, PT, R2, 0x10, PT ;  /* 0x000000100200780c */ /* 0x000fe20003f04270 */
[----:B------:R-:W-:Y:S01]  /*f3d0*/  HMMA.16816.F32 R20, R12, R28, R80 ;  /* 0x0000001c0c14723c */ /* 0x000fe20000001850 */
[----:B------:R-:W-:-:S02]  /*f3e0*/  FSEL R47, R97, -INF , P1 ;  /* 0xff800000612f7808 */ /* 0x000fc40000800000 */
[----:B------:R-:W-:Y:S02]  /*f3f0*/  ISETP.GT.AND P1, PT, R2, 0x11, PT ;  /* 0x000000110200780c */ /* 0x000fe40003f24270 */
[----:B------:R-:W-:Y:S02]  /*f400*/  FSEL R120, R48, -INF , P0 ;  /* 0xff80000030787808 */ /* 0x000fe40000000000 */
[C---:B------:R-:W-:Y:S02]  /*f410*/  ISETP.GT.AND P0, PT, R2.reuse, 0x18, PT ;  /* 0x000000180200780c */ /* 0x040fe40003f04270 */
[----:B------:R-:W-:Y:S02]  /*f420*/  FSEL R102, R49, -INF , P1 ;  /* 0xff80000031667808 */ /* 0x000fe40000800000 */
[----:B------:R-:W-:Y:S02]  /*f430*/  ISETP.GT.AND P1, PT, R2, 0x19, PT ;  /* 0x000000190200780c */ /* 0x000fe40003f24270 */
[----:B------:R-:W-:-:S02]  /*f440*/  FMNMX.FTZ R6, R44, R45, !PT ;  /* 0x0000002d2c067209 */ /* 0x000fc40007810000 */
[----:B------:R-:W-:Y:S01]  /*f450*/  FSEL R49, R52, -INF , P0 ;  /* 0xff80000034317808 */ /* 0x000fe20000000000 */
[----:B------:R-:W-:Y:S01]  /*f460*/  HMMA.16816.F32 R12, R12, R30, R40 ;  /* 0x0000001e0c0c723c */ /* 0x000fe20000001828 */
[C---:B------:R-:W-:Y:S02]  /*f470*/  ISETP.GT.AND P0, PT, R2.reuse, 0x20, PT ;  /* 0x000000200200780c */ /* 0x040fe40003f04270 */
[----:B------:R-:W-:Y:S02]  /*f480*/  FSEL R53, R53, -INF , P1 ;  /* 0xff80000035357808 */ /* 0x000fe40000800000 */
[----:B------:R-:W-:Y:S02]  /*f490*/  ISETP.GT.AND P1, PT, R2, 0x21, PT ;  /* 0x000000210200780c */ /* 0x000fe40003f24270 */
[----:B------:R-:W-:Y:S02]  /*f4a0*/  FMNMX.FTZ R6, R46, R6, !PT ;  /* 0x000000062e067209 */ /* 0x000fe40007810000 */
[----:B------:R-:W-:-:S02]  /*f4b0*/  FSEL R175, R36, -INF , P0 ;  /* 0xff80000024af7808 */ /* 0x000fc40000000000 */
[C---:B------:R-:W-:Y:S02]  /*f4c0*/  ISETP.GT.AND P0, PT, R2.reuse, 0x28, PT ;  /* 0x000000280200780c */ /* 0x040fe40003f04270 */
[----:B------:R-:W-:Y:S02]  /*f4d0*/  FSEL R173, R37, -INF , P1 ;  /* 0xff80000025ad7808 */ /* 0x000fe40000800000 */
[----:B------:R-:W-:Y:S02]  /*f4e0*/  ISETP.GT.AND P1, PT, R2, 0x29, PT ;  /* 0x000000290200780c */ /* 0x000fe40003f24270 */
[----:B------:R-:W-:Y:S02]  /*f4f0*/  FMNMX.FTZ R6, R47, R6, !PT ;  /* 0x000000062f067209 */ /* 0x000fe40007810000 */
[----:B------:R-:W-:Y:S02]  /*f500*/  FSEL R172, R24, -INF , P0 ;  /* 0xff80000018ac7808 */ /* 0x000fe40000000000 */
[----:B------:R-:W-:-:S02]  /*f510*/  ISETP.GT.AND P0, PT, R2, 0x30, PT ;  /* 0x000000300200780c */ /* 0x000fc40003f04270 */
[----:B------:R-:W-:Y:S02]  /*f520*/  FSEL R174, R25, -INF , P1 ;  /* 0xff80000019ae7808 */ /* 0x000fe40000800000 */
[----:B------:R-:W-:Y:S02]  /*f530*/  FMNMX.FTZ R6, R120, R6, !PT ;  /* 0x0000000678067209 */ /* 0x000fe40007810000 */
[----:B------:R-:W-:Y:S02]  /*f540*/  IMNMX R0, R7, R0, PT ;  /* 0x0000000007007217 */ /* 0x000fe40003800200 */
[----:B------:R-:W-:Y:S02]  /*f550*/  ISETP.GT.AND P1, PT, R2, 0x31, PT ;  /* 0x000000310200780c */ /* 0x000fe40003f24270 */
[----:B------:R-:W-:Y:S02]  /*f560*/  FSEL R228, R32, -INF , P0 ;  /* 0xff80000020e47808 */ /* 0x000fe40000000000 */
[----:B------:R-:W-:-:S02]  /*f570*/  FMNMX.FTZ R6, R102, R6, !PT ;  /* 0x0000000666067209 */ /* 0x000fc40007810000 */
[C---:B------:R-:W-:Y:S02]  /*f580*/  ISETP.GT.AND P0, PT, R0.reuse, RZ, PT ;  /* 0x000000ff0000720c */ /* 0x040fe40003f04270 */
[----:B------:R-:W-:Y:S02]  /*f590*/  FSEL R229, R33, -INF , P1 ;  /* 0xff80000021e57808 */ /* 0x000fe40000800000 */
[----:B------:R-:W-:Y:S02]  /*f5a0*/  ISETP.GT.AND P1, PT, R0, 0x1, PT ;  /* 0x000000010000780c */ /* 0x000fe40003f24270 */
[----:B------:R-:W-:Y:S02]  /*f5b0*/  FMNMX.FTZ R6, R49, R6, !PT ;  /* 0x0000000631067209 */ /* 0x000fe40007810000 */
[----:B------:R-:W-:Y:S02]  /*f5c0*/  FSEL R16, R74, -INF , P0 ;  /* 0xff8000004a107808 */ /* 0x000fe40000000000 */
[----:B------:R-:W-:-:S02]  /*f5d0*/  ISETP.GT.AND P0, PT, R0, 0x8, PT ;  /* 0x000000080000780c */ /* 0x000fc40003f04270 */
[----:B------:R-:W-:Y:S02]  /*f5e0*/  FSEL R17, R75, -INF , P1 ;  /* 0xff8000004b117808 */ /* 0x000fe40000800000 */
[----:B------:R-:W-:Y:S02]  /*f5f0*/  ISETP.GT.AND P1, PT, R0, 0x9, PT ;  /* 0x000000090000780c */ /* 0x000fe40003f24270 */
[----:B------:R-:W-:Y:S02]  /*f600*/  FMNMX.FTZ R6, R53, R6, !PT ;  /* 0x0000000635067209 */ /* 0x000fe40007810000 */
[----:B------:R-:W-:Y:S02]  /*f610*/  FSEL R32, R98, -INF , P0 ;  /* 0xff80000062207808 */ /* 0x000fe40000000000 */
[----:B------:R-:W-:Y:S02]  /*f620*/  FMNMX.FTZ R7, R16, R17, !PT ;  /* 0x0000001110077209 */ /* 0x000fe40007810000 */
[----:B------:R-:W-:-:S02]  /*f630*/  FSEL R33, R99, -INF , P1 ;  /* 0xff80000063217808 */ /* 0x000fc40000800000 */
[----:B------:R-:W-:Y:S02]  /*f640*/  FMNMX.FTZ R6, R175, R6, !PT ;  /* 0x00000006af067209 */ /* 0x000fe40007810000 */
[C---:B------:R-:W-:Y:S02]  /*f650*/  ISETP.GT.AND P0, PT, R0.reuse, 0x10, PT ;  /* 0x000000100000780c */ /* 0x040fe40003f04270 */
[----:B------:R-:W-:Y:S02]  /*f660*/  ISETP.GT.AND P1, PT, R0, 0x11, PT ;  /* 0x000000110000780c */ /* 0x000fe40003f24270 */
[----:B------:R-:W-:Y:S02]  /*f670*/  FMNMX.FTZ R7, R32, R7, !PT ;  /* 0x0000000720077209 */ /* 0x000fe40007810000 */
[----:B------:R-:W-:Y:S02]  /*f680*/  FMNMX.FTZ R6, R173, R6, !PT ;  /* 0x00000006ad067209 */ /* 0x000fe40007810000 */
[----:B------:R-:W-:-:S02]  /*f690*/  FSEL R50, R50, -INF , P0 ;  /* 0xff80000032327808 */ /* 0x000fc40000000000 */
[----:B------:R-:W-:Y:S02]  /*f6a0*/  FSEL R51, R51, -INF , P1 ;  /* 0xff80000033337808 */ /* 0x000fe40000800000 */
[C---:B------:R-:W-:Y:S02]  /*f6b0*/  ISETP.GT.AND P0, PT, R0.reuse, 0x18, PT ;  /* 0x000000180000780c */ /* 0x040fe40003f04270 */
[----:B------:R-:W-:Y:S02]  /*f6c0*/  ISETP.GT.AND P1, PT, R0, 0x19, PT ;  /* 0x000000190000780c */ /* 0x000fe40003f24270 */
[----:B------:R-:W-:Y:S02]  /*f6d0*/  FMNMX.FTZ R7, R33, R7, !PT ;  /* 0x0000000721077209 */ /* 0x000fe40007810000 */
[----:B------:R-:W-:Y:S02]  /*f6e0*/  FMNMX.FTZ R6, R172, R6, !PT ;  /* 0x00000006ac067209 */ /* 0x000fe40007810000 */
[----:B------:R-:W-:-:S02]  /*f6f0*/  FSEL R48, R54, -INF , P0 ;  /* 0xff80000036307808 */ /* 0x000fc40000000000 */
[----:B------:R-:W-:Y:S02]  /*f700*/  FSEL R103, R55, -INF , P1 ;  /* 0xff80000037677808 */ /* 0x000fe40000800000 */
[----:B------:R-:W-:Y:S02]  /*f710*/  FMNMX.FTZ R7, R50, R7, !PT ;  /* 0x0000000732077209 */ /* 0x000fe40007810000 */
[C---:B------:R-:W-:Y:S02]  /*f720*/  ISETP.GT.AND P0, PT, R2.reuse, 0x38, PT ;  /* 0x000000380200780c */ /* 0x040fe40003f04270 */
[----:B------:R-:W-:Y:S02]  /*f730*/  ISETP.GT.AND P1, PT, R2, 0x39, PT ;  /* 0x000000390200780c */ /* 0x000fe40003f24270 */
[----:B------:R-:W-:Y:S02]  /*f740*/  FMNMX.FTZ R2, R174, R6, !PT ;  /* 0x00000006ae027209 */ /* 0x000fe40007810000 */
[----:B------:R-:W-:-:S02]  /*f750*/  FMNMX.FTZ R6, R51, R7, !PT ;  /* 0x0000000733067209 */ /* 0x000fc40007810000 */
[----:B------:R-:W-:Y:S02]  /*f760*/  FSEL R226, R8, -INF , P0 ;  /* 0xff80000008e27808 */ /* 0x000fe40000000000 */
[----:B------:R-:W-:Y:S02]  /*f770*/  ISETP.GT.AND P0, PT, R0, 0x20, PT ;  /* 0x000000200000780c */ /* 0x000fe40003f04270 */
[----:B------:R-:W-:Y:S02]  /*f780*/  FMNMX.FTZ R2, R228, R2, !PT ;  /* 0x00000002e4027209 */ /* 0x000fe40007810000 */
[----:B------:R-:W-:Y:S02]  /*f790*/  FMNMX.FTZ R6, R48, R6, !PT ;  /* 0x0000000630067209 */ /* 0x000fe40007810000 */
[----:B------:R-:W-:Y:S02]  /*f7a0*/  FSEL R158, R38, -INF , P0 ;  /* 0xff800000269e7808 */ /* 0x000fe40000000000 */
[----:B------:R-:W-:-:S02]  /*f7b0*/  FMNMX.FTZ R2, R229, R2, !PT ;  /* 0x00000002e5027209 */ /* 0x000fc40007810000 */
[----:B------:R-:W-:Y:S02]  /*f7c0*/  ISETP.GT.AND P0, PT, R0, 0x21, PT ;  /* 0x000000210000780c */ /* 0x000fe40003f04270 */
[----:B------:R-:W-:Y:S02]  /*f7d0*/  FMNMX.FTZ R6, R103, R6, !PT ;  /* 0x0000000667067209 */ /* 0x000fe40007810000 */
[----:B------:R-:W-:Y:S02]  /*f7e0*/  FSEL R214, R9, -INF , P1 ;  /* 0xff80000009d67808 */ /* 0x000fe40000800000 */
[----:B------:R-:W-:Y:S02]  /*f7f0*/  FMNMX.FTZ R2, R226, R2, !PT ;  /* 0x00000002e2027209 */ /* 0x000fe40007810000 */
[----:B------:R-:W-:Y:S02]  /*f800*/  FSEL R154, R39, -INF , P0 ;  /* 0xff800000279a7808 */ /* 0x000fe40000000000 */
[----:B------:R-:W-:-:S02]  /*f810*/  ISETP.GT.AND P0, PT, R0, 0x28, PT ;  /* 0x000000280000780c */ /* 0x000fc40003f04270 */
[----:B------:R-:W-:Y:S02]  /*f820*/  FMNMX.FTZ R6, R158, R6, !PT ;  /* 0x000000069e067209 */ /* 0x000fe40007810000 */
[----:B------:R-:W-:Y:S02]  /*f830*/  FMNMX.FTZ R7, R214, R2, !PT ;  /* 0x00000002d6077209 */ /* 0x000fe40007810000 */
[----:B------:R-:W-:Y:S02]  /*f840*/  ISETP.GT.AND P1, PT, R0, 0x29, PT ;  /* 0x000000290000780c */ /* 0x000fe40003f24270 */
[----:B------:R-:W-:Y:S01]  /*f850*/  FSEL R155, R26, -INF , P0 ;  /* 0xff8000001a9b7808 */ /* 0x000fe20000000000 */
[----:B------:R-:W2:Y:S01]  /*f860*/  SHFL.BFLY PT, R8, R7, 0x2, 0x1f ;  /* 0x0c401f0007087f89 */ /* 0x000ea200000e0000 */
[----:B------:R-:W-:Y:S02]  /*f870*/  FMNMX.FTZ R2, R154, R6, !PT ;  /* 0x000000069a027209 */ /* 0x000fe40007810000 */
[----:B------:R-:W-:-:S02]  /*f880*/  ISETP.GT.AND P0, PT, R0, 0x30, PT ;  /* 0x000000300000780c */ /* 0x000fc40003f04270 */
[----:B------:R-:W-:Y:S02]  /*f890*/  FMNMX.FTZ R6, R68, R69, !PT ;  /* 0x0000004544067209 */ /* 0x000fe40007810000 */
[----:B------:R-:W-:Y:S02]  /*f8a0*/  FSEL R159, R27, -INF , P1 ;  /* 0xff8000001b9f7808 */ /* 0x000fe40000800000 */
[----:B------:R-:W-:Y:S02]  /*f8b0*/  FMNMX.FTZ R2, R155, R2, !PT ;  /* 0x000000029b027209 */ /* 0x000fe40007810000 */
[----:B------:R-:W-:Y:S02]  /*f8c0*/  FSEL R207, R34, -INF , P0 ;  /* 0xff80000022cf7808 */ /* 0x000fe40000000000 */
[----:B------:R-:W-:Y:S02]  /*f8d0*/  FMNMX.FTZ R6, R70, R6, !PT ;  /* 0x0000000646067209 */ /* 0x000fe40007810000 */
[----:B------:R-:W-:-:S02]  /*f8e0*/  ISETP.GT.AND P1, PT, R0, 0x31, PT ;  /* 0x000000310000780c */ /* 0x000fc40003f24270 */
[----:B------:R-:W-:Y:S02]  /*f8f0*/  ISETP.GT.AND P0, PT, R4, 0x29, PT ;  /* 0x000000290400780c */ /* 0x000fe40003f04270 */
[----:B------:R-:W-:Y:S02]  /*f900*/  FMNMX.FTZ R2, R159, R2, !PT ;  /* 0x000000029f027209 */ /* 0x000fe40007810000 */
[----:B------:R-:W-:Y:S02]  /*f910*/  FMNMX.FTZ R6, R71, R6, !PT ;  /* 0x0000000647067209 */ /* 0x000fe40007810000 */
[----:B------:R-:W-:Y:S02]  /*f920*/  FSEL R219, R35, -INF , P1 ;  /* 0xff80000023db7808 */ /* 0x000fe40000800000 */
[----:B------:R-:W-:Y:S02]  /*f930*/  FSEL R178, R65, -INF , P0 ;  /* 0xff80000041b27808 */ /* 0x000fe40000000000 */
[----:B------:R-:W-:-:S02]  /*f940*/  ISETP.GT.AND P0, PT, R0, 0x38, PT ;  /* 0x000000380000780c */ /* 0x000fc40003f04270 */
[----:B------:R-:W-:Y:S02]  /*f950*/  ISETP.GT.AND P1, PT, R0, 0x39, PT ;  /* 0x000000390000780c */ /* 0x000fe40003f24270 */
        /* <DEDUP_REMOVED lines=8> */
[----:B------:R-:W-:Y:S02]  /*f9e0*/  ISETP.GT.AND P0, PT, R4, 0x30, PT ;  /* 0x000000300400780c */ /* 0x000fe40003f04270 */
[----:B------:R-:W-:Y:S02]  /*f9f0*/  FMNMX.FTZ R6, R206, R0, !PT ;  /* 0x00000000ce067209 */ /* 0x000fe40007810000 */
[----:B------:R-:W-:-:S02]  /*fa00*/  FMNMX.FTZ R0, R156, R2, !PT ;  /* 0x000000029c007209 */ /* 0x000fc40007810000 */
[----:B--2---:R-:W-:Y:S02]  /*fa10*/  FMNMX.FTZ R7, R7, R8, !PT ;  /* 0x0000000807077209 */ /* 0x004fe40007810000 */
[----:B------:R-:W-:Y:S01]  /*fa20*/  FSEL R217, R20, -INF , P0 ;  /* 0xff80000014d97808 */ /* 0x000fe20000000000 */
[----:B------:R-:W-:Y:S01]  /*fa30*/  SHFL.BFLY PT, R8, R6, 0x2, 0x1f ;  /* 0x0c401f0006087f89 */ /* 0x000fe200000e0000 */
[----:B------:R-:W-:Y:S02]  /*fa40*/  ISETP.GT.AND P0, PT, R4, 0x31, PT ;  /* 0x000000310400780c */ /* 0x000fe40003f04270 */
[----:B------:R-:W-:Y:S01]  /*fa50*/  FMNMX.FTZ R0, R176, R0, !PT ;  /* 0x00000000b0007209 */ /* 0x000fe20007810000 */
[----:B------:R-:W2:Y:S01]  /*fa60*/  SHFL.BFLY PT, R9, R7, 0x1, 0x1f ;  /* 0x0c201f0007097f89 */ /* 0x000ea200000e0000 */
[----:B------:R-:W-:Y:S02]  /*fa70*/  FMNMX.FTZ R2, R57, R56, !PT ;  /* 0x0000003839027209 */ /* 0x000fe40007810000 */
[----:B------:R-:W-:-:S02]  /*fa80*/  FSEL R215, R21, -INF , P0 ;  /* 0xff80000015d77808 */ /* 0x000fc40000000000 */
[----:B------:R-:W-:Y:S02]  /*fa90*/  FMNMX.FTZ R0, R184, R0, !PT ;  /* 0x00000000b8007209 */ /* 0x000fe40007810000 */
[----:B------:R-:W-:Y:S02]  /*faa0*/  ISETP.GT.AND P0, PT, R5, 0x18, PT ;  /* 0x000000180500780c */ /* 0x000fe40003f04270 */
[----:B------:R-:W-:Y:S02]  /*fab0*/  FMNMX.FTZ R2, R60, R2, !PT ;  /* 0x000000023c027209 */ /* 0x000fe40007810000 */
[----:B------:R-:W-:Y:S02]  /*fac0*/  FMNMX.FTZ R0, R177, R0, !PT ;  /* 0x00000000b1007209 */ /* 0x000fe40007810000 */
[----:B------:R-:W-:Y:S02]  /*fad0*/  FSEL R101, R62, -INF , P0 ;  /* 0xff8000003e657808 */ /* 0x000fe40000000000 */
[----:B------:R-:W-:-:S02]  /*fae0*/  ISETP.GT.AND P0, PT, R4, 0x38, PT ;  /* 0x000000380400780c */ /* 0x000fc40003f04270 */
[----:B------:R-:W-:Y:S02]  /*faf0*/  FMNMX.FTZ R2, R61, R2, !PT ;  /* 0x000000023d027209 */ /* 0x000fe40007810000 */
[----:B------:R-:W-:Y:S02]  /*fb00*/  FMNMX.FTZ R0, R178, R0, !PT ;  /* 0x00000000b2007209 */ /* 0x000fe40007810000 */
[----:B------:R-:W-:Y:S02]  /*fb10*/  FSEL R227, R12, -INF , P0 ;  /* 0xff8000000ce37808 */ /* 0x000fe40000000000 */
[----:B------:R-:W-:Y:S02]  /*fb20*/  FMNMX.FTZ R2, R146, R2, !PT ;  /* 0x0000000292027209 */ /* 0x000fe40007810000 */
[----:B------:R-:W-:Y:S02]  /*fb30*/  ISETP.GT.AND P0, PT, R5, 0x20, PT ;  /* 0x000000200500780c */ /* 0x000fe40003f04270 */
[----:B------:R-:W-:-:S02]  /*fb40*/  FMNMX.FTZ R0, R217, R0, !PT ;  /* 0x00000000d9007209 */ /* 0x000fc40007810000 */
[----:B------:R-:W-:Y:S02]  /*fb50*/  ISETP.GT.AND P1, PT, R5, 0x19, PT ;  /* 0x000000190500780c */ /* 0x000fe40003f24270 */
[----:B------:R-:W-:Y:S02]  /*fb60*/  FMNMX.FTZ R2, R140, R2, !PT ;  /* 0x000000028c027209 */ /* 0x000fe40007810000 */
[----:B------:R-:W-:Y:S02]  /*fb70*/  FSEL R153, R58, -INF , P0 ;  /* 0xff8000003a997808 */ /* 0x000fe40000000000 */
[----:B------:R-:W-:Y:S01]  /*fb80*/  ISETP.GT.AND P0, PT, R4, 0x39, PT ;  /* 0x000000390400780c */ /* 0x000fe20003f04270 */
[----:B------:R-:W-:Y:S01]  /*fb90*/  IMAD R4, R160, 0x20, R150 ;  /* 0x00000020a0047824 */ /* 0x000fe200078e0296 */
[----:B------:R-:W-:Y:S02]  /*fba0*/  FMNMX.FTZ R0, R215, R0, !PT ;  /* 0x00000000d7007209 */ /* 0x000fe40007810000 */
[----:B------:R-:W-:-:S02]  /*fbb0*/  FSEL R100, R63, -INF , P1 ;  /* 0xff8000003f647808 */ /* 0x000fc40000800000 */
[----:B------:R-:W-:Y:S02]  /*fbc0*/  FMNMX.FTZ R2, R101, R2, !PT ;  /* 0x0000000265027209 */ /* 0x000fe40007810000 */
[----:B------:R-:W-:Y:S02]  /*fbd0*/  FSEL R222, R13, -INF , P0 ;  /* 0xff8000000dde7808 */ /* 0x000fe40000000000 */
[----:B------:R-:W-:Y:S02]  /*fbe0*/  FMNMX.FTZ R0, R227, R0, !PT ;  /* 0x00000000e3007209 */ /* 0x000fe40007810000 */
[----:B------:R-:W-:Y:S02]  /*fbf0*/  ISETP.GT.AND P1, PT, R5, 0x21, PT ;  /* 0x000000210500780c */ /* 0x000fe40003f24270 */
[----:B------:R-:W-:Y:S02]  /*fc00*/  FMNMX.FTZ R2, R100, R2, !PT ;  /* 0x0000000264027209 */ /* 0x000fe40007810000 */
[----:B--2---:R-:W-:-:S02]  /*fc10*/  FMNMX.FTZ R143, R7, R9, !PT ;  /* 0x00000009078f7209 */ /* 0x004fc40007810000 */
[----:B------:R-:W-:Y:S02]  /*fc20*/  FMNMX.FTZ R7, R222, R0, !PT ;  /* 0x00000000de077209 */ /* 0x000fe40007810000 */
[----:B------:R-:W-:Y:S01]  /*fc30*/  FSEL R152, R59, -INF , P1 ;  /* 0xff8000003b987808 */ /* 0x000fe20000800000 */
[----:B------:R-:W-:Y:S01]  /*fc40*/  FMUL.FTZ R12, R143, c[0x0][0x2d0] ;  /* 0x0000b4008f0c7a20 */ /* 0x000fe20000410000 */
[----:B------:R-:W-:Y:S02]  /*fc50*/  ISETP.GT.AND P0, PT, R5, 0x28, PT ;  /* 0x000000280500780c */ /* 0x000fe40003f04270 */
[----:B------:R-:W-:Y:S02]  /*fc60*/  FMNMX.FTZ R2, R153, R2, !PT ;  /* 0x0000000299027209 */ /* 0x000fe40007810000 */
[----:B------:R-:W-:Y:S02]  /*fc70*/  FMNMX.FTZ R142, R6, R8, !PT ;  /* 0x00000008068e7209 */ /* 0x000fe40007810000 */
[----:B------:R-:W2:Y:S01]  /*fc80*/  SHFL.BFLY PT, R6, R7, 0x2, 0x1f ;  /* 0x0c401f0007067f89 */ /* 0x000ea200000e0000 */
[----:B------:R-:W-:-:S02]  /*fc90*/  ISETP.GT.AND P1, PT, R5, 0x29, PT ;  /* 0x000000290500780c */ /* 0x000fc40003f24270 */
[----:B------:R-:W-:Y:S01]  /*fca0*/  FSEL R141, R66, -INF , P0 ;  /* 0xff800000428d7808 */ /* 0x000fe20000000000 */
[----:B------:R-:W3:Y:S01]  /*fcb0*/  SHFL.BFLY PT, R8, R142, 0x1, 0x1f ;  /* 0x0c201f008e087f89 */ /* 0x000ee200000e0000 */
[----:B------:R-:W-:Y:S02]  /*fcc0*/  FMNMX.FTZ R0, R152, R2, !PT ;  /* 0x0000000298007209 */ /* 0x000fe40007810000 */
[----:B------:R-:W-:Y:S02]  /*fcd0*/  ISETP.GT.AND P0, PT, R5, 0x30, PT ;  /* 0x000000300500780c */ /* 0x000fe40003f04270 */
[----:B------:R-:W-:Y:S02]  /*fce0*/  FSEL R13, R67, -INF , P1 ;  /* 0xff800000430d7808 */ /* 0x000fe40000800000 */
[----:B------:R-:W-:Y:S02]  /*fcf0*/  FMNMX.FTZ R0, R141, R0, !PT ;  /* 0x000000008d007209 */ /* 0x000fe40007810000 */
[----:B------:R-:W-:-:S02]  /*fd00*/  ISETP.GT.AND P1, PT, R5, 0x31, PT ;  /* 0x000000310500780c */ /* 0x000fc40003f24270 */
[----:B------:R-:W-:Y:S02]  /*fd10*/  FSEL R216, R22, -INF , P0 ;  /* 0xff80000016d87808 */ /* 0x000fe40000000000 */
[----:B------:R-:W-:Y:S02]  /*fd20*/  FMNMX.FTZ R0, R13, R0, !PT ;  /* 0x000000000d007209 */ /* 0x000fe40007810000 */
[----:B------:R-:W-:Y:S02]  /*fd30*/  FSETP.NEU.FTZ.AND P0, PT, R143, -INF , PT ;  /* 0xff8000008f00780b */ /* 0x000fe40003f1d000 */
[----:B------:R-:W-:Y:S02]  /*fd40*/  FSEL R220, R23, -INF , P1 ;  /* 0xff80000017dc7808 */ /* 0x000fe40000800000 */
[----:B------:R-:W-:Y:S02]  /*fd50*/  ISETP.GT.AND P1, PT, R5, 0x38, PT ;  /* 0x000000380500780c */ /* 0x000fe40003f24270 */
[----:B------:R-:W-:-:S02]  /*fd60*/  FMNMX.FTZ R2, R216, R0, !PT ;  /* 0x00000000d8027209 */ /* 0x000fc40007810000 */
        /* <DEDUP_REMOVED lines=16> */
[----:B------:R-:W1:Y:S01]  /*fe70*/  SHFL.BFLY PT, R9, R6, 0x2, 0x1f ;  /* 0x0c401f0006097f89 */ /* 0x000e6200000e0000 */
[----:B----4-:R-:W-:Y:S01]  /*fe80*/  IMAD.IADD R0, R151, 0x1, R4 ;  /* 0x0000000197007824 */ /* 0x010fe200078e0204 */
[C---:B------:R-:W-:Y:S01]  /*fe90*/  @P2 LEA R4, P0, R163.reuse, R18, 0x1 ;  /* 0x00000012a3042211 */ /* 0x040fe200078008ff */
        /* <DEDUP_REMOVED lines=25> */
[----:B---3--:R-:W-:-:S02]  /*10030*/  FMNMX.FTZ R4, R6, R9, !PT ;  /* 0x0000000906047209 */ /* 0x008fc40007810000 */
        /* <DEDUP_REMOVED lines=55> */
[----:B------:R-:W2:Y:S07]  /*103b0*/  LDSM.16.MT88.4 R24, [R209+0x500] ;  /* 0x00050000d118783b */ /* 0x000eae0000004200 */
[----:B------:R-:W-:Y:S01]  /*103c0*/  HMMA.16816.F32 R60, R8, R16, RZ ;  /* 0x00000010083c723c */ /* 0x000fe200000018ff */
[----:B-1----:R-:W-:-:S07]  /*103d0*/  FFMA.FTZ R4, R53, c[0x0][0x2d0], -R12 ;  /* 0x0000b40035047a23 */ /* 0x002fce000001080c */
[C---:B------:R-:W-:Y:S01]  /*103e0*/  HMMA.16816.F32 R124, R8.reuse, R18, RZ ;  /* 0x00000012087c723c */ /* 0x040fe200000018ff */
[----:B------:R1:W3:Y:S01]  /*103f0*/  MUFU.EX2 R239, R4 ;  /* 0x0000000400ef7308 */ /* 0x0002e20000000800 */
[----:B------:R-:W-:Y:S06]  /*10400*/  LDSM.16.MT88.4 R16, [R209+0x1500] ;  /* 0x00150000d110783b */ /* 0x000fec0000004200 */
[C---:B------:R-:W-:Y:S08]  /*10410*/  HMMA.16816.F32 R56, R8.reuse, R20, RZ ;  /* 0x000000140838723c */ /* 0x040ff000000018ff */
[----:B------:R-:W-:Y:S01]  /*10420*/  HMMA.16816.F32 R120, R8, R22, RZ ;  /* 0x000000160878723c */ /* 0x000fe200000018ff */
[----:B-1----:R-:W-:Y:S01]  /*10430*/  FFMA.FTZ R4, R50, c[0x0][0x2d0], -R2 ;  /* 0x0000b40032047a23 */ /* 0x002fe20000010802 */
[----:B------:R-:W1:Y:S01]  /*10440*/  LDSM.16.MT88.4 R20, [R210+0x500] ;  /* 0x00050000d214783b */ /* 0x000e620000004200 */
[----:B---3--:R-:W-:-:S02]  /*10450*/  F2FP.PACK_AB R6, R239, R240 ;  /* 0x000000f0ef06723e */ /* 0x008fc400000000ff */
[----:B------:R3:W-:Y:S03]  /*10460*/  MUFU.EX2 R230, R4 ;  /* 0x0000000400e67308 */ /* 0x0007e60000000800 */
[C---:B------:R-:W-:Y:S08]  /*10470*/  HMMA.16816.F32 R52, R8.reuse, R28, RZ ;  /* 0x0000001c0834723c */ /* 0x040ff000000018ff */
[----:B------:R-:W-:Y:S01]  /*10480*/  HMMA.16816.F32 R132, R8, R30, RZ ;  /* 0x0000001e0884723c */ /* 0x000fe200000018ff */
[----:B------:R-:W4:Y:S01]  /*10490*/  LDSM.16.MT88.4 R28, [R210+0x1500] ;  /* 0x00150000d21c783b */ /* 0x000f220000004200 */
[----:B---3--:R-:W-:-:S06]  /*104a0*/  FFMA.FTZ R4, R51, c[0x0][0x2d0], -R2 ;  /* 0x0000b40033047a23 */ /* 0x008fcc0000010802 */
[C---:B------:R-:W-:Y:S01]  /*104b0*/  HMMA.16816.F32 R136, R8.reuse, R34, RZ ;  /* 0x000000220888723c */ /* 0x040fe200000018ff */
[----:B------:R3:W1:Y:S07]  /*104c0*/  MUFU.EX2 R233, R4 ;  /* 0x0000000400e97308 */ /* 0x00066e0000000800 */
[----:B------:R-:W-:Y:S01]  /*104d0*/  HMMA.16816.F32 R44, R8, R36, RZ ;  /* 0x00000024082c723c */ /* 0x000fe200000018ff */
[----:B---3--:R-:W-:Y:S01]  /*104e0*/  FFMA.FTZ R4, R48, c[0x0][0x2d0], -R2 ;  /* 0x0000b40030047a23 */ /* 0x008fe20000010802 */
[----:B-1----:R-:W-:-:S06]  /*104f0*/  F2FP.PACK_AB R5, R233, R230 ;  /* 0x000000e6e905723e */ /* 0x002fcc00000000ff */
[----:B------:R-:W-:Y:S01]  /*10500*/  HMMA.16816.F32 R48, R8, R32, RZ ;  /* 0x000000200830723c */ /* 0x000fe200000018ff */
[----:B------:R-:W1:Y:S01]  /*10510*/  LDSM.16.MT88.4 R32, [R209+0x2500] ;  /* 0x00250000d120783b */ /* 0x000e620000004200 */
[----:B------:R3:W-:Y:S02]  /*10520*/  MUFU.EX2 R232, R4 ;  /* 0x0000000400e87308 */ /* 0x0007e40000000800 */
[----:B---3--:R-:W-:-:S06]  /*10530*/  FFMA.FTZ R4, R103, c[0x0][0x2d0], -R2 ;  /* 0x0000b40067047a23 */ /* 0x008fcc0000010802 */
[----:B------:R3:W2:Y:S02]  /*10540*/  MUFU.EX2 R231, R4 ;  /* 0x0000000400e77308 */ /* 0x0006a40000000800 */
[----:B---3--:R-:W-:Y:S01]  /*10550*/  FFMA.FTZ R4, R147, c[0x0][0x2d0], -R0 ;  /* 0x0000b40093047a23 */ /* 0x008fe20000010800 */
[----:B--2---:R-:W-:-:S05]  /*10560*/  F2FP.PACK_AB R7, R231, R232 ;  /* 0x000000e8e707723e */ /* 0x004fca00000000ff */
[----:B------:R2:W-:Y:S02]  /*10570*/  MUFU.EX2 R224, R4 ;  /* 0x0000000400e07308 */ /* 0x0005e40000000800 */
[--C-:B--2---:R-:W-:Y:S02]  /*10580*/  FFMA.FTZ R4, R148, c[0x0][0x2d0], -R0.reuse ;  /* 0x0000b40094047a23 */ /* 0x104fe40000010800 */
[----:B------:R-:W-:Y:S01]  /*10590*/  HMMA.16816.F32 R148, R8, R38, RZ ;  /* 0x000000260894723c */ /* 0x000fe200000018ff */
[----:B------:R-:W-:Y:S03]  /*105a0*/  LDSM.16.MT88.4 R36, [R210+0x2900] ;  /* 0x00290000d224783b */ /* 0x000fe60000004200 */
[----:B------:R2:W3:Y:S03]  /*105b0*/  MUFU.EX2 R223, R4 ;  /* 0x0000000400df7308 */ /* 0x0004e60000000800 */
[----:B------:R-:W-:-:S02]  /*105c0*/  FFMA.FTZ R8, R157, c[0x0][0x2d0], -R0 ;  /* 0x0000b4009d087a23 */ /* 0x000fc40000010800 */
[----:B------:R-:W-:-:S03]  /*105d0*/  IMAD.MOV.U32 R10, RZ, RZ, R169 ;  /* 0x000000ffff0a7224 */ /* 0x000fc600078e00a9 */
[----:B------:R1:W-:Y:S01]  /*105e0*/  MUFU.EX2 R221, R8 ;  /* 0x0000000800dd7308 */ /* 0x0003e20000000800 */
[----:B------:R-:W-:Y:S02]  /*105f0*/  IMAD.MOV.U32 R11, RZ, RZ, R162 ;  /* 0x000000ffff0b7224 */ /* 0x000fe400078e00a2 */
[----:B------:R-:W-:Y:S01]  /*10600*/  IMAD.MOV.U32 R9, RZ, RZ, R161 ;  /* 0x000000ffff097224 */ /* 0x000fe200078e00a1 */
[----:B--2---:R-:W-:-:S07]  /*10610*/  F2FP.PACK_AB R4, R241, R236 ;  /* 0x000000ecf104723e */ /* 0x004fce00000000ff */
[----:B------:R-:W-:Y:S01]  /*10620*/  HMMA.16816.F32 R168, R4, R24, R116 ;  /* 0x0000001804a8723c */ /* 0x000fe20000001874 */
[----:B-1----:R-:W-:-:S04]  /*10630*/  FFMA.FTZ R8, R156, c[0x0][0x2d0], -R0 ;  /* 0x0000b4009c087a23 */ /* 0x002fc80000010800 */
[----:B------:R1:W2:Y:S03]  /*10640*/  MUFU.EX2 R218, R8 ;  /* 0x0000000800da7308 */ /* 0x0002a60000000800 */
[C---:B------:R-:W-:Y:S08]  /*10650*/  HMMA.16816.F32 R164, R4.reuse, R20, R112 ;  /* 0x0000001404a4723c */ /* 0x040ff00000001870 */
[----:B------:R-:W-:Y:S01]  /*10660*/  HMMA.16816.F32 R116, R4, R16, R108 ;  /* 0x000000100474723c */ /* 0x000fe2000000186c */
[----:B-1----:R-:W-:-:S07]  /*10670*/  FFMA.FTZ R8, R146, c[0x0][0x2d0], -R3 ;  /* 0x0000b40092087a23 */ /* 0x002fce0000010803 */
[C---:B----4-:R-:W-:Y:S01]  /*10680*/  HMMA.16816.F32 R112, R4.reuse, R28, R104 ;  /* 0x0000001c0470723c */ /* 0x050fe20000001868 */
        /* <DEDUP_REMOVED lines=8> */
[C---:B------:R-:W-:Y:S01]  /*10710*/  HMMA.16816.F32 R88, R4.reuse, R34, R72 ;  /* 0x000000220458723c */ /* 0x040fe20000001848 */
[----:B------:R1:W-:Y:S07]  /*10720*/  MUFU.EX2 R201, R8 ;  /* 0x0000000800c97308 */ /* 0x0003ee0000000800 */
[----:B------:R-:W-:Y:S01]  /*10730*/  HMMA.16816.F32 R84, R4, R42, R64 ;  /* 0x0000002a0454723c */ /* 0x000fe20000001840 */
[----:B-1----:R-:W-:-:S07]  /*10740*/  FFMA.FTZ R8, R100, c[0x0][0x2d0], -R3 ;  /* 0x0000b40064087a23 */ /* 0x002fce0000010803 */
[C---:B------:R-:W-:Y:S01]  /*10750*/  HMMA.16816.F32 R100, R4.reuse, R40, R92 ;  /* 0x000000280464723c */ /* 0x040fe2000000185c */
[----:B------:R1:W1:Y:S07]  /*10760*/  MUFU.EX2 R200, R8 ;  /* 0x0000000800c87308 */ /* 0x00026e0000000800 */
[----:B------:R-:W-:Y:S07]  /*10770*/  HMMA.16816.F32 R92, R4, R30, R76 ;  /* 0x0000001e045c723c */ /* 0x000fee000000184c */
[----:B---3--:R-:W-:-:S02]  /*10780*/  F2FP.PACK_AB R4, R223, R224 ;  /* 0x000000e0df04723e */ /* 0x008fc400000000ff */
[----:B--2---:R-:W-:Y:S01]  /*10790*/  F2FP.PACK_AB R6, R218, R221 ;  /* 0x000000ddda06723e */ /* 0x004fe200000000ff */
[--C-:B-1----:R-:W-:Y:S01]  /*107a0*/  FFMA.FTZ R8, R175, c[0x0][0x2d0], -R12.reuse ;  /* 0x0000b400af087a23 */ /* 0x102fe2000001080c */
[----:B----4-:R-:W-:Y:S02]  /*107b0*/  F2FP.PACK_AB R5, R203, R202 ;  /* 0x000000cacb05723e */ /* 0x010fe400000000ff */
[----:B------:R-:W-:Y:S01]  /*107c0*/  F2FP.PACK_AB R7, R200, R201 ;  /* 0x000000c9c807723e */ /* 0x000fe200000000ff */
[----:B------:R1:W-:Y:S06]  /*107d0*/  MUFU.EX2 R199, R8 ;  /* 0x0000000800c77308 */ /* 0x0003ec0000000800 */
[C---:B------:R-:W-:Y:S08]  /*107e0*/  HMMA.16816.F32 R76, R4.reuse, R20, R60 ;  /* 0x00000014044c723c */ /* 0x040ff0000000183c */
[----:B------:R-:W-:Y:S01]  /*107f0*/  HMMA.16816.F32 R60, R4, R26, R128 ;  /* 0x0000001a043c723c */ /* 0x000fe20000001880 */
[----:B-1----:R-:W-:-:S04]  /*10800*/  FFMA.FTZ R8, R173, c[0x0][0x2d0], -R12 ;  /* 0x0000b400ad087a23 */ /* 0x002fc8000001080c */
[----:B------:R1:W2:Y:S02]  /*10810*/  MUFU.EX2 R198, R8 ;  /* 0x0000000800c67308 */ /* 0x0002a40000000800 */
[----:B------:R-:W-:Y:S01]  /*10820*/  IMAD.MOV.U32 R131, RZ, RZ, R179 ;  /* 0x000000ffff837224 */ /* 0x000fe200078e00b3 */
        /* <DEDUP_REMOVED lines=13> */
[----:B------:R-:W3:Y:S01]  /*10900*/  LDSM.16.MT88.4 R16, [R210+0x900] ;  /* 0x00090000d210783b */ /* 0x000ee20000004200 */
        /* <DEDUP_REMOVED lines=21> */
[----:B------:R-:W-:Y:S01]  /*10a60*/  HMMA.16816.F32 R120, R4, R16, R164 ;  /* 0x000000100478723c */ /* 0x000fe200000018a4 */
        /* <DEDUP_REMOVED lines=21> */
[----:B------:R2:W1:Y:S02]  /*10bc0*/  MUFU.EX2 R147, R8 ;  /* 0x0000000800937308 */ /* 0x0004640000000800 */
[----:B---3--:R-:W-:Y:S02]  /*10bd0*/  F2FP.PACK_AB R4, R176, R179 ;  /* 0x000000b3b004723e */ /* 0x008fe400000000ff */
[----:B----4-:R-:W-:Y:S01]  /*10be0*/  F2FP.PACK_AB R6, R178, R177 ;  /* 0x000000b1b206723e */ /* 0x010fe200000000ff */
[----:B--2---:R-:W-:Y:S01]  /*10bf0*/  FFMA.FTZ R8, R141, c[0x0][0x2d0], -R3 ;  /* 0x0000b4008d087a23 */ /* 0x004fe20000010803 */
[----:B-1----:R-:W-:-:S03]  /*10c00*/  F2FP.PACK_AB R5, R147, R140 ;  /* 0x0000008c9305723e */ /* 0x002fc600000000ff */
[----:B------:R1:W-:Y:S02]  /*10c10*/  MUFU.EX2 R146, R8 ;  /* 0x0000000800927308 */ /* 0x0003e40000000800 */
[----:B-1----:R-:W-:-:S06]  /*10c20*/  FFMA.FTZ R8, R13, c[0x0][0x2d0], -R3 ;  /* 0x0000b4000d087a23 */ /* 0x002fcc0000010803 */
[----:B------:R-:W1:Y:S02]  /*10c30*/  MUFU.EX2 R141, R8 ;  /* 0x00000008008d7308 */ /* 0x000e640000000800 */
[----:B-1----:R-:W-:Y:S01]  /*10c40*/  F2FP.PACK_AB R7, R141, R146 ;  /* 0x000000928d07723e */ /* 0x002fe200000000ff */
[----:B------:R-:W-:-:S06]  /*10c50*/  FFMA.FTZ R8, R228, c[0x0][0x2d0], -R12 ;  /* 0x0000b400e4087a23 */ /* 0x000fcc000001080c */
[C---:B------:R-:W-:Y:S07]  /*10c60*/  HMMA.16816.F32 R168, R4.reuse, R26, R60 ;  /* 0x0000001a04a8723c */ /* 0x040fee000000183c */
[----:B------:R-:W-:Y:S01]  /*10c70*/  IMAD.MOV.U32 R27, RZ, RZ, R131 ;  /* 0x000000ffff1b7224 */ /* 0x000fe200078e0083 */
[C---:B------:R-:W-:Y:S01]  /*10c80*/  HMMA.16816.F32 R60, R4.reuse, R18, R52 ;  /* 0x00000012043c723c */ /* 0x040fe20000001834 */
[----:B------:R1:W-:Y:S01]  /*10c90*/  MUFU.EX2 R52, R8 ;  /* 0x0000000800347308 */ /* 0x0003e20000000800 */
[----:B------:R-:W2:Y:S06]  /*10ca0*/  LDSM.16.MT88.4 R128, [R209+0x1d00] ;  /* 0x001d0000d180783b */ /* 0x000eac0000004200 */
[C---:B------:R-:W-:Y:S01]  /*10cb0*/  HMMA.16816.F32 R152, R4.reuse, R24, R80 ;  /* 0x000000180498723c */ /* 0x040fe20000001850 */
[----:B------:R-:W3:Y:S07]  /*10cc0*/  LDSM.16.MT88.4 R80, [R209+0x2d00] ;  /* 0x002d0000d150783b */ /* 0x000eee0000004200 */
[----:B------:R-:W-:Y:S01]  /*10cd0*/  HMMA.16816.F32 R48, R4, R22, R48 ;  /* 0x000000160430723c */ /* 0x000fe20000001830 */
[----:B-1----:R-:W-:-:S04]  /*10ce0*/  FFMA.FTZ R8, R229, c[0x0][0x2d0], -R12 ;  /* 0x0000b400e5087a23 */ /* 0x002fc8000001080c */
[----:B------:R1:W4:Y:S03]  /*10cf0*/  MUFU.EX2 R26, R8 ;  /* 0x00000008001a7308 */ /* 0x0003260000000800 */
[C---:B------:R-:W-:Y:S08]  /*10d00*/  HMMA.16816.F32 R116, R4.reuse, R20, R72 ;  /* 0x000000140474723c */ /* 0x040ff00000001848 */
[----:B------:R-:W-:Y:S01]  /*10d10*/  HMMA.16816.F32 R100, R4, R16, R76 ;  /* 0x000000100464723c */ /* 0x000fe2000000184c */
[----:B-1----:R-:W-:Y:S01]  /*10d20*/  FFMA.FTZ R8, R226, c[0x0][0x2d0], -R12 ;  /* 0x0000b400e2087a23 */ /* 0x002fe2000001080c */
[----:B----4-:R-:W-:-:S06]  /*10d30*/  F2FP.PACK_AB R92, R26, R52 ;  /* 0x000000341a5c723e */ /* 0x010fcc00000000ff */
[C---:B------:R-:W-:Y:S01]  /*10d40*/  HMMA.16816.F32 R68, R4.reuse, R28, R68 ;  /* 0x0000001c0444723c */ /* 0x040fe20000001844 */
[----:B------:R1:W-:Y:S07]  /*10d50*/  MUFU.EX2 R25, R8 ;  /* 0x0000000800197308 */ /* 0x0003ee0000000800 */
[C---:B------:R-:W-:Y:S08]  /*10d60*/  HMMA.16816.F32 R44, R4.reuse, R30, R44 ;  /* 0x0000001e042c723c */ /* 0x040ff0000000182c */
[----:B------:R-:W-:Y:S01]  /*10d70*/  HMMA.16816.F32 R64, R4, R32, R64 ;  /* 0x000000200440723c */ /* 0x000fe20000001840 */
[----:B-1----:R-:W-:Y:S01]  /*10d80*/  FFMA.FTZ R8, R214, c[0x0][0x2d0], -R12 ;  /* 0x0000b400d6087a23 */ /* 0x002fe2000001080c */
[----:B------:R-:W-:-:S03]  /*10d90*/  IADD3 R214, R213, 0x2c00, RZ ;  /* 0x00002c00d5d67810 */ /* 0x000fc60007ffe0ff */
[----:B------:R1:W4:Y:S03]  /*10da0*/  MUFU.EX2 R24, R8 ;  /* 0x0000000800187308 */ /* 0x0003260000000800 */
[C---:B------:R-:W-:Y:S08]  /*10db0*/  HMMA.16816.F32 R56, R4.reuse, R34, R56 ;  /* 0x000000220438723c */ /* 0x040ff00000001838 */
[----:B------:R-:W-:Y:S01]  /*10dc0*/  HMMA.16816.F32 R84, R4, R36, R192 ;  /* 0x000000240454723c */ /* 0x000fe200000018c0 */
[----:B-1----:R-:W-:Y:S01]  /*10dd0*/  FFMA.FTZ R8, R207, c[0x0][0x2d0], -R2 ;  /* 0x0000b400cf087a23 */ /* 0x002fe20000010802 */
[----:B----4-:R-:W-:-:S06]  /*10de0*/  F2FP.PACK_AB R94, R24, R25 ;  /* 0x00000019185e723e */ /* 0x010fcc00000000ff */
[----:B------:R-:W-:Y:S01]  /*10df0*/  HMMA.16816.F32 R40, R4, R38, R40 ;  /* 0x000000260428723c */ /* 0x000fe20000001828 */
[----:B------:R1:W-:Y:S01]  /*10e00*/  MUFU.EX2 R23, R8 ;  /* 0x0000000800177308 */ /* 0x0003e20000000800 */
[----:B------:R-:W4:Y:S01]  /*10e10*/  LDSM.16.MT88.4 R4, [R210+0x2d00] ;  /* 0x002d0000d204783b */ /* 0x000f220000004200 */
[----:B-1----:R-:W-:Y:S01]  /*10e20*/  FFMA.FTZ R8, R219, c[0x0][0x2d0], -R2 ;  /* 0x0000b400db087a23 */ /* 0x002fe20000010802 */
[----:B------:R-:W-:-:S05]  /*10e30*/  IADD3 R219, R213, 0x1800, RZ ;  /* 0x00001800d5db7810 */ /* 0x000fca0007ffe0ff */
[----:B------:R1:W1:Y:S02]  /*10e40*/  MUFU.EX2 R22, R8 ;  /* 0x0000000800167308 */ /* 0x0002640000000800 */
[--C-:B-1----:R-:W-:Y:S01]  /*10e50*/  FFMA.FTZ R8, R205, c[0x0][0x2d0], -R2.reuse ;  /* 0x0000b400cd087a23 */ /* 0x102fe20000010802 */
[----:B------:R-:W-:Y:S01]  /*10e60*/  F2FP.PACK_AB R93, R22, R23 ;  /* 0x00000017165d723e */ /* 0x000fe200000000ff */
        /* <DEDUP_REMOVED lines=9> */
[----:B------:R-:W-:Y:S01]  /*10f00*/  HMMA.16816.F32 R120, R92, R128, R124 ;  /* 0x000000805c78723c */ /* 0x000fe2000000187c */
[----:B-1----:R-:W-:Y:S01]  /*10f10*/  FFMA.FTZ R2, R215, c[0x0][0x2d0], -R0 ;  /* 0x0000b400d7027a23 */ /* 0x002fe20000010800 */
[----:B------:R-:W-:-:S03]  /*10f20*/  IADD3 R215, R213, 0x2800, RZ ;  /* 0x00002800d5d77810 */ /* 0x000fc60007ffe0ff */
[----:B------:R1:W2:Y:S03]  /*10f30*/  MUFU.EX2 R18, R2 ;  /* 0x0000000200127308 */ /* 0x0002a60000000800 */
[C---:B------:R-:W-:Y:S08]  /*10f40*/  HMMA.16816.F32 R124, R92.reuse, R130, R96 ;  /* 0x000000825c7c723c */ /* 0x040ff00000001860 */
[----:B---3--:R-:W-:Y:S01]  /*10f50*/  HMMA.16816.F32 R76, R92, R82, R88 ;  /* 0x000000525c4c723c */ /* 0x008fe20000001858 */
[--C-:B-1----:R-:W-:Y:S01]  /*10f60*/  FFMA.FTZ R2, R227, c[0x0][0x2d0], -R0.reuse ;  /* 0x0000b400e3027a23 */ /* 0x102fe20000010800 */
[----:B--2---:R-:W-:Y:S01]  /*10f70*/  F2FP.PACK_AB R96, R18, R19 ;  /* 0x000000131260723e */ /* 0x004fe200000000ff */
[----:B------:R-:W-:-:S05]  /*10f80*/  FFMA.FTZ R0, R222, c[0x0][0x2d0], -R0 ;  /* 0x0000b400de007a23 */ /* 0x000fca0000010800 */
[----:B----4-:R-:W-:Y:S01]  /*10f90*/  HMMA.16816.F32 R88, R92, R4, R188 ;  /* 0x000000045c58723c */ /* 0x010fe200000018bc */
        /* <DEDUP_REMOVED lines=8> */
[C---:B------:R-:W-:Y:S01]  /*11020*/  IADD3 R216, R213.reuse, 0x2400, RZ ;  /* 0x00002400d5d87810 */ /* 0x040fe20007ffe0ff */
        /* <DEDUP_REMOVED lines=21> */
[----:B------:R-:W-:-:S03]  /*11180*/  FADD.FTZ R3, R242, R11 ;  /* 0x0000000bf2037221 */ /* 0x000fc60000010000 */
        /* <DEDUP_REMOVED lines=11> */
[----:B------:R-:W-:Y:S01]  /*11240*/  IADD3 R224, R213, 0x400, RZ ;  /* 0x00000400d5e07810 */ /* 0x000fe20007ffe0ff */
        /* <DEDUP_REMOVED lines=61> */
[----:B------:R1:W-:Y:S01]  /*11620*/  STL [R1+0x4], R6 ;  /* 0x0000040601007387 */ /* 0x0003e20000100800 */
        /* <DEDUP_REMOVED lines=36> */
.L_x_1487:
[----:B-1----:R-:W2:Y:S01]  /*11870*/  LDL R0, [R1+0x64] ;  /* 0x0000640001007983 */ /* 0x002ea20000100800 */
[----:B------:R-:W-:Y:S04]  /*11880*/  DEPBAR.LE SB0, 0x0 ;  /* 0x000080000000791a */ /* 0x000fe80000000000 */
[----:B------:R-:W3:Y:S01]  /*11890*/  LDL.64 R42, [R1+0x58] ;  /* 0x00005800012a7983 */ /* 0x000ee20000100a00 */
[C---:B------:R-:W-:Y:S01]  /*118a0*/  ISETP.GE.AND P0, PT, R226.reuse, RZ, PT ;  /* 0x000000ffe200720c */ /* 0x040fe20003f06270 */
[----:B------:R-:W-:Y:S01]  /*118b0*/  IMAD.MOV.U32 R45, RZ, RZ, c[0x0][0x208] ;  /* 0x00008200ff2d7624 */ /* 0x000fe200078e00ff */
[----:B------:R-:W-:Y:S01]  /*118c0*/  MOV R46, c[0x0][0x20c] ;  /* 0x00008300002e7a02 */ /* 0x000fe20000000f00 */
[----:B------:R-:W-:Y:S02]  /*118d0*/  IMAD.MOV.U32 R235, RZ, RZ, c[0x0][0x2c4] ;  /* 0x0000b100ffeb7624 */ /* 0x000fe400078e00ff */
[----:B------:R-:W4:Y:S06]  /*118e0*/  LDL.64 R142, [R1+0x48] ;  /* 0x00004800018e7983 */ /* 0x000f2c0000100a00 */
[----:B------:R-:W4:Y:S02]  /*118f0*/  LDL R47, [R1+0x24] ;  /* 0x00002400012f7983 */ /* 0x000f240000100800 */
[----:B------:R-:W-:Y:S02]  /*11900*/  @P0 IMAD.WIDE.U32 R36, R226, c[0x0][0x208], RZ ;  /* 0x00008200e2240a25 */ /* 0x000fe400078e00ff */
[----:B------:R-:W4:Y:S02]  /*11910*/  LDL R55, [R1+0x20] ;  /* 0x0000200001377983 */ /* 0x000f240000100800 */
[----:B------:R-:W-:Y:S02]  /*11920*/  @P0 IMAD.SHL.U32 R2, R36, 0x40, RZ ;  /* 0x0000004024020824 */ /* 0x000fe400078e00ff */
[----:B------:R-:W4:Y:S04]  /*11930*/  LDL R58, [R1+0x2c] ;  /* 0x00002c00013a7983 */ /* 0x000f280000100800 */
[----:B------:R-:W4:Y:S04]  /*11940*/  LDL R54, [R1+0x28] ;  /* 0x0000280001367983 */ /* 0x000f280000100800 */
[----:B------:R-:W-:Y:S08]  /*11950*/  BAR.SYNC.DEFER_BLOCKING 0x0 ;  /* 0x0000000000007b1d */ /* 0x000ff00000010000 */
[----:B-----5:R-:W-:Y:S04]  /*11960*/  STL [R1+0x74], R213 ;  /* 0x000074d501007387 */ /* 0x020fe80000100800 */
[----:B------:R-:W-:Y:S04]  /*11970*/  STL [R1+0x78], R224 ;  /* 0x000078e001007387 */ /* 0x000fe80000100800 */
[----:B------:R-:W4:Y:S04]  /*11980*/  LDL R234, [R1+0x54] ;  /* 0x0000540001ea7983 */ /* 0x000f280000100800 */
[----:B------:R-:W4:Y:S06]  /*11990*/  LDL.64 R232, [R1+0x38] ;  /* 0x0000380001e87983 */ /* 0x000f2c0000100a00 */
[----:B------:R-:W-:Y:S08]  /*119a0*/  LDSM.16.M88.4 R64, [R211+0x6100] ;  /* 0x00610000d340783b */ /* 0x000ff00000000200 */
[----:B------:R-:W1:Y:S08]  /*119b0*/  LDSM.16.M88.4 R16, [R208+0x3100] ;  /* 0x00310000d010783b */ /* 0x000e700000000200 */
[----:B------:R-:W1:Y:S08]  /*119c0*/  LDSM.16.M88.4 R60, [R211+0x7100] ;  /* 0x00710000d33c783b */ /* 0x000e700000000200 */
[----:B------:R-:W1:Y:S08]  /*119d0*/  LDSM.16.M88.4 R32, [R208+0x3500] ;  /* 0x00350000d020783b */ /* 0x000e700000000200 */
[----:B------:R-:W4:Y:S06]  /*119e0*/  LDL.64 R230, [R1+0x40] ;  /* 0x0000400001e67983 */ /* 0x000f2c0000100a00 */
[----:B------:R-:W2:Y:S08]  /*119f0*/  LDSM.16.M88.4 R48, [R208+0x3900] ;  /* 0x00390000d030783b */ /* 0x000eb00000000200 */
[----:B------:R-:W4:Y:S01]  /*11a00*/  LDL R227, [R1+0x1c] ;  /* 0x00001c0001e37983 */ /* 0x000f220000100800 */
[-C--:B-1----:R-:W-:Y:S03]  /*11a10*/  HMMA.16816.F32 R4, R64, R16.reuse, RZ ;  /* 0x000000104004723c */ /* 0x082fe600000018ff */
[----:B------:R-:W1:Y:S05]  /*11a20*/  LDSM.16.M88.4 R148, [R208+0x3d00] ;  /* 0x003d0000d094783b */ /* 0x000e6a0000000200 */
[C---:B------:R-:W-:Y:S03]  /*11a30*/  HMMA.16816.F32 R8, R60.reuse, R16, RZ ;  /* 0x000000103c08723c */ /* 0x040fe600000018ff */
[----:B------:R-:W4:Y:S04]  /*11a40*/  LDL R228, [R1+0x30] ;  /* 0x0000300001e47983 */ /* 0x000f280000100800 */
        /* <DEDUP_REMOVED lines=8> */
[----:B-1----:R-:W4:Y:S01]  /*11ad0*/  LDL R213, [R1+0x18] ;  /* 0x0000180001d57983 */ /* 0x002f220000100800 */
[-C--:B------:R-:W-:Y:S03]  /*11ae0*/  HMMA.16816.F32 R28, R60, R34.reuse, RZ ;  /* 0x000000223c1c723c */ /* 0x080fe600000018ff */
[----:B------:R-:W1:Y:S05]  /*11af0*/  LDSM.16.M88.4 R192, [R223] ;  /* 0x00000000dfc0783b */ /* 0x000e6a0000000200 */
[C---:B------:R-:W-:Y:S03]  /*11b00*/  HMMA.16816.F32 R32, R64.reuse, R34, RZ ;  /* 0x000000224020723c */ /* 0x040fe600000018ff */
[----:B------:R-:W1:Y:S08]  /*11b10*/  LDSM.16.M88.4 R196, [R222] ;  /* 0x00000000dec4783b */ /* 0x000e700000000200 */
[----:B------:R-:W4:Y:S04]  /*11b20*/  LDL R224, [R1+0x14] ;  /* 0x0000140001e07983 */ /* 0x000f280000100800 */
[----:B------:R-:W4:Y:S04]  /*11b30*/  LDL R237, [R1+0x68] ;  /* 0x0000680001ed7983 */ /* 0x000f280000100800 */
[----:B------:R-:W4:Y:S04]  /*11b40*/  LDL R236, [R1+0x48] ;  /* 0x0000480001ec7983 */ /* 0x000f280000100800 */
[----:B------:R-:W4:Y:S01]  /*11b50*/  LDL R229, [R1+0x6c] ;  /* 0x00006c0001e57983 */ /* 0x000f220000100800 */
[----:B--2---:R-:W-:Y:S02]  /*11b60*/  ISETP.NE.AND P4, PT, R0, RZ, PT ;  /* 0x000000ff0000720c */ /* 0x004fe40003f85270 */
[----:B------:R-:W-:Y:S02]  /*11b70*/  @P0 SHF.R.S32.HI R0, RZ, 0x1f, R226 ;  /* 0x0000001fff000819 */ /* 0x000fe400000114e2 */
[----:B---3--:R-:W-:Y:S03]  /*11b80*/  @P0 IADD3 R3, P2, R2, R42, RZ ;  /* 0x0000002a02030210 */ /* 0x008fe60007f5e0ff */
[----:B------:R-:W-:Y:S01]  /*11b90*/  @P0 IMAD R0, R0, c[0x0][0x208], RZ ;  /* 0x0000820000000a24 */ /* 0x000fe200078e02ff */
[----:B------:R-:W-:Y:S03]  /*11ba0*/  @P0 LEA R52, P3, R3, c[0x0][0x1f8], 0x1 ;  /* 0x00007e0003340a11 */ /* 0x000fe600078608ff */
[----:B------:R-:W-:Y:S04]  /*11bb0*/  @P0 IMAD R0, R226, c[0x0][0x20c], R0 ;  /* 0x00008300e2000a24 */ /* 0x000fe800078e0200 */
[----:B------:R-:W-:Y:S01]  /*11bc0*/  @P0 IMAD.IADD R0, R37, 0x1, R0 ;  /* 0x0000000125000824 */ /* 0x000fe200078e0200 */
[----:B----4-:R-:W-:Y:S04]  /*11bd0*/  @P0 IADD3 R40, P1, R2, R47, RZ ;  /* 0x0000002f02280210 */ /* 0x010fe80007f3e0ff */
[----:B------:R-:W-:Y:S04]  /*11be0*/  @P0 SHF.L.U64.HI R0, R36, 0x6, R0 ;  /* 0x0000000624000819 */ /* 0x000fe80000010200 */
[C---:B------:R-:W-:Y:S01]  /*11bf0*/  @P0 IADD3.X R36, R0.reuse, R143, RZ, P2, !PT ;  /* 0x0000008f00240210 */ /* 0x040fe200017fe4ff */
[----:B------:R-:W-:Y:S01]  /*11c00*/  @P0 IMAD.X R41, R0, 0x1, R55, P1 ;  /* 0x0000000100290824 */ /* 0x000fe200008e0637 */
[C---:B------:R-:W-:Y:S02]  /*11c10*/  @P0 LEA R56, P2, R40.reuse, c[0x0][0x1f8], 0x1 ;  /* 0x00007e0028380a11 */ /* 0x040fe400078408ff */
[----:B------:R-:W-:Y:S02]  /*11c20*/  @P0 LEA.HI.X R53, R3, c[0x0][0x1fc], R36, 0x1, P3 ;  /* 0x00007f0003350a11 */ /* 0x000fe400018f0c24 */
[-C--:B------:R-:W-:Y:S01]  /*11c30*/  HMMA.16816.F32 R36, R64, R48.reuse, RZ ;  /* 0x000000304024723c */ /* 0x080fe200000018ff */
[C---:B------:R-:W-:Y:S02]  /*11c40*/  @P0 LEA R3, P1, R45.reuse, R2, 0x5 ;  /* 0x000000022d030211 */ /* 0x040fe400078228ff */
[----:B------:R-:W-:Y:S01]  /*11c50*/  @P0 LEA.HI.X R57, R40, c[0x0][0x1fc], R41, 0x1, P2 ;  /* 0x00007f0028390a11 */ /* 0x000fe200010f0c29 */
[----:B------:R-:W-:Y:S01]  /*11c60*/  @!PT LDS RZ, [RZ] ;  /* 0x00000000fffff984 */ /* 0x000fe20000000800 */
[----:B------:R-:W-:Y:S01]  /*11c70*/  @!PT LDS RZ, [RZ] ;  /* 0x00000000fffff984 */ /* 0x000fe20000000800 */
[----:B------:R-:W-:Y:S01]  /*11c80*/  @!PT LDS RZ, [RZ] ;  /* 0x00000000fffff984 */ /* 0x000fe20000000800 */
[----:B------:R2:W-:Y:S01]  /*11c90*/  @P0 LDGSTS.E.BYPASS.LTC128B.128 [R225+0x100], [R52.64], !P5 ;  /* 0x0010000034e10fae */ /* 0x0005e2000e901d46 */
[----:B------:R-:W-:Y:S02]  /*11ca0*/  @P0 IADD3 R44, P2, R2, R58, RZ ;  /* 0x0000003a022c0210 */ /* 0x000fe40007f5e0ff */
[----:B------:R-:W-:Y:S02]  /*11cb0*/  @P0 LEA.HI.X R2, R45, R0, R46, 0x5, P1 ;  /* 0x000000002d020211 */ /* 0x000fe400008f2c2e */
[----:B------:R-:W-:Y:S02]  /*11cc0*/  @P0 IADD3 R45, P1, R3, R42, RZ ;  /* 0x0000002a032d0210 */ /* 0x000fe40007f3e0ff */
[C---:B------:R-:W-:Y:S01]  /*11cd0*/  HMMA.16816.F32 R40, R60.reuse, R48, RZ ;  /* 0x000000303c28723c */ /* 0x040fe200000018ff */
[----:B------:R3:W-:Y:S01]  /*11ce0*/  @P0 LDGSTS.E.BYPASS.LTC128B.128 [R225+0x1100], [R56.64], !P6 ;  /* 0x0110000038e10fae */ /* 0x0007e2000f101d46 */
[----:B------:R-:W-:Y:S01]  /*11cf0*/  @P0 IMAD.X R46, R0, 0x1, R54, P2 ;  /* 0x00000001002e0824 */ /* 0x000fe200010e0636 */
[----:B------:R-:W-:Y:S01]  /*11d00*/  @P0 LEA R144, P2, R44, c[0x0][0x1f8], 0x1 ;  /* 0x00007e002c900a11 */ /* 0x000fe200078408ff */
[----:B------:R-:W-:Y:S01]  /*11d10*/  @P0 IMAD.X R0, R2, 0x1, R143, P1 ;  /* 0x0000000102000824 */ /* 0x000fe200008e068f */
[C---:B------:R-:W-:Y:S02]  /*11d20*/  @P0 LEA R200, P1, R45.reuse, c[0x0][0x1f8], 0x1 ;  /* 0x00007e002dc80a11 */ /* 0x040fe400078208ff */
[----:B------:R-:W-:Y:S02]  /*11d30*/  @P0 LEA.HI.X R145, R44, c[0x0][0x1fc], R46, 0x1, P2 ;  /* 0x00007f002c910a11 */ /* 0x000fe400010f0c2e */
[----:B------:R-:W-:Y:S02]  /*11d40*/  @P0 LEA.HI.X R201, R45, c[0x0][0x1fc], R0, 0x1, P1 ;  /* 0x00007f002dc90a11 */ /* 0x000fe400008f0c00 */
[----:B------:R-:W-:Y:S01]  /*11d50*/  ISETP.GE.AND P3, PT, R226, 0x1, PT ;  /* 0x00000001e200780c */ /* 0x000fe20003f66270 */
        /* <DEDUP_REMOVED lines=12> */
[----:B------:R4:W4:Y:S01]  /*11e20*/  LDL R0, [R1+0x60] ;  /* 0x0000600001007983 */ /* 0x0009220000100800 */
[-C--:B--2---:R-:W-:Y:S01]  /*11e30*/  HMMA.16816.F32 R52, R64, R148.reuse, RZ ;  /* 0x000000944034723c */ /* 0x084fe200000018ff */
[----:B------:R-:W-:Y:S01]  /*11e40*/  ISETP.NE.AND P2, PT, R235, 0x1, PT ;  /* 0x00000001eb00780c */ /* 0x000fe20003f45270 */
[----:B------:R-:W-:Y:S01]  /*11e50*/  IMAD.MOV.U32 R235, RZ, RZ, -0x40 ;  /* 0xffffffc0ffeb7424 */ /* 0x000fe200078e00ff */
[----:B------:R2:W-:Y:S05]  /*11e60*/  @P0 LDGSTS.E.BYPASS.LTC128B.128 [R225+0x1900], [R142.64], !P6 ;  /* 0x019000008ee10fae */ /* 0x0005ea000f101d46 */
[C---:B---3--:R-:W-:Y:S03]  /*11e70*/  HMMA.16816.F32 R56, R60.reuse, R148, RZ ;  /* 0x000000943c38723c */ /* 0x048fe600000018ff */
[----:B------:R3:W-:Y:S05]  /*11e80*/  @P0 LDGSTS.E.BYPASS.LTC128B.128 [R225+0x2900], [R2.64], !P4 ;  /* 0x0290000002e10fae */ /* 0x0007ea000e101d46 */
[-C--:B------:R-:W-:Y:S03]  /*11e90*/  HMMA.16816.F32 R60, R60, R150.reuse, RZ ;  /* 0x000000963c3c723c */ /* 0x080fe600000018ff */
[----:B-1----:R-:W-:Y:S05]  /*11ea0*/  LDSM.16.M88.4 R200, [R211+0x9100] ;  /* 0x00910000d3c8783b */ /* 0x002fea0000000200 */
[----:B------:R-:W-:Y:S03]  /*11eb0*/  HMMA.16816.F32 R64, R64, R150, RZ ;  /* 0x000000964040723c */ /* 0x000fe600000018ff */
[----:B------:R-:W0:Y:S05]  /*11ec0*/  LDGDEPBAR ;  /* 0x00000000000079af */ /* 0x000e2a0000000000 */
[-C--:B------:R-:W-:Y:S03]  /*11ed0*/  HMMA.16816.F32 R4, R176, R180.reuse, R4 ;  /* 0x000000b4b004723c */ /* 0x080fe60000001804 */
[----:B------:R-:W-:Y:S05]  /*11ee0*/  LDSM.16.M88.4 R148, [R211+0x8100] ;  /* 0x00810000d394783b */ /* 0x000fea0000000200 */
[C---:B------:R-:W-:Y:S03]  /*11ef0*/  HMMA.16816.F32 R8, R184.reuse, R180, R8 ;  /* 0x000000b4b808723c */ /* 0x040fe60000001808 */
[----:B------:R-:W-:Y:S05]  /*11f00*/  LDSM.16.M88.4 R204, [R208+0x4900] ;  /* 0x00490000d0cc783b */ /* 0x000fea0000000200 */
        /* <DEDUP_REMOVED lines=48> */
[----:B------:R-:W-:Y:S04]  /*12210*/  SHF.L.U32 R234, R234, 0x5, RZ ;  /* 0x00000005eaea7819 */ /* 0x000fe800000006ff */
        /* <DEDUP_REMOVED lines=25> */
[----:B------:R-:W-:Y:S01]  /*123b0*/  @P3 IADD3 R142, R3, R142, RZ ;  /* 0x0000008e038e3210 */ /* 0x000fe20007ffe0ff */
[C---:B------:R-:W-:Y:S03]  /*123c0*/  @P3 IMAD.SHL.U32 R3, R2.reuse, 0x40, RZ ;  /* 0x0000004002033824 */ /* 0x040fe600078e00ff */
[-C--:B------:R-:W-:Y:S04]  /*123d0*/  HMMA.16816.F32 R12, R184, R178.reuse, R12 ;  /* 0x000000b2b80c723c */ /* 0x080fe8000000180c */
[C---:B------:R-:W-:Y:S02]  /*123e0*/  @P3 IADD3 R143, P1, R3.reuse, R213, RZ ;  /* 0x000000d5038f3210 */ /* 0x040fe40007f3e0ff */
[----:B------:R-:W-:Y:S02]  /*123f0*/  @P3 SHF.L.U64.HI R2, R2, 0x6, R142 ;  /* 0x0000000602023819 */ /* 0x000fe4000001028e */
[C---:B------:R-:W-:Y:S01]  /*12400*/  HMMA.16816.F32 R16, R148.reuse, R178, R16 ;  /* 0x000000b29410723c */ /* 0x040fe20000001810 */
[----:B------:R-:W1:Y:S03]  /*12410*/  LDSM.16.M88.4 R176, [R212+0xa100] ;  /* 0x00a10000d4b0783b */ /* 0x000e660000000200 */
[----:B------:R-:W-:Y:S04]  /*12420*/  @P3 IADD3 R142, P0, R3, R232, RZ ;  /* 0x000000e8038e3210 */ /* 0x000fe80007f1e0ff */
[-C--:B----4-:R-:W-:Y:S04]  /*12430*/  HMMA.16816.F32 R20, R148, R192.reuse, R20 ;  /* 0x000000c09414723c */ /* 0x090fe80000001814 */
[----:B------:R-:W-:Y:S04]  /*12440*/  @P3 IMAD.X R144, R2, 0x1, R231, P0 ;  /* 0x0000000102903824 */ /* 0x000fe800000e06e7 */
[C---:B------:R-:W-:Y:S01]  /*12450*/  HMMA.16816.F32 R24, R184.reuse, R192, R24 ;  /* 0x000000c0b818723c */ /* 0x040fe20000001818 */
[----:B------:R-:W-:Y:S07]  /*12460*/  SHFL.IDX PT, R192, R0, 0x1, 0x1c1f ;  /* 0x003c1f0000c07f89 */ /* 0x000fee00000e0000 */
[-C--:B------:R-:W-:Y:S01]  /*12470*/  HMMA.16816.F32 R28, R184, R194.reuse, R28 ;  /* 0x000000c2b81c723c */ /* 0x080fe2000000181c */
[----:B------:R-:W-:Y:S07]  /*12480*/  SHFL.IDX PT, R193, R0, 0x2, 0x1c1f ;  /* 0x005c1f0000c17f89 */ /* 0x000fee00000e0000 */
[C---:B------:R-:W-:Y:S01]  /*12490*/  HMMA.16816.F32 R32, R148.reuse, R194, R32 ;  /* 0x000000c29420723c */ /* 0x040fe20000001820 */
[----:B------:R-:W2:Y:S07]  /*124a0*/  SHFL.IDX PT, R194, R0, RZ, 0x1c1f ;  /* 0x001c1fff00c27589 */ /* 0x000eae00000e0000 */
[-C--:B------:R-:W-:Y:S08]  /*124b0*/  HMMA.16816.F32 R36, R148, R196.reuse, R36 ;  /* 0x000000c49424723c */ /* 0x080ff00000001824 */
[C---:B------:R-:W-:Y:S08]  /*124c0*/  HMMA.16816.F32 R40, R184.reuse, R196, R40 ;  /* 0x000000c4b828723c */ /* 0x040ff00000001828 */
[-C--:B------:R-:W-:Y:S08]  /*124d0*/  HMMA.16816.F32 R44, R184, R198.reuse, R44 ;  /* 0x000000c6b82c723c */ /* 0x080ff0000000182c */
[C---:B------:R-:W-:Y:S08]  /*124e0*/  HMMA.16816.F32 R48, R148.reuse, R198, R48 ;  /* 0x000000c69430723c */ /* 0x040ff00000001830 */
[-C--:B------:R-:W-:Y:S08]  /*124f0*/  HMMA.16816.F32 R52, R148, R200.reuse, R52 ;  /* 0x000000c89434723c */ /* 0x080ff00000001834 */
[C---:B------:R-:W-:Y:S07]  /*12500*/  HMMA.16816.F32 R56, R184.reuse, R200, R56 ;  /* 0x000000c8b838723c */ /* 0x040fee0000001838 */
[C---:B------:R-:W-:Y:S01]  /*12510*/  @P3 LEA R200, P0, R143.reuse, c[0x0][0x1c8], 0x1 ;  /* 0x000072008fc83a11 */ /* 0x040fe200078008ff */
[-C--:B------:R-:W-:Y:S01]  /*12520*/  HMMA.16816.F32 R60, R184, R202.reuse, R60 ;  /* 0x000000cab83c723c */ /* 0x080fe2000000183c */
[----:B------:R-:W3:Y:S07]  /*12530*/  LDSM.16.M88.4 R184, [R216] ;  /* 0x00000000d8b8783b */ /* 0x000eee0000000200 */
[----:B------:R-:W-:Y:S01]  /*12540*/  HMMA.16816.F32 R64, R148, R202, R64 ;  /* 0x000000ca9440723c */ /* 0x000fe20000001840 */
[----:B------:R-:W4:Y:S06]  /*12550*/  LDSM.16.M88.4 R148, [R215] ;  /* 0x00000000d794783b */ /* 0x000f2c0000000200 */
[C---:B------:R-:W-:Y:S01]  /*12560*/  @P3 LEA R202, P2, R142.reuse, c[0x0][0x1c8], 0x1 ;  /* 0x000072008eca3a11 */ /* 0x040fe200078408ff */
[-C--:B-1----:R-:W-:Y:S05]  /*12570*/  HMMA.16816.F32 R4, R176, R180.reuse, R4 ;  /* 0x000000b4b004723c */ /* 0x082fea0000001804 */
[----:B------:R-:W-:Y:S01]  /*12580*/  @P3 LEA.HI.X R203, R142, c[0x0][0x1cc], R144, 0x1, P2 ;  /* 0x000073008ecb3a11 */ /* 0x000fe200010f0c90 */
[----:B------:R-:W-:Y:S01]  /*12590*/  IMAD R142, R226, R235, 0x1 ;  /* 0x00000001e28e7424 */ /* 0x000fe200078e02eb */
[----:B------:R-:W-:Y:S01]  /*125a0*/  @P3 IADD3.X R144, R2, R224, RZ, P1, !PT ;  /* 0x000000e002903210 */ /* 0x000fe20000ffe4ff */
[C---:B------:R-:W-:Y:S01]  /*125b0*/  HMMA.16816.F32 R8, R188.reuse, R180, R8 ;  /* 0x000000b4bc08723c */ /* 0x040fe20000001808 */
[----:B------:R-:W-:Y:S03]  /*125c0*/  IMAD.MOV.U32 R235, RZ, RZ, 0x5 ;  /* 0x00000005ffeb7424 */ /* 0x000fe600078e00ff */
[----:B------:R-:W-:Y:S02]  /*125d0*/  @P3 LEA.HI.X R201, R143, c[0x0][0x1cc], R144, 0x1, P0 ;  /* 0x000073008fc93a11 */ /* 0x000fe400000f0c90 */
[----:B------:R-:W-:Y:S02]  /*125e0*/  IADD3 R142, R236, R142, -R237 ;  /* 0x0000008eec8e7210 */ /* 0x000fe40007ffe8ed */
[-C--:B------:R-:W-:Y:S04]  /*125f0*/  HMMA.16816.F32 R12, R188, R182.reuse, R12 ;  /* 0x000000b6bc0c723c */ /* 0x080fe8000000180c */
[----:B------:R-:W-:Y:S01]  /*12600*/  @P3 IADD3 R180, P0, R234, R3, RZ ;  /* 0x00000003eab43210 */ /* 0x000fe20007f1e0ff */
[----:B------:R-:W-:Y:S01]  /*12610*/  IMAD.IADD R143, R142, 0x1, -R229 ;  /* 0x000000018e8f7824 */ /* 0x000fe200078e0ae5 */
[----:B------:R-:W-:Y:S01]  /*12620*/  @P3 IADD3 R3, P1, R3, R227, RZ ;  /* 0x000000e303033210 */ /* 0x000fe20007f3e0ff */
[----:B------:R-:W-:Y:S01]  /*12630*/  IMAD.MOV.U32 R234, RZ, RZ, c[0x0][0x1e0] ;  /* 0x00007800ffea7624 */ /* 0x000fe200078e00ff */
[C---:B------:R-:W-:Y:S04]  /*12640*/  HMMA.16816.F32 R16, R176.reuse, R182, R16 ;  /* 0x000000b6b010723c */ /* 0x040fe80000001810 */
[----:B------:R-:W-:Y:S01]  /*12650*/  SHF.L.U64.HI R234, R234, R235, c[0x0][0x1e4] ;  /* 0x00007900eaea7619 */ /* 0x000fe200000102eb */
[----:B--2---:R-:W-:Y:S03]  /*12660*/  IMAD.IADD R142, R143, 0x1, R194 ;  /* 0x000000018f8e7824 */ /* 0x004fe600078e02c2 */
[-C--:B---3--:R-:W-:Y:S04]  /*12670*/  HMMA.16816.F32 R20, R176, R184.reuse, R20 ;  /* 0x000000b8b014723c */ /* 0x088fe80000001814 */
[----:B------:R-:W-:Y:S01]  /*12680*/  @P3 IADD3.X R181, R234, R2, RZ, P0, !PT ;  /* 0x00000002eab53210 */ /* 0x000fe200007fe4ff */
[----:B------:R-:W-:Y:S01]  /*12690*/  @P3 IMAD.X R2, R2, 0x1, R228, P1 ;  /* 0x0000000102023824 */ /* 0x000fe200008e06e4 */
[----:B------:R-:W-:Y:S02]  /*126a0*/  @P3 IADD3 R0, P0, R180, R232, RZ ;  /* 0x000000e8b4003210 */ /* 0x000fe40007f1e0ff */
[C---:B------:R-:W-:Y:S04]  /*126b0*/  HMMA.16816.F32 R24, R188.reuse, R184, R24 ;  /* 0x000000b8bc18723c */ /* 0x040fe80000001818 */
[----:B------:R-:W-:Y:S02]  /*126c0*/  @P3 LEA R196, P1, R3, c[0x0][0x1c8], 0x1 ;  /* 0x0000720003c43a11 */ /* 0x000fe400078208ff */
[----:B------:R-:W-:Y:S02]  /*126d0*/  @P3 IADD3.X R144, R181, R231, RZ, P0, !PT ;  /* 0x000000e7b5903210 */ /* 0x000fe400007fe4ff */
[-C--:B------:R-:W-:Y:S04]  /*126e0*/  HMMA.16816.F32 R28, R188, R186.reuse, R28 ;  /* 0x000000babc1c723c */ /* 0x080fe8000000181c */
[C---:B------:R-:W-:Y:S02]  /*126f0*/  @P3 LEA R198, P0, R0.reuse, c[0x0][0x1c8], 0x1 ;  /* 0x0000720000c63a11 */ /* 0x040fe400078008ff */
[----:B------:R-:W-:Y:S01]  /*12700*/  @P3 LEA.HI.X R197, R3, c[0x0][0x1cc], R2, 0x1, P1 ;  /* 0x0000730003c53a11 */ /* 0x000fe200008f0c02 */
[C---:B------:R-:W-:Y:S01]  /*12710*/  IMAD.IADD R3, R143.reuse, 0x1, R192 ;  /* 0x000000018f037824 */ /* 0x040fe200078e02c0 */
[C---:B------:R-:W-:Y:S04]  /*12720*/  HMMA.16816.F32 R32, R176.reuse, R186, R32 ;  /* 0x000000bab020723c */ /* 0x040fe80000001820 */
[----:B------:R-:W-:Y:S01]  /*12730*/  @P3 LEA.HI.X R199, R0, c[0x0][0x1cc], R144, 0x1, P0 ;  /* 0x0000730000c73a11 */ /* 0x000fe200000f0c90 */
[----:B------:R-:W-:Y:S01]  /*12740*/  IMAD.IADD R0, R143, 0x1, R145 ;  /* 0x000000018f007824 */ /* 0x000fe200078e0291 */
[C---:B------:R-:W-:Y:S02]  /*12750*/  ISETP.GT.AND P0, PT, R142.reuse, RZ, PT ;  /* 0x000000ff8e00720c */ /* 0x040fe40003f04270 */
[-C--:B----4-:R-:W-:Y:S03]  /*12760*/  HMMA.16816.F32 R36, R176, R148.reuse, R36 ;  /* 0x00000094b024723c */ /* 0x090fe60000001824 */
        /* <DEDUP_REMOVED lines=15> */
[----:B------:R-:W-:Y:S02]  /*12860*/  ISETP.GT.AND P0, PT, R2, RZ, PT ;  /* 0x000000ff0200720c */ /* 0x000fe40003f04270 */
[----:B------:R-:W-:Y:S02]  /*12870*/  ISETP.GT.AND P1, PT, R0, RZ, PT ;  /* 0x000000ff0000720c */ /* 0x000fe40003f24270 */
[----:B------:R-:W-:Y:S01]  /*12880*/  FSEL R187, R8, -INF , P0 ;  /* 0xff80000008bb7808 */ /* 0x000fe20000000000 */
[----:B------:R-:W-:Y:S01]  /*12890*/  IMAD.MOV.U32 R8, RZ, RZ, R224 ;  /* 0x000000ffff087224 */ /* 0x000fe200078e00e0 */
[----:B------:R-:W-:Y:S02]  /*128a0*/  ISETP.GT.AND P0, PT, R0, 0x1, PT ;  /* 0x000000010000780c */ /* 0x000fe40003f04270 */
[----:B------:R-:W-:Y:S02]  /*128b0*/  FSEL R10, R10, -INF , P1 ;  /* 0xff8000000a0a7808 */ /* 0x000fe40000800000 */
[----:B------:R-:W-:Y:S02]  /*128c0*/  FSEL R11, R11, -INF , P0 ;  /* 0xff8000000b0b7808 */ /* 0x000fe40000000000 */
[C---:B------:R-:W-:Y:S02]  /*128d0*/  ISETP.GT.AND P0, PT, R2.reuse, 0x9, PT ;  /* 0x000000090200780c */ /* 0x040fe40003f04270 */
[----:B------:R-:W-:Y:S02]  /*128e0*/  ISETP.GT.AND P2, PT, R2, 0x1, PT ;  /* 0x000000010200780c */ /* 0x000fe40003f44270 */
[----:B------:R-:W-:Y:S02]  /*128f0*/  FSEL R13, R13, -INF , P0 ;  /* 0xff8000000d0d7808 */ /* 0x000fe40000000000 */
[----:B------:R-:W-:Y:S02]  /*12900*/  ISETP.GT.AND P0, PT, R0, 0x9, PT ;  /* 0x000000090000780c */ /* 0x000fe40003f04270 */
[----:B------:R-:W-:Y:S01]  /*12910*/  FSEL R186, R9, -INF , P2 ;  /* 0xff80000009ba7808 */ /* 0x000fe20001000000 */
[----:B------:R-:W-:Y:S01]  /*12920*/  IMAD.MOV.U32 R9, RZ, RZ, R213 ;  /* 0x000000ffff097224 */ /* 0x000fe200078e00d5 */
[----:B------:R-:W-:Y:S01]  /*12930*/  FSEL R15, R15, -INF , P0 ;  /* 0xff8000000f0f7808 */ /* 0x000fe20000000000 */
[----:B------:R-:W-:Y:S01]  /*12940*/  @!PT LDS RZ, [RZ] ;  /* 0x00000000fffff984 */ /* 0x000fe20000000800 */
[----:B------:R-:W-:Y:S01]  /*12950*/  @!PT LDS RZ, [RZ] ;  /* 0x00000000fffff984 */ /* 0x000fe20000000800 */
[----:B------:R-:W-:Y:S01]  /*12960*/  @!PT LDS RZ, [RZ] ;  /* 0x00000000fffff984 */ /* 0x000fe20000000800 */
[----:B------:R2:W-:Y:S01]  /*12970*/  @P3 LDGSTS.E.BYPASS.LTC128B.128 [R225+0x3100], [R202.64], !P5 ;  /* 0x03100000cae13fae */ /* 0x0005e2000e901d46 */
[----:B------:R-:W-:Y:S02]  /*12980*/  ISETP.GT.AND P0, PT, R142, 0x9, PT ;  /* 0x000000098e00780c */ /* 0x000fe40003f04270 */
[----:B------:R-:W-:Y:S02]  /*12990*/  FMNMX.FTZ R144, R185, R141, !PT ;  /* 0x0000008db9907209 */ /* 0x000fe40007810000 */
        /* <DEDUP_REMOVED lines=8> */
[----:B------:R-:W-:Y:S02]  /*12a20*/  ISETP.GT.AND P1, PT, R0, 0x8, PT ;  /* 0x000000080000780c */ /* 0x000fe40003f24270 */
[----:B------:R-:W-:Y:S02]  /*12a30*/  FSEL R19, R19, -INF , P0 ;  /* 0xff80000013137808 */ /* 0x000fe40000000000 */
[-C--:B------:R-:W-:Y:S01]  /*12a40*/  HMMA.16816.F32 R60, R188, R6.reuse, R60 ;  /* 0x00000006bc3c723c */ /* 0x080fe2000000183c */
[----:B------:R4:W-:Y:S02]  /*12a50*/  @P3 LDGSTS.E.BYPASS.LTC128B.128 [R225+0x3900], [R198.64], !P5 ;  /* 0x03900000c6e13fae */ /* 0x0009e4000e901d46 */
[----:B------:R-:W-:Y:S02]  /*12a60*/  ISETP.GT.AND P0, PT, R142, 0x11, PT ;  /* 0x000000118e00780c */ /* 0x000fe40003f04270 */
[----:B------:R-:W-:Y:S02]  /*12a70*/  FSEL R14, R14, -INF , P1 ;  /* 0xff8000000e0e7808 */ /* 0x000fe40000800000 */
[----:B------:R-:W-:Y:S01]  /*12a80*/  FSEL R192, R21, -INF , P0 ;  /* 0xff80000015c07808 */ /* 0x000fe20000000000 */
[----:B------:R-:W-:Y:S04]  /*12a90*/  HMMA.16816.F32 R64, R176, R6, R64 ;  /* 0x00000006b040723c */ /* 0x000fe80000001840 */
[----:B------:R-:W-:Y:S02]  /*12aa0*/  ISETP.GT.AND P0, PT, R3, 0x11, PT ;  /* 0x000000110300780c */ /* 0x000fe40003f04270 */
[----:B------:R-:W-:Y:S02]  /*12ab0*/  ISETP.GT.AND P1, PT, R142, 0x8, PT ;  /* 0x000000088e00780c */ /* 0x000fe40003f24270 */
        /* <DEDUP_REMOVED lines=9> */
[----:B------:R-:W-:Y:S02]  /*12b50*/  ISETP.GT.AND P0, PT, R0, 0x11, PT ;  /* 0x000000110000780c */ /* 0x000fe40003f04270 */
[----:B------:R-:W-:Y:S02]  /*12b60*/  FSEL R193, R20, -INF , P1 ;  /* 0xff80000014c17808 */ /* 0x000fe40000800000 */
[----:B------:R-:W-:Y:S02]  /*12b70*/  MOV R20, R227 ;  /* 0x000000e300147202 */ /* 0x000fe40000000f00 */
[----:B------:R-:W-:Y:S02]  /*12b80*/  ISETP.GT.AND P1, PT, R3, 0x10, PT ;  /* 0x000000100300780c */ /* 0x000fe40003f24270 */
[----:B------:R-:W-:Y:S02]  /*12b90*/  FSEL R227, R27, -INF , P0 ;  /* 0xff8000001be37808 */ /* 0x000fe40000000000 */
        /* <DEDUP_REMOVED lines=11> */
[----:B------:R-:W-:Y:S02]  /*12c50*/  ISETP.GT.AND P2, PT, R2, 0x19, PT ;  /* 0x000000190200780c */ /* 0x000fe40003f44270 */
[----:B------:R-:W-:Y:S02]  /*12c60*/  FMNMX.FTZ R4, R193, R4, !PT ;  /* 0x00000004c1047209 */ /* 0x000fe40007810000 */
[----:B------:R-:W-:Y:S02]  /*12c70*/  FSEL R188, R32, -INF , P0 ;  /* 0xff80000020bc7808 */ /* 0x000fe40000000000 */
[----:B------:R-:W-:Y:S02]  /*12c80*/  FSEL R207, R26, -INF , P1 ;  /* 0xff8000001acf7808 */ /* 0x000fe40000800000 */
[----:B------:R-:W-:Y:S02]  /*12c90*/  FSEL R229, R29, -INF , P2 ;  /* 0xff8000001de57808 */ /* 0x000fe40001000000 */
[----:B------:R-:W-:Y:S02]  /*12ca0*/  ISETP.GT.AND P2, PT, R142, 0x19, PT ;  /* 0x000000198e00780c */ /* 0x000fe40003f44270 */
[----:B------:R-:W-:Y:S02]  /*12cb0*/  ISETP.GT.AND P0, PT, R3, 0x19, PT ;  /* 0x000000190300780c */ /* 0x000fe40003f04270 */
[----:B------:R-:W-:Y:S02]  /*12cc0*/  FMNMX.FTZ R4, R192, R4, !PT ;  /* 0x00000004c0047209 */ /* 0x000fe40007810000 */
[----:B------:R-:W-:Y:S02]  /*12cd0*/  ISETP.GT.AND P1, PT, R0, 0x18, PT ;  /* 0x000000180000780c */ /* 0x000fe40003f24270 */
[----:B------:R-:W-:Y:S02]  /*12ce0*/  FSEL R189, R33, -INF , P2 ;  /* 0xff80000021bd7808 */ /* 0x000fe40001000000 */
[----:B------:R-:W-:Y:S02]  /*12cf0*/  FSEL R191, R35, -INF , P0 ;  /* 0xff80000023bf7808 */ /* 0x000fe40000000000 */
[----:B------:R-:W-:Y:S02]  /*12d00*/  ISETP.GT.AND P0, PT, R142, 0x20, PT ;  /* 0x000000208e00780c */ /* 0x000fe40003f04270 */
[----:B------:R-:W-:Y:S02]  /*12d10*/  FSEL R230, R30, -INF , P1 ;  /* 0xff8000001ee67808 */ /* 0x000fe40000800000 */
        /* <DEDUP_REMOVED lines=30> */
[----:B------:R-:W-:Y:S02]  /*12f00*/  ISETP.GT.AND P0, PT, R2, 0x20, PT ;  /* 0x000000200200780c */ /* 0x000fe40003f04270 */
[----:B------:R-:W-:Y:S02]  /*12f10*/  FMNMX.FTZ R145, R65, R145, !PT ;  /* 0x0000009141917209 */ /* 0x000fe40007810000 */
[----:B------:R-:W-:Y:S02]  /*12f20*/  FMNMX.FTZ R144, R184, R144, !PT ;  /* 0x00000090b8907209 */ /* 0x000fe40007810000 */
[----:B------:R-:W-:Y:S01]  /*12f30*/  FSEL R241, R40, -INF , P0 ;  /* 0xff80000028f17808 */ /* 0x000fe20000000000 */
[----:B------:R-:W2:Y:S01]  /*12f40*/  SHFL.BFLY PT, R5, R145, 0x2, 0x1f ;  /* 0x0c401f0091057f89 */ /* 0x000ea200000e0000 */
[C---:B------:R-:W-:Y:S02]  /*12f50*/  ISETP.GT.AND P1, PT, R0.reuse, 0x20, PT ;  /* 0x000000200000780c */ /* 0x040fe40003f24270 */
        /* <DEDUP_REMOVED lines=8> */
[----:B------:R-:W-:Y:S02]  /*12fe0*/  FSEL R250, R50, -INF , P1 ;  /* 0xff80000032fa7808 */ /* 0x000fe40000800000 */
[----:B------:R-:W-:Y:S02]  /*12ff0*/  ISETP.GT.AND P1, PT, R3, 0x30, PT ;  /* 0x000000300300780c */ /* 0x000fe40003f24270 */
[----:B------:R-:W-:Y:S02]  /*13000*/  FSEL R239, R51, -INF , P0 ;  /* 0xff80000033ef7808 */ /* 0x000fe40000000000 */
[----:B------:R-:W-:Y:S02]  /*13010*/  ISETP.GT.AND P0, PT, R3, 0x31, PT ;  /* 0x000000310300780c */ /* 0x000fe40003f04270 */
[----:B--2---:R-:W-:Y:S02]  /*13020*/  FMNMX.FTZ R145, R145, R5, !PT ;  /* 0x0000000591917209 */ /* 0x004fe40007810000 */
[----:B------:R-:W-:Y:S02]  /*13030*/  FMNMX.FTZ R144, R194, R144, !PT ;  /* 0x00000090c2907209 */ /* 0x000fe40007810000 */
[----:B------:R-:W-:Y:S01]  /*13040*/  FSEL R224, R54, -INF , P1 ;  /* 0xff80000036e07808 */ /* 0x000fe20000800000 */
[----:B------:R-:W1:Y:S01]  /*13050*/  SHFL.BFLY PT, R6, R145, 0x1, 0x1f ;  /* 0x0c201f0091067f89 */ /* 0x000e6200000e0000 */
        /* <DEDUP_REMOVED lines=8> */
[----:B------:R-:W-:Y:S02]  /*130e0*/  FSEL R242, R67, -INF , P0 ;  /* 0xff80000043f27808 */ /* 0x000fe40000000000 */
[----:B------:R-:W-:Y:S02]  /*130f0*/  ISETP.GT.AND P0, PT, R2, 0x28, PT ;  /* 0x000000280200780c */ /* 0x000fe40003f04270 */
[----:B------:R-:W-:Y:S02]  /*13100*/  FMNMX.FTZ R144, R191, R144, !PT ;  /* 0x00000090bf907209 */ /* 0x000fe40007810000 */
[----:B------:R-:W-:Y:S02]  /*13110*/  FMNMX.FTZ R3, R15, R3, !PT ;  /* 0x000000030f037209 */ /* 0x000fe40007810000 */
[----:B------:R-:W-:Y:S02]  /*13120*/  FSEL R51, R44, -INF , P0 ;  /* 0xff8000002c337808 */ /* 0x000fe40000000000 */
[----:B------:R-:W-:Y:S02]  /*13130*/  FMNMX.FTZ R144, R249, R144, !PT ;  /* 0x00000090f9907209 */ /* 0x000fe40007810000 */
[----:B------:R-:W-:Y:S02]  /*13140*/  ISETP.GT.AND P0, PT, R0, 0x29, PT ;  /* 0x000000290000780c */ /* 0x000fe40003f04270 */
[----:B------:R-:W-:Y:S01]  /*13150*/  FSEL R25, R66, -INF , P1 ;  /* 0xff80000042197808 */ /* 0x000fe20000800000 */
[----:B------:R-:W-:Y:S01]  /*13160*/  IMAD.MOV.U32 R66, RZ, RZ, R24 ;  /* 0x000000ffff427224 */ /* 0x000fe200078e0018 */
[----:B------:R-:W-:Y:S02]  /*13170*/  ISETP.GT.AND P2, PT, R2, 0x21, PT ;  /* 0x000000210200780c */ /* 0x000fe40003f44270 */
[----:B------:R-:W-:Y:S02]  /*13180*/  ISETP.GT.AND P1, PT, R0, 0x28, PT ;  /* 0x000000280000780c */ /* 0x000fe40003f24270 */
[----:B------:R-:W-:Y:S02]  /*13190*/  FMNMX.FTZ R3, R207, R3, !PT ;  /* 0x00000003cf037209 */ /* 0x000fe40007810000 */
[----:B------:R-:W-:Y:S02]  /*131a0*/  FMNMX.FTZ R144, R252, R144, !PT ;  /* 0x00000090fc907209 */ /* 0x000fe40007810000 */
[----:B------:R-:W-:Y:S02]  /*131b0*/  FSEL R248, R47, -INF , P0 ;  /* 0xff8000002ff87808 */ /* 0x000fe40000000000 */
[----:B------:R-:W-:Y:S02]  /*131c0*/  ISETP.GT.AND P0, PT, R2, 0x30, PT ;  /* 0x000000300200780c */ /* 0x000fe40003f04270 */
[----:B------:R-:W-:Y:S02]  /*131d0*/  FSEL R243, R41, -INF , P2 ;  /* 0xff80000029f37808 */ /* 0x000fe40001000000 */
[----:B------:R-:W-:Y:S02]  /*131e0*/  FSEL R43, R46, -INF , P1 ;  /* 0xff8000002e2b7808 */ /* 0x000fe40000800000 */
[----:B------:R-:W-:Y:S02]  /*131f0*/  FMNMX.FTZ R3, R227, R3, !PT ;  /* 0x00000003e3037209 */ /* 0x000fe40007810000 */
[C---:B------:R-:W-:Y:S01]  /*13200*/  ISETP.GT.AND P2, PT, R2.reuse, 0x29, PT ;  /* 0x000000290200780c */ /* 0x040fe20003f44270 */
[----:B----4-:R-:W-:Y:S01]  /*13210*/  IMAD.MOV.U32 R199, RZ, RZ, R43 ;  /* 0x000000ffffc77224 */ /* 0x010fe200078e002b */
[----:B------:R-:W-:Y:S02]  /*13220*/  ISETP.GT.AND P1, PT, R2, 0x31, PT ;  /* 0x000000310200780c */ /* 0x000fe40003f24270 */
[----:B------:R-:W-:Y:S02]  /*13230*/  FMNMX.FTZ R144, R250, R144, !PT ;  /* 0x00000090fa907209 */ /* 0x000fe40007810000 */
[----:B------:R-:W-:Y:S02]  /*13240*/  FSEL R56, R56, -INF , P0 ;  /* 0xff80000038387808 */ /* 0x000fe40000000000 */
[----:B------:R-:W-:Y:S02]  /*13250*/  ISETP.GT.AND P0, PT, R0, 0x30, PT ;  /* 0x000000300000780c */ /* 0x000fe40003f04270 */
[----:B------:R-:W-:Y:S02]  /*13260*/  FSEL R245, R45, -INF , P2 ;  /* 0xff8000002df57808 */ /* 0x000fe40001000000 */
[----:B------:R-:W-:Y:S02]  /*13270*/  FSEL R237, R57, -INF , P1 ;  /* 0xff80000039ed7808 */ /* 0x000fe40000800000 */
[C---:B------:R-:W-:Y:S02]  /*13280*/  ISETP.GT.AND P2, PT, R2.reuse, 0x38, PT ;  /* 0x000000380200780c */ /* 0x040fe40003f44270 */
[----:B------:R-:W-:Y:S02]  /*13290*/  ISETP.GT.AND P1, PT, R2, 0x39, PT ;  /* 0x000000390200780c */ /* 0x000fe40003f24270 */
[----:B------:R-:W-:Y:S02]  /*132a0*/  FMNMX.FTZ R2, R230, R3, !PT ;  /* 0x00000003e6027209 */ /* 0x000fe40007810000 */
[----:B-1----:R-:W-:Y:S02]  /*132b0*/  FMNMX.FTZ R145, R145, R6, !PT ;  /* 0x0000000691917209 */ /* 0x002fe40007810000 */
[----:B------:R-:W-:Y:S02]  /*132c0*/  FMNMX.FTZ R144, R239, R144, !PT ;  /* 0x00000090ef907209 */ /* 0x000fe40007810000 */
[----:B------:R-:W-:Y:S01]  /*132d0*/  FSEL R238, R58, -INF , P0 ;  /* 0xff8000003aee7808 */ /* 0x000fe20000000000 */
[----:B------:R-:W-:Y:S01]  /*132e0*/  FMUL.FTZ R149, R145, c[0x0][0x2d0] ;  /* 0x0000b40091957a20 */ /* 0x000fe20000410000 */
[----:B------:R-:W-:Y:S02]  /*132f0*/  ISETP.GT.AND P0, PT, R0, 0x31, PT ;  /* 0x000000310000780c */ /* 0x000fe40003f04270 */
[----:B------:R-:W-:Y:S02]  /*13300*/  FMNMX.FTZ R2, R231, R2, !PT ;  /* 0x00000002e7027209 */ /* 0x000fe40007810000 */
[----:B------:R-:W-:Y:S02]  /*13310*/  FMNMX.FTZ R144, R224, R144, !PT ;  /* 0x00000090e0907209 */ /* 0x000fe40007810000 */
[----:B------:R-:W-:Y:S02]  /*13320*/  FSEL R26, R59, -INF , P0 ;  /* 0xff8000003b1a7808 */ /* 0x000fe40000000000 */
[----:B------:R-:W-:Y:S02]  /*13330*/  FSETP.NEU.FTZ.AND P0, PT, R145, -INF , PT ;  /* 0xff8000009100780b */ /* 0x000fe40003f1d000 */
[----:B------:R-:W-:Y:S02]  /*13340*/  FMNMX.FTZ R2, R64, R2, !PT ;  /* 0x0000000240027209 */ /* 0x000fe40007810000 */
[----:B------:R-:W-:Y:S02]  /*13350*/  FMNMX.FTZ R144, R247, R144, !PT ;  /* 0x00000090f7907209 */ /* 0x000fe40007810000 */
[----:B------:R-:W-:Y:S02]  /*13360*/  FSEL R149, R149, RZ, P0 ;  /* 0x000000ff95957208 */ /* 0x000fe40000000000 */
[----:B------:R-:W-:Y:S02]  /*13370*/  FSEL R244, R61, -INF , P1 ;  /* 0xff8000003df47808 */ /* 0x000fe40000800000 */
[----:B------:R-:W-:Y:S01]  /*13380*/  ISETP.GT.AND P1, PT, R0, 0x38, PT ;  /* 0x000000380000780c */ /* 0x000fe20003f24270 */
[--C-:B------:R-:W-:Y:S01]  /*13390*/  FFMA.FTZ R3, R183, c[0x0][0x2d0], -R149.reuse ;  /* 0x0000b400b7037a23 */ /* 0x100fe20000010895 */
[----:B------:R-:W-:Y:S01]  /*133a0*/  FMNMX.FTZ R2, R246, R2, !PT ;  /* 0x00000002f6027209 */ /* 0x000fe20007810000 */
[----:B------:R-:W-:Y:S01]  /*133b0*/  IMAD.MOV.U32 R203, RZ, RZ, R244 ;  /* 0x000000ffffcb7224 */ /* 0x000fe200078e00f4 */
[----:B------:R-:W-:Y:S01]  /*133c0*/  FMNMX.FTZ R144, R25, R144, !PT ;  /* 0x0000009019907209 */ /* 0x000fe20007810000 */
[----:B------:R-:W-:Y:S01]  /*133d0*/  MUFU.EX2 R22, R3 ;  /* 0x0000000300167308 */ /* 0x000fe20000000800 */
[----:B------:R-:W-:Y:S02]  /*133e0*/  FSEL R213, R62, -INF , P1 ;  /* 0xff8000003ed57808 */ /* 0x000fe40000800000 */
[----:B------:R-:W-:Y:S02]  /*133f0*/  ISETP.GT.AND P1, PT, R0, 0x39, PT ;  /* 0x000000390000780c */ /* 0x000fe40003f24270 */
[----:B------:R-:W-:Y:S01]  /*13400*/  FMNMX.FTZ R0, R43, R2, !PT ;  /* 0x000000022b007209 */ /* 0x000fe20007810000 */
[----:B------:R-:W-:Y:S01]  /*13410*/  FFMA.FTZ R2, R182, c[0x0][0x2d0], -R149 ;  /* 0x0000b400b6027a23 */ /* 0x000fe20000010895 */
[----:B------:R-:W-:Y:S02]  /*13420*/  FMNMX.FTZ R144, R242, R144, !PT ;  /* 0x00000090f2907209 */ /* 0x000fe40007810000 */
[----:B------:R-:W-:Y:S01]  /*13430*/  FMNMX.FTZ R4, R187, R146, !PT ;  /* 0x00000092bb047209 */ /* 0x000fe20007810000 */
[----:B------:R1:W-:Y:S01]  /*13440*/  MUFU.EX2 R240, R2 ;  /* 0x0000000200f07308 */ /* 0x0003e20000000800 */
[----:B------:R-:W-:Y:S01]  /*13450*/  FSEL R148, R63, -INF , P1 ;  /* 0xff8000003f947808 */ /* 0x000fe20000800000 */
        /* <DEDUP_REMOVED lines=10> */
[----:B------:R-:W-:Y:S02]  /*13500*/  FSEL R27, R60, -INF , P2 ;  /* 0xff8000003c1b7808 */ /* 0x000fe40001000000 */
[----:B------:R-:W-:Y:S02]  /*13510*/  FMNMX.FTZ R4, R228, R4, !PT ;  /* 0x00000004e4047209 */ /* 0x000fe40007810000 */
[----:B-1----:R-:W-:Y:S02]  /*13520*/  @P3 IADD3 R2, P1, R180, R9, RZ ;  /* 0x00000009b4023210 */ /* 0x002fe40007f3e0ff */
[----:B--2---:R-:W-:Y:S02]  /*13530*/  FMNMX.FTZ R144, R144, R5, !PT ;  /* 0x0000000590907209 */ /* 0x004fe40007810000 */
[----:B------:R-:W-:Y:S02]  /*13540*/  @P3 IADD3.X R5, R181, R8, RZ, P1, !PT ;  /* 0x00000008b5053210 */ /* 0x000fe40000ffe4ff */
[C---:B------:R-:W-:Y:S01]  /*13550*/  @P3 LEA R8, P1, R2.reuse, c[0x0][0x1c8], 0x1 ;  /* 0x0000720002083a11 */ /* 0x040fe200078208ff */
[----:B------:R-:W1:Y:S01]  /*13560*/  SHFL.BFLY PT, R7, R144, 0x1, 0x1f ;  /* 0x0c201f0090077f89 */ /* 0x000e6200000e0000 */
[----:B------:R-:W-:Y:S02]  /*13570*/  FMNMX.FTZ R4, R229, R4, !PT ;  /* 0x00000004e5047209 */ /* 0x000fe40007810000 */
[----:B------:R-:W-:Y:S01]  /*13580*/  @P3 LEA.HI.X R9, R2, c[0x0][0x1cc], R5, 0x1, P1 ;  /* 0x0000730002093a11 */ /* 0x000fe200008f0c05 */
[----:B------:R-:W-:Y:S01]  /*13590*/  FFMA.FTZ R2, R16, c[0x0][0x2d0], -R149 ;  /* 0x0000b40010027a23 */ /* 0x000fe20000010895 */
[----:B------:R-:W-:Y:S02]  /*135a0*/  @P3 IADD3 R3, P1, R180, R20, RZ ;  /* 0x00000014b4033210 */ /* 0x000fe40007f3e0ff */
[----:B------:R-:W-:Y:S01]  /*135b0*/  FMNMX.FTZ R4, R241, R4, !PT ;  /* 0x00000004f1047209 */ /* 0x000fe20007810000 */
[----:B------:R2:W-:Y:S01]  /*135c0*/  MUFU.EX2 R20, R2 ;  /* 0x0000000200147308 */ /* 0x0005e20000000800 */
[----:B------:R-:W-:Y:S01]  /*135d0*/  FMNMX.FTZ R0, R148, R0, !PT ;  /* 0x0000000094007209 */ /* 0x000fe20007810000 */
[----:B------:R-:W-:Y:S01]  /*135e0*/  @P3 IMAD.X R5, R181, 0x1, R143, P1 ;  /* 0x00000001b5053824 */ /* 0x000fe200008e068f */
[----:B------:R-:W-:Y:S01]  /*135f0*/  FMNMX.FTZ R4, R243, R4, !PT ;  /* 0x00000004f3047209 */ /* 0x000fe20007810000 */
[----:B------:R4:W-:Y:S01]  /*13600*/  @P3 LDGSTS.E.BYPASS.LTC128B.128 [R225+0x4900], [R8.64], !P6 ;  /* 0x0490000008e13fae */ /* 0x0009e2000f101d46 */
[----:B------:R-:W-:Y:S02]  /*13610*/  MOV R67, R251 ;  /* 0x000000fb00437202 */ /* 0x000fe40000000f00 */
[----:B------:R-:W-:Y:S02]  /*13620*/  FMNMX.FTZ R4, R51, R4, !PT ;  /* 0x0000000433047209 */ /* 0x000fe40007810000 */
[----:B------:R-:W-:Y:S02]  /*13630*/  MOV R201, R245 ;  /* 0x000000f500c97202 */ /* 0x000fe40000000f00 */
[----:B------:R-:W-:Y:S04]  /*13640*/  FMNMX.FTZ R4, R245, R4, !PT ;  /* 0x00000004f5047209 */ /* 0x000fe80007810000 */
[----:B------:R-:W-:Y:S02]  /*13650*/  FMNMX.FTZ R4, R56, R4, !PT ;  /* 0x0000000438047209 */ /* 0x000fe40007810000 */
[----:B-1----:R-:W-:Y:S02]  /*13660*/  FMNMX.FTZ R144, R144, R7, !PT ;  /* 0x0000000790907209 */ /* 0x002fe40007810000 */
[----:B------:R-:W-:Y:S02]  /*13670*/  FMNMX.FTZ R4, R237, R4, !PT ;  /* 0x00000004ed047209 */ /* 0x000fe40007810000 */
[C---:B------:R-:W-:Y:S01]  /*13680*/  FSETP.NEU.FTZ.AND P2, PT, R144.reuse, -INF , PT ;  /* 0xff8000009000780b */ /* 0x040fe20003f5d000 */
[----:B------:R-:W-:Y:S01]  /*13690*/  FMUL.FTZ R150, R144, c[0x0][0x2d0] ;  /* 0x0000b40090967a20 */ /* 0x000fe20000410000 */
[----:B------:R-:W-:Y:S01]  /*136a0*/  FMNMX.FTZ R4, R27, R4, !PT ;  /* 0x000000041b047209 */ /* 0x000fe20007810000 */
[----:B--2---:R-:W1:Y:S03]  /*136b0*/  SHFL.BFLY PT, R2, R0, 0x2, 0x1f ;  /* 0x0c401f0000027f89 */ /* 0x004e6600000e0000 */
[----:B------:R-:W-:Y:S02]  /*136c0*/  FMNMX.FTZ R4, R244, R4, !PT ;  /* 0x00000004f4047209 */ /* 0x000fe40007810000 */
[----:B------:R-:W-:Y:S03]  /*136d0*/  FSEL R150, R150, RZ, P2 ;  /* 0x000000ff96967208 */ /* 0x000fe60001000000 */
[----:B------:R-:W2:Y:S01]  /*136e0*/  SHFL.BFLY PT, R6, R4, 0x2, 0x1f ;  /* 0x0c401f0004067f89 */ /* 0x000ea200000e0000 */
[----:B-1----:R-:W-:Y:S01]  /*136f0*/  FMNMX.FTZ R0, R0, R2, !PT ;  /* 0x0000000200007209 */ /* 0x002fe20007810000 */
[--C-:B------:R-:W-:Y:S04]  /*13700*/  FFMA.FTZ R2, R18, c[0x0][0x2d0], -R150.reuse ;  /* 0x0000b40012027a23 */ /* 0x100fe80000010896 */
[----:B------:R1:W-:Y:S01]  /*13710*/  MUFU.EX2 R49, R2 ;  /* 0x0000000200317308 */ /* 0x0003e20000000800 */
[----:B--2---:R-:W-:Y:S02]  /*13720*/  FMNMX.FTZ R4, R4, R6, !PT ;  /* 0x0000000604047209 */ /* 0x004fe40007810000 */
[C---:B------:R-:W-:Y:S03]  /*13730*/  @P3 LEA R6, P1, R3.reuse, c[0x0][0x1c8], 0x1 ;  /* 0x0000720003063a11 */ /* 0x040fe600078208ff */
[----:B------:R-:W2:Y:S01]  /*13740*/  SHFL.BFLY PT, R143, R4, 0x1, 0x1f ;  /* 0x0c201f00048f7f89 */ /* 0x000ea200000e0000 */
[----:B------:R-:W-:Y:S01]  /*13750*/  @P3 LEA.HI.X R7, R3, c[0x0][0x1cc], R5, 0x1, P1 ;  /* 0x0000730003073a11 */ /* 0x000fe200008f0c05 */
[----:B------:R-:W-:Y:S04]  /*13760*/  FFMA.FTZ R3, R17, c[0x0][0x2d0], -R149 ;  /* 0x0000b40011037a23 */ /* 0x000fe80000010895 */
[----:B------:R3:W-:Y:S02]  /*13770*/  MUFU.EX2 R48, R3 ;  /* 0x0000000300307308 */ /* 0x0007e40000000800 */
[----:B------:R4:W-:Y:S08]  /*13780*/  @P3 LDGSTS.E.BYPASS.LTC128B.128 [R225+0x5900], [R6.64], !P4 ;  /* 0x0590000006e13fae */ /* 0x0009f0000e101d46 */
[----:B-1----:R-:W1:Y:S01]  /*13790*/  SHFL.BFLY PT, R2, R0, 0x1, 0x1f ;  /* 0x0c201f0000027f89 */ /* 0x002e6200000e0000 */
[----:B--2---:R-:W-:Y:S01]  /*137a0*/  FMNMX.FTZ R143, R4, R143, !PT ;  /* 0x0000008f048f7209 */ /* 0x004fe20007810000 */
[--C-:B------:R-:W-:Y:S06]  /*137b0*/  FFMA.FTZ R4, R19, c[0x0][0x2d0], -R150.reuse ;  /* 0x0000b40013047a23 */ /* 0x100fec0000010896 */
[----:B------:R-:W-:Y:S01]  /*137c0*/  LDSM.16.MT88.4 R36, [R210+0x100] ;  /* 0x00010000d224783b */ /* 0x000fe20000004200 */
[C---:B------:R-:W-:Y:S01]  /*137d0*/  FSETP.NEU.FTZ.AND P1, PT, R143.reuse, -INF , PT ;  /* 0xff8000008f00780b */ /* 0x040fe20003f3d000 */
[----:B------:R-:W-:Y:S01]  /*137e0*/  FMUL.FTZ R151, R143, c[0x0][0x2d0] ;  /* 0x0000b4008f977a20 */ /* 0x000fe20000410000 */
[----:B------:R2:W2:Y:S01]  /*137f0*/  MUFU.EX2 R46, R4 ;  /* 0x00000004002e7308 */ /* 0x0004a20000000800 */
[--C-:B---3--:R-:W-:Y:S02]  /*13800*/  FFMA.FTZ R3, R185, c[0x0][0x2d0], -R150.reuse ;  /* 0x0000b400b9037a23 */ /* 0x108fe40000010896 */
[----:B------:R-:W-:Y:S01]  /*13810*/  IMAD.MOV.U32 R185, RZ, RZ, R27 ;  /* 0x000000ffffb97224 */ /* 0x000fe200078e001b */
[----:B------:R-:W-:Y:S01]  /*13820*/  FSEL R151, R151, RZ, P1 ;  /* 0x000000ff97977208 */ /* 0x000fe20000800000 */
[----:B------:R-:W-:Y:S05]  /*13830*/  LDSM.16.MT88.4 R52, [R209+0x1100] ;  /* 0x00110000d134783b */ /* 0x000fea0000004200 */
[----:B------:R3:W-:Y:S01]  /*13840*/  MUFU.EX2 R28, R3 ;  /* 0x00000003001c7308 */ /* 0x0007e20000000800 */
[----:B-1----:R-:W-:Y:S01]  /*13850*/  FMNMX.FTZ R142, R0, R2, !PT ;  /* 0x00000002008e7209 */ /* 0x002fe20007810000 */
[--C-:B------:R-:W-:Y:S01]  /*13860*/  FFMA.FTZ R0, R12, c[0x0][0x2d0], -R151.reuse ;  /* 0x0000b4000c007a23 */ /* 0x100fe20000010897 */
[----:B------:R-:W-:Y:S01]  /*13870*/  FSEL R2, R144, RZ, P2 ;  /* 0x000000ff90027208 */ /* 0x000fe20001000000 */
[----:B------:R-:W0:Y:S06]  /*13880*/  LDGDEPBAR ;  /* 0x00000000000079af */ /* 0x000e2c0000000000 */
[----:B------:R1:W-:Y:S01]  /*13890*/  MUFU.EX2 R50, R0 ;  /* 0x0000000000327308 */ /* 0x0003e20000000800 */
[--C-:B--2---:R-:W-:Y:S01]  /*138a0*/  FFMA.FTZ R4, R187, c[0x0][0x2d0], -R151.reuse ;  /* 0x0000b400bb047a23 */ /* 0x104fe20000010897 */
[----:B------:R-:W-:Y:S02]  /*138b0*/  F2FP.PACK_AB R179, R46, R49 ;  /* 0x000000312eb3723e */ /* 0x000fe400000000ff */
[----:B------:R-:W-:Y:S06]  /*138c0*/  MOV R187, R26 ;  /* 0x0000001a00bb7202 */ /* 0x000fec0000000f00 */
[----:B------:R2:W2:Y:S01]  /*138d0*/  MUFU.EX2 R21, R4 ;  /* 0x0000000400157308 */ /* 0x0004a20000000800 */
[----:B---3--:R-:W-:Y:S02]  /*138e0*/  FFMA.FTZ R3, R184, c[0x0][0x2d0], -R150 ;  /* 0x0000b400b8037a23 */ /* 0x008fe40000010896 */
[----:B------:R-:W-:Y:S07]  /*138f0*/  FMUL.FTZ R184, R142, c[0x0][0x2d0] ;  /* 0x0000b4008eb87a20 */ /* 0x000fee0000410000 */
[----:B------:R3:W-:Y:S01]  /*13900*/  MUFU.EX2 R47, R3 ;  /* 0x00000003002f7308 */ /* 0x0007e20000000800 */
[--C-:B-1----:R-:W-:Y:S09]  /*13910*/  FFMA.FTZ R0, R13, c[0x0][0x2d0], -R151.reuse ;  /* 0x0000b4000d007a23 */ /* 0x102ff20000010897 */
[----:B------:R1:W-:Y:S01]  /*13920*/  MUFU.EX2 R17, R0 ;  /* 0x0000000000117308 */ /* 0x0003e20000000800 */
[----:B--2---:R-:W-:Y:S01]  /*13930*/  FFMA.FTZ R4, R186, c[0x0][0x2d0], -R151 ;  /* 0x0000b400ba047a23 */ /* 0x004fe20000010897 */
[----:B------:R-:W-:Y:S01]  /*13940*/  MOV R197, R21 ;  /* 0x0000001500c57202 */ /* 0x000fe20000000f00 */
[----:B------:R-:W-:Y:S07]  /*13950*/  IMAD.MOV.U32 R186, RZ, RZ, R22 ;  /* 0x000000ffffba7224 */ /* 0x000fee00078e0016 */
[----:B------:R2:W2:Y:S01]  /*13960*/  MUFU.EX2 R5, R4 ;  /* 0x0000000400057308 */ /* 0x0004a20000000800 */
[----:B------:R-:W-:Y:S02]  /*13970*/  F2FP.PACK_AB R176, R186, R240 ;  /* 0x000000f0bab0723e */ /* 0x000fe400000000ff */
[----:B---3--:R-:W-:Y:S02]  /*13980*/  FSEL R3, R145, RZ, P0 ;  /* 0x000000ff91037208 */ /* 0x008fe40000000000 */
[----:B------:R-:W-:Y:S04]  /*13990*/  FSETP.NEU.FTZ.AND P0, PT, R142, -INF , PT ;  /* 0xff8000008e00780b */ /* 0x000fe80003f1d000 */
[----:B------:R-:W-:Y:S05]  /*139a0*/  FSEL R184, R184, RZ, P0 ;  /* 0x000000ffb8b87208 */ /* 0x000fea0000000000 */
[--C-:B-1----:R-:W-:Y:S04]  /*139b0*/  FFMA.FTZ R0, R10, c[0x0][0x2d0], -R184.reuse ;  /* 0x0000b4000a007a23 */ /* 0x102fe800000108b8 */
[----:B------:R1:W-:Y:S01]  /*139c0*/  MUFU.EX2 R44, R0 ;  /* 0x00000000002c7308 */ /* 0x0003e20000000800 */
[--C-:B--2---:R-:W-:Y:S01]  /*139d0*/  FFMA.FTZ R4, R15, c[0x0][0x2d0], -R184.reuse ;  /* 0x0000b4000f047a23 */ /* 0x104fe200000108b8 */
[----:B------:R-:W-:Y:S08]  /*139e0*/  MOV R198, R5 ;  /* 0x0000000500c67202 */ /* 0x000ff00000000f00 */
        /* <DEDUP_REMOVED lines=8> */
[----:B-1----:R-:W-:Y:S02]  /*13a70*/  FADD.FTZ R0, -R3, R140 ;  /* 0x0000008c03007221 */ /* 0x002fe40000010100 */
[----:B--2---:R-:W-:Y:S02]  /*13a80*/  IMAD.MOV.U32 R196, RZ, RZ, R19 ;  /* 0x000000ffffc47224 */ /* 0x004fe400078e0013 */
[----:B------:R-:W-:Y:S04]  /*13a90*/  FMUL.FTZ R0, R0, c[0x0][0x2d0] ;  /* 0x0000b40000007a20 */ /* 0x000fe80000410000 */
[----:B------:R1:W2:Y:S02]  /*13aa0*/  MUFU.EX2 R140, R0 ;  /* 0x00000000008c7308 */ /* 0x0002a40000000800 */
[----:B-1----:R-:W-:Y:S01]  /*13ab0*/  FADD.FTZ R0, -R2, R141 ;  /* 0x0000008d02007221 */ /* 0x002fe20000010100 */
[----:B------:R-:W-:Y:S01]  /*13ac0*/  FSEL R2, R143, RZ, P1 ;  /* 0x000000ff8f027208 */ /* 0x000fe20000800000 */
[----:B--2---:R-:W-:Y:S02]  /*13ad0*/  FMUL.FTZ R4, R140, R152 ;  /* 0x000000988c047220 */ /* 0x004fe40000410000 */
[----:B------:R-:W-:Y:S02]  /*13ae0*/  FMUL.FTZ R0, R0, c[0x0][0x2d0] ;  /* 0x0000b40000007a20 */ /* 0x000fe40000410000 */
[C---:B------:R-:W-:Y:S01]  /*13af0*/  FMUL.FTZ R5, R140.reuse, R153 ;  /* 0x000000998c057220 */ /* 0x040fe20000410000 */
[----:B------:R-:W-:Y:S01]  /*13b00*/  MOV R153, R46 ;  /* 0x0000002e00997202 */ /* 0x000fe20000000f00 */
[----:B------:R1:W2:Y:S01]  /*13b10*/  MUFU.EX2 R141, R0 ;  /* 0x00000000008d7308 */ /* 0x0002a20000000800 */
        /* <DEDUP_REMOVED lines=13> */
[C---:B--2---:R-:W-:Y:S02]  /*13bf0*/  FMUL.FTZ R18, R141.reuse, R166 ;  /* 0x000000a68d127220 */ /* 0x044fe40000410000 */
[----:B------:R-:W-:Y:S02]  /*13c00*/  FMUL.FTZ R0, R0, c[0x0][0x2d0] ;  /* 0x0000b40000007a20 */ /* 0x000fe40000410000 */
[----:B------:R-:W-:Y:S02]  /*13c10*/  IMAD.MOV.U32 R166, RZ, RZ, R238 ;  /* 0x000000ffffa67224 */ /* 0x000fe400078e00ee */
[----:B------:R1:W2:Y:S01]  /*13c20*/  MUFU.EX2 R3, R0 ;  /* 0x0000000000037308 */ /* 0x0002a20000000800 */
[C---:B------:R-:W-:Y:S02]  /*13c30*/  FMUL.FTZ R19, R141.reuse, R167 ;  /* 0x000000a78d137220 */ /* 0x040fe40000410000 */
[----:B------:R-:W-:Y:S02]  /*13c40*/  IMAD.MOV.U32 R167, RZ, RZ, R237 ;  /* 0x000000ffffa77224 */ /* 0x000fe400078e00ed */
[----:B------:R-:W-:Y:S02]  /*13c50*/  IMAD.MOV.U32 R146, RZ, RZ, R20 ;  /* 0x000000ffff927224 */ /* 0x000fe400078e0014 */
[----:B------:R-:W3:Y:S01]  /*13c60*/  LDSM.16.MT88.4 R20, [R209+0x100] ;  /* 0x00010000d114783b */ /* 0x000ee20000004200 */
[C---:B----4-:R-:W-:Y:S01]  /*13c70*/  FMUL.FTZ R6, R141.reuse, R154 ;  /* 0x0000009a8d067220 */ /* 0x050fe20000410000 */
[----:B------:R-:W-:Y:S01]  /*13c80*/  MOV R154, R17 ;  /* 0x00000011009a7202 */ /* 0x000fe20000000f00 */
[----:B------:R-:W-:Y:S01]  /*13c90*/  FMUL.FTZ R7, R141, R155 ;  /* 0x0000009b8d077220 */ /* 0x000fe20000410000 */
[----:B------:R-:W-:Y:S01]  /*13ca0*/  F2FP.PACK_AB R178, R48, R146 ;  /* 0x0000009230b2723e */ /* 0x000fe200000000ff */
[----:B------:R-:W-:Y:S01]  /*13cb0*/  IMAD.MOV.U32 R155, RZ, RZ, R16 ;  /* 0x000000ffff9b7224 */ /* 0x000fe200078e0010 */
[----:B------:R-:W-:Y:S01]  /*13cc0*/  F2FP.PACK_AB R182, R154, R50 ;  /* 0x000000329ab6723e */ /* 0x000fe200000000ff */
[C---:B------:R-:W-:Y:S02]  /*13cd0*/  FMUL.FTZ R16, R140.reuse, R164 ;  /* 0x000000a48c107220 */ /* 0x040fe40000410000 */
[----:B------:R-:W-:Y:S01]  /*13ce0*/  FMUL.FTZ R17, R140, R165 ;  /* 0x000000a58c117220 */ /* 0x000fe20000410000 */
[----:B------:R-:W-:Y:S01]  /*13cf0*/  F2FP.PACK_AB R183, R155, R196 ;  /* 0x000000c49bb7723e */ /* 0x000fe200000000ff */
[----:B------:R-:W-:Y:S02]  /*13d00*/  IMAD.MOV.U32 R165, RZ, RZ, R25 ;  /* 0x000000ffffa57224 */ /* 0x000fe400078e0019 */
[C---:B------:R-:W-:Y:S02]  /*13d10*/  FMUL.FTZ R34, R141.reuse, R114 ;  /* 0x000000728d227220 */ /* 0x040fe40000410000 */
[----:B------:R-:W-:Y:S02]  /*13d20*/  FMUL.FTZ R35, R141, R115 ;  /* 0x000000738d237220 */ /* 0x000fe40000410000 */
[----:B-1----:R-:W-:Y:S01]  /*13d30*/  FADD.FTZ R0, -R2, R147 ;  /* 0x0000009302007221 */ /* 0x002fe20000010100 */
[----:B------:R-:W-:Y:S01]  /*13d40*/  LDSM.16.MT88.4 R112, [R210+0x500] ;  /* 0x00050000d270783b */ /* 0x000fe20000004200 */
[----:B------:R-:W-:Y:S02]  /*13d50*/  FFMA.FTZ R2, R193, c[0x0][0x2d0], -R149 ;  /* 0x0000b400c1027a23 */ /* 0x000fe40000010895 */
[----:B------:R-:W-:Y:S02]  /*13d60*/  FMUL.FTZ R0, R0, c[0x0][0x2d0] ;  /* 0x0000b40000007a20 */ /* 0x000fe40000410000 */
[----:B------:R1:W-:Y:S01]  /*13d70*/  MUFU.EX2 R251, R2 ;  /* 0x0000000200fb7308 */ /* 0x0003e20000000800 */
[C---:B--2---:R-:W-:Y:S01]  /*13d80*/  FMUL.FTZ R9, R3.reuse, R157 ;  /* 0x0000009d03097220 */ /* 0x044fe20000410000 */
[----:B------:R-:W-:Y:S01]  /*13d90*/  MOV R157, R242 ;  /* 0x000000f2009d7202 */ /* 0x000fe20000000f00 */
[C---:B------:R-:W-:Y:S02]  /*13da0*/  FMUL.FTZ R8, R3.reuse, R156 ;  /* 0x0000009c03087220 */ /* 0x040fe40000410000 */
[----:B------:R-:W-:Y:S02]  /*13db0*/  IMAD.MOV.U32 R156, RZ, RZ, R44 ;  /* 0x000000ffff9c7224 */ /* 0x000fe400078e002c */
[C---:B------:R-:W-:Y:S02]  /*13dc0*/  FMUL.FTZ R44, R3.reuse, R124 ;  /* 0x0000007c032c7220 */ /* 0x040fe40000410000 */
[----:B------:R-:W-:Y:S01]  /*13dd0*/  IMAD.MOV.U32 R124, RZ, RZ, R241 ;  /* 0x000000ffff7c7224 */ /* 0x000fe200078e00f1 */
[----:B------:R-:W2:Y:S01]  /*13de0*/  MUFU.EX2 R0, R0 ;  /* 0x0000000000007308 */ /* 0x000ea20000000800 */
[C---:B------:R-:W-:Y:S01]  /*13df0*/  FMUL.FTZ R45, R3.reuse, R125 ;  /* 0x0000007d032d7220 */ /* 0x040fe20000410000 */
[----:B------:R-:W-:Y:S01]  /*13e00*/  MOV R125, R239 ;  /* 0x000000ef007d7202 */ /* 0x000fe20000000f00 */
[----:B------:R-:W-:Y:S02]  /*13e10*/  IMAD.MOV.U32 R193, RZ, RZ, R236 ;  /* 0x000000ffffc17224 */ /* 0x000fe400078e00ec */
[C---:B------:R-:W-:Y:S01]  /*13e20*/  FMUL.FTZ R40, R3.reuse, R120 ;  /* 0x0000007803287220 */ /* 0x040fe20000410000 */
[----:B------:R-:W-:Y:S01]  /*13e30*/  MOV R120, R235 ;  /* 0x000000eb00787202 */ /* 0x000fe20000000f00 */
[----:B------:R-:W-:Y:S02]  /*13e40*/  IMAD.MOV.U32 R147, RZ, RZ, R28 ;  /* 0x000000ffff937224 */ /* 0x000fe400078e001c */
[C---:B------:R-:W-:Y:S02]  /*13e50*/  FMUL.FTZ R12, R3.reuse, R160 ;  /* 0x000000a0030c7220 */ /* 0x040fe40000410000 */
[----:B------:R-:W-:Y:S01]  /*13e60*/  FMUL.FTZ R13, R3, R161 ;  /* 0x000000a1030d7220 */ /* 0x000fe20000410000 */
[----:B------:R-:W-:Y:S01]  /*13e70*/  F2FP.PACK_AB R177, R47, R147 ;  /* 0x000000932fb1723e */ /* 0x000fe200000000ff */
[C---:B------:R-:W-:Y:S01]  /*13e80*/  FMUL.FTZ R24, R3.reuse, R104 ;  /* 0x0000006803187220 */ /* 0x040fe20000410000 */
[----:B------:R-:W-:Y:S01]  /*13e90*/  MOV R161, R49 ;  /* 0x0000003100a17202 */ /* 0x000fe20000000f00 */
[----:B-1----:R-:W-:Y:S02]  /*13ea0*/  FFMA.FTZ R2, R192, c[0x0][0x2d0], -R149 ;  /* 0x0000b400c0027a23 */ /* 0x002fe40000010895 */
[----:B------:R-:W-:Y:S02]  /*13eb0*/  IMAD.MOV.U32 R192, RZ, RZ, R248 ;  /* 0x000000ffffc07224 */ /* 0x000fe400078e00f8 */
[-C--:B---3--:R-:W-:Y:S01]  /*13ec0*/  HMMA.16816.F32 R4, R176, R20.reuse, R4 ;  /* 0x00000014b004723c */ /* 0x088fe20000001804 */
[----:B------:R1:W-:Y:S02]  /*13ed0*/  MUFU.EX2 R248, R2 ;  /* 0x0000000200f87308 */ /* 0x0003e40000000800 */
[C---:B------:R-:W-:Y:S02]  /*13ee0*/  FMUL.FTZ R25, R3.reuse, R105 ;  /* 0x0000006903197220 */ /* 0x040fe40000410000 */
[C---:B--2---:R-:W-:Y:S01]  /*13ef0*/  FMUL.FTZ R11, R0.reuse, R159 ;  /* 0x0000009f000b7220 */ /* 0x044fe20000410000 */
[----:B------:R-:W-:Y:S01]  /*13f00*/  MOV R159, R247 ;  /* 0x000000f7009f7202 */ /* 0x000fe20000000f00 */
[C---:B------:R-:W-:Y:S02]  /*13f10*/  FMUL.FTZ R10, R0.reuse, R158 ;  /* 0x0000009e000a7220 */ /* 0x040fe40000410000 */
[----:B------:R-:W-:Y:S03]  /*13f20*/  IMAD.MOV.U32 R158, RZ, RZ, R240 ;  /* 0x000000ffff9e7224 */ /* 0x000fe600078e00f0 */
[C---:B------:R-:W-:Y:S02]  /*13f30*/  FMUL.FTZ R46, R0.reuse, R126 ;  /* 0x0000007e002e7220 */ /* 0x040fe40000410000 */
[C---:B------:R-:W-:Y:S04]  /*13f40*/  HMMA.16816.F32 R8, R180.reuse, R20, R8 ;  /* 0x00000014b408723c */ /* 0x040fe80000001808 */
[----:B------:R-:W-:Y:S02]  /*13f50*/  IMAD.MOV.U32 R126, RZ, RZ, R234 ;  /* 0x000000ffff7e7224 */ /* 0x000fe400078e00ea */
[C---:B------:R-:W-:Y:S02]  /*13f60*/  FMUL.FTZ R14, R0.reuse, R162 ;  /* 0x000000a2000e7220 */ /* 0x040fe40000410000 */
[----:B------:R-:W-:Y:S04]  /*13f70*/  FMUL.FTZ R15, R0, R163 ;  /* 0x000000a3000f7220 */ /* 0x000fe80000410000 */
[--C-:B-1----:R-:W-:Y:S02]  /*13f80*/  FFMA.FTZ R2, R194, c[0x0][0x2d0], -R150.reuse ;  /* 0x0000b400c2027a23 */ /* 0x102fe40000010896 */
[C---:B------:R-:W-:Y:S01]  /*13f90*/  FMUL.FTZ R20, R140.reuse, R100 ;  /* 0x000000648c147220 */ /* 0x040fe20000410000 */
[-C--:B------:R-:W-:Y:S01]  /*13fa0*/  HMMA.16816.F32 R12, R180, R22.reuse, R12 ;  /* 0x00000016b40c723c */ /* 0x080fe2000000180c */
[----:B------:R1:W-:Y:S02]  /*13fb0*/  MUFU.EX2 R247, R2 ;  /* 0x0000000200f77308 */ /* 0x0003e40000000800 */
[----:B------:R-:W-:Y:S02]  /*13fc0*/  FMUL.FTZ R21, R140, R101 ;  /* 0x000000658c157220 */ /* 0x000fe40000410000 */
[C---:B------:R-:W-:Y:S02]  /*13fd0*/  FMUL.FTZ R26, R0.reuse, R106 ;  /* 0x0000006a001a7220 */ /* 0x040fe40000410000 */
[----:B------:R-:W-:Y:S01]  /*13fe0*/  FMUL.FTZ R27, R0, R107 ;  /* 0x0000006b001b7220 */ /* 0x000fe20000410000 */
[C---:B------:R-:W-:Y:S01]  /*13ff0*/  HMMA.16816.F32 R16, R176.reuse, R22, R16 ;  /* 0x00000016b010723c */ /* 0x040fe20000001810 */
[----:B------:R-:W-:Y:S03]  /*14000*/  LDSM.16.MT88.4 R104, [R209+0x2100] ;  /* 0x00210000d168783b */ /* 0x000fe60000004200 */
[C---:B------:R-:W-:Y:S02]  /*14010*/  FMUL.FTZ R28, R3.reuse, R108 ;  /* 0x0000006c031c7220 */ /* 0x040fe40000410000 */
[----:B------:R-:W-:Y:S02]  /*14020*/  FMUL.FTZ R29, R3, R109 ;  /* 0x0000006d031d7220 */ /* 0x000fe40000410000 */
[C---:B------:R-:W-:Y:S04]  /*14030*/  FMUL.FTZ R22, R141.reuse, R102 ;  /* 0x000000668d167220 */ /* 0x040fe80000410000 */
[----:B------:R-:W-:Y:S02]  /*14040*/  FMUL.FTZ R23, R141, R103 ;  /* 0x000000678d177220 */ /* 0x000fe40000410000 */
[----:B------:R-:W2:Y:S01]  /*14050*/  LDSM.16.MT88.4 R100, [R210+0x1100] ;  /* 0x00110000d264783b */ /* 0x000ea20000004200 */
[----:B------:R-:W-:Y:S02]  /*14060*/  FMUL.FTZ R49, R140, R129 ;  /* 0x000000818c317220 */ /* 0x000fe40000410000 */
[----:B-1----:R-:W-:Y:S02]  /*14070*/  FFMA.FTZ R2, R195, c[0x0][0x2d0], -R150 ;  /* 0x0000b400c3027a23 */ /* 0x002fe40000010896 */
[-C--:B------:R-:W-:Y:S02]  /*14080*/  HMMA.16816.F32 R20, R176, R36.reuse, R20 ;  /* 0x00000024b014723c */ /* 0x080fe40000001814 */
[----:B------:R1:W-:Y:S01]  /*14090*/  MUFU.EX2 R246, R2 ;  /* 0x0000000200f67308 */ /* 0x0003e20000000800 */
[----:B------:R-:W-:Y:S02]  /*140a0*/  IMAD.MOV.U32 R195, RZ, RZ, R243 ;  /* 0x000000ffffc37224 */ /* 0x000fe400078e00f3 */
[C---:B------:R-:W-:Y:S02]  /*140b0*/  FMUL.FTZ R30, R0.reuse, R110 ;  /* 0x0000006e001e7220 */ /* 0x040fe40000410000 */
[----:B------:R-:W-:Y:S01]  /*140c0*/  FMUL.FTZ R31, R0, R111 ;  /* 0x0000006f001f7220 */ /* 0x000fe20000410000 */
[C---:B------:R-:W-:Y:S04]  /*140d0*/  HMMA.16816.F32 R24, R180.reuse, R36, R24 ;  /* 0x00000024b418723c */ /* 0x040fe80000001818 */
[----:B------:R-:W-:Y:S01]  /*140e0*/  FMUL.FTZ R41, R3, R121 ;  /* 0x0000007903297220 */ /* 0x000fe20000410000 */
[----:B------:R-:W-:Y:S01]  /*140f0*/  MOV R121, R66 ;  /* 0x0000004200797202 */ /* 0x000fe20000000f00 */
[C---:B------:R-:W-:Y:S02]  /*14100*/  FMUL.FTZ R66, R141.reuse, R138 ;  /* 0x0000008a8d427220 */ /* 0x040fe40000410000 */
[-C--:B------:R-:W-:Y:S04]  /*14110*/  HMMA.16816.F32 R28, R180, R38.reuse, R28 ;  /* 0x00000026b41c723c */ /* 0x080fe8000000181c */
[C---:B------:R-:W-:Y:S02]  /*14120*/  FMUL.FTZ R36, R140.reuse, R116 ;  /* 0x000000748c247220 */ /* 0x040fe40000410000 */
[----:B------:R-:W-:Y:S02]  /*14130*/  FMUL.FTZ R37, R140, R117 ;  /* 0x000000758c257220 */ /* 0x000fe40000410000 */
[C---:B------:R-:W-:Y:S04]  /*14140*/  HMMA.16816.F32 R32, R176.reuse, R38, R32 ;  /* 0x00000026b020723c */ /* 0x040fe80000001820 */
[--C-:B-1----:R-:W-:Y:S02]  /*14150*/  FFMA.FTZ R2, R188, c[0x0][0x2d0], -R149.reuse ;  /* 0x0000b400bc027a23 */ /* 0x102fe40000010895 */
[C---:B------:R-:W-:Y:S02]  /*14160*/  FMUL.FTZ R42, R0.reuse, R122 ;  /* 0x0000007a002a7220 */ /* 0x040fe40000410000 */
[----:B------:R1:W-:Y:S01]  /*14170*/  MUFU.EX2 R245, R2 ;  /* 0x0000000200f57308 */ /* 0x0003e20000000800 */
[C---:B------:R-:W-:Y:S03]  /*14180*/  FMUL.FTZ R38, R141.reuse, R118 ;  /* 0x000000768d267220 */ /* 0x040fe60000410000 */
[C---:B------:R-:W-:Y:S02]  /*14190*/  FMUL.FTZ R39, R141.reuse, R119 ;  /* 0x000000778d277220 */ /* 0x040fe40000410000 */
[----:B------:R-:W-:Y:S01]  /*141a0*/  LDSM.16.MT88.4 R116, [R209+0x1500] ;  /* 0x00150000d174783b */ /* 0x000fe20000004200 */
[C---:B------:R-:W-:Y:S01]  /*141b0*/  FMUL.FTZ R43, R0.reuse, R123 ;  /* 0x0000007b002b7220 */ /* 0x040fe20000410000 */
[----:B------:R-:W-:Y:S01]  /*141c0*/  MOV R123, R51 ;  /* 0x00000033007b7202 */ /* 0x000fe20000000f00 */
[C---:B------:R-:W-:Y:S02]  /*141d0*/  FMUL.FTZ R51, R141.reuse, R131 ;  /* 0x000000838d337220 */ /* 0x040fe40000410000 */
[-C--:B------:R-:W-:Y:S03]  /*141e0*/  HMMA.16816.F32 R36, R176, R52.reuse, R36 ;  /* 0x00000034b024723c */ /* 0x080fe60000001824 */
[----:B------:R-:W-:Y:S02]  /*141f0*/  FMUL.FTZ R47, R0, R127 ;  /* 0x0000007f002f7220 */ /* 0x000fe40000410000 */
        /* <DEDUP_REMOVED lines=33> */
[C---:B------:R-:W-:Y:S04]  /*14410*/  FMUL.FTZ R65, R140.reuse, R137 ;  /* 0x000000898c417220 */ /* 0x040fe80000410000 */
[----:B------:R-:W-:Y:S02]  /*14420*/  IMAD.MOV.U32 R194, RZ, RZ, R64 ;  /* 0x000000ffffc27224 */ /* 0x000fe400078e0040 */
[----:B------:R-:W-:Y:S02]  /*14430*/  FMUL.FTZ R64, R140, R136 ;  /* 0x000000888c407220 */ /* 0x000fe40000410000 */
[----:B------:R-:W-:Y:S01]  /*14440*/  LDSM.16.MT88.4 R136, [R210+0x1d00] ;  /* 0x001d0000d288783b */ /* 0x000fe20000004200 */
[C---:B------:R-:W-:Y:S02]  /*14450*/  FMUL.FTZ R70, R141.reuse, R70 ;  /* 0x000000468d467220 */ /* 0x040fe40000410000 */
[----:B------:R-:W-:Y:S02]  /*14460*/  FMUL.FTZ R71, R141, R71 ;  /* 0x000000478d477220 */ /* 0x000fe40000410000 */
[C---:B------:R-:W-:Y:S03]  /*14470*/  HMMA.16816.F32 R64, R176.reuse, R102, R64 ;  /* 0x00000066b040723c */ /* 0x040fe60000001840 */
[----:B------:R-:W2:Y:S01]  /*14480*/  LDSM.16.MT88.4 R100, [R210+0x2100] ;  /* 0x00210000d264783b */ /* 0x000ea20000004200 */
[C---:B------:R-:W-:Y:S02]  /*14490*/  FMUL.FTZ R72, R3.reuse, R72 ;  /* 0x0000004803487220 */ /* 0x040fe40000410000 */
[C---:B------:R-:W-:Y:S02]  /*144a0*/  FMUL.FTZ R73, R3.reuse, R73 ;  /* 0x0000004903497220 */ /* 0x040fe40000410000 */
[-C--:B------:R-:W-:Y:S04]  /*144b0*/  HMMA.16816.F32 R68, R176, R104.reuse, R68 ;  /* 0x00000068b044723c */ /* 0x080fe80000001844 */
[--C-:B-1----:R-:W-:Y:S02]  /*144c0*/  FFMA.FTZ R2, R206, c[0x0][0x2d0], -R151.reuse ;  /* 0x0000b400ce027a23 */ /* 0x102fe40000010897 */
[C---:B------:R-:W-:Y:S02]  /*144d0*/  FMUL.FTZ R74, R0.reuse, R74 ;  /* 0x0000004a004a7220 */ /* 0x040fe40000410000 */
[----:B------:R1:W-:Y:S01]  /*144e0*/  MUFU.EX2 R241, R2 ;  /* 0x0000000200f17308 */ /* 0x0003e20000000800 */
[C---:B------:R-:W-:Y:S03]  /*144f0*/  FMUL.FTZ R75, R0.reuse, R75 ;  /* 0x0000004b004b7220 */ /* 0x040fe60000410000 */
[C---:B------:R-:W-:Y:S02]  /*14500*/  FMUL.FTZ R76, R3.reuse, R76 ;  /* 0x0000004c034c7220 */ /* 0x040fe40000410000 */
[----:B------:R-:W-:Y:S02]  /*14510*/  FMUL.FTZ R77, R3, R77 ;  /* 0x0000004d034d7220 */ /* 0x000fe40000410000 */
[C---:B------:R-:W-:Y:S04]  /*14520*/  HMMA.16816.F32 R72, R180.reuse, R104, R72 ;  /* 0x00000068b448723c */ /* 0x040fe80000001848 */
[C---:B------:R-:W-:Y:S02]  /*14530*/  FMUL.FTZ R78, R0.reuse, R78 ;  /* 0x0000004e004e7220 */ /* 0x040fe40000410000 */
[C---:B------:R-:W-:Y:S02]  /*14540*/  FMUL.FTZ R79, R0.reuse, R79 ;  /* 0x0000004f004f7220 */ /* 0x040fe40000410000 */
[C---:B------:R-:W-:Y:S04]  /*14550*/  FMUL.FTZ R82, R141.reuse, R82 ;  /* 0x000000528d527220 */ /* 0x040fe80000410000 */
[----:B------:R-:W-:Y:S01]  /*14560*/  FMUL.FTZ R83, R141, R83 ;  /* 0x000000538d537220 */ /* 0x000fe20000410000 */
[-C--:B------:R-:W-:Y:S03]  /*14570*/  HMMA.16816.F32 R76, R180, R106.reuse, R76 ;  /* 0x0000006ab44c723c */ /* 0x080fe6000000184c */
[----:B-1----:R-:W-:Y:S02]  /*14580*/  FFMA.FTZ R2, R205, c[0x0][0x2d0], -R151 ;  /* 0x0000b400cd027a23 */ /* 0x002fe40000010897 */
[----:B------:R-:W-:Y:S02]  /*14590*/  FMUL.FTZ R88, R3, R88 ;  /* 0x0000005803587220 */ /* 0x000fe40000410000 */
[----:B------:R1:W3:Y:S01]  /*145a0*/  MUFU.EX2 R240, R2 ;  /* 0x0000000200f07308 */ /* 0x0002e20000000800 */
[C---:B------:R-:W-:Y:S01]  /*145b0*/  HMMA.16816.F32 R80, R176.reuse, R106, R80 ;  /* 0x0000006ab050723c */ /* 0x040fe20000001850 */
[----:B------:R-:W4:Y:S03]  /*145c0*/  LDSM.16.MT88.4 R104, [R209+0x500] ;  /* 0x00050000d168783b */ /* 0x000f260000004200 */
[C---:B------:R-:W-:Y:S02]  /*145d0*/  FMUL.FTZ R86, R141.reuse, R86 ;  /* 0x000000568d567220 */ /* 0x040fe40000410000 */
[----:B------:R-:W-:Y:S02]  /*145e0*/  FMUL.FTZ R87, R141, R87 ;  /* 0x000000578d577220 */ /* 0x000fe40000410000 */
[C---:B------:R-:W-:Y:S04]  /*145f0*/  FMUL.FTZ R89, R3.reuse, R89 ;  /* 0x0000005903597220 */ /* 0x040fe80000410000 */
[C---:B------:R-:W-:Y:S01]  /*14600*/  FMUL.FTZ R90, R0.reuse, R90 ;  /* 0x0000005a005a7220 */ /* 0x040fe20000410000 */
[-C--:B--2---:R-:W-:Y:S03]  /*14610*/  HMMA.16816.F32 R84, R176, R100.reuse, R84 ;  /* 0x00000064b054723c */ /* 0x084fe60000001854 */
[C---:B------:R-:W-:Y:S02]  /*14620*/  FMUL.FTZ R91, R0.reuse, R91 ;  /* 0x0000005b005b7220 */ /* 0x040fe40000410000 */
[C---:B------:R-:W-:Y:S02]  /*14630*/  FMUL.FTZ R92, R3.reuse, R92 ;  /* 0x0000005c035c7220 */ /* 0x040fe40000410000 */
[----:B------:R-:W-:Y:S02]  /*14640*/  FMUL.FTZ R93, R3, R93 ;  /* 0x0000005d035d7220 */ /* 0x000fe40000410000 */
[----:B------:R-:W-:Y:S01]  /*14650*/  FMUL.FTZ R94, R0, R94 ;  /* 0x0000005e005e7220 */ /* 0x000fe20000410000 */
[C---:B------:R-:W-:Y:S04]  /*14660*/  HMMA.16816.F32 R88, R180.reuse, R100, R88 ;  /* 0x00000064b458723c */ /* 0x040fe80000001858 */
[--C-:B-1----:R-:W-:Y:S01]  /*14670*/  FFMA.FTZ R2, R207, c[0x0][0x2d0], -R184.reuse ;  /* 0x0000b400cf027a23 */ /* 0x102fe200000108b8 */
[----:B---3--:R-:W-:Y:S01]  /*14680*/  F2FP.PACK_AB R108, R240, R241 ;  /* 0x000000f1f06c723e */ /* 0x008fe200000000ff */
[----:B------:R-:W-:Y:S01]  /*14690*/  FMUL.FTZ R95, R0, R95 ;  /* 0x0000005f005f7220 */ /* 0x000fe20000410000 */
[----:B------:R-:W-:Y:S01]  /*146a0*/  F2FP.PACK_AB R100, R248, R251 ;  /* 0x000000fbf864723e */ /* 0x000fe200000000ff */
[----:B------:R1:W-:Y:S01]  /*146b0*/  MUFU.EX2 R239, R2 ;  /* 0x0000000200ef7308 */ /* 0x0003e20000000800 */
[----:B------:R-:W-:Y:S03]  /*146c0*/  F2FP.PACK_AB R101, R246, R247 ;  /* 0x000000f7f665723e */ /* 0x000fe600000000ff */
[C---:B------:R-:W-:Y:S01]  /*146d0*/  FMUL.FTZ R98, R141.reuse, R98 ;  /* 0x000000628d627220 */ /* 0x040fe20000410000 */
[-C--:B------:R-:W-:Y:S01]  /*146e0*/  HMMA.16816.F32 R92, R180, R102.reuse, R92 ;  /* 0x00000066b45c723c */ /* 0x080fe2000000185c */
[----:B------:R-:W-:Y:S02]  /*146f0*/  LDSM.16.MT88.4 R180, [R209+0x2d00] ;  /* 0x002d0000d1b4783b */ /* 0x000fe40000004200 */
[----:B------:R-:W-:Y:S02]  /*14700*/  FMUL.FTZ R99, R141, R99 ;  /* 0x000000638d637220 */ /* 0x000fe40000410000 */
[----:B------:R-:W-:Y:S05]  /*14710*/  FFMA.FTZ R120, R120, c[0x0][0x2d0], -R149 ;  /* 0x0000b40078787a23 */ /* 0x000fea0000010895 */
[----:B------:R-:W-:Y:S07]  /*14720*/  HMMA.16816.F32 R96, R176, R102, R96 ;  /* 0x00000066b060723c */ /* 0x000fee0000001860 */
[----:B------:R-:W-:Y:S01]  /*14730*/  F2FP.PACK_AB R102, R244, R245 ;  /* 0x000000f5f466723e */ /* 0x000fe200000000ff */
[--C-:B-1----:R-:W-:Y:S01]  /*14740*/  FFMA.FTZ R2, R227, c[0x0][0x2d0], -R184.reuse ;  /* 0x0000b400e3027a23 */ /* 0x102fe200000108b8 */
[----:B------:R-:W-:Y:S03]  /*14750*/  F2FP.PACK_AB R103, R242, R243 ;  /* 0x000000f3f267723e */ /* 0x000fe600000000ff */
[----:B------:R1:W2:Y:S04]  /*14760*/  MUFU.EX2 R238, R2 ;  /* 0x0000000200ee7308 */ /* 0x0002a80000000800 */
[-C--:B----4-:R-:W-:Y:S05]  /*14770*/  HMMA.16816.F32 R4, R100, R104.reuse, R4 ;  /* 0x000000686404723c */ /* 0x090fea0000001804 */
[--C-:B-1----:R-:W-:Y:S01]  /*14780*/  FFMA.FTZ R2, R228, c[0x0][0x2d0], -R151.reuse ;  /* 0x0000b400e4027a23 */ /* 0x102fe20000010897 */
[----:B--2---:R-:W-:Y:S01]  /*14790*/  F2FP.PACK_AB R109, R238, R239 ;  /* 0x000000efee6d723e */ /* 0x004fe200000000ff */
        /* <DEDUP_REMOVED lines=31> */
[----:B-1----:R-:W-:Y:S01]  /*14990*/  FFMA.FTZ R2, R252, c[0x0][0x2d0], -R150 ;  /* 0x0000b400fc027a23 */ /* 0x002fe20000010896 */
[----:B------:R-:W-:Y:S03]  /*149a0*/  MOV R252, R154 ;  /* 0x0000009a00fc7202 */ /* 0x000fe60000000f00 */
[-C--:B--2---:R-:W-:Y:S01]  /*149b0*/  HMMA.16816.F32 R52, R100, R104.reuse, R52 ;  /* 0x000000686434723c */ /* 0x084fe20000001834 */
[----:B------:R1:W2:Y:S07]  /*149c0*/  MUFU.EX2 R229, R2 ;  /* 0x0000000200e57308 */ /* 0x0002ae0000000800 */
[C---:B------:R-:W-:Y:S08]  /*149d0*/  HMMA.16816.F32 R56, R108.reuse, R104, R56 ;  /* 0x000000686c38723c */ /* 0x040ff00000001838 */
[-C--:B------:R-:W-:Y:S08]  /*149e0*/  HMMA.16816.F32 R60, R108, R106.reuse, R60 ;  /* 0x0000006a6c3c723c */ /* 0x080ff0000000183c */
[C---:B------:R-:W-:Y:S04]  /*149f0*/  HMMA.16816.F32 R64, R100.reuse, R106, R64 ;  /* 0x0000006a6440723c */ /* 0x040fe80000001840 */
[----:B-1----:R-:W-:Y:S02]  /*14a00*/  FFMA.FTZ R2, R126, c[0x0][0x2d0], -R149 ;  /* 0x0000b4007e027a23 */ /* 0x002fe40000010895 */
[----:B------:R-:W-:Y:S01]  /*14a10*/  IMAD.MOV.U32 R126, RZ, RZ, R125 ;  /* 0x000000ffff7e7224 */ /* 0x000fe200078e007d */
[----:B------:R-:W-:Y:S01]  /*14a20*/  MOV R125, R124 ;  /* 0x0000007c007d7202 */ /* 0x000fe20000000f00 */
[-C--:B----4-:R-:W-:Y:S01]  /*14a30*/  HMMA.16816.F32 R68, R100, R112.reuse, R68 ;  /* 0x000000706444723c */ /* 0x090fe20000001844 */
[----:B------:R1:W4:Y:S03]  /*14a40*/  MUFU.EX2 R230, R2 ;  /* 0x0000000200e67308 */ /* 0x0003260000000800 */
[----:B------:R-:W-:Y:S02]  /*14a50*/  IMAD.MOV.U32 R127, RZ, RZ, R126 ;  /* 0x000000ffff7f7224 */ /* 0x000fe400078e007e */
[----:B------:R-:W-:Y:S02]  /*14a60*/  IMAD.MOV.U32 R126, RZ, RZ, R125 ;  /* 0x000000ffff7e7224 */ /* 0x000fe400078e007d */
[C---:B------:R-:W-:Y:S04]  /*14a70*/  HMMA.16816.F32 R72, R108.reuse, R112, R72 ;  /* 0x000000706c48723c */ /* 0x040fe80000001848 */
[----:B------:R-:W-:Y:S02]  /*14a80*/  IMAD.MOV.U32 R124, RZ, RZ, R195 ;  /* 0x000000ffff7c7224 */ /* 0x000fe400078e00c3 */
[----:B------:R-:W-:Y:S01]  /*14a90*/  IMAD.MOV.U32 R195, RZ, RZ, R194 ;  /* 0x000000ffffc37224 */ /* 0x000fe200078e00c2 */
[----:B------:R-:W-:Y:S01]  /*14aa0*/  MOV R194, R123 ;  /* 0x0000007b00c27202 */ /* 0x000fe20000000f00 */
[-C--:B------:R-:W-:Y:S04]  /*14ab0*/  HMMA.16816.F32 R76, R108, R114.reuse, R76 ;  /* 0x000000726c4c723c */ /* 0x080fe8000000184c */
[----:B------:R-:W-:Y:S01]  /*14ac0*/  IMAD.MOV.U32 R123, RZ, RZ, R192 ;  /* 0x000000ffff7b7224 */ /* 0x000fe200078e00c0 */
[----:B------:R-:W-:Y:S01]  /*14ad0*/  MOV R125, R124 ;  /* 0x0000007c007d7202 */ /* 0x000fe20000000f00 */
[----:B------:R-:W-:Y:S01]  /*14ae0*/  IMAD.MOV.U32 R192, RZ, RZ, R165 ;  /* 0x000000ffffc07224 */ /* 0x000fe200078e00a5 */
[----:B------:R-:W-:Y:S01]  /*14af0*/  MOV R165, R224 ;  /* 0x000000e000a57202 */ /* 0x000fe20000000f00 */
[C---:B------:R-:W-:Y:S01]  /*14b00*/  HMMA.16816.F32 R80, R100.reuse, R114, R80 ;  /* 0x000000726450723c */ /* 0x040fe20000001850 */
[----:B------:R-:W-:Y:S03]  /*14b10*/  LDSM.16.MT88.4 R112, [R210+0x900] ;  /* 0x00090000d270783b */ /* 0x000fe60000004200 */
[----:B-1----:R-:W-:Y:S02]  /*14b20*/  FFMA.FTZ R2, R250, c[0x0][0x2d0], -R150 ;  /* 0x0000b400fa027a23 */ /* 0x002fe40000010896 */
[----:B------:R-:W-:Y:S02]  /*14b30*/  IMAD.MOV.U32 R124, RZ, RZ, R195 ;  /* 0x000000ffff7c7224 */ /* 0x000fe400078e00c3 */
[-C--:B---3--:R-:W-:Y:S01]  /*14b40*/  HMMA.16816.F32 R84, R100, R116.reuse, R84 ;  /* 0x000000746454723c */ /* 0x088fe20000001854 */
[----:B------:R1:W-:Y:S01]  /*14b50*/  MUFU.EX2 R227, R2 ;  /* 0x0000000200e37308 */ /* 0x0003e20000000800 */
[----:B------:R3:W5:Y:S02]  /*14b60*/  LDL.LU R224, [R1+0x78] ;  /* 0x0000780001e07983 */ /* 0x0007640000300800 */
[----:B------:R-:W-:Y:S01]  /*14b70*/  IMAD.MOV.U32 R195, RZ, RZ, R194 ;  /* 0x000000ffffc37224 */ /* 0x000fe200078e00c2 */
[----:B------:R-:W-:Y:S01]  /*14b80*/  MOV R194, R123 ;  /* 0x0000007b00c27202 */ /* 0x000fe20000000f00 */
[----:B------:R-:W-:Y:S02]  /*14b90*/  IMAD.MOV.U32 R123, RZ, RZ, R192 ;  /* 0x000000ffff7b7224 */ /* 0x000fe400078e00c0 */
[C---:B------:R-:W-:Y:S04]  /*14ba0*/  HMMA.16816.F32 R88, R108.reuse, R116, R88 ;  /* 0x000000746c58723c */ /* 0x040fe80000001858 */
[----:B------:R-:W-:Y:S01]  /*14bb0*/  IMAD.MOV.U32 R192, RZ, RZ, R165 ;  /* 0x000000ffffc07224 */ /* 0x000fe200078e00a5 */
[----:B------:R-:W-:Y:S01]  /*14bc0*/  MOV R165, R213 ;  /* 0x000000d500a57202 */ /* 0x000fe20000000f00 */
[----:B------:R-:W-:Y:S01]  /*14bd0*/  FFMA.FTZ R104, R125, c[0x0][0x2d0], -R151 ;  /* 0x0000b4007d687a23 */ /* 0x000fe20000010897 */
[----:B------:R3:W5:Y:S01]  /*14be0*/  LDL.LU R213, [R1+0x74] ;  /* 0x0000740001d57983 */ /* 0x0007620000300800 */
[-C--:B------:R-:W-:Y:S02]  /*14bf0*/  HMMA.16816.F32 R92, R108, R118.reuse, R92 ;  /* 0x000000766c5c723c */ /* 0x080fe4000000185c */
[----:B------:R3:W-:Y:S02]  /*14c00*/  MUFU.EX2 R205, R104 ;  /* 0x0000006800cd7308 */ /* 0x0007e40000000800 */
[----:B------:R-:W-:Y:S04]  /*14c10*/  IMAD.MOV.U32 R250, RZ, RZ, R153 ;  /* 0x000000fffffa7224 */ /* 0x000fe800078e0099 */
[----:B------:R-:W-:Y:S01]  /*14c20*/  HMMA.16816.F32 R96, R100, R118, R96 ;  /* 0x000000766460723c */ /* 0x000fe20000001860 */
[----:B------:R-:W-:Y:S03]  /*14c30*/  LDSM.16.MT88.4 R116, [R209+0x1900] ;  /* 0x00190000d174783b */ /* 0x000fe60000004200 */
        /* <DEDUP_REMOVED lines=11> */
[----:B---3--:R-:W-:Y:S01]  /*14cf0*/  F2FP.PACK_AB R108, R205, R206 ;  /* 0x000000cecd6c723e */ /* 0x008fe200000000ff */
[----:B------:R-:W-:Y:S02]  /*14d00*/  IMAD.MOV.U32 R124, RZ, RZ, R195 ;  /* 0x000000ffff7c7224 */ /* 0x000fe400078e00c3 */
[----:B------:R-:W-:Y:S01]  /*14d10*/  IMAD.MOV.U32 R195, RZ, RZ, R194 ;  /* 0x000000ffffc37224 */ /* 0x000fe200078e00c2 */
[----:B------:R-:W-:Y:S01]  /*14d20*/  MOV R194, R123 ;  /* 0x0000007b00c27202 */ /* 0x000fe20000000f00 */
[----:B------:R-:W-:Y:S03]  /*14d30*/  IMAD.MOV.U32 R123, RZ, RZ, R192 ;  /* 0x000000ffff7b7224 */ /* 0x000fe600078e00c0 */
[----:B------:R-:W-:Y:S01]  /*14d40*/  IMAD.MOV.U32 R192, RZ, RZ, R193 ;  /* 0x000000ffffc07224 */ /* 0x000fe200078e00c1 */
[----:B------:R-:W-:Y:S01]  /*14d50*/  MOV R193, R159 ;  /* 0x0000009f00c17202 */ /* 0x000fe20000000f00 */
[----:B------:R-:W-:Y:S02]  /*14d60*/  IMAD.MOV.U32 R159, RZ, RZ, R157 ;  /* 0x000000ffff9f7224 */ /* 0x000fe400078e009d */
[----:B------:R-:W-:Y:S01]  /*14d70*/  IMAD.MOV.U32 R157, RZ, RZ, R197 ;  /* 0x000000ffff9d7224 */ /* 0x000fe200078e00c5 */
[----:B------:R-:W-:Y:S02]  /*14d80*/  MOV R197, R203 ;  /* 0x000000cb00c57202 */ /* 0x000fe40000000f00 */
[----:B------:R1:W-:Y:S02]  /*14d90*/  MUFU.EX2 R203, R2 ;  /* 0x0000000200cb7308 */ /* 0x0003e40000000800 */
[----:B-1----:R-:W-:Y:S02]  /*14da0*/  FFMA.FTZ R2, R200, c[0x0][0x2d0], -R184 ;  /* 0x0000b400c8027a23 */ /* 0x002fe400000108b8 */
[----:B------:R-:W-:Y:S06]  /*14db0*/  IMAD.MOV.U32 R200, RZ, RZ, R201 ;  /* 0x000000ffffc87224 */ /* 0x000fec00078e00c9 */
[----:B------:R1:W2:Y:S02]  /*14dc0*/  MUFU.EX2 R201, R2 ;  /* 0x0000000200c97308 */ /* 0x0002a40000000800 */
[----:B-1----:R-:W-:Y:S01]  /*14dd0*/  FFMA.FTZ R2, R124, c[0x0][0x2d0], -R151 ;  /* 0x0000b4007c027a23 */ /* 0x002fe20000010897 */
[----:B--2---:R-:W-:Y:S01]  /*14de0*/  F2FP.PACK_AB R109, R201, R203 ;  /* 0x000000cbc96d723e */ /* 0x004fe200000000ff */
[----:B------:R-:W-:Y:S01]  /*14df0*/  IMAD.MOV.U32 R124, RZ, RZ, R195 ;  /* 0x000000ffff7c7224 */ /* 0x000fe200078e00c3 */
[----:B------:R-:W-:Y:S01]  /*14e00*/  MOV R195, R194 ;  /* 0x000000c200c37202 */ /* 0x000fe20000000f00 */
[----:B------:R-:W-:Y:S02]  /*14e10*/  IMAD.MOV.U32 R194, RZ, RZ, R123 ;  /* 0x000000ffffc27224 */ /* 0x000fe400078e007b */
[----:B------:R-:W-:Y:S01]  /*14e20*/  IMAD.MOV.U32 R123, RZ, RZ, R192 ;  /* 0x000000ffff7b7224 */ /* 0x000fe200078e00c0 */
[----:B------:R-:W-:Y:S01]  /*14e30*/  MOV R192, R163 ;  /* 0x000000a300c07202 */ /* 0x000fe20000000f00 */
[----:B------:R-:W-:Y:S02]  /*14e40*/  IMAD.MOV.U32 R163, RZ, RZ, R202 ;  /* 0x000000ffffa37224 */ /* 0x000fe400078e00ca */
[----:B------:R1:W-:Y:S02]  /*14e50*/  MUFU.EX2 R202, R2 ;  /* 0x0000000200ca7308 */ /* 0x0003e40000000800 */
[----:B-1----:R-:W-:Y:S08]  /*14e60*/  FFMA.FTZ R2, R200, c[0x0][0x2d0], -R151 ;  /* 0x0000b400c8027a23 */ /* 0x002ff00000010897 */
[----:B------:R1:W2:Y:S02]  /*14e70*/  MUFU.EX2 R200, R2 ;  /* 0x0000000200c87308 */ /* 0x0002a40000000800 */
[--C-:B-1----:R-:W-:Y:S01]  /*14e80*/  FFMA.FTZ R2, R199, c[0x0][0x2d0], -R184.reuse ;  /* 0x0000b400c7027a23 */ /* 0x102fe200000108b8 */
[----:B--2---:R-:W-:Y:S07]  /*14e90*/  F2FP.PACK_AB R110, R200, R202 ;  /* 0x000000cac86e723e */ /* 0x004fee00000000ff */
[----:B------:R1:W-:Y:S02]  /*14ea0*/  MUFU.EX2 R199, R2 ;  /* 0x0000000200c77308 */ /* 0x0003e40000000800 */
[----:B-1----:R-:W-:Y:S02]  /*14eb0*/  FFMA.FTZ R2, R124, c[0x0][0x2d0], -R184 ;  /* 0x0000b4007c027a23 */ /* 0x002fe400000108b8 */
[----:B------:R-:W-:Y:S01]  /*14ec0*/  IMAD.MOV.U32 R124, RZ, RZ, R194 ;  /* 0x000000ffff7c7224 */ /* 0x000fe200078e00c2 */
[----:B------:R-:W-:Y:S01]  /*14ed0*/  MOV R194, R122 ;  /* 0x0000007a00c27202 */ /* 0x000fe20000000f00 */
[----:B------:R-:W-:Y:S02]  /*14ee0*/  IMAD.MOV.U32 R122, RZ, RZ, R121 ;  /* 0x000000ffff7a7224 */ /* 0x000fe400078e0079 */
[----:B------:R-:W-:Y:S01]  /*14ef0*/  IMAD.MOV.U32 R121, RZ, RZ, R162 ;  /* 0x000000ffff797224 */ /* 0x000fe200078e00a2 */
[----:B------:R-:W-:Y:S02]  /*14f00*/  MOV R162, R198 ;  /* 0x000000c600a27202 */ /* 0x000fe40000000f00 */
[----:B------:R-:W1:Y:S02]  /*14f10*/  MUFU.EX2 R198, R2 ;  /* 0x0000000200c67308 */ /* 0x000e640000000800 */
[----:B-1----:R-:W-:Y:S01]  /*14f20*/  F2FP.PACK_AB R111, R198, R199 ;  /* 0x000000c7c66f723e */ /* 0x002fe200000000ff */
[----:B------:R-:W-:Y:S02]  /*14f30*/  FFMA.FTZ R2, R123, c[0x0][0x2d0], -R149 ;  /* 0x0000b4007b027a23 */ /* 0x000fe40000010895 */
[----:B------:R-:W-:Y:S02]  /*14f40*/  IMAD.MOV.U32 R123, RZ, RZ, R193 ;  /* 0x000000ffff7b7224 */ /* 0x000fe400078e00c1 */
[----:B------:R-:W-:Y:S01]  /*14f50*/  IMAD.MOV.U32 R193, RZ, RZ, R159 ;  /* 0x000000ffffc17224 */ /* 0x000fe200078e009f */
[----:B------:R-:W-:Y:S01]  /*14f60*/  MOV R159, R197 ;  /* 0x000000c5009f7202 */ /* 0x000fe20000000f00 */
[C---:B------:R-:W-:Y:S01]  /*14f70*/  HMMA.16816.F32 R8, R108.reuse, R104, R8 ;  /* 0x000000686c08723c */ /* 0x040fe20000001808 */
[----:B------:R1:W-:Y:S07]  /*14f80*/  MUFU.EX2 R197, R2 ;  /* 0x0000000200c57308 */ /* 0x0003ee0000000800 */
[-C--:B------:R-:W-:Y:S08]  /*14f90*/  HMMA.16816.F32 R12, R108, R106.reuse, R12 ;  /* 0x0000006a6c0c723c */ /* 0x080ff0000000180c */
[C---:B------:R-:W-:Y:S01]  /*14fa0*/  HMMA.16816.F32 R16, R100.reuse, R106, R16 ;  /* 0x0000006a6410723c */ /* 0x040fe20000001810 */
[----:B------:R-:W2:Y:S07]  /*14fb0*/  LDSM.16.MT88.4 R104, [R210+0x1900] ;  /* 0x00190000d268783b */ /* 0x000eae0000004200 */
[-C--:B------:R-:W-:Y:S04]  /*14fc0*/  HMMA.16816.F32 R20, R100, R112.reuse, R20 ;  /* 0x000000706414723c */ /* 0x080fe80000001814 */
[----:B-1----:R-:W-:Y:S02]  /*14fd0*/  FFMA.FTZ R2, R194, c[0x0][0x2d0], -R149 ;  /* 0x0000b400c2027a23 */ /* 0x002fe40000010895 */
        /* <DEDUP_REMOVED lines=10> */
[----:B------:R-:W1:Y:S03]  /*15080*/  LDSM.16.MT88.4 R112, [R209+0x2900] ;  /* 0x00290000d170783b */ /* 0x000e660000004200 */
[----:B------:R-:W-:Y:S02]  /*15090*/  IMAD.MOV.U32 R164, RZ, RZ, R196 ;  /* 0x000000ffffa47224 */ /* 0x000fe400078e00c4 */
[----:B------:R3:W-:Y:S02]  /*150a0*/  MUFU.EX2 R196, R2 ;  /* 0x0000000200c47308 */ /* 0x0007e40000000800 */
[-C--:B------:R-:W-:Y:S08]  /*150b0*/  HMMA.16816.F32 R36, R100, R116.reuse, R36 ;  /* 0x000000746424723c */ /* 0x080ff00000001824 */
[C---:B------:R-:W-:Y:S08]  /*150c0*/  HMMA.16816.F32 R40, R108.reuse, R116, R40 ;  /* 0x000000746c28723c */ /* 0x040ff00000001828 */
[-C--:B------:R-:W-:Y:S04]  /*150d0*/  HMMA.16816.F32 R44, R108, R118.reuse, R44 ;  /* 0x000000766c2c723c */ /* 0x080fe8000000182c */
[--C-:B---3--:R-:W-:Y:S01]  /*150e0*/  FFMA.FTZ R2, R124, c[0x0][0x2d0], -R150.reuse ;  /* 0x0000b4007c027a23 */ /* 0x108fe20000010896 */
[----:B------:R-:W-:Y:S03]  /*150f0*/  MOV R124, R195 ;  /* 0x000000c3007c7202 */ /* 0x000fe60000000f00 */
[C---:B------:R-:W-:Y:S01]  /*15100*/  HMMA.16816.F32 R48, R100.reuse, R118, R48 ;  /* 0x000000766430723c */ /* 0x040fe20000001830 */
[----:B------:R-:W3:Y:S01]  /*15110*/  LDSM.16.MT88.4 R116, [R210+0x2900] ;  /* 0x00290000d274783b */ /* 0x000ee20000004200 */
[----:B------:R4:W-:Y:S06]  /*15120*/  MUFU.EX2 R195, R2 ;  /* 0x0000000200c37308 */ /* 0x0009ec0000000800 */
[-C--:B--2---:R-:W-:Y:S08]  /*15130*/  HMMA.16816.F32 R52, R100, R104.reuse, R52 ;  /* 0x000000686434723c */ /* 0x084ff00000001834 */
[C---:B------:R-:W-:Y:S08]  /*15140*/  HMMA.16816.F32 R56, R108.reuse, R104, R56 ;  /* 0x000000686c38723c */ /* 0x040ff00000001838 */
[-C--:B------:R-:W-:Y:S04]  /*15150*/  HMMA.16816.F32 R60, R108, R106.reuse, R60 ;  /* 0x0000006a6c3c723c */ /* 0x080fe8000000183c */
[----:B----4-:R-:W-:Y:S02]  /*15160*/  FFMA.FTZ R2, R123, c[0x0][0x2d0], -R150 ;  /* 0x0000b4007b027a23 */ /* 0x010fe40000010896 */
[----:B------:R-:W-:Y:S02]  /*15170*/  IMAD.MOV.U32 R123, RZ, RZ, R193 ;  /* 0x000000ffff7b7224 */ /* 0x000fe400078e00c1 */
[C---:B------:R-:W-:Y:S01]  /*15180*/  HMMA.16816.F32 R64, R100.reuse, R106, R64 ;  /* 0x0000006a6440723c */ /* 0x040fe20000001840 */
[----:B------:R-:W2:Y:S01]  /*15190*/  LDL.LU R107, [R1+0x4] ;  /* 0x00000400016b7983 */ /* 0x000ea20000300800 */
        /* <DEDUP_REMOVED lines=17> */
[--C-:B-1----:R-:W-:Y:S01]  /*152b0*/  FFMA.FTZ R2, R124, c[0x0][0x2d0], -R150.reuse ;  /* 0x0000b4007c027a23 */ /* 0x102fe20000010896 */
[----:B------:R-:W-:Y:S01]  /*152c0*/  MOV R124, R166 ;  /* 0x000000a6007c7202 */ /* 0x000fe20000000f00 */
[----:B------:R-:W-:Y:S01]  /*152d0*/  FFMA.FTZ R150, R123, c[0x0][0x2d0], -R150 ;  /* 0x0000b4007b967a23 */ /* 0x000fe20000010896 */
[----:B------:R-:W-:Y:S01]  /*152e0*/  MOV R123, R163 ;  /* 0x000000a3007b7202 */ /* 0x000fe20000000f00 */
[----:B------:R-:W-:Y:S01]  /*152f0*/  HMMA.16816.F32 R96, R100, R118, R96 ;  /* 0x000000766460723c */ /* 0x000fe20000001860 */
[----:B------:R1:W-:Y:S03]  /*15300*/  MUFU.EX2 R191, R2 ;  /* 0x0000000200bf7308 */ /* 0x0003e60000000800 */
[----:B------:R-:W-:Y:S01]  /*15310*/  IMAD.MOV.U32 R163, RZ, RZ, R162 ;  /* 0x000000ffffa37224 */ /* 0x000fe200078e00a2 */
[----:B---3--:R-:W-:Y:S01]  /*15320*/  F2FP.PACK_AB R149, R193, R195 ;  /* 0x000000c3c195723e */ /* 0x008fe200000000ff */
[----:B------:R-:W-:Y:S05]  /*15330*/  IMAD.MOV.U32 R162, RZ, RZ, R186 ;  /* 0x000000ffffa27224 */ /* 0x000fea00078e00ba */
[----:B------:R4:W-:Y:S01]  /*15340*/  MUFU.EX2 R190, R150 ;  /* 0x0000009600be7308 */ /* 0x0009e20000000800 */
[--C-:B-1----:R-:W-:Y:S02]  /*15350*/  FFMA.FTZ R2, R122, c[0x0][0x2d0], -R151.reuse ;  /* 0x0000b4007a027a23 */ /* 0x102fe40000010897 */
[----:B------:R-:W-:Y:S07]  /*15360*/  IMAD.MOV.U32 R122, RZ, RZ, R164 ;  /* 0x000000ffff7a7224 */ /* 0x000fee00078e00a4 */
[----:B------:R1:W-:Y:S01]  /*15370*/  MUFU.EX2 R188, R2 ;  /* 0x0000000200bc7308 */ /* 0x0003e20000000800 */
[----:B----4-:R-:W-:Y:S01]  /*15380*/  F2FP.PACK_AB R150, R192, R194 ;  /* 0x000000c2c096723e */ /* 0x010fe200000000ff */
[----:B-1----:R-:W-:Y:S02]  /*15390*/  FFMA.FTZ R2, R121, c[0x0][0x2d0], -R151 ;  /* 0x0000b40079027a23 */ /* 0x002fe40000010897 */
[----:B------:R-:W-:Y:S06]  /*153a0*/  IMAD.MOV.U32 R121, RZ, RZ, R165 ;  /* 0x000000ffff797224 */ /* 0x000fec00078e00a5 */
[----:B------:R1:W3:Y:S02]  /*153b0*/  MUFU.EX2 R189, R2 ;  /* 0x0000000200bd7308 */ /* 0x0002e40000000800 */
[--C-:B-1----:R-:W-:Y:S01]  /*153c0*/  FFMA.FTZ R2, R167, c[0x0][0x2d0], -R184.reuse ;  /* 0x0000b400a7027a23 */ /* 0x102fe200000108b8 */
[----:B---3--:R-:W-:Y:S01]  /*153d0*/  F2FP.PACK_AB R176, R189, R188 ;  /* 0x000000bcbdb0723e */ /* 0x008fe200000000ff */
[----:B------:R-:W1:Y:S06]  /*153e0*/  LDSM.16.MT88.4 R164, [R209+0xd00] ;  /* 0x000d0000d1a4783b */ /* 0x000e6c0000004200 */
[----:B------:R3:W-:Y:S02]  /*153f0*/  MUFU.EX2 R186, R2 ;  /* 0x0000000200ba7308 */ /* 0x0007e40000000800 */
[--C-:B---3--:R-:W-:Y:S08]  /*15400*/  FFMA.FTZ R2, R187, c[0x0][0x2d0], -R184.reuse ;  /* 0x0000b400bb027a23 */ /* 0x108ff000000108b8 */
[----:B------:R3:W4:Y:S02]  /*15410*/  MUFU.EX2 R187, R2 ;  /* 0x0000000200bb7308 */ /* 0x0007240000000800 */
[--C-:B---3--:R-:W-:Y:S01]  /*15420*/  FFMA.FTZ R2, R185, c[0x0][0x2d0], -R151.reuse ;  /* 0x0000b400b9027a23 */ /* 0x108fe20000010897 */
[----:B----4-:R-:W-:Y:S01]  /*15430*/  F2FP.PACK_AB R177, R187, R186 ;  /* 0x000000babbb1723e */ /* 0x010fe200000000ff */
[----:B------:R-:W-:Y:S01]  /*15440*/  FFMA.FTZ R151, R159, c[0x0][0x2d0], -R151 ;  /* 0x0000b4009f977a23 */ /* 0x000fe20000010897 */
[----:B------:R-:W-:Y:S05]  /*15450*/  MOV R159, R158 ;  /* 0x0000009e009f7202 */ /* 0x000fea0000000f00 */
[----:B------:R3:W-:Y:S01]  /*15460*/  MUFU.EX2 R185, R2 ;  /* 0x0000000200b97308 */ /* 0x0007e20000000800 */
[----:B------:R-:W-:Y:S09]  /*15470*/  IMAD.MOV.U32 R158, RZ, RZ, R147 ;  /* 0x000000ffff9e7224 */ /* 0x000ff200078e0093 */
[----:B------:R4:W1:Y:S01]  /*15480*/  MUFU.EX2 R147, R151 ;  /* 0x0000009700937308 */ /* 0x0008620000000800 */
[--C-:B---3--:R-:W-:Y:S02]  /*15490*/  FFMA.FTZ R2, R124, c[0x0][0x2d0], -R184.reuse ;  /* 0x0000b4007c027a23 */ /* 0x108fe400000108b8 */
[----:B------:R-:W-:Y:S01]  /*154a0*/  FFMA.FTZ R184, R148, c[0x0][0x2d0], -R184 ;  /* 0x0000b40094b87a23 */ /* 0x000fe200000108b8 */
[----:B------:R-:W-:Y:S01]  /*154b0*/  F2FP.PACK_AB R148, R196, R197 ;  /* 0x000000c5c494723e */ /* 0x000fe200000000ff */
[----:B------:R-:W-:Y:S01]  /*154c0*/  IMAD.MOV.U32 R124, RZ, RZ, R163 ;  /* 0x000000ffff7c7224 */ /* 0x000fe200078e00a3 */
[----:B------:R-:W-:Y:S01]  /*154d0*/  MOV R163, R162 ;  /* 0x000000a200a37202 */ /* 0x000fe20000000f00 */
[----:B------:R-:W-:Y:S03]  /*154e0*/  IMAD.MOV.U32 R162, RZ, RZ, R146 ;  /* 0x000000ffffa27224 */ /* 0x000fe600078e0092 */
        /* <DEDUP_REMOVED lines=15> */
[----:B------:R-:W-:Y:S01]  /*155e0*/  MOV R8, R163 ;  /* 0x000000a300087202 */ /* 0x000fe20000000f00 */
[----:B------:R-:W-:Y:S01]  /*155f0*/  IMAD.MOV.U32 R11, RZ, RZ, R162 ;  /* 0x000000ffff0b7224 */ /* 0x000fe200078e00a2 */
[----:B------:R-:W-:Y:S03]  /*15600*/  MOV R9, R160 ;  /* 0x000000a000097202 */ /* 0x000fe60000000f00 */
        /* <DEDUP_REMOVED lines=9> */
[----:B------:R-:W-:Y:S02]  /*156a0*/  IMAD.MOV.U32 R13, RZ, RZ, R123 ;  /* 0x000000ffff0d7224 */ /* 0x000fe400078e007b */
[-C--:B------:R-:W-:Y:S04]  /*156b0*/  HMMA.16816.F32 R100, R148, R112.reuse, R20 ;  /* 0x000000709464723c */ /* 0x080fe80000001814 */
[----:B------:R-:W-:Y:S02]  /*156c0*/  FADD.FTZ R3, R15, R11 ;  /* 0x0000000b0f037221 */ /* 0x000fe40000010000 */
[----:B------:R-:W-:Y:S02]  /*156d0*/  FADD.FTZ R0, R13, R0 ;  /* 0x000000000d007221 */ /* 0x000fe40000010000 */
[C---:B------:R-:W-:Y:S04]  /*156e0*/  HMMA.16816.F32 R104, R176.reuse, R112, R24 ;  /* 0x00000070b068723c */ /* 0x040fe80000001818 */
[----:B------:R-:W-:Y:S02]  /*156f0*/  FADD.FTZ R8, R14, R0 ;  /* 0x000000000e087221 */ /* 0x000fe40000010000 */
[----:B------:R-:W-:Y:S02]  /*15700*/  IMAD.MOV.U32 R12, RZ, RZ, R124 ;  /* 0x000000ffff0c7224 */ /* 0x000fe400078e007c */
        /* <DEDUP_REMOVED lines=81> */
.L_x_1486:
[----:B------:R-:W-:-:S13]  /*15c20*/  ISETP.GE.AND P0, PT, R204, RZ, PT ;  /* 0x000000ffcc00720c */ /* 0x000fda0003f06270 */
[----:B------:R-:W-:Y:S05]  /*15c30*/  @!P0 BRA `(.L_x_1488) ;  /* 0x000032a000008947 */ /* 0x000fea0003800000 */
[----:B------:R-:W2:Y:S01]  /*15c40*/  LDL.64 R10, [R1+0x40] ;  /* 0x00004000010a7983 */ /* 0x000ea20000100a00 */
[----:B------:R-:W-:-:S03]  /*15c50*/  ULDC.64 UR4, c[0x0][0x208] ;  /* 0x0000820000047ab9 */ /* 0x000fc60000000a00 */
[----:B------:R-:W3:Y:S04]  /*15c60*/  LDL.64 R8, [R1+0x38] ;  /* 0x0000380001087983 */ /* 0x000ee80000100a00 */
[----:B-1----:R-:W4:Y:S04]  /*15c70*/  LDL.64 R6, [R1+0x58] ;  /* 0x0000580001067983 */ /* 0x002f280000100a00 */
[----:B------:R-:W2:Y:S01]  /*15c80*/  LDL.LU.64 R4, [R1+0x48] ;  /* 0x0000480001047983 */ /* 0x000ea20000300a00 */
        /* <DEDUP_REMOVED lines=8> */
[C---:B---3--:R-:W-:Y:S02]  /*15d10*/  IADD3 RZ, P1, R8.reuse, 0x20, RZ ;  /* 0x0000002008ff7810 */ /* 0x048fe40007f3e0ff */
[----:B------:R-:W-:Y:S02]  /*15d20*/  IADD3 RZ, P0, R8, 0x40, RZ ;  /* 0x0000004008ff7810 */ /* 0x000fe40007f1e0ff */
[C---:B----4-:R-:W-:Y:S01]  /*15d30*/  IADD3 RZ, P2, R6.reuse, 0x40, RZ ;  /* 0x0000004006ff7810 */ /* 0x050fe20007f5e0ff */
[----:B--2---:R-:W-:Y:S01]  /*15d40*/  IMAD.X R248, RZ, RZ, R11, P1 ;  /* 0x000000fffff87224 */ /* 0x004fe200008e060b */
[----:B------:R-:W-:Y:S01]  /*15d50*/  IADD3 RZ, P3, R6, 0x20, RZ ;  /* 0x0000002006ff7810 */ /* 0x000fe20007f7e0ff */
[----:B------:R-:W-:Y:S01]  /*15d60*/  IMAD.MOV.U32 R4, RZ, RZ, R6 ;  /* 0x000000ffff047224 */ /* 0x000fe200078e0006 */
[----:B------:R-:W-:Y:S01]  /*15d70*/  IADD3.X R247, RZ, R11, RZ, P0, !PT ;  /* 0x0000000bfff77210 */ /* 0x000fe200007fe4ff */
[----:B------:R-:W-:Y:S01]  /*15d80*/  IMAD.X R231, RZ, RZ, R5, P2 ;  /* 0x000000ffffe77224 */ /* 0x000fe200010e0605 */
[----:B------:R-:W-:-:S02]  /*15d90*/  IADD3.X R233, RZ, R5, RZ, P3, !PT ;  /* 0x00000005ffe97210 */ /* 0x000fc40001ffe4ff */
[----:B------:R1:W-:Y:S01]  /*15da0*/  STL.64 [R1+0x48], R4 ;  /* 0x0000480401007387 */ /* 0x0003e20000100a00 */
[C---:B------:R-:W-:Y:S02]  /*15db0*/  IADD3 R232, R6.reuse, 0x20, RZ ;  /* 0x0000002006e87810 */ /* 0x040fe40007ffe0ff */
[----:B------:R-:W-:Y:S02]  /*15dc0*/  IADD3 R230, R6, 0x40, RZ ;  /* 0x0000004006e67810 */ /* 0x000fe40007ffe0ff */
[C---:B------:R-:W-:Y:S02]  /*15dd0*/  IADD3 R246, R8.reuse, 0x20, RZ ;  /* 0x0000002008f67810 */ /* 0x040fe40007ffe0ff */
[----:B------:R-:W-:Y:S02]  /*15de0*/  IADD3 R245, R8, 0x40, RZ ;  /* 0x0000004008f57810 */ /* 0x000fe40007ffe0ff */
.L_x_1489:
[----:B------:R-:W2:Y:S01]  /*15df0*/  LDL.64 R202, [R1+0x48] ;  /* 0x0000480001ca7983 */ /* 0x000ea20000100a00 */
[----:B------:R-:W-:Y:S04]  /*15e00*/  DEPBAR.LE SB0, 0x0 ;  /* 0x000080000000791a */ /* 0x000fe80000000000 */
[----:B------:R-:W-:Y:S01]  /*15e10*/  MOV R53, 0x6 ;  /* 0x0000000600357802 */ /* 0x000fe20000000f00 */
[----:B------:R-:W3:Y:S01]  /*15e20*/  LDL R205, [R1+0x64] ;  /* 0x0000640001cd7983 */ /* 0x000ee20000100800 */
[----:B------:R-:W-:Y:S01]  /*15e30*/  MOV R3, c[0x0][0x208] ;  /* 0x0000820000037a02 */ /* 0x000fe20000000f00 */
[C---:B------:R-:W-:Y:S01]  /*15e40*/  IMAD.WIDE.U32 R184, R204.reuse, UR4, R232 ;  /* 0x00000004ccb87c25 */ /* 0x040fe2000f8e00e8 */
[----:B------:R-:W-:Y:S01]  /*15e50*/  SHF.R.S32.HI R52, RZ, 0x1f, R204 ;  /* 0x0000001fff347819 */ /* 0x000fe200000114cc */
[----:B------:R-:W4:Y:S01]  /*15e60*/  LDL.64 R206, [R1+0x58] ;  /* 0x0000580001ce7983 */ /* 0x000f220000100a00 */
[----:B------:R-:W-:Y:S01]  /*15e70*/  SHF.L.U64.HI R3, R3, R53, c[0x0][0x20c] ;  /* 0x0000830003037619 */ /* 0x000fe20000010235 */
[----:B------:R-:W-:Y:S01]  /*15e80*/  IMAD.WIDE.U32 R144, R204, UR4, R230 ;  /* 0x00000004cc907c25 */ /* 0x000fe2000f8e00e6 */
[----:B------:R-:W-:Y:S02]  /*15e90*/  LEA R200, P1, R184, c[0x0][0x1f8], 0x1 ;  /* 0x00007e00b8c87a11 */ /* 0x000fe400078208ff */
[----:B------:R-:W-:Y:S01]  /*15ea0*/  MOV R188, UR8 ;  /* 0x0000000800bc7c02 */ /* 0x000fe20008000f00 */
[----:B------:R-:W-:Y:S01]  /*15eb0*/  BAR.SYNC.DEFER_BLOCKING 0x0 ;  /* 0x0000000000007b1d */ /* 0x000fe20000010000 */
[----:B------:R-:W-:Y:S01]  /*15ec0*/  IMAD R3, R3, R204, RZ ;  /* 0x000000cc03037224 */ /* 0x000fe200078e02ff */
[----:B------:R-:W-:Y:S02]  /*15ed0*/  MOV R189, UR5 ;  /* 0x0000000500bd7c02 */ /* 0x000fe40008000f00 */
[----:B------:R-:W-:Y:S01]  /*15ee0*/  LEA R198, P0, R144, c[0x0][0x1f8], 0x1 ;  /* 0x00007e0090c67a11 */ /* 0x000fe200078008ff */
[----:B------:R-:W-:Y:S01]  /*15ef0*/  IMAD R3, R52, UR4, R3 ;  /* 0x0000000434037c24 */ /* 0x000fe2000f8e0203 */
[----:B------:R-:W-:Y:S02]  /*15f00*/  MOV R227, 0x5 ;  /* 0x0000000500e37802 */ /* 0x000fe40000000f00 */
[----:B------:R-:W-:Y:S02]  /*15f10*/  MOV R226, c[0x0][0x1e0] ;  /* 0x0000780000e27a02 */ /* 0x000fe40000000f00 */
[C---:B------:R-:W-:Y:S02]  /*15f20*/  IADD3 R185, R3.reuse, R185, RZ ;  /* 0x000000b903b97210 */ /* 0x040fe40007ffe0ff */
[----:B------:R-:W-:Y:S02]  /*15f30*/  SHF.L.U32 R226, R226, 0x5, RZ ;  /* 0x00000005e2e27819 */ /* 0x000fe400000006ff */
[----:B------:R-:W-:Y:S01]  /*15f40*/  LEA.HI.X R201, R184, c[0x0][0x1fc], R185, 0x1, P1 ;  /* 0x00007f00b8c97a11 */ /* 0x000fe200008f0cb9 */
[----:B------:R-:W-:Y:S08]  /*15f50*/  LDSM.16.M88.4 R64, [R211+0x6100] ;  /* 0x00610000d340783b */ /* 0x000ff00000000200 */
[----:B------:R-:W1:Y:S08]  /*15f60*/  LDSM.16.M88.4 R16, [R208+0x3100] ;  /* 0x00310000d010783b */ /* 0x000e700000000200 */
[----:B------:R-:W1:Y:S08]  /*15f70*/  LDSM.16.M88.4 R60, [R211+0x7100] ;  /* 0x00710000d33c783b */ /* 0x000e700000000200 */
[----:B------:R-:W1:Y:S08]  /*15f80*/  LDSM.16.M88.4 R32, [R208+0x3500] ;  /* 0x00350000d020783b */ /* 0x000e700000000200 */
[----:B------:R-:W4:Y:S06]  /*15f90*/  LDL.64 R228, [R1+0x38] ;  /* 0x0000380001e47983 */ /* 0x000f2c0000100a00 */
[----:B------:R-:W1:Y:S08]  /*15fa0*/  LDSM.16.M88.4 R48, [R208+0x3900] ;  /* 0x00390000d030783b */ /* 0x000e700000000200 */
[----:B------:R-:W1:Y:S02]  /*15fb0*/  LDSM.16.M88.4 R140, [R208+0x3d00] ;  /* 0x003d0000d08c783b */ /* 0x000e640000000200 */
[-C--:B-1----:R-:W-:Y:S06]  /*15fc0*/  HMMA.16816.F32 R4, R64, R16.reuse, RZ ;  /* 0x000000104004723c */ /* 0x082fec00000018ff */
[----:B------:R-:W-:Y:S02]  /*15fd0*/  LDSM.16.M88.4 R148, [R212+0x6100] ;  /* 0x00610000d494783b */ /* 0x000fe40000000200 */
[C---:B------:R-:W-:Y:S06]  /*15fe0*/  HMMA.16816.F32 R8, R60.reuse, R16, RZ ;  /* 0x000000103c08723c */ /* 0x040fec00000018ff */
[----:B-----5:R-:W1:Y:S02]  /*15ff0*/  LDSM.16.M88.4 R176, [R213] ;  /* 0x00000000d5b0783b */ /* 0x020e640000000200 */
        /* <DEDUP_REMOVED lines=13> */
[C---:B------:R-:W-:Y:S07]  /*160d0*/  HMMA.16816.F32 R56, R60.reuse, R140, RZ ;  /* 0x0000008c3c38723c */ /* 0x040fee00000018ff */
[----:B------:R-:W-:Y:S01]  /*160e0*/  IADD3 R140, R3, R145, RZ ;  /* 0x00000091038c7210 */ /* 0x000fe20007ffe0ff */
[-C--:B------:R-:W-:Y:S04]  /*160f0*/  HMMA.16816.F32 R60, R60, R142.reuse, RZ ;  /* 0x0000008e3c3c723c */ /* 0x080fe800000018ff */
[----:B------:R-:W-:Y:S01]  /*16100*/  LEA.HI.X R199, R144, c[0x0][0x1fc], R140, 0x1, P0 ;  /* 0x00007f0090c77a11 */ /* 0x000fe200000f0c8c */
[C---:B------:R-:W-:Y:S02]  /*16110*/  IMAD.WIDE.U32 R140, R204.reuse, UR4, R188 ;  /* 0x00000004cc8c7c25 */ /* 0x040fe4000f8e00bc */
[----:B------:R-:W-:Y:S01]  /*16120*/  LDSM.16.M88.4 R188, [R223] ;  /* 0x00000000dfbc783b */ /* 0x000fe20000000200 */
[----:B------:R-:W-:Y:S08]  /*16130*/  HMMA.16816.F32 R64, R64, R142, RZ ;  /* 0x0000008e4040723c */ /* 0x000ff000000018ff */
[-C--:B-1----:R-:W-:Y:S08]  /*16140*/  HMMA.16816.F32 R4, R148, R176.reuse, R4 ;  /* 0x000000b09404723c */ /* 0x082ff00000001804 */
[C---:B------:R-:W-:Y:S08]  /*16150*/  HMMA.16816.F32 R8, R180.reuse, R176, R8 ;  /* 0x000000b0b408723c */ /* 0x040ff00000001808 */
[-C--:B------:R-:W-:Y:S08]  /*16160*/  HMMA.16816.F32 R12, R180, R178.reuse, R12 ;  /* 0x000000b2b40c723c */ /* 0x080ff0000000180c */
[C---:B------:R-:W-:Y:S04]  /*16170*/  HMMA.16816.F32 R16, R148.reuse, R178, R16 ;  /* 0x000000b29410723c */ /* 0x040fe80000001810 */
[----:B--2---:R-:W-:Y:S05]  /*16180*/  IMAD.WIDE.U32 R186, R204, UR4, R202 ;  /* 0x00000004ccba7c25 */ /* 0x004fea000f8e00ca */
[----:B------:R-:W-:Y:S03]  /*16190*/  IADD3 R187, R187, R3, RZ ;  /* 0x00000003bbbb7210 */ /* 0x000fe60007ffe0ff */
[C---:B------:R-:W-:Y:S02]  /*161a0*/  LEA R196, P2, R186.reuse, c[0x0][0x1f8], 0x1 ;  /* 0x00007e00bac47a11 */ /* 0x040fe400078408ff */
[----:B---3--:R-:W-:Y:S02]  /*161b0*/  ISETP.NE.AND P3, PT, R205, RZ, PT ;  /* 0x000000ffcd00720c */ /* 0x008fe40003f65270 */
[----:B------:R-:W-:Y:S02]  /*161c0*/  LEA.HI.X R197, R186, c[0x0][0x1fc], R187, 0x1, P2 ;  /* 0x00007f00bac57a11 */ /* 0x000fe400010f0cbb */
[----:B------:R-:W1:Y:S01]  /*161d0*/  LDSM.16.M88.4 R184, [R224] ;  /* 0x00000000e0b8783b */ /* 0x000e620000000200 */
[-C--:B----4-:R-:W-:Y:S02]  /*161e0*/  IADD3 R144, P0, R206, R140.reuse, RZ ;  /* 0x0000008cce907210 */ /* 0x090fe40007f1e0ff */
[----:B------:R-:W-:Y:S04]  /*161f0*/  IADD3 R3, R3, R141, RZ ;  /* 0x0000008d03037210 */ /* 0x000fe80007ffe0ff */
[C---:B------:R-:W-:Y:S01]  /*16200*/  IADD3.X R142, R3.reuse, R203, RZ, P0, !PT ;  /* 0x000000cb038e7210 */ /* 0x040fe200007fe4ff */
[----:B------:R-:W-:Y:S01]  /*16210*/  @!PT LDS RZ, [RZ] ;  /* 0x00000000fffff984 */ /* 0x000fe20000000800 */
[----:B------:R-:W-:Y:S01]  /*16220*/  @!PT LDS RZ, [RZ] ;  /* 0x00000000fffff984 */ /* 0x000fe20000000800 */
[----:B------:R-:W-:Y:S01]  /*16230*/  @!PT LDS RZ, [RZ] ;  /* 0x00000000fffff984 */ /* 0x000fe20000000800 */
[----:B------:R2:W-:Y:S01]  /*16240*/  LDGSTS.E.BYPASS.LTC128B.128 [R225+0x100], [R196.64], !P5 ;  /* 0x00100000c4e17fae */ /* 0x0005e2000e901d46 */
[-C--:B------:R-:W-:Y:S02]  /*16250*/  IADD3 R141, P0, R232, R140.reuse, RZ ;  /* 0x0000008ce88d7210 */ /* 0x080fe40007f1e0ff */
[----:B------:R-:W-:Y:S05]  /*16260*/  IADD3 R140, P2, R230, R140, RZ ;  /* 0x0000008ce68c7210 */ /* 0x000fea0007f5e0ff */
[----:B------:R3:W-:Y:S08]  /*16270*/  LDGSTS.E.BYPASS.LTC128B.128 [R225+0x1100], [R200.64], !P6 ;  /* 0x01100000c8e17fae */ /* 0x0007f0000f101d46 */
[----:B------:R-:W4:Y:S06]  /*16280*/  LDL.64 R206, [R1+0x40] ;  /* 0x0000400001ce7983 */ /* 0x000f2c0000100a00 */
[----:B------:R-:W4:Y:S04]  /*16290*/  LDL.LU R252, [R1+0x4] ;  /* 0x0000040001fc7983 */ /* 0x000f280000300800 */
[----:B------:R-:W4:Y:S01]  /*162a0*/  LDL.LU R251, [R1+0x8] ;  /* 0x0000080001fb7983 */ /* 0x000f220000300800 */
[C---:B--2---:R-:W-:Y:S03]  /*162b0*/  LEA R196, P1, R144.reuse, c[0x0][0x1f8], 0x1 ;  /* 0x00007e0090c47a11 */ /* 0x044fe600078208ff */
[----:B------:R-:W2:Y:S01]  /*162c0*/  LDL.LU R250, [R1+0xc] ;  /* 0x00000c0001fa7983 */ /* 0x000ea20000300800 */
[----:B------:R-:W-:Y:S01]  /*162d0*/  LEA.HI.X R197, R144, c[0x0][0x1fc], R142, 0x1, P1 ;  /* 0x00007f0090c57a11 */ /* 0x000fe200008f0c8e */
[-C--:B-1----:R-:W-:Y:S02]  /*162e0*/  HMMA.16816.F32 R20, R148, R184.reuse, R20 ;  /* 0x000000b89414723c */ /* 0x082fe40000001814 */
[----:B------:R1:W-:Y:S01]  /*162f0*/  LDGSTS.E.BYPASS.LTC128B.128 [R225+0x2100], [R198.64], !P3 ;  /* 0x02100000c6e17fae */ /* 0x0003e2000d901d46 */
[----:B------:R-:W-:Y:S02]  /*16300*/  IADD3.X R142, R3, R233, RZ, P0, !PT ;  /* 0x000000e9038e7210 */ /* 0x000fe400007fe4ff */
[----:B------:R-:W-:Y:S02]  /*16310*/  LEA R144, P0, R141, c[0x0][0x1f8], 0x1 ;  /* 0x00007e008d907a11 */ /* 0x000fe400078008ff */
[----:B------:R-:W-:Y:S01]  /*16320*/  IADD3.X R3, R3, R231, RZ, P2, !PT ;  /* 0x000000e703037210 */ /* 0x000fe200017fe4ff */
[C---:B------:R-:W-:Y:S02]  /*16330*/  HMMA.16816.F32 R24, R180.reuse, R184, R24 ;  /* 0x000000b8b418723c */ /* 0x040fe40000001818 */
[----:B------:R1:W-:Y:S02]  /*16340*/  LDGSTS.E.BYPASS.LTC128B.128 [R225+0x900], [R196.64], !P5 ;  /* 0x00900000c4e17fae */ /* 0x0003e4000e901d46 */
[----:B------:R-:W-:Y:S02]  /*16350*/  LEA.HI.X R145, R141, c[0x0][0x1fc], R142, 0x1, P0 ;  /* 0x00007f008d917a11 */ /* 0x000fe400000f0c8e */
[C---:B------:R-:W-:Y:S02]  /*16360*/  LEA R142, P0, R140.reuse, c[0x0][0x1f8], 0x1 ;  /* 0x00007e008c8e7a11 */ /* 0x040fe400078008ff */
[-C--:B------:R-:W-:Y:S02]  /*16370*/  HMMA.16816.F32 R28, R180, R186.reuse, R28 ;  /* 0x000000bab41c723c */ /* 0x080fe4000000181c */
[----:B------:R1:W-:Y:S02]  /*16380*/  LDGSTS.E.BYPASS.LTC128B.128 [R225+0x1900], [R144.64], !P6 ;  /* 0x0190000090e17fae */ /* 0x0003e4000f101d46 */
[----:B------:R-:W-:Y:S02]  /*16390*/  LEA.HI.X R143, R140, c[0x0][0x1fc], R3, 0x1, P0 ;  /* 0x00007f008c8f7a11 */ /* 0x000fe400000f0c03 */
[C---:B------:R-:W-:Y:S02]  /*163a0*/  ISETP.GT.AND P0, PT, R204.reuse, RZ, PT ;  /* 0x000000ffcc00720c */ /* 0x040fe40003f04270 */
[C---:B------:R-:W-:Y:S02]  /*163b0*/  HMMA.16816.F32 R32, R148.reuse, R186, R32 ;  /* 0x000000ba9420723c */ /* 0x040fe40000001820 */
[----:B------:R1:W-:Y:S02]  /*163c0*/  LDGSTS.E.BYPASS.LTC128B.128 [R225+0x2900], [R142.64], !P3 ;  /* 0x029000008ee17fae */ /* 0x0003e4000d901d46 */
[----:B------:R-:W-:Y:S04]  /*163d0*/  IADD3 R204, R204, -0x1, RZ ;  /* 0xffffffffcccc7810 */ /* 0x000fe80007ffe0ff */
[-C--:B------:R-:W-:Y:S02]  /*163e0*/  HMMA.16816.F32 R36, R148, R188.reuse, R36 ;  /* 0x000000bc9424723c */ /* 0x080fe40000001824 */
[----:B---3--:R-:W-:Y:S06]  /*163f0*/  LDSM.16.M88.4 R200, [R211+0x9100] ;  /* 0x00910000d3c8783b */ /* 0x008fec0000000200 */
[C---:B------:R-:W-:Y:S02]  /*16400*/  HMMA.16816.F32 R40, R180.reuse, R188, R40 ;  /* 0x000000bcb428723c */ /* 0x040fe40000001828 */
[----:B------:R-:W0:Y:S06]  /*16410*/  LDGDEPBAR ;  /* 0x00000000000079af */ /* 0x000e2c0000000000 */
[-C--:B------:R-:W-:Y:S02]  /*16420*/  HMMA.16816.F32 R44, R180, R190.reuse, R44 ;  /* 0x000000beb42c723c */ /* 0x080fe4000000182c */
[----:B-1----:R-:W-:Y:S06]  /*16430*/  LDSM.16.M88.4 R196, [R208+0x4100] ;  /* 0x00410000d0c4783b */ /* 0x002fec0000000200 */
[C---:B------:R-:W-:Y:S02]  /*16440*/  HMMA.16816.F32 R48, R148.reuse, R190, R48 ;  /* 0x000000be9430723c */ /* 0x040fe40000001830 */
[----:B------:R-:W1:Y:S06]  /*16450*/  LDSM.16.M88.4 R140, [R211+0x8100] ;  /* 0x00810000d38c783b */ /* 0x000e6c0000000200 */
[-C--:B------:R-:W-:Y:S02]  /*16460*/  HMMA.16816.F32 R52, R148, R192.reuse, R52 ;  /* 0x000000c09434723c */ /* 0x080fe40000001834 */
[----:B------:R-:W3:Y:S04]  /*16470*/  LDL.LU R249, [R1+0x10] ;  /* 0x0000100001f97983 */ /* 0x000ee80000300800 */
[----:B------:R-:W1:Y:S02]  /*16480*/  LDSM.16.M88.4 R176, [R208+0x4500] ;  /* 0x00450000d0b0783b */ /* 0x000e640000000200 */
[C---:B------:R-:W-:Y:S06]  /*16490*/  HMMA.16816.F32 R56, R180.reuse, R192, R56 ;  /* 0x000000c0b438723c */ /* 0x040fec0000001838 */
[----:B------:R-:W1:Y:S02]  /*164a0*/  LDSM.16.M88.4 R184, [R208+0x4900] ;  /* 0x00490000d0b8783b */ /* 0x000e640000000200 */
[-C--:B------:R-:W-:Y:S06]  /*164b0*/  HMMA.16816.F32 R60, R180, R194.reuse, R60 ;  /* 0x000000c2b43c723c */ /* 0x080fec000000183c */
[----:B------:R-:W-:Y:S02]  /*164c0*/  LDSM.16.M88.4 R180, [R212+0x8100] ;  /* 0x00810000d4b4783b */ /* 0x000fe40000000200 */
[----:B------:R-:W-:Y:S06]  /*164d0*/  HMMA.16816.F32 R64, R148, R194, R64 ;  /* 0x000000c29440723c */ /* 0x000fec0000001840 */
[----:B------:R-:W1:Y:S02]  /*164e0*/  LDSM.16.M88.4 R148, [R208+0x4d00] ;  /* 0x004d0000d094783b */ /* 0x000e640000000200 */
[-C--:B-1----:R-:W-:Y:S06]  /*164f0*/  HMMA.16816.F32 R4, R140, R196.reuse, R4 ;  /* 0x000000c48c04723c */ /* 0x082fec0000001804 */
[----:B------:R-:W1:Y:S02]  /*16500*/  LDSM.16.M88.4 R188, [R221] ;  /* 0x00000000ddbc783b */ /* 0x000e640000000200 */
[C---:B------:R-:W-:Y:S06]  /*16510*/  HMMA.16816.F32 R8, R200.reuse, R196, R8 ;  /* 0x000000c4c808723c */ /* 0x040fec0000001808 */
[----:B------:R-:W1:Y:S02]  /*16520*/  LDSM.16.M88.4 R192, [R212+0x9100] ;  /* 0x00910000d4c0783b */ /* 0x000e640000000200 */
[-C--:B------:R-:W-:Y:S08]  /*16530*/  HMMA.16816.F32 R12, R200, R198.reuse, R12 ;  /* 0x000000c6c80c723c */ /* 0x080ff0000000180c */
[C---:B------:R-:W-:Y:S01]  /*16540*/  HMMA.16816.F32 R16, R140.reuse, R198, R16 ;  /* 0x000000c68c10723c */ /* 0x040fe20000001810 */
[----:B------:R-:W-:Y:S07]  /*16550*/  LDSM.16.M88.4 R196, [R218] ;  /* 0x00000000dac4783b */ /* 0x000fee0000000200 */
[-C--:B------:R-:W-:Y:S08]  /*16560*/  HMMA.16816.F32 R20, R140, R176.reuse, R20 ;  /* 0x000000b08c14723c */ /* 0x080ff00000001814 */
[C---:B------:R-:W-:Y:S08]  /*16570*/  HMMA.16816.F32 R24, R200.reuse, R176, R24 ;  /* 0x000000b0c818723c */ /* 0x040ff00000001818 */
        /* <DEDUP_REMOVED lines=8> */
[-C--:B------:R-:W-:Y:S08]  /*16600*/  HMMA.16816.F32 R52, R140, R148.reuse, R52 ;  /* 0x000000948c34723c */ /* 0x080ff00000001834 */
[C---:B------:R-:W-:Y:S08]  /*16610*/  HMMA.16816.F32 R56, R200.reuse, R148, R56 ;  /* 0x00000094c838723c */ /* 0x040ff00000001838 */
[-C--:B------:R-:W-:Y:S01]  /*16620*/  HMMA.16816.F32 R60, R200, R150.reuse, R60 ;  /* 0x00000096c83c723c */ /* 0x080fe2000000183c */
[----:B------:R-:W-:Y:S07]  /*16630*/  LDSM.16.M88.4 R200, [R211+0xb100] ;  /* 0x00b10000d3c8783b */ /* 0x000fee0000000200 */
[----:B------:R-:W-:Y:S01]  /*16640*/  HMMA.16816.F32 R64, R140, R150, R64 ;  /* 0x000000968c40723c */ /* 0x000fe20000001840 */
[----:B------:R-:W-:Y:S07]  /*16650*/  LDSM.16.M88.4 R140, [R211+0xa100] ;  /* 0x00a10000d38c783b */ /* 0x000fee0000000200 */
[-C--:B-1----:R-:W-:Y:S01]  /*16660*/  HMMA.16816.F32 R4, R180, R188.reuse, R4 ;  /* 0x000000bcb404723c */ /* 0x082fe20000001804 */
[----:B------:R-:W1:Y:S07]  /*16670*/  LDSM.16.M88.4 R148, [R208+0x5100] ;  /* 0x00510000d094783b */ /* 0x000e6e0000000200 */
        /* <DEDUP_REMOVED lines=43> */
[C---:B--2---:R-:W-:Y:S08]  /*16930*/  HMMA.16816.F32 R8, R188.reuse, R184, R8 ;  /* 0x000000b8bc08723c */ /* 0x044ff00000001808 */
        /* <DEDUP_REMOVED lines=80> */
[----:B-1----:R-:W-:Y:S05]  /*16e40*/  FMNMX.FTZ R145, R145, R143, !PT ;  /* 0x0000008f91917209 */ /* 0x002fea0007810000 */
        /* <DEDUP_REMOVED lines=14> */
[----:B------:R3:W3:Y:S01]  /*16f30*/  MUFU.EX2 R141, R0 ;  /* 0x00000000008d7308 */ /* 0x0006e20000000800 */
        /* <DEDUP_REMOVED lines=40> */
[----:B------:R-:W-:Y:S01]  /*171c0*/  MUFU.EX2 R243, R17 ;  /* 0x0000001100f37308 */ /* 0x000fe20000000800 */
[----:B------:R-:W-:Y:S01]  /*171d0*/  @P0 SHF.L.U32 R4, R6, 0x6, RZ ;  /* 0x0000000606040819 */ /* 0x000fe200000006ff */
[----:B------:R-:W-:Y:S02]  /*171e0*/  FFMA.FTZ R45, R45, c[0x0][0x2d0], -R186 ;  /* 0x0000b4002d2d7a23 */ /* 0x000fe400000108ba */
[----:B--2---:R-:W-:Y:S02]  /*171f0*/  FMUL.FTZ R3, R2, c[0x0][0x2d0] ;  /* 0x0000b40002037a20 */ /* 0x004fe40000410000 */
[----:B------:R-:W1:Y:S01]  /*17200*/  SHFL.BFLY PT, R2, R0, 0x2, 0x1f ;  /* 0x0c401f0000027f89 */ /* 0x000e6200000e0000 */
[C---:B---3--:R-:W-:Y:S02]  /*17210*/  FMUL.FTZ R102, R140.reuse, R102 ;  /* 0x000000668c667220 */ /* 0x048fe40000410000 */
[C---:B------:R-:W-:Y:S01]  /*17220*/  FMUL.FTZ R103, R140.reuse, R103 ;  /* 0x000000678c677220 */ /* 0x040fe20000410000 */
[----:B------:R-:W2:Y:S01]  /*17230*/  MUFU.EX2 R244, R16 ;  /* 0x0000001000f47308 */ /* 0x000ea20000000800 */
[C---:B------:R-:W-:Y:S02]  /*17240*/  FMUL.FTZ R114, R140.reuse, R114 ;  /* 0x000000728c727220 */ /* 0x040fe40000410000 */
[C---:B------:R-:W-:Y:S02]  /*17250*/  FMUL.FTZ R115, R140.reuse, R115 ;  /* 0x000000738c737220 */ /* 0x040fe40000410000 */
[C---:B------:R-:W-:Y:S02]  /*17260*/  FMUL.FTZ R116, R141.reuse, R116 ;  /* 0x000000748d747220 */ /* 0x040fe40000410000 */
[C---:B------:R-:W-:Y:S02]  /*17270*/  FMUL.FTZ R117, R141.reuse, R117 ;  /* 0x000000758d757220 */ /* 0x040fe40000410000 */
[C---:B------:R-:W-:Y:S01]  /*17280*/  FMUL.FTZ R118, R140.reuse, R118 ;  /* 0x000000768c767220 */ /* 0x040fe20000410000 */
[----:B------:R-:W3:Y:S01]  /*17290*/  MUFU.EX2 R238, R19 ;  /* 0x0000001300ee7308 */ /* 0x000ee20000000800 */
[C---:B------:R-:W-:Y:S02]  /*172a0*/  FMUL.FTZ R119, R140.reuse, R119 ;  /* 0x000000778c777220 */ /* 0x040fe40000410000 */
[C---:B------:R-:W-:Y:S02]  /*172b0*/  FMUL.FTZ R128, R141.reuse, R128 ;  /* 0x000000808d807220 */ /* 0x040fe40000410000 */
[C---:B------:R-:W-:Y:S02]  /*172c0*/  FMUL.FTZ R129, R141.reuse, R129 ;  /* 0x000000818d817220 */ /* 0x040fe40000410000 */
[C---:B------:R-:W-:Y:S02]  /*172d0*/  FMUL.FTZ R130, R140.reuse, R130 ;  /* 0x000000828c827220 */ /* 0x040fe40000410000 */
[----:B------:R-:W-:Y:S01]  /*172e0*/  FMUL.FTZ R131, R140, R131 ;  /* 0x000000838c837220 */ /* 0x000fe20000410000 */
[----:B-1----:R-:W-:Y:S01]  /*172f0*/  FMNMX.FTZ R0, R0, R2, !PT ;  /* 0x0000000200007209 */ /* 0x002fe20007810000 */
[----:B------:R-:W-:Y:S01]  /*17300*/  MUFU.EX2 R236, R8 ;  /* 0x0000000800ec7308 */ /* 0x000fe20000000800 */
[----:B------:R-:W-:Y:S01]  /*17310*/  FMUL.FTZ R136, R141, R136 ;  /* 0x000000888d887220 */ /* 0x000fe20000410000 */
[----:B--2---:R-:W-:Y:S02]  /*17320*/  F2FP.PACK_AB R150, R243, R244 ;  /* 0x000000f4f396723e */ /* 0x004fe400000000ff */
[----:B------:R-:W1:Y:S01]  /*17330*/  SHFL.BFLY PT, R2, R0, 0x1, 0x1f ;  /* 0x0c201f0000027f89 */ /* 0x000e6200000e0000 */
[C---:B------:R-:W-:Y:S02]  /*17340*/  FMUL.FTZ R137, R141.reuse, R137 ;  /* 0x000000898d897220 */ /* 0x040fe40000410000 */
[C---:B------:R-:W-:Y:S02]  /*17350*/  FMUL.FTZ R138, R140.reuse, R138 ;  /* 0x0000008a8c8a7220 */ /* 0x040fe40000410000 */
[----:B------:R-:W-:Y:S01]  /*17360*/  FMUL.FTZ R139, R140, R139 ;  /* 0x0000008b8c8b7220 */ /* 0x000fe20000410000 */
[----:B------:R-:W2:Y:S01]  /*17370*/  MUFU.EX2 R3, R3 ;  /* 0x0000000300037308 */ /* 0x000ea20000000800 */
[C---:B------:R-:W-:Y:S01]  /*17380*/  FMUL.FTZ R68, R141.reuse, R68 ;  /* 0x000000448d447220 */ /* 0x040fe20000410000 */
[----:B---3--:R-:W-:Y:S01]  /*17390*/  F2FP.PACK_AB R151, R238, R241 ;  /* 0x000000f1ee97723e */ /* 0x008fe200000000ff */
[C---:B------:R-:W-:Y:S02]  /*173a0*/  FMUL.FTZ R69, R141.reuse, R69 ;  /* 0x000000458d457220 */ /* 0x040fe40000410000 */
[C---:B------:R-:W-:Y:S02]  /*173b0*/  FMUL.FTZ R70, R140.reuse, R70 ;  /* 0x000000468c467220 */ /* 0x040fe40000410000 */
[C---:B------:R-:W-:Y:S03]  /*173c0*/  FMUL.FTZ R71, R140.reuse, R71 ;  /* 0x000000478c477220 */ /* 0x040fe60000410000 */
[----:B------:R3:W-:Y:S01]  /*173d0*/  MUFU.EX2 R234, R12 ;  /* 0x0000000c00ea7308 */ /* 0x0007e20000000800 */
[C---:B------:R-:W-:Y:S02]  /*173e0*/  FMUL.FTZ R80, R141.reuse, R80 ;  /* 0x000000508d507220 */ /* 0x040fe40000410000 */
[C---:B------:R-:W-:Y:S02]  /*173f0*/  FMUL.FTZ R81, R141.reuse, R81 ;  /* 0x000000518d517220 */ /* 0x040fe40000410000 */
[C---:B------:R-:W-:Y:S02]  /*17400*/  FMUL.FTZ R82, R140.reuse, R82 ;  /* 0x000000528c527220 */ /* 0x040fe40000410000 */
[----:B------:R-:W-:Y:S01]  /*17410*/  FMUL.FTZ R83, R140, R83 ;  /* 0x000000538c537220 */ /* 0x000fe20000410000 */
        /* <DEDUP_REMOVED lines=19> */
[----:B------:R-:W-:Y:S01]  /*17550*/  @P0 IADD3 R4, P3, R226, R4, RZ ;  /* 0x00000004e2040210 */ /* 0x000fe20007f7e0ff */
[C---:B------:R-:W-:Y:S01]  /*17560*/  FMUL.FTZ R109, R3.reuse, R109 ;  /* 0x0000006d036d7220 */ /* 0x040fe20000410000 */
[----:B------:R-:W-:Y:S01]  /*17570*/  @P0 IADD3.X R7, R2, R247, RZ, P1, !PT ;  /* 0x000000f702070210 */ /* 0x000fe20000ffe4ff */
[C---:B------:R-:W-:Y:S01]  /*17580*/  FMUL.FTZ R120, R3.reuse, R120 ;  /* 0x0000007803787220 */ /* 0x040fe20000410000 */
[C---:B------:R-:W-:Y:S01]  /*17590*/  @P0 LEA R18, P1, R6.reuse, c[0x0][0x1c8], 0x1 ;  /* 0x0000720006120a11 */ /* 0x040fe200078208ff */
[----:B------:R-:W-:Y:S01]  /*175a0*/  MUFU.EX2 R197, R36 ;  /* 0x0000002400c57308 */ /* 0x000fe20000000800 */
[----:B------:R-:W-:Y:S01]  /*175b0*/  MOV R226, c[0x0][0x1e0] ;  /* 0x0000780000e27a02 */ /* 0x000fe20000000f00 */
[----:B-1----:R-:W-:Y:S01]  /*175c0*/  FMUL.FTZ R13, R3, R161 ;  /* 0x000000a1030d7220 */ /* 0x002fe20000410000 */
[----:B------:R-:W-:Y:S01]  /*175d0*/  @P0 LEA.HI.X R19, R6, c[0x0][0x1cc], R7, 0x1, P1 ;  /* 0x0000730006130a11 */ /* 0x000fe200008f0c07 */
[----:B------:R-:W-:Y:S01]  /*175e0*/  FFMA.FTZ R6, R9, c[0x0][0x2d0], -R186 ;  /* 0x0000b40009067a23 */ /* 0x000fe200000108ba */
[----:B------:R-:W-:Y:S01]  /*175f0*/  @P0 IADD3.X R17, R2, R248, RZ, P2, !PT ;  /* 0x000000f802110210 */ /* 0x000fe200017fe4ff */
[----:B------:R-:W-:Y:S01]  /*17600*/  FMUL.FTZ R121, R3, R121 ;  /* 0x0000007903797220 */ /* 0x000fe20000410000 */
[----:B------:R-:W-:Y:S01]  /*17610*/  @P0 LEA R16, P2, R5, c[0x0][0x1c8], 0x1 ;  /* 0x0000720005100a11 */ /* 0x000fe200078408ff */
[----:B------:R-:W-:Y:S01]  /*17620*/  FMUL.FTZ R124, R3, R124 ;  /* 0x0000007c037c7220 */ /* 0x000fe20000410000 */
[----:B------:R-:W-:Y:S01]  /*17630*/  SHF.L.U64.HI R226, R226, R227, c[0x0][0x1e4] ;  /* 0x00007900e2e27619 */ /* 0x000fe200000102e3 */
[----:B------:R1:W4:Y:S01]  /*17640*/  MUFU.EX2 R235, R6 ;  /* 0x0000000600eb7308 */ /* 0x0003220000000800 */
[----:B------:R-:W-:Y:S01]  /*17650*/  @P0 LEA.HI.X R17, R5, c[0x0][0x1cc], R17, 0x1, P2 ;  /* 0x0000730005110a11 */ /* 0x000fe200010f0c11 */
[----:B------:R-:W-:Y:S01]  /*17660*/  FMUL.FTZ R125, R3, R125 ;  /* 0x0000007d037d7220 */ /* 0x000fe20000410000 */
[----:B------:R-:W-:Y:S01]  /*17670*/  @P0 IADD3 R146, P2, R4, R228, RZ ;  /* 0x000000e404920210 */ /* 0x000fe20007f5e0ff */
[----:B--2---:R-:W-:Y:S01]  /*17680*/  FMUL.FTZ R106, R0, R106 ;  /* 0x0000006a006a7220 */ /* 0x004fe20000410000 */
[----:B------:R-:W-:Y:S01]  /*17690*/  @P0 IADD3 R7, P1, R4, R246, RZ ;  /* 0x000000f604070210 */ /* 0x000fe20007f3e0ff */
[----:B------:R2:W-:Y:S01]  /*176a0*/  @P0 LDGSTS.E.BYPASS.LTC128B.128 [R225+0x4100], [R16.64], !P6 ;  /* 0x0410000010e10fae */ /* 0x0005e2000f101d46 */
[----:B------:R-:W-:Y:S01]  /*176b0*/  @P0 IADD3.X R2, R226, R2, RZ, P3, !PT ;  /* 0x00000002e2020210 */ /* 0x000fe20001ffe4ff */
[----:B------:R-:W-:Y:S01]  /*176c0*/  FMUL.FTZ R107, R0, R107 ;  /* 0x0000006b006b7220 */ /* 0x000fe20000410000 */
[----:B------:R-:W-:Y:S01]  /*176d0*/  @P0 IADD3 R5, P3, R4, R245, RZ ;  /* 0x000000f504050210 */ /* 0x000fe20007f7e0ff */
[----:B------:R-:W-:Y:S01]  /*176e0*/  FMUL.FTZ R110, R0, R110 ;  /* 0x0000006e006e7220 */ /* 0x000fe20000410000 */
[----:B------:R-:W-:Y:S01]  /*176f0*/  @P0 IADD3.X R9, R2, R207, RZ, P2, !PT ;  /* 0x000000cf02090210 */ /* 0x000fe200017fe4ff */
[----:B------:R-:W-:Y:S01]  /*17700*/  FMUL.FTZ R111, R0, R111 ;  /* 0x0000006f006f7220 */ /* 0x000fe20000410000 */
[C---:B------:R-:W-:Y:S01]  /*17710*/  @P0 IADD3.X R147, R2.reuse, R248, RZ, P1, !PT ;  /* 0x000000f802930210 */ /* 0x040fe20000ffe4ff */
[----:B------:R-:W-:Y:S01]  /*17720*/  MUFU.EX2 R226, R32 ;  /* 0x0000002000e27308 */ /* 0x000fe20000000800 */
[----:B------:R-:W-:Y:S01]  /*17730*/  @P0 IADD3.X R2, R2, R247, RZ, P3, !PT ;  /* 0x000000f702020210 */ /* 0x000fe20001ffe4ff */
[C---:B------:R-:W-:Y:S01]  /*17740*/  FMUL.FTZ R122, R0.reuse, R122 ;  /* 0x0000007a007a7220 */ /* 0x040fe20000410000 */
[----:B------:R-:W-:Y:S01]  /*17750*/  ISETP.NE.AND P3, PT, R205, RZ, PT ;  /* 0x000000ffcd00720c */ /* 0x000fe20003f65270 */
[----:B------:R-:W-:Y:S01]  /*17760*/  FMUL.FTZ R123, R0, R123 ;  /* 0x0000007b007b7220 */ /* 0x000fe20000410000 */
[----:B------:R-:W-:Y:S01]  /*17770*/  @P0 LEA R8, P4, R146, c[0x0][0x1c8], 0x1 ;  /* 0x0000720092080a11 */ /* 0x000fe200078808ff */
[C---:B------:R-:W-:Y:S01]  /*17780*/  FMUL.FTZ R126, R0.reuse, R126 ;  /* 0x0000007e007e7220 */ /* 0x040fe20000410000 */
[----:B------:R-:W-:Y:S01]  /*17790*/  @P0 LEA R4, P1, R5, c[0x0][0x1c8], 0x1 ;  /* 0x0000720005040a11 */ /* 0x000fe200078208ff */
[----:B------:R-:W-:Y:S01]  /*177a0*/  FMUL.FTZ R127, R0, R127 ;  /* 0x0000007f007f7220 */ /* 0x000fe20000410000 */
[----:B------:R-:W-:Y:S01]  /*177b0*/  @P0 LEA.HI.X R9, R146, c[0x0][0x1cc], R9, 0x1, P4 ;  /* 0x0000730092090a11 */ /* 0x000fe200020f0c09 */
[----:B------:R-:W-:Y:S01]  /*177c0*/  MUFU.EX2 R196, R37 ;  /* 0x0000002500c47308 */ /* 0x000fe20000000800 */
[----:B-1----:R-:W-:Y:S01]  /*177d0*/  @P0 LEA R6, P2, R7, c[0x0][0x1c8], 0x1 ;  /* 0x0000720007060a11 */ /* 0x002fe200078408ff */
[----:B------:R-:W-:Y:S01]  /*177e0*/  FMUL.FTZ R132, R3, R132 ;  /* 0x0000008403847220 */ /* 0x000fe20000410000 */
[----:B------:R-:W-:Y:S01]  /*177f0*/  @P0 LEA.HI.X R5, R5, c[0x0][0x1cc], R2, 0x1, P1 ;  /* 0x0000730005050a11 */ /* 0x000fe200008f0c02 */
[----:B------:R-:W-:Y:S01]  /*17800*/  FMUL.FTZ R2, R142, c[0x0][0x2d0] ;  /* 0x0000b4008e027a20 */ /* 0x000fe20000410000 */
[----:B------:R-:W-:Y:S01]  /*17810*/  @P0 LEA.HI.X R7, R7, c[0x0][0x1cc], R147, 0x1, P2 ;  /* 0x0000730007070a11 */ /* 0x000fe200010f0c93 */
[----:B------:R1:W-:Y:S01]  /*17820*/  @P0 LDGSTS.E.BYPASS.LTC128B.128 [R225+0x5100], [R18.64], !P3 ;  /* 0x0510000012e10fae */ /* 0x0003e2000d901d46 */
[----:B---3--:R-:W-:Y:S01]  /*17830*/  F2FP.PACK_AB R148, R242, R239 ;  /* 0x000000eff294723e */ /* 0x008fe200000000ff */
[--C-:B------:R-:W-:Y:S01]  /*17840*/  FFMA.FTZ R10, R10, c[0x0][0x2d0], -R2.reuse ;  /* 0x0000b4000a0a7a23 */ /* 0x100fe20000010802 */
[----:B------:R-:W-:Y:S01]  /*17850*/  F2FP.PACK_AB R149, R240, R237 ;  /* 0x000000edf095723e */ /* 0x000fe200000000ff */
[--C-:B------:R-:W-:Y:S01]  /*17860*/  FFMA.FTZ R11, R11, c[0x0][0x2d0], -R2.reuse ;  /* 0x0000b4000b0b7a23 */ /* 0x100fe20000010802 */
[----:B------:R-:W-:Y:S01]  /*17870*/  MUFU.EX2 R193, R38 ;  /* 0x0000002600c17308 */ /* 0x000fe20000000800 */
[--C-:B------:R-:W-:Y:S02]  /*17880*/  FFMA.FTZ R14, R14, c[0x0][0x2d0], -R2.reuse ;  /* 0x0000b4000e0e7a23 */ /* 0x100fe40000010802 */
[----:B------:R3:W-:Y:S01]  /*17890*/  @P0 LDGSTS.E.BYPASS.LTC128B.128 [R225+0x3900], [R8.64], !P5 ;  /* 0x0390000008e10fae */ /* 0x0007e2000e901d46 */
[--C-:B------:R-:W-:Y:S02]  /*178a0*/  FFMA.FTZ R15, R15, c[0x0][0x2d0], -R2.reuse ;  /* 0x0000b4000f0f7a23 */ /* 0x100fe40000010802 */
[C---:B--2---:R-:W-:Y:S02]  /*178b0*/  FMUL.FTZ R16, R141.reuse, R164 ;  /* 0x000000a48d107220 */ /* 0x044fe40000410000 */
[----:B------:R-:W-:Y:S02]  /*178c0*/  FMUL.FTZ R17, R141, R165 ;  /* 0x000000a58d117220 */ /* 0x000fe40000410000 */
[----:B------:R2:W-:Y:S01]  /*178d0*/  MUFU.EX2 R188, R10 ;  /* 0x0000000a00bc7308 */ /* 0x0005e20000000800 */
[----:B------:R4:W-:Y:S01]  /*178e0*/  @P0 LDGSTS.E.BYPASS.LTC128B.128 [R225+0x4900], [R6.64], !P6 ;  /* 0x0490000006e10fae */ /* 0x0009e2000f101d46 */
[--C-:B------:R-:W-:Y:S02]  /*178f0*/  FFMA.FTZ R42, R42, c[0x0][0x2d0], -R2.reuse ;  /* 0x0000b4002a2a7a23 */ /* 0x100fe40000010802 */
[--C-:B------:R-:W-:Y:S02]  /*17900*/  FFMA.FTZ R43, R43, c[0x0][0x2d0], -R2.reuse ;  /* 0x0000b4002b2b7a23 */ /* 0x100fe40000010802 */
[--C-:B------:R-:W-:Y:S02]  /*17910*/  FFMA.FTZ R46, R46, c[0x0][0x2d0], -R2.reuse ;  /* 0x0000b4002e2e7a23 */ /* 0x100fe40000010802 */
[----:B------:R-:W-:Y:S01]  /*17920*/  FFMA.FTZ R47, R47, c[0x0][0x2d0], -R2 ;  /* 0x0000b4002f2f7a23 */ /* 0x000fe20000010802 */
[----:B------:R4:W-:Y:S01]  /*17930*/  @P0 LDGSTS.E.BYPASS.LTC128B.128 [R225+0x5900], [R4.64], !P3 ;  /* 0x0590000004e10fae */ /* 0x0009e2000d901d46 */
[----:B------:R4:W4:Y:S01]  /*17940*/  MUFU.EX2 R187, R11 ;  /* 0x0000000b00bb7308 */ /* 0x0009220000000800 */
[C---:B------:R-:W-:Y:S02]  /*17950*/  FMUL.FTZ R133, R3.reuse, R133 ;  /* 0x0000008503857220 */ /* 0x040fe40000410000 */
[C---:B-1----:R-:W-:Y:S02]  /*17960*/  FMUL.FTZ R18, R140.reuse, R166 ;  /* 0x000000a68c127220 */ /* 0x042fe40000410000 */
[----:B------:R-:W-:Y:S02]  /*17970*/  FMUL.FTZ R19, R140, R167 ;  /* 0x000000a78c137220 */ /* 0x000fe40000410000 */
[----:B------:R-:W1:Y:S01]  /*17980*/  LDSM.16.MT88.4 R176, [R209+0x100] ;  /* 0x00010000d1b0783b */ /* 0x000e620000004200 */
[C---:B------:R-:W-:Y:S02]  /*17990*/  FMUL.FTZ R134, R0.reuse, R134 ;  /* 0x0000008600867220 */ /* 0x040fe40000410000 */
[----:B------:R4:W-:Y:S01]  /*179a0*/  MUFU.EX2 R189, R14 ;  /* 0x0000000e00bd7308 */ /* 0x0009e20000000800 */
[C---:B---3--:R-:W-:Y:S02]  /*179b0*/  FMUL.FTZ R8, R3.reuse, R156 ;  /* 0x0000009c03087220 */ /* 0x048fe40000410000 */
[----:B------:R-:W-:Y:S02]  /*179c0*/  FMUL.FTZ R9, R3, R157 ;  /* 0x0000009d03097220 */ /* 0x000fe40000410000 */
[----:B------:R-:W3:Y:S01]  /*179d0*/  LDSM.16.MT88.4 R180, [R210+0x100] ;  /* 0x00010000d2b4783b */ /* 0x000ee20000004200 */
[----:B--2---:R-:W-:Y:S02]  /*179e0*/  FMUL.FTZ R10, R0, R158 ;  /* 0x0000009e000a7220 */ /* 0x004fe40000410000 */
[C---:B----4-:R-:W-:Y:S01]  /*179f0*/  FMUL.FTZ R6, R140.reuse, R154 ;  /* 0x0000009a8c067220 */ /* 0x050fe20000410000 */
[----:B------:R-:W-:Y:S01]  /*17a00*/  F2FP.PACK_AB R154, R229, R234 ;  /* 0x000000eae59a723e */ /* 0x000fe200000000ff */
[----:B------:R-:W2:Y:S01]  /*17a10*/  MUFU.EX2 R190, R15 ;  /* 0x0000000f00be7308 */ /* 0x000ea20000000800 */
[----:B------:R-:W-:Y:S02]  /*17a20*/  FMUL.FTZ R7, R140, R155 ;  /* 0x0000009b8c077220 */ /* 0x000fe40000410000 */
[----:B------:R-:W-:Y:S01]  /*17a30*/  LDSM.16.MT88.4 R164, [R210+0x500] ;  /* 0x00050000d2a4783b */ /* 0x000fe20000004200 */
[C---:B------:R-:W-:Y:S02]  /*17a40*/  FMUL.FTZ R11, R0.reuse, R159 ;  /* 0x0000009f000b7220 */ /* 0x040fe40000410000 */
[----:B------:R-:W-:Y:S01]  /*17a50*/  FMUL.FTZ R4, R141, R152 ;  /* 0x000000988d047220 */ /* 0x000fe20000410000 */
[----:B------:R-:W-:Y:S01]  /*17a60*/  F2FP.PACK_AB R152, R235, R236 ;  /* 0x000000eceb98723e */ /* 0x000fe200000000ff */
[----:B------:R-:W-:Y:S01]  /*17a70*/  FMUL.FTZ R5, R141, R153 ;  /* 0x000000998d057220 */ /* 0x000fe20000410000 */
[----:B------:R-:W-:Y:S01]  /*17a80*/  F2FP.PACK_AB R153, R187, R188 ;  /* 0x000000bcbb99723e */ /* 0x000fe200000000ff */
[----:B------:R4:W-:Y:S01]  /*17a90*/  MUFU.EX2 R191, R39 ;  /* 0x0000002700bf7308 */ /* 0x0009e20000000800 */
[----:B------:R-:W3:Y:S01]  /*17aa0*/  LDSM.16.MT88.4 R156, [R209+0x1100] ;  /* 0x00110000d19c783b */ /* 0x000ee20000004200 */
[C---:B------:R-:W-:Y:S02]  /*17ab0*/  FMUL.FTZ R135, R0.reuse, R135 ;  /* 0x0000008700877220 */ /* 0x040fe40000410000 */
[C---:B------:R-:W-:Y:S02]  /*17ac0*/  FMUL.FTZ R14, R0.reuse, R162 ;  /* 0x000000a2000e7220 */ /* 0x040fe40000410000 */
[--C-:B------:R-:W-:Y:S02]  /*17ad0*/  FFMA.FTZ R146, R35, c[0x0][0x2d0], -R185.reuse ;  /* 0x0000b40023927a23 */ /* 0x100fe400000108b9 */
[----:B------:R-:W-:Y:S01]  /*17ae0*/  FMUL.FTZ R35, R0, R175 ;  /* 0x000000af00237220 */ /* 0x000fe20000410000 */
[----:B------:R-:W0:Y:S01]  /*17af0*/  LDGDEPBAR ;  /* 0x00000000000079af */ /* 0x000e220000000000 */
[----:B------:R-:W-:Y:S01]  /*17b00*/  MUFU.EX2 R195, R48 ;  /* 0x0000003000c37308 */ /* 0x000fe20000000800 */
[C---:B------:R-:W-:Y:S02]  /*17b10*/  FMUL.FTZ R72, R3.reuse, R72 ;  /* 0x0000004803487220 */ /* 0x040fe40000410000 */
[C---:B------:R-:W-:Y:S01]  /*17b20*/  FMUL.FTZ R73, R3.reuse, R73 ;  /* 0x0000004903497220 */ /* 0x040fe20000410000 */
[----:B--2---:R-:W-:Y:S01]  /*17b30*/  F2FP.PACK_AB R155, R190, R189 ;  /* 0x000000bdbe9b723e */ /* 0x004fe200000000ff */
[C---:B------:R-:W-:Y:S01]  /*17b40*/  FMUL.FTZ R15, R0.reuse, R163 ;  /* 0x000000a3000f7220 */ /* 0x040fe20000410000 */
[-C--:B-1----:R-:W-:Y:S01]  /*17b50*/  HMMA.16816.F32 R4, R148, R176.reuse, R4 ;  /* 0x000000b09404723c */ /* 0x082fe20000001804 */
[----:B------:R-:W1:Y:S03]  /*17b60*/  LDSM.16.MT88.4 R160, [R210+0x1100] ;  /* 0x00110000d2a0783b */ /* 0x000e660000004200 */
[----:B------:R-:W-:Y:S01]  /*17b70*/  MUFU.EX2 R194, R49 ;  /* 0x0000003100c27308 */ /* 0x000fe20000000800 */
[C---:B------:R-:W-:Y:S02]  /*17b80*/  FMUL.FTZ R74, R0.reuse, R74 ;  /* 0x0000004a004a7220 */ /* 0x040fe40000410000 */
[C---:B------:R-:W-:Y:S01]  /*17b90*/  FMUL.FTZ R75, R0.reuse, R75 ;  /* 0x0000004b004b7220 */ /* 0x040fe20000410000 */
[C---:B------:R-:W-:Y:S01]  /*17ba0*/  HMMA.16816.F32 R8, R152.reuse, R176, R8 ;  /* 0x000000b09808723c */ /* 0x040fe20000001808 */
[----:B----4-:R-:W-:Y:S03]  /*17bb0*/  LDSM.16.MT88.4 R36, [R210+0x2500] ;  /* 0x00250000d224783b */ /* 0x010fe60000004200 */
[C---:B------:R-:W-:Y:S02]  /*17bc0*/  FMUL.FTZ R76, R3.reuse, R76 ;  /* 0x0000004c034c7220 */ /* 0x040fe40000410000 */
[----:B------:R-:W-:Y:S01]  /*17bd0*/  MUFU.EX2 R192, R51 ;  /* 0x0000003300c07308 */ /* 0x000fe20000000800 */
[----:B------:R-:W-:Y:S01]  /*17be0*/  FMUL.FTZ R77, R3, R77 ;  /* 0x0000004d034d7220 */ /* 0x000fe20000410000 */
[-C--:B------:R-:W-:Y:S04]  /*17bf0*/  HMMA.16816.F32 R12, R152, R178.reuse, R12 ;  /* 0x000000b2980c723c */ /* 0x080fe8000000180c */
[C---:B------:R-:W-:Y:S02]  /*17c00*/  FMUL.FTZ R78, R0.reuse, R78 ;  /* 0x0000004e004e7220 */ /* 0x040fe40000410000 */
[----:B------:R-:W-:Y:S02]  /*17c10*/  FMUL.FTZ R79, R0, R79 ;  /* 0x0000004f004f7220 */ /* 0x000fe40000410000 */
[----:B------:R-:W-:Y:S01]  /*17c20*/  MUFU.EX2 R147, R46 ;  /* 0x0000002e00937308 */ /* 0x000fe20000000800 */
[C---:B------:R-:W-:Y:S04]  /*17c30*/  HMMA.16816.F32 R16, R148.reuse, R178, R16 ;  /* 0x000000b29410723c */ /* 0x040fe80000001810 */
[----:B------:R-:W-:Y:S02]  /*17c40*/  FMUL.FTZ R85, R141, R85 ;  /* 0x000000558d557220 */ /* 0x000fe40000410000 */
[C---:B------:R-:W-:Y:S02]  /*17c50*/  FMUL.FTZ R86, R140.reuse, R86 ;  /* 0x000000568c567220 */ /* 0x040fe40000410000 */
[-C--:B---3--:R-:W-:Y:S01]  /*17c60*/  HMMA.16816.F32 R100, R148, R180.reuse, R100 ;  /* 0x000000b49464723c */ /* 0x088fe20000001864 */
[----:B------:R-:W-:Y:S03]  /*17c70*/  MUFU.EX2 R202, R146 ;  /* 0x0000009200ca7308 */ /* 0x000fe60000000800 */
[----:B------:R-:W-:Y:S02]  /*17c80*/  FMUL.FTZ R87, R140, R87 ;  /* 0x000000578c577220 */ /* 0x000fe40000410000 */
[C---:B------:R-:W-:Y:S02]  /*17c90*/  FMUL.FTZ R88, R3.reuse, R88 ;  /* 0x0000005803587220 */ /* 0x040fe40000410000 */
[C---:B------:R-:W-:Y:S03]  /*17ca0*/  HMMA.16816.F32 R104, R152.reuse, R180, R104 ;  /* 0x000000b49868723c */ /* 0x040fe60000001868 */
[----:B------:R-:W-:Y:S01]  /*17cb0*/  MUFU.EX2 R181, R40 ;  /* 0x0000002800b57308 */ /* 0x000fe20000000800 */
[C---:B------:R-:W-:Y:S02]  /*17cc0*/  FMUL.FTZ R89, R3.reuse, R89 ;  /* 0x0000005903597220 */ /* 0x040fe40000410000 */
        /* <DEDUP_REMOVED lines=9> */
[-C--:B------:R-:W-:Y:S04]  /*17d60*/  HMMA.16816.F32 R116, R148, R156.reuse, R116 ;  /* 0x0000009c9474723c */ /* 0x080fe80000001874 */
        /* <DEDUP_REMOVED lines=10> */
[----:B--2---:R-:W-:Y:S01]  /*17e10*/  LDSM.16.MT88.4 R48, [R209+0x900] ;  /* 0x00090000d130783b */ /* 0x004fe20000004200 */
[C---:B------:R-:W-:Y:S04]  /*17e20*/  HMMA.16816.F32 R128, R148.reuse, R158, R128 ;  /* 0x0000009e9480723c */ /* 0x040fe80000001880 */
[C---:B------:R-:W-:Y:S01]  /*17e30*/  FMUL.FTZ R94, R0.reuse, R94 ;  /* 0x0000005e005e7220 */ /* 0x040fe20000410000 */
[----:B------:R2:W-:Y:S01]  /*17e40*/  MUFU.EX2 R206, R22 ;  /* 0x0000001600ce7308 */ /* 0x0005e20000000800 */
[----:B------:R-:W-:Y:S01]  /*17e50*/  FMUL.FTZ R95, R0, R95 ;  /* 0x0000005f005f7220 */ /* 0x000fe20000410000 */
[----:B------:R-:W1:Y:S01]  /*17e60*/  LDSM.16.MT88.4 R156, [R209+0x2100] ;  /* 0x00210000d19c783b */ /* 0x000e620000004200 */
[C---:B------:R-:W-:Y:S04]  /*17e70*/  FMUL.FTZ R96, R141.reuse, R96 ;  /* 0x000000608d607220 */ /* 0x040fe80000410000 */
[C---:B---3--:R-:W-:Y:S02]  /*17e80*/  FMUL.FTZ R20, R141.reuse, R168 ;  /* 0x000000a88d147220 */ /* 0x048fe40000410000 */
[C---:B------:R-:W-:Y:S01]  /*17e90*/  FMUL.FTZ R97, R141.reuse, R97 ;  /* 0x000000618d617220 */ /* 0x040fe20000410000 */
[----:B------:R3:W-:Y:S01]  /*17ea0*/  MUFU.EX2 R207, R33 ;  /* 0x0000002100cf7308 */ /* 0x0007e20000000800 */
[C---:B------:R-:W-:Y:S02]  /*17eb0*/  FMUL.FTZ R98, R140.reuse, R98 ;  /* 0x000000628c627220 */ /* 0x040fe40000410000 */
[----:B------:R-:W-:Y:S02]  /*17ec0*/  FMUL.FTZ R99, R140, R99 ;  /* 0x000000638c637220 */ /* 0x000fe40000410000 */
[----:B----4-:R-:W-:Y:S02]  /*17ed0*/  FMUL.FTZ R21, R141, R169 ;  /* 0x000000a98d157220 */ /* 0x010fe40000410000 */
[--C-:B------:R-:W-:Y:S02]  /*17ee0*/  FFMA.FTZ R24, R24, c[0x0][0x2d0], -R186.reuse ;  /* 0x0000b40018187a23 */ /* 0x100fe400000108ba */
[----:B------:R-:W-:Y:S01]  /*17ef0*/  FFMA.FTZ R25, R25, c[0x0][0x2d0], -R186 ;  /* 0x0000b40019197a23 */ /* 0x000fe200000108ba */
[----:B------:R4:W4:Y:S01]  /*17f00*/  MUFU.EX2 R205, R32 ;  /* 0x0000002000cd7308 */ /* 0x0009220000000800 */
[--C-:B------:R-:W-:Y:S02]  /*17f10*/  FFMA.FTZ R26, R26, c[0x0][0x2d0], -R2.reuse ;  /* 0x0000b4001a1a7a23 */ /* 0x100fe40000010802 */
[----:B------:R-:W-:Y:S02]  /*17f20*/  FFMA.FTZ R27, R27, c[0x0][0x2d0], -R2 ;  /* 0x0000b4001b1b7a23 */ /* 0x000fe40000010802 */
[----:B--2---:R-:W-:Y:S02]  /*17f30*/  FMUL.FTZ R22, R140, R170 ;  /* 0x000000aa8c167220 */ /* 0x004fe40000410000 */
[--C-:B------:R-:W-:Y:S02]  /*17f40*/  FFMA.FTZ R28, R28, c[0x0][0x2d0], -R186.reuse ;  /* 0x0000b4001c1c7a23 */ /* 0x100fe400000108ba */
[----:B------:R-:W-:Y:S01]  /*17f50*/  FFMA.FTZ R29, R29, c[0x0][0x2d0], -R186 ;  /* 0x0000b4001d1d7a23 */ /* 0x000fe200000108ba */
[----:B------:R2:W2:Y:S01]  /*17f60*/  MUFU.EX2 R203, R34 ;  /* 0x0000002200cb7308 */ /* 0x0004a20000000800 */
[--C-:B------:R-:W-:Y:S01]  /*17f70*/  FFMA.FTZ R30, R30, c[0x0][0x2d0], -R2.reuse ;  /* 0x0000b4001e1e7a23 */ /* 0x100fe20000010802 */
[-C--:B-1----:R-:W-:Y:S03]  /*17f80*/  HMMA.16816.F32 R20, R148, R160.reuse, R20 ;  /* 0x000000a09414723c */ /* 0x082fe60000001814 */
[----:B---3--:R-:W-:Y:S02]  /*17f90*/  FMUL.FTZ R33, R3, R173 ;  /* 0x000000ad03217220 */ /* 0x008fe40000410000 */
[----:B------:R-:W-:Y:S02]  /*17fa0*/  FFMA.FTZ R31, R31, c[0x0][0x2d0], -R2 ;  /* 0x0000b4001f1f7a23 */ /* 0x000fe40000010802 */
[--C-:B------:R-:W-:Y:S01]  /*17fb0*/  FFMA.FTZ R65, R65, c[0x0][0x2d0], -R184.reuse ;  /* 0x0000b40041417a23 */ /* 0x100fe200000108b8 */
[C---:B------:R-:W-:Y:S01]  /*17fc0*/  HMMA.16816.F32 R132, R152.reuse, R160, R132 ;  /* 0x000000a09884723c */ /* 0x040fe20000001884 */
[----:B------:R1:W-:Y:S03]  /*17fd0*/  MUFU.EX2 R201, R24 ;  /* 0x0000001800c97308 */ /* 0x0003e60000000800 */
[----:B----4-:R-:W-:Y:S02]  /*17fe0*/  FMUL.FTZ R32, R3, R172 ;  /* 0x000000ac03207220 */ /* 0x010fe40000410000 */
[--C-:B------:R-:W-:Y:S02]  /*17ff0*/  FFMA.FTZ R67, R67, c[0x0][0x2d0], -R185.reuse ;  /* 0x0000b40043437a23 */ /* 0x100fe400000108b9 */
[----:B------:R-:W-:Y:S03]  /*18000*/  FFMA.FTZ R52, R52, c[0x0][0x2d0], -R184 ;  /* 0x0000b40034347a23 */ /* 0x000fe600000108b8 */
[----:B------:R3:W4:Y:S01]  /*18010*/  MUFU.EX2 R200, R25 ;  /* 0x0000001900c87308 */ /* 0x0007220000000800 */
[----:B------:R-:W-:Y:S02]  /*18020*/  FFMA.FTZ R61, R61, c[0x0][0x2d0], -R186 ;  /* 0x0000b4003d3d7a23 */ /* 0x000fe400000108ba */
[----:B--2---:R-:W-:Y:S02]  /*18030*/  FMUL.FTZ R34, R0, R174 ;  /* 0x000000ae00227220 */ /* 0x004fe40000410000 */
[--C-:B------:R-:W-:Y:S02]  /*18040*/  FFMA.FTZ R53, R53, c[0x0][0x2d0], -R184.reuse ;  /* 0x0000b40035357a23 */ /* 0x100fe400000108b8 */
[----:B------:R-:W-:Y:S02]  /*18050*/  FFMA.FTZ R64, R64, c[0x0][0x2d0], -R184 ;  /* 0x0000b40040407a23 */ /* 0x000fe400000108b8 */
[--C-:B------:R-:W-:Y:S01]  /*18060*/  FFMA.FTZ R54, R54, c[0x0][0x2d0], -R185.reuse ;  /* 0x0000b40036367a23 */ /* 0x100fe200000108b9 */
[-C--:B------:R-:W-:Y:S01]  /*18070*/  HMMA.16816.F32 R32, R152, R162.reuse, R32 ;  /* 0x000000a29820723c */ /* 0x080fe20000001820 */
[----:B------:R-:W-:Y:S02]  /*18080*/  MUFU.EX2 R182, R41 ;  /* 0x0000002900b67308 */ /* 0x000fe40000000800 */
[--C-:B------:R-:W-:Y:S01]  /*18090*/  FFMA.FTZ R55, R55, c[0x0][0x2d0], -R185.reuse ;  /* 0x0000b40037377a23 */ /* 0x100fe200000108b9 */
[----:B-1----:R-:W-:Y:S01]  /*180a0*/  F2FP.PACK_AB R24, R227, R228 ;  /* 0x000000e4e318723e */ /* 0x002fe200000000ff */
[----:B------:R-:W-:Y:S02]  /*180b0*/  FFMA.FTZ R66, R66, c[0x0][0x2d0], -R185 ;  /* 0x0000b40042427a23 */ /* 0x000fe400000108b9 */
[--C-:B------:R-:W-:Y:S01]  /*180c0*/  FFMA.FTZ R57, R57, c[0x0][0x2d0], -R186.reuse ;  /* 0x0000b40039397a23 */ /* 0x100fe200000108ba */
[C---:B------:R-:W-:Y:S01]  /*180d0*/  HMMA.16816.F32 R136, R148.reuse, R162, R136 ;  /* 0x000000a29488723c */ /* 0x040fe20000001888 */
[----:B------:R-:W1:Y:S02]  /*180e0*/  LDSM.16.MT88.4 R160, [R210+0x2100] ;  /* 0x00210000d2a0783b */ /* 0x000e640000004200 */
[----:B------:R-:W-:Y:S01]  /*180f0*/  MUFU.EX2 R146, R47 ;  /* 0x0000002f00927308 */ /* 0x000fe20000000800 */
[----:B------:R-:W-:Y:S01]  /*18100*/  FFMA.FTZ R60, R60, c[0x0][0x2d0], -R186 ;  /* 0x0000b4003c3c7a23 */ /* 0x000fe200000108ba */
[----:B---3--:R-:W-:Y:S01]  /*18110*/  F2FP.PACK_AB R25, R205, R206 ;  /* 0x000000cecd19723e */ /* 0x008fe200000000ff */
[--C-:B------:R-:W-:Y:S02]  /*18120*/  FFMA.FTZ R58, R58, c[0x0][0x2d0], -R2.reuse ;  /* 0x0000b4003a3a7a23 */ /* 0x100fe40000010802 */
[-C--:B------:R-:W-:Y:S04]  /*18130*/  HMMA.16816.F32 R68, R148, R156.reuse, R68 ;  /* 0x0000009c9444723c */ /* 0x080fe80000001844 */
[--C-:B------:R-:W-:Y:S01]  /*18140*/  FFMA.FTZ R59, R59, c[0x0][0x2d0], -R2.reuse ;  /* 0x0000b4003b3b7a23 */ /* 0x100fe20000010802 */
[----:B------:R-:W-:Y:S01]  /*18150*/  MUFU.EX2 R65, R65 ;  /* 0x0000004100417308 */ /* 0x000fe20000000800 */
[--C-:B------:R-:W-:Y:S02]  /*18160*/  FFMA.FTZ R62, R62, c[0x0][0x2d0], -R2.reuse ;  /* 0x0000b4003e3e7a23 */ /* 0x100fe40000010802 */
[C---:B------:R-:W-:Y:S04]  /*18170*/  HMMA.16816.F32 R72, R152.reuse, R156, R72 ;  /* 0x0000009c9848723c */ /* 0x040fe80000001848 */
[----:B------:R-:W-:Y:S02]  /*18180*/  FFMA.FTZ R2, R63, c[0x0][0x2d0], -R2 ;  /* 0x0000b4003f027a23 */ /* 0x000fe40000010802 */
[----:B------:R-:W-:Y:S01]  /*18190*/  FFMA.FTZ R56, R56, c[0x0][0x2d0], -R186 ;  /* 0x0000b40038387a23 */ /* 0x000fe200000108ba */
[----:B------:R-:W-:Y:S01]  /*181a0*/  MUFU.EX2 R67, R67 ;  /* 0x0000004300437308 */ /* 0x000fe20000000800 */
[-C--:B------:R-:W-:Y:S04]  /*181b0*/  HMMA.16816.F32 R76, R152, R158.reuse, R76 ;  /* 0x0000009e984c723c */ /* 0x080fe8000000184c */
[----:B------:R-:W-:Y:S02]  /*181c0*/  FFMA.FTZ R3, R3, R250, R236 ;  /* 0x000000fa03037223 */ /* 0x000fe400000100ec */
[----:B------:R-:W-:Y:S02]  /*181d0*/  FFMA.FTZ R0, R0, R249, R188 ;  /* 0x000000f900007223 */ /* 0x000fe400000100bc */
[C---:B------:R-:W-:Y:S01]  /*181e0*/  HMMA.16816.F32 R80, R148.reuse, R158, R80 ;  /* 0x0000009e9450723c */ /* 0x040fe20000001850 */
[----:B------:R-:W2:Y:S01]  /*181f0*/  LDSM.16.MT88.4 R156, [R209+0x500] ;  /* 0x00050000d19c783b */ /* 0x000ea20000004200 */
[----:B------:R-:W-:Y:S02]  /*18200*/  MUFU.EX2 R61, R61 ;  /* 0x0000003d003d7308 */ /* 0x000fe40000000800 */
[----:B------:R-:W-:Y:S02]  /*18210*/  FADD.FTZ R3, R235, R3 ;  /* 0x00000003eb037221 */ /* 0x000fe40000010000 */
[----:B------:R-:W-:Y:S02]  /*18220*/  FADD.FTZ R0, R187, R0 ;  /* 0x00000000bb007221 */ /* 0x000fe40000010000 */
[----:B------:R-:W-:Y:S01]  /*18230*/  FADD.FTZ R3, R234, R3 ;  /* 0x00000003ea037221 */ /* 0x000fe20000010000 */
[-C--:B-1----:R-:W-:Y:S03]  /*18240*/  HMMA.16816.F32 R84, R148, R160.reuse, R84 ;  /* 0x000000a09454723c */ /* 0x082fe60000001854 */
[----:B------:R1:W-:Y:S01]  /*18250*/  MUFU.EX2 R179, R26 ;  /* 0x0000001a00b37308 */ /* 0x0003e20000000800 */
[----:B------:R-:W-:Y:S02]  /*18260*/  FFMA.FTZ R141, R141, R252, R239 ;  /* 0x000000fc8d8d7223 */ /* 0x000fe400000100ef */
[----:B------:R-:W-:Y:S02]  /*18270*/  FFMA.FTZ R140, R140, R251, R237 ;  /* 0x000000fb8c8c7223 */ /* 0x000fe400000100ed */
[C---:B------:R-:W-:Y:S05]  /*18280*/  HMMA.16816.F32 R88, R152.reuse, R160, R88 ;  /* 0x000000a09858723c */ /* 0x040fea0000001858 */
[----:B------:R3:W2:Y:S03]  /*18290*/  MUFU.EX2 R178, R27 ;  /* 0x0000001b00b27308 */ /* 0x0006a60000000800 */
[-C--:B------:R-:W-:Y:S01]  /*182a0*/  HMMA.16816.F32 R92, R152, R162.reuse, R92 ;  /* 0x000000a2985c723c */ /* 0x080fe2000000185c */
[----:B------:R-:W-:Y:S06]  /*182b0*/  LDSM.16.MT88.4 R152, [R210+0x1500] ;  /* 0x00150000d298783b */ /* 0x000fec0000004200 */
[----:B------:R4:W-:Y:S01]  /*182c0*/  MUFU.EX2 R199, R28 ;  /* 0x0000001c00c77308 */ /* 0x0009e20000000800 */
[----:B------:R-:W-:Y:S01]  /*182d0*/  HMMA.16816.F32 R96, R148, R162, R96 ;  /* 0x000000a29460723c */ /* 0x000fe20000001860 */
[----:B------:R-:W4:Y:S03]  /*182e0*/  LDSM.16.MT88.4 R148, [R209+0x1500] ;  /* 0x00150000d194783b */ /* 0x000f260000004200 */
[----:B-1----:R-:W-:Y:S05]  /*182f0*/  F2FP.PACK_AB R26, R207, R226 ;  /* 0x000000e2cf1a723e */ /* 0x002fea00000000ff */
[----:B------:R1:W1:Y:S03]  /*18300*/  MUFU.EX2 R198, R29 ;  /* 0x0000001d00c67308 */ /* 0x0002660000000800 */
[----:B---3--:R-:W-:Y:S07]  /*18310*/  F2FP.PACK_AB R27, R202, R203 ;  /* 0x000000cbca1b723e */ /* 0x008fee00000000ff */
[----:B------:R3:W-:Y:S01]  /*18320*/  MUFU.EX2 R177, R30 ;  /* 0x0000001e00b17308 */ /* 0x0007e20000000800 */
[-C--:B--2---:R-:W-:Y:S05]  /*18330*/  HMMA.16816.F32 R4, R24, R156.reuse, R4 ;  /* 0x0000009c1804723c */ /* 0x084fea0000001804 */
        /* <DEDUP_REMOVED lines=186> */
.L_x_1488:
[----:B------:R-:W2:Y:S04]  /*18ee0*/  LDL.LU R5, [R1+0x4] ;  /* 0x0000040001057983 */ /* 0x000ea80000300800 */
        /* <DEDUP_REMOVED lines=152> */
.L_x_1435:
        /* <DEDUP_REMOVED lines=153> */
.L_x_1491:
        /* <DEDUP_REMOVED lines=148> */
.L_x_1493:
[----:B---3--:R-:W-:Y:S05]  /*1ab40*/  BSYNC B0 ;  /* 0x0000000000007941 */ /* 0x008fea0003800000 */
.L_x_1492:
        /* <DEDUP_REMOVED lines=23> */
.L_x_1495:
[----:B------:R-:W-:Y:S05]  /*1acc0*/  BSYNC B0 ;  /* 0x0000000000007941 */ /* 0x000fea0003800000 */
.L_x_1494:
        /* <DEDUP_REMOVED lines=23> */
.L_x_1497:
[----:B------:R-:W-:Y:S05]  /*1ae40*/  BSYNC B0 ;  /* 0x0000000000007941 */ /* 0x000fea0003800000 */
.L_x_1496:
        /* <DEDUP_REMOVED lines=24> */
.L_x_1490:
        /* <DEDUP_REMOVED lines=19> */
.L_x_1498:
        /* <DEDUP_REMOVED lines=40> */
.L_x_1500:
[----:B------:R-:W-:Y:S05]  /*1b380*/  BSYNC B0 ;  /* 0x0000000000007941 */ /* 0x000fea0003800000 */
.L_x_1499:
        /* <DEDUP_REMOVED lines=64> */
.L_x_1502:
[----:B------:R-:W-:Y:S05]  /*1b790*/  BSYNC B0 ;  /* 0x0000000000007941 */ /* 0x000fea0003800000 */
.L_x_1501:
        /* <DEDUP_REMOVED lines=21> */
.L_x_1504:
[----:B------:R-:W-:Y:S05]  /*1b8f0*/  BSYNC B0 ;  /* 0x0000000000007941 */ /* 0x000fea0003800000 */
.L_x_1503:
        /* <DEDUP_REMOVED lines=21> */
.L_x_1506:
[----:B------:R-:W-:Y:S05]  /*1ba50*/  BSYNC B0 ;  /* 0x0000000000007941 */ /* 0x000fea0003800000 */
.L_x_1505:
        /* <DEDUP_REMOVED lines=22> */
.L_x_1507:
        /* <DEDUP_REMOVED lines=12> */
.L_x_1529:


//--------------------- .nv.shared._ZN7cutlass13device_kernelIN5flash19enable_sm80_to_sm89INS1_16FlashAttnFwdSm80INS1_25CollectiveMainloopFwdSm80ILi4ELi1ELb0EN4cute5tupleIJNS5_1CILi128EEENS7_ILi64EEENS7_ILi96EEEEEELi96ENS_6half_tEfNS_4arch4Sm80ELb0ELb0ELb1ELb0ELb0ELb0ELb1ELb0EEENS1_21CollectiveEpilogueFwdINS6_IJS8_SA_S9_EEENS6_IJNS7_ILi1EEESI_SI_EEESC_SE_Li128ELb0ELb1ELb0ELb0EEENS1_19SingleTileSchedulerILb0ELb0ELb1ELi128EEEEEEEEEvNT_6ParamsE --------------------------
	.section	.nv.shared._ZN7cutlass13device_kernelIN5flash19enable_sm80_to_sm89INS1_16FlashAttnFwdSm80INS1_25CollectiveMainloopFwdSm80ILi4ELi1ELb0EN4cute5tupleIJNS5_1CILi128EEENS7_ILi64EEENS7_ILi96EEEEEELi96ENS_6half_tEfNS_4arch4Sm80ELb0ELb0ELb1ELb0ELb0ELb0ELb1ELb0EEENS1_21CollectiveEpilogueFwdINS6_IJS8_SA_S9_EEENS6_IJNS7_ILi1EEESI_SI_EEESC_SE_Li128ELb0ELb1ELb0ELb0EEENS1_19SingleTileSchedulerILb0ELb0ELb1ELi128EEEEEEEEEvNT_6ParamsE,"aw",@nobits
	.sectionflags	@""
	.align	16


//--------------------- .nv.global                --------------------------
	.section	.nv.global,"aw",@nobits
.nv.global:
	.type		_ZN76_INTERNAL_5b947126_40_flash_fwd_hdim96_fp16_softcapall_sm80_cu_0106449f_35014cute1_E,@object
	.size		_ZN76_INTERNAL_5b947126_40_flash_fwd_hdim96_fp16_softcapall_sm80_cu_0106449f_35014cute1_E,(_ZN76_INTERNAL_5b947126_40_flash_fwd_hdim96_fp16_softcapall_sm80_cu_0106449f_35014cuda3std3__45__cpo6cbeginE - _ZN76_INTERNAL_5b947126_40_flash_fwd_hdim96_fp16_softcapall_sm80_cu_0106449f_35014cute1_E)
_ZN76_INTERNAL_5b947126_40_flash_fwd_hdim96_fp16_softcapall_sm80_cu_0106449f_35014cute1_E:
	.zero		1
	.type		_ZN76_INTERNAL_5b947126_40_flash_fwd_hdim96_fp16_softcapall_sm80_cu_0106449f_35014cuda3std3__45__cpo6cbeginE,@object
	.size		_ZN76_INTERNAL_5b947126_40_flash_fwd_hdim96_fp16_softcapall_sm80_cu_0106449f_35014cuda3std3__45__cpo6cbeginE,(_ZN76_INTERNAL_5b947126_40_flash_fwd_hdim96_fp16_softcapall_sm80_cu_0106449f_35014cuda3std3__48in_placeE - _ZN76_INTERNAL_5b947126_40_flash_fwd_hdim96_fp16_softcapall_sm80_cu_0106449f_35014cuda3std3__45__cpo6cbeginE)
_ZN76_INTERNAL_5b947126_40_flash_fwd_hdim96_fp16_softcapall_sm80_cu_0106449f_35014cuda3std3__45__cpo6cbeginE:
	.zero		1
	.type		_ZN76_INTERNAL_5b947126_40_flash_fwd_hdim96_fp16_softcapall_sm80_cu_0106449f_35014cuda3std3__48in_placeE,@object
	.size		_ZN76_INTERNAL_5b947126_40_flash_fwd_hdim96_fp16_softcapall_sm80_cu_0106449f_35014cuda3std3__48in_placeE,(_ZN76_INTERNAL_5b947126_40_flash_fwd_hdim96_fp16_softcapall_sm80_cu_0106449f_35014cuda3std6ranges3__45__cpo9iter_moveE - _ZN76_INTERNAL_5b947126_40_flash_fwd_hdim96_fp16_softcapall_sm80_cu_0106449f_35014cuda3std3__48in_placeE)
_ZN76_INTERNAL_5b947126_40_flash_fwd_hdim96_fp16_softcapall_sm80_cu_0106449f_35014cuda3std3__48in_placeE:
	.zero		1
	.type		_ZN76_INTERNAL_5b947126_40_flash_fwd_hdim96_fp16_softcapall_sm80_cu_0106449f_35014cuda3std6ranges3__45__cpo9iter_moveE,@object
	.size		_ZN76_INTERNAL_5b947126_40_flash_fwd_hdim96_fp16_softcapall_sm80_cu_0106449f_35014cuda3std6ranges3__45__cpo9iter_moveE,(_ZN76_INTERNAL_5b947126_40_flash_fwd_hdim96_fp16_softcapall_sm80_cu_0106449f_35014cuda3std3__45__cpo5beginE - _ZN76_INTERNAL_5b947126_40_flash_fwd_hdim96_fp16_softcapall_sm80_cu_0106449f_35014cuda3std6ranges3__45__cpo9iter_moveE)
_ZN76_INTERNAL_5b947126_40_flash_fwd_hdim96_fp16_softcapall_sm80_cu_0106449f_35014cuda3std6ranges3__45__cpo9iter_moveE:
	.zero		1
	.type		_ZN76_INTERNAL_5b947126_40_flash_fwd_hdim96_fp16_softcapall_sm80_cu_0106449f_35014cuda3std3__45__cpo5beginE,@object
	.size		_ZN76_INTERNAL_5b947126_40_flash_fwd_hdim96_fp16_softcapall_sm80_cu_0106449f_35014cuda3std3__45__cpo5beginE,(_ZN76_INTERNAL_5b947126_40_flash_fwd_hdim96_fp16_softcapall_sm80_cu_0106449f_35014cuda3std3__478_GLOBAL__N__5b947126_40_flash_fwd_hdim96_fp16_softcapall_sm80_cu_0106449f_35016ignoreE - _ZN76_INTERNAL_5b947126_40_flash_fwd_hdim96_fp16_softcapall_sm80_cu_0106449f_35014cuda3std3__45__cpo5beginE)
_ZN76_INTERNAL_5b947126_40_flash_fwd_hdim96_fp16_softcapall_sm80_cu_0106449f_35014cuda3std3__45__cpo5beginE:
	.zero		1
	.type		_ZN76_INTERNAL_5b947126_40_flash_fwd_hdim96_fp16_softcapall_sm80_cu_0106449f_35014cuda3std3__478_GLOBAL__N__5b947126_40_flash_fwd_hdim96_fp16_softcapall_sm80_cu_0106449f_35016ignoreE,@object
	.size		_ZN76_INTERNAL_5b947126_40_flash_fwd_hdim96_fp16_softcapall_sm80_cu_0106449f_35014cuda3std3__478_GLOBAL__N__5b947126_40_flash_fwd_hdim96_fp16_softcapall_sm80_cu_0106449f_35016ignoreE,(_ZN76_INTERNAL_5b947126_40_flash_fwd_hdim96_fp16_softcapall_sm80_cu_0106449f_35014cute7productE - _ZN76_INTERNAL_5b947126_40_flash_fwd_hdim96_fp16_softcapall_sm80_cu_0106449f_35014cuda3std3__478_GLOBAL__N__5b947126_40_flash_fwd_hdim96_fp16_softcapall_sm80_cu_0106449f_35016ignoreE)
_ZN76_INTERNAL_5b947126_40_flash_fwd_hdim96_fp16_softcapall_sm80_cu_0106449f_35014cuda3std3__478_GLOBAL__N__5b947126_40_flash_fwd_hdim96_fp16_softcapall_sm80_cu_0106449f_35016ignoreE:
	.zero		1
	.type		_ZN76_INTERNAL_5b947126_40_flash_fwd_hdim96_fp16_softcapall_sm80_cu_0106449f_35014cute7productE,@object
	.size		_ZN76_INTERNAL_5b947126_40_flash_fwd_hdim96_fp16_softcapall_sm80_cu_0106449f_35014cute7productE,(_ZN76_INTERNAL_5b947126_40_flash_fwd_hdim96_fp16_softcapall_sm80_cu_0106449f_35014cuda3std3__45__cpo3endE - _ZN76_INTERNAL_5b947126_40_flash_fwd_hdim96_fp16_softcapall_sm80_cu_0106449f_35014cute7productE)
_ZN76_INTERNAL_5b947126_40_flash_fwd_hdim96_fp16_softcapall_sm80_cu_0106449f_35014cute7productE:
	.zero		1
	.type		_ZN76_INTERNAL_5b947126_40_flash_fwd_hdim96_fp16_softcapall_sm80_cu_0106449f_35014cuda3std3__45__cpo3endE,@object
	.size		_ZN76_INTERNAL_5b947126_40_flash_fwd_hdim96_fp16_softcapall_sm80_cu_0106449f_35014cuda3std3__45__cpo3endE,(_ZN76_INTERNAL_5b947126_40_flash_fwd_hdim96_fp16_softcapall_sm80_cu_0106449f_35014cuda3std3__419piecewise_constructE - _ZN76_INTERNAL_5b947126_40_flash_fwd_hdim96_fp16_softcapall_sm80_cu_0106449f_35014cuda3std3__45__cpo3endE)
_ZN76_INTERNAL_5b947126_40_flash_fwd_hdim96_fp16_softcapall_sm80_cu_0106449f_35014cuda3std3__45__cpo3endE:
	.zero		1
	.type		_ZN76_INTERNAL_5b947126_40_flash_fwd_hdim96_fp16_softcapall_sm80_cu_0106449f_35014cuda3std3__419piecewise_constructE,@object
	.size		_ZN76_INTERNAL_5b947126_40_flash_fwd_hdim96_fp16_softcapall_sm80_cu_0106449f_35014cuda3std3__419piecewise_constructE,(_ZN76_INTERNAL_5b947126_40_flash_fwd_hdim96_fp16_softcapall_sm80_cu_0106449f_35014cuda3std3__45__cpo4cendE - _ZN76_INTERNAL_5b947126_40_flash_fwd_hdim96_fp16_softcapall_sm80_cu_0106449f_35014cuda3std3__419piecewise_constructE)
_ZN76_INTERNAL_5b947126_40_flash_fwd_hdim96_fp16_softcapall_sm80_cu_0106449f_35014cuda3std3__419piecewise_constructE:
	.zero		1
	.type		_ZN76_INTERNAL_5b947126_40_flash_fwd_hdim96_fp16_softcapall_sm80_cu_0106449f_35014cuda3std3__45__cpo4cendE,@object
	.size		_ZN76_INTERNAL_5b947126_40_flash_fwd_hdim96_fp16_softcapall_sm80_cu_0106449f_35014cuda3std3__45__cpo4cendE,(_ZN76_INTERNAL_5b947126_40_flash_fwd_hdim96_fp16_softcapall_sm80_cu_0106449f_35014cuda3std6ranges3__45__cpo4swapE - _ZN76_INTERNAL_5b947126_40_flash_fwd_hdim96_fp16_softcapall_sm80_cu_0106449f_35014cuda3std3__45__cpo4cendE)
_ZN76_INTERNAL_5b947126_40_flash_fwd_hdim96_fp16_softcapall_sm80_cu_0106449f_35014cuda3std3__45__cpo4cendE:
	.zero		1
	.type		_ZN76_INTERNAL_5b947126_40_flash_fwd_hdim96_fp16_softcapall_sm80_cu_0106449f_35014cuda3std6ranges3__45__cpo4swapE,@object
	.size		_ZN76_INTERNAL_5b947126_40_flash_fwd_hdim96_fp16_softcapall_sm80_cu_0106449f_35014cuda3std6ranges3__45__cpo4swapE,(.L_7 - _ZN76_INTERNAL_5b947126_40_flash_fwd_hdim96_fp16_softcapall_sm80_cu_0106449f_35014cuda3std6ranges3__45__cpo4swapE)
_ZN76_INTERNAL_5b947126_40_flash_fwd_hdim96_fp16_softcapall_sm80_cu_0106449f_35014cuda3std6ranges3__45__cpo4swapE:
	.zero		1
.L_7:


//--------------------- .nv.shared._ZN7cutlass13device_kernelIN5flash19enable_sm80_to_sm89INS1_16FlashAttnFwdSm80INS1_25CollectiveMainloopFwdSm80ILi4ELi1ELb0EN4cute5tupleIJNS5_1CILi128EEENS7_ILi64EEENS7_ILi96EEEEEELi96ENS_6half_tEfNS_4arch4Sm80ELb0ELb0ELb1ELb1ELb0ELb0ELb1ELb0EEENS1_21CollectiveEpilogueFwdINS6_IJS8_SA_S9_EEENS6_IJNS7_ILi1EEESI_SI_EEESC_SE_Li128ELb1ELb1ELb0ELb0EEENS1_19SingleTileSchedulerILb1ELb0ELb1ELi128EEEEEEEEEvNT_6ParamsE --------------------------
	.section	.nv.shared._ZN7cutlass13device_kernelIN5flash19enable_sm80_to_sm89INS1_16FlashAttnFwdSm80INS1_25CollectiveMainloopFwdSm80ILi4ELi1ELb0EN4cute5tupleIJNS5_1CILi128EEENS7_ILi64EEENS7_ILi96EEEEEELi96ENS_6half_tEfNS_4arch4Sm80ELb0ELb0ELb1ELb1ELb0ELb0ELb1ELb0EEENS1_21CollectiveEpilogueFwdINS6_IJS8_SA_S9_EEENS6_IJNS7_ILi1EEESI_SI_EEESC_SE_Li128ELb1ELb1ELb0ELb0EEENS1_19SingleTileSchedulerILb1ELb0ELb1ELi128EEEEEEEEEvNT_6ParamsE,"aw",@nobits
	.sectionflags	@""
	.align	16


//--------------------- .nv.shared._ZN7cutlass13device_kernelIN5flash19enable_sm80_to_sm89INS1_16FlashAttnFwdSm80INS1_25CollectiveMainloopFwdSm80ILi4ELi1ELb0EN4cute5tupleIJNS5_1CILi128EEENS7_ILi64EEENS7_ILi96EEEEEELi96ENS_6half_tEfNS_4arch4Sm80ELb0ELb0ELb1ELb1ELb0ELb1ELb1ELb0EEENS1_21CollectiveEpilogueFwdINS6_IJS8_SA_S9_EEENS6_IJNS7_ILi1EEESI_SI_EEESC_SE_Li128ELb1ELb1ELb0ELb0EEENS1_19SingleTileSchedulerILb1ELb0ELb1ELi128EEEEEEEEEvNT_6ParamsE --------------------------
	.section	.nv.shared._ZN7cutlass13device_kernelIN5flash19enable_sm80_to_sm89INS1_16FlashAttnFwdSm80INS1_25CollectiveMainloopFwdSm80ILi4ELi1ELb0EN4cute5tupleIJNS5_1CILi128EEENS7_ILi64EEENS7_ILi96EEEEEELi96ENS_6half_tEfNS_4arch4Sm80ELb0ELb0ELb1ELb1ELb0ELb1ELb1ELb0EEENS1_21CollectiveEpilogueFwdINS6_IJS8_SA_S9_EEENS6_IJNS7_ILi1EEESI_SI_EEESC_SE_Li128ELb1ELb1ELb0ELb0EEENS1_19SingleTileSchedulerILb1ELb0ELb1ELi128EEEEEEEEEvNT_6ParamsE,"aw",@nobits
	.sectionflags	@""
	.align	16


//--------------------- .nv.shared._ZN7cutlass13device_kernelIN5flash19enable_sm80_to_sm89INS1_16FlashAttnFwdSm80INS1_25CollectiveMainloopFwdSm80ILi4ELi1ELb0EN4cute5tupleIJNS5_1CILi128EEENS7_ILi48EEENS7_ILi96EEEEEELi96ENS_6half_tEfNS_4arch4Sm80ELb0ELb1ELb1ELb0ELb0ELb0ELb1ELb0EEENS1_21CollectiveEpilogueFwdINS6_IJS8_SA_S9_EEENS6_IJNS7_ILi1EEESI_SI_EEESC_SE_Li128ELb0ELb1ELb0ELb0EEENS1_19SingleTileSchedulerILb0ELb0ELb1ELi128EEEEEEEEEvNT_6ParamsE --------------------------
	.section	.nv.shared._ZN7cutlass13device_kernelIN5flash19enable_sm80_to_sm89INS1_16FlashAttnFwdSm80INS1_25CollectiveMainloopFwdSm80ILi4ELi1ELb0EN4cute5tupleIJNS5_1CILi128EEENS7_ILi48EEENS7_ILi96EEEEEELi96ENS_6half_tEfNS_4arch4Sm80ELb0ELb1ELb1ELb0ELb0ELb0ELb1ELb0EEENS1_21CollectiveEpilogueFwdINS6_IJS8_SA_S9_EEENS6_IJNS7_ILi1EEESI_SI_EEESC_SE_Li128ELb0ELb1ELb0ELb0EEENS1_19SingleTileSchedulerILb0ELb0ELb1ELi128EEEEEEEEEvNT_6ParamsE,"aw",@nobits
	.sectionflags	@""
	.align	16


//--------------------- .nv.shared._ZN7cutlass13device_kernelIN5flash19enable_sm80_to_sm89INS1_16FlashAttnFwdSm80INS1_25CollectiveMainloopFwdSm80ILi4ELi1ELb0EN4cute5tupleIJNS5_1CILi128EEENS7_ILi48EEENS7_ILi96EEEEEELi96ENS_6half_tEfNS_4arch4Sm80ELb0ELb1ELb1ELb1ELb0ELb0ELb1ELb0EEENS1_21CollectiveEpilogueFwdINS6_IJS8_SA_S9_EEENS6_IJNS7_ILi1EEESI_SI_EEESC_SE_Li128ELb1ELb1ELb0ELb0EEENS1_19SingleTileSchedulerILb1ELb0ELb1ELi128EEEEEEEEEvNT_6ParamsE --------------------------
	.section	.nv.shared._ZN7cutlass13device_kernelIN5flash19enable_sm80_to_sm89INS1_16FlashAttnFwdSm80INS1_25CollectiveMainloopFwdSm80ILi4ELi1ELb0EN4cute5tupleIJNS5_1CILi128EEENS7_ILi48EEENS7_ILi96EEEEEELi96ENS_6half_tEfNS_4arch4Sm80ELb0ELb1ELb1ELb1ELb0ELb0ELb1ELb0EEENS1_21CollectiveEpilogueFwdINS6_IJS8_SA_S9_EEENS6_IJNS7_ILi1EEESI_SI_EEESC_SE_Li128ELb1ELb1ELb0ELb0EEENS1_19SingleTileSchedulerILb1ELb0ELb1ELi128EEEEEEEEEvNT_6ParamsE,"aw",@nobits
	.sectionflags	@""
	.align	16


//--------------------- .nv.shared._ZN7cutlass13device_kernelIN5flash19enable_sm80_to_sm89INS1_16FlashAttnFwdSm80INS1_25CollectiveMainloopFwdSm80ILi4ELi1ELb0EN4cute5tupleIJNS5_1CILi128EEENS7_ILi48EEENS7_ILi96EEEEEELi96ENS_6half_tEfNS_4arch4Sm80ELb0ELb1ELb1ELb1ELb0ELb1ELb1ELb0EEENS1_21CollectiveEpilogueFwdINS6_IJS8_SA_S9_EEENS6_IJNS7_ILi1EEESI_SI_EEESC_SE_Li128ELb1ELb1ELb0ELb0EEENS1_19SingleTileSchedulerILb1ELb0ELb1ELi128EEEEEEEEEvNT_6ParamsE --------------------------
	.section	.nv.shared._ZN7cutlass13device_kernelIN5flash19enable_sm80_to_sm89INS1_16FlashAttnFwdSm80INS1_25CollectiveMainloopFwdSm80ILi4ELi1ELb0EN4cute5tupleIJNS5_1CILi128EEENS7_ILi48EEENS7_ILi96EEEEEELi96ENS_6half_tEfNS_4arch4Sm80ELb0ELb1ELb1ELb1ELb0ELb1ELb1ELb0EEENS1_21CollectiveEpilogueFwdINS6_IJS8_SA_S9_EEENS6_IJNS7_ILi1EEESI_SI_EEESC_SE_Li128ELb1ELb1ELb0ELb0EEENS1_19SingleTileSchedulerILb1ELb0ELb1ELi128EEEEEEEEEvNT_6ParamsE,"aw",@nobits
	.sectionflags	@""
	.align	16


//--------------------- .nv.shared._ZN7cutlass13device_kernelIN5flash19enable_sm80_to_sm89INS1_16FlashAttnFwdSm80INS1_25CollectiveMainloopFwdSm80ILi4ELi1ELb0EN4cute5tupleIJNS5_1CILi128EEENS7_ILi64EEENS7_ILi96EEEEEELi96ENS_6half_tEfNS_4arch4Sm80ELb1ELb0ELb1ELb0ELb0ELb0ELb1ELb0EEENS1_21CollectiveEpilogueFwdINS6_IJS8_SA_S9_EEENS6_IJNS7_ILi1EEESI_SI_EEESC_SE_Li128ELb0ELb1ELb0ELb0EEENS1_30DynamicPersistentTileSchedulerILi128ELi128ELb0ELb1ELb0EEEEEEEEEvNT_6ParamsE --------------------------
	.section	.nv.shared._ZN7cutlass13device_kernelIN5flash19enable_sm80_to_sm89INS1_16FlashAttnFwdSm80INS1_25CollectiveMainloopFwdSm80ILi4ELi1ELb0EN4cute5tupleIJNS5_1CILi128EEENS7_ILi64EEENS7_ILi96EEEEEELi96ENS_6half_tEfNS_4arch4Sm80ELb1ELb0ELb1ELb0ELb0ELb0ELb1ELb0EEENS1_21CollectiveEpilogueFwdINS6_IJS8_SA_S9_EEENS6_IJNS7_ILi1EEESI_SI_EEESC_SE_Li128ELb0ELb1ELb0ELb0EEENS1_30DynamicPersistentTileSchedulerILi128ELi128ELb0ELb1ELb0EEEEEEEEEvNT_6ParamsE,"aw",@nobits
	.sectionflags	@""
	.align	16


//--------------------- .nv.shared._ZN7cutlass13device_kernelIN5flash19enable_sm80_to_sm89INS1_16FlashAttnFwdSm80INS1_25CollectiveMainloopFwdSm80ILi4ELi1ELb0EN4cute5tupleIJNS5_1CILi128EEENS7_ILi64EEENS7_ILi96EEEEEELi96ENS_6half_tEfNS_4arch4Sm80ELb1ELb0ELb1ELb1ELb0ELb0ELb1ELb0EEENS1_21CollectiveEpilogueFwdINS6_IJS8_SA_S9_EEENS6_IJNS7_ILi1EEESI_SI_EEESC_SE_Li128ELb1ELb1ELb0ELb0EEENS1_19SingleTileSchedulerILb1ELb0ELb1ELi128EEEEEEEEEvNT_6ParamsE --------------------------
	.section	.nv.shared._ZN7cutlass13device_kernelIN5flash19enable_sm80_to_sm89INS1_16FlashAttnFwdSm80INS1_25CollectiveMainloopFwdSm80ILi4ELi1ELb0EN4cute5tupleIJNS5_1CILi128EEENS7_ILi64EEENS7_ILi96EEEEEELi96ENS_6half_tEfNS_4arch4Sm80ELb1ELb0ELb1ELb1ELb0ELb0ELb1ELb0EEENS1_21CollectiveEpilogueFwdINS6_IJS8_SA_S9_EEENS6_IJNS7_ILi1EEESI_SI_EEESC_SE_Li128ELb1ELb1ELb0ELb0EEENS1_19SingleTileSchedulerILb1ELb0ELb1ELi128EEEEEEEEEvNT_6ParamsE,"aw",@nobits
	.sectionflags	@""
	.align	16


//--------------------- .nv.shared._ZN7cutlass13device_kernelIN5flash19enable_sm80_to_sm89INS1_16FlashAttnFwdSm80INS1_25CollectiveMainloopFwdSm80ILi4ELi1ELb0EN4cute5tupleIJNS5_1CILi128EEENS7_ILi64EEENS7_ILi96EEEEEELi96ENS_6half_tEfNS_4arch4Sm80ELb1ELb0ELb1ELb1ELb0ELb1ELb1ELb0EEENS1_21CollectiveEpilogueFwdINS6_IJS8_SA_S9_EEENS6_IJNS7_ILi1EEESI_SI_EEESC_SE_Li128ELb1ELb1ELb0ELb0EEENS1_19SingleTileSchedulerILb1ELb0ELb1ELi128EEEEEEEEEvNT_6ParamsE --------------------------
	.section	.nv.shared._ZN7cutlass13device_kernelIN5flash19enable_sm80_to_sm89INS1_16FlashAttnFwdSm80INS1_25CollectiveMainloopFwdSm80ILi4ELi1ELb0EN4cute5tupleIJNS5_1CILi128EEENS7_ILi64EEENS7_ILi96EEEEEELi96ENS_6half_tEfNS_4arch4Sm80ELb1ELb0ELb1ELb1ELb0ELb1ELb1ELb0EEENS1_21CollectiveEpilogueFwdINS6_IJS8_SA_S9_EEENS6_IJNS7_ILi1EEESI_SI_EEESC_SE_Li128ELb1ELb1ELb0ELb0EEENS1_19SingleTileSchedulerILb1ELb0ELb1ELi128EEEEEEEEEvNT_6ParamsE,"aw",@nobits
	.sectionflags	@""
	.align	16


//--------------------- .nv.shared._ZN7cutlass13device_kernelIN5flash19enable_sm80_to_sm89INS1_16FlashAttnFwdSm80INS1_25CollectiveMainloopFwdSm80ILi4ELi1ELb0EN4cute5tupleIJNS5_1CILi128EEENS7_ILi64EEENS7_ILi96EEEEEELi96ENS_6half_tEfNS_4arch4Sm80ELb0ELb0ELb0ELb0ELb0ELb0ELb1ELb0EEENS1_21CollectiveEpilogueFwdINS6_IJS8_SA_S9_EEENS6_IJNS7_ILi1EEESI_SI_EEESC_SE_Li128ELb0ELb1ELb0ELb0EEENS1_19SingleTileSchedulerILb0ELb0ELb1ELi128EEEEEEEEEvNT_6ParamsE --------------------------
	.section	.nv.shared._ZN7cutlass13device_kernelIN5flash19enable_sm80_to_sm89INS1_16FlashAttnFwdSm80INS1_25CollectiveMainloopFwdSm80ILi4ELi1ELb0EN4cute5tupleIJNS5_1CILi128EEENS7_ILi64EEENS7_ILi96EEEEEELi96ENS_6half_tEfNS_4arch4Sm80ELb0ELb0ELb0ELb0ELb0ELb0ELb1ELb0EEENS1_21CollectiveEpilogueFwdINS6_IJS8_SA_S9_EEENS6_IJNS7_ILi1EEESI_SI_EEESC_SE_Li128ELb0ELb1ELb0ELb0EEENS1_19SingleTileSchedulerILb0ELb0ELb1ELi128EEEEEEEEEvNT_6ParamsE,"aw",@nobits
	.sectionflags	@""
	.align	16


//--------------------- .nv.shared._ZN7cutlass13device_kernelIN5flash19enable_sm80_to_sm89INS1_16FlashAttnFwdSm80INS1_25CollectiveMainloopFwdSm80ILi4ELi1ELb0EN4cute5tupleIJNS5_1CILi128EEENS7_ILi64EEENS7_ILi96EEEEEELi96ENS_6half_tEfNS_4arch4Sm80ELb0ELb0ELb0ELb1ELb0ELb0ELb1ELb0EEENS1_21CollectiveEpilogueFwdINS6_IJS8_SA_S9_EEENS6_IJNS7_ILi1EEESI_SI_EEESC_SE_Li128ELb1ELb1ELb0ELb0EEENS1_19SingleTileSchedulerILb1ELb0ELb1ELi128EEEEEEEEEvNT_6ParamsE --------------------------
	.section	.nv.shared._ZN7cutlass13device_kernelIN5flash19enable_sm80_to_sm89INS1_16FlashAttnFwdSm80INS1_25CollectiveMainloopFwdSm80ILi4ELi1ELb0EN4cute5tupleIJNS5_1CILi128EEENS7_ILi64EEENS7_ILi96EEEEEELi96ENS_6half_tEfNS_4arch4Sm80ELb0ELb0ELb0ELb1ELb0ELb0ELb1ELb0EEENS1_21CollectiveEpilogueFwdINS6_IJS8_SA_S9_EEENS6_IJNS7_ILi1EEESI_SI_EEESC_SE_Li128ELb1ELb1ELb0ELb0EEENS1_19SingleTileSchedulerILb1ELb0ELb1ELi128EEEEEEEEEvNT_6ParamsE,"aw",@nobits
	.sectionflags	@""
	.align	16


//--------------------- .nv.shared._ZN7cutlass13device_kernelIN5flash19enable_sm80_to_sm89INS1_16FlashAttnFwdSm80INS1_25CollectiveMainloopFwdSm80ILi4ELi1ELb0EN4cute5tupleIJNS5_1CILi128EEENS7_ILi64EEENS7_ILi96EEEEEELi96ENS_6half_tEfNS_4arch4Sm80ELb0ELb0ELb0ELb1ELb0ELb1ELb1ELb0EEENS1_21CollectiveEpilogueFwdINS6_IJS8_SA_S9_EEENS6_IJNS7_ILi1EEESI_SI_EEESC_SE_Li128ELb1ELb1ELb0ELb0EEENS1_19SingleTileSchedulerILb1ELb0ELb1ELi128EEEEEEEEEvNT_6ParamsE --------------------------
	.section	.nv.shared._ZN7cutlass13device_kernelIN5flash19enable_sm80_to_sm89INS1_16FlashAttnFwdSm80INS1_25CollectiveMainloopFwdSm80ILi4ELi1ELb0EN4cute5tupleIJNS5_1CILi128EEENS7_ILi64EEENS7_ILi96EEEEEELi96ENS_6half_tEfNS_4arch4Sm80ELb0ELb0ELb0ELb1ELb0ELb1ELb1ELb0EEENS1_21CollectiveEpilogueFwdINS6_IJS8_SA_S9_EEENS6_IJNS7_ILi1EEESI_SI_EEESC_SE_Li128ELb1ELb1ELb0ELb0EEENS1_19SingleTileSchedulerILb1ELb0ELb1ELi128EEEEEEEEEvNT_6ParamsE,"aw",@nobits
	.sectionflags	@""
	.align	16


//--------------------- .nv.shared._ZN7cutlass13device_kernelIN5flash19enable_sm80_to_sm89INS1_16FlashAttnFwdSm80INS1_25CollectiveMainloopFwdSm80ILi4ELi1ELb0EN4cute5tupleIJNS5_1CILi128EEENS7_ILi48EEENS7_ILi96EEEEEELi96ENS_6half_tEfNS_4arch4Sm80ELb0ELb1ELb0ELb0ELb0ELb0ELb1ELb0EEENS1_21CollectiveEpilogueFwdINS6_IJS8_SA_S9_EEENS6_IJNS7_ILi1EEESI_SI_EEESC_SE_Li128ELb0ELb1ELb0ELb0EEENS1_19SingleTileSchedulerILb0ELb0ELb1ELi128EEEEEEEEEvNT_6ParamsE --------------------------
	.section	.nv.shared._ZN7cutlass13device_kernelIN5flash19enable_sm80_to_sm89INS1_16FlashAttnFwdSm80INS1_25CollectiveMainloopFwdSm80ILi4ELi1ELb0EN4cute5tupleIJNS5_1CILi128EEENS7_ILi48EEENS7_ILi96EEEEEELi96ENS_6half_tEfNS_4arch4Sm80ELb0ELb1ELb0ELb0ELb0ELb0ELb1ELb0EEENS1_21CollectiveEpilogueFwdINS6_IJS8_SA_S9_EEENS6_IJNS7_ILi1EEESI_SI_EEESC_SE_Li128ELb0ELb1ELb0ELb0EEENS1_19SingleTileSchedulerILb0ELb0ELb1ELi128EEEEEEEEEvNT_6ParamsE,"aw",@nobits
	.sectionflags	@""
	.align	16


//--------------------- .nv.shared._ZN7cutlass13device_kernelIN5flash19enable_sm80_to_sm89INS1_16FlashAttnFwdSm80INS1_25CollectiveMainloopFwdSm80ILi4ELi1ELb0EN4cute5tupleIJNS5_1CILi128EEENS7_ILi48EEENS7_ILi96EEEEEELi96ENS_6half_tEfNS_4arch4Sm80ELb0ELb1ELb0ELb1ELb0ELb0ELb1ELb0EEENS1_21CollectiveEpilogueFwdINS6_IJS8_SA_S9_EEENS6_IJNS7_ILi1EEESI_SI_EEESC_SE_Li128ELb1ELb1ELb0ELb0EEENS1_19SingleTileSchedulerILb1ELb0ELb1ELi128EEEEEEEEEvNT_6ParamsE --------------------------
	.section	.nv.shared._ZN7cutlass13device_kernelIN5flash19enable_sm80_to_sm89INS1_16FlashAttnFwdSm80INS1_25CollectiveMainloopFwdSm80ILi4ELi1ELb0EN4cute5tupleIJNS5_1CILi128EEENS7_ILi48EEENS7_ILi96EEEEEELi96ENS_6half_tEfNS_4arch4Sm80ELb0ELb1ELb0ELb1ELb0ELb0ELb1ELb0EEENS1_21CollectiveEpilogueFwdINS6_IJS8_SA_S9_EEENS6_IJNS7_ILi1EEESI_SI_EEESC_SE_Li128ELb1ELb1ELb0ELb0EEENS1_19SingleTileSchedulerILb1ELb0ELb1ELi128EEEEEEEEEvNT_6ParamsE,"aw",@nobits
	.sectionflags	@""
	.align	16


//--------------------- .nv.shared._ZN7cutlass13device_kernelIN5flash19enable_sm80_to_sm89INS1_16FlashAttnFwdSm80INS1_25CollectiveMainloopFwdSm80ILi4ELi1ELb0EN4cute5tupleIJNS5_1CILi128EEENS7_ILi48EEENS7_ILi96EEEEEELi96ENS_6half_tEfNS_4arch4Sm80ELb0ELb1ELb0ELb1ELb0ELb1ELb1ELb0EEENS1_21CollectiveEpilogueFwdINS6_IJS8_SA_S9_EEENS6_IJNS7_ILi1EEESI_SI_EEESC_SE_Li128ELb1ELb1ELb0ELb0EEENS1_19SingleTileSchedulerILb1ELb0ELb1ELi128EEEEEEEEEvNT_6ParamsE --------------------------
	.section	.nv.shared._ZN7cutlass13device_kernelIN5flash19enable_sm80_to_sm89INS1_16FlashAttnFwdSm80INS1_25CollectiveMainloopFwdSm80ILi4ELi1ELb0EN4cute5tupleIJNS5_1CILi128EEENS7_ILi48EEENS7_ILi96EEEEEELi96ENS_6half_tEfNS_4arch4Sm80ELb0ELb1ELb0ELb1ELb0ELb1ELb1ELb0EEENS1_21CollectiveEpilogueFwdINS6_IJS8_SA_S9_EEENS6_IJNS7_ILi1EEESI_SI_EEESC_SE_Li128ELb1ELb1ELb0ELb0EEENS1_19SingleTileSchedulerILb1ELb0ELb1ELi128EEEEEEEEEvNT_6ParamsE,"aw",@nobits
	.sectionflags	@""
	.align	16


//--------------------- .nv.shared._ZN7cutlass13device_kernelIN5flash19enable_sm80_to_sm89INS1_16FlashAttnFwdSm80INS1_25CollectiveMainloopFwdSm80ILi4ELi1ELb0EN4cute5tupleIJNS5_1CILi128EEENS7_ILi64EEENS7_ILi96EEEEEELi96ENS_6half_tEfNS_4arch4Sm80ELb1ELb0ELb0ELb0ELb0ELb0ELb1ELb0EEENS1_21CollectiveEpilogueFwdINS6_IJS8_SA_S9_EEENS6_IJNS7_ILi1EEESI_SI_EEESC_SE_Li128ELb0ELb1ELb0ELb0EEENS1_30DynamicPersistentTileSchedulerILi128ELi128ELb0ELb1ELb0EEEEEEEEEvNT_6ParamsE --------------------------
	.section	.nv.shared._ZN7cutlass13device_kernelIN5flash19enable_sm80_to_sm89INS1_16FlashAttnFwdSm80INS1_25CollectiveMainloopFwdSm80ILi4ELi1ELb0EN4cute5tupleIJNS5_1CILi128EEENS7_ILi64EEENS7_ILi96EEEEEELi96ENS_6half_tEfNS_4arch4Sm80ELb1ELb0ELb0ELb0ELb0ELb0ELb1ELb0EEENS1_21CollectiveEpilogueFwdINS6_IJS8_SA_S9_EEENS6_IJNS7_ILi1EEESI_SI_EEESC_SE_Li128ELb0ELb1ELb0ELb0EEENS1_30DynamicPersistentTileSchedulerILi128ELi128ELb0ELb1ELb0EEEEEEEEEvNT_6ParamsE,"aw",@nobits
	.sectionflags	@""
	.align	16


//--------------------- .nv.shared._ZN7cutlass13device_kernelIN5flash19enable_sm80_to_sm89INS1_16FlashAttnFwdSm80INS1_25CollectiveMainloopFwdSm80ILi4ELi1ELb0EN4cute5tupleIJNS5_1CILi128EEENS7_ILi64EEENS7_ILi96EEEEEELi96ENS_6half_tEfNS_4arch4Sm80ELb1ELb0ELb0ELb1ELb0ELb0ELb1ELb0EEENS1_21CollectiveEpilogueFwdINS6_IJS8_SA_S9_EEENS6_IJNS7_ILi1EEESI_SI_EEESC_SE_Li128ELb1ELb1ELb0ELb0EEENS1_19SingleTileSchedulerILb1ELb0ELb1ELi128EEEEEEEEEvNT_6ParamsE --------------------------
	.section	.nv.shared._ZN7cutlass13device_kernelIN5flash19enable_sm80_to_sm89INS1_16FlashAttnFwdSm80INS1_25CollectiveMainloopFwdSm80ILi4ELi1ELb0EN4cute5tupleIJNS5_1CILi128EEENS7_ILi64EEENS7_ILi96EEEEEELi96ENS_6half_tEfNS_4arch4Sm80ELb1ELb0ELb0ELb1ELb0ELb0ELb1ELb0EEENS1_21CollectiveEpilogueFwdINS6_IJS8_SA_S9_EEENS6_IJNS7_ILi1EEESI_SI_EEESC_SE_Li128ELb1ELb1ELb0ELb0EEENS1_19SingleTileSchedulerILb1ELb0ELb1ELi128EEEEEEEEEvNT_6ParamsE,"aw",@nobits
	.sectionflags	@""
	.align	16


//--------------------- .nv.shared._ZN7cutlass13device_kernelIN5flash19enable_sm80_to_sm89INS1_16FlashAttnFwdSm80INS1_25CollectiveMainloopFwdSm80ILi4ELi1ELb0EN4cute5tupleIJNS5_1CILi128EEENS7_ILi64EEENS7_ILi96EEEEEELi96ENS_6half_tEfNS_4arch4Sm80ELb1ELb0ELb0ELb1ELb0ELb1ELb1ELb0EEENS1_21CollectiveEpilogueFwdINS6_IJS8_SA_S9_EEENS6_IJNS7_ILi1EEESI_SI_EEESC_SE_Li128ELb1ELb1ELb0ELb0EEENS1_19SingleTileSchedulerILb1ELb0ELb1ELi128EEEEEEEEEvNT_6ParamsE --------------------------
	.section	.nv.shared._ZN7cutlass13device_kernelIN5flash19enable_sm80_to_sm89INS1_16FlashAttnFwdSm80INS1_25CollectiveMainloopFwdSm80ILi4ELi1ELb0EN4cute5tupleIJNS5_1CILi128EEENS7_ILi64EEENS7_ILi96EEEEEELi96ENS_6half_tEfNS_4arch4Sm80ELb1ELb0ELb0ELb1ELb0ELb1ELb1ELb0EEENS1_21CollectiveEpilogueFwdINS6_IJS8_SA_S9_EEENS6_IJNS7_ILi1EEESI_SI_EEESC_SE_Li128ELb1ELb1ELb0ELb0EEENS1_19SingleTileSchedulerILb1ELb0ELb1ELi128EEEEEEEEEvNT_6ParamsE,"aw",@nobits
	.sectionflags	@""
	.align	16
